	.target	sm_90a

	.elftype	@"ET_EXEC"


//--------------------- .note.nv.tkinfo           --------------------------
	.section	.note.nv.tkinfo,"",@"SHT_NOTE"
	.sectionflags	@"SHF_NOTE_NV_TKINFO"
	.tkinfo
        /*0018*/ 	.word	0x00000002
        /*0030*/ 	.string	""
        /*0030*/ 	.string	"ptxas"
        /*0030*/ 	.string	"Cuda compilation tools, release 13.0, V13.0.88"
        /*0030*/ 	.string	"Build cuda_13.0.r13.0/compiler.36424714_0"
        /*0030*/ 	.string	"-arch sm_90a -m 64 "



//--------------------- .note.nv.cuinfo           --------------------------
	.section	.note.nv.cuinfo,"",@"SHT_NOTE"
	.sectionflags	@"SHF_NOTE_NV_CUINFO"
        /*0018*/ 	.short	0x0002
        /*001a*/ 	.short	0x005a
        /*001c*/ 	.short	0x0082
	.zero		2


//--------------------- .nv.info                  --------------------------
	.section	.nv.info,"",@"SHT_CUDA_INFO"
	.align	4


	//----- nvinfo : EIATTR_REGCOUNT
	.align		4
        /*0000*/ 	.byte	0x04, 0x2f
        /*0002*/ 	.short	(.L_22 - .L_21)
	.align		4
.L_21:
        /*0004*/ 	.word	index@(_ZN7cutlass13device_kernelIN5flash11enable_sm90INS1_16FlashAttnFwdSm90INS1_25CollectiveMainloopFwdSm90ILi2EN4cute5tupleIJNS5_1CILi1EEES8_S8_EEENS6_IJNS7_ILi128EEENS7_ILi160EEENS7_ILi192EEEEEELi128ENS_12float_e4m3_tEfNS_4arch4Sm90ELb1ELb0ELb0ELb1ELb0ELb1ELb0ELb1ELb1ELb1ELb0ELb0EEENS1_21CollectiveEpilogueFwdINS6_IJSA_SA_SB_EEES9_NS_10bfloat16_tESG_Li256ELb1ELb1ELb0ELb1EEENS1_36VarlenDynamicPersistentTileSchedulerILi128ELi160ELi256ELi128ELb0ELb1ELb1ELb1ELb1ELb1EEEEEEEEEvNT_6ParamsE)
        /*0008*/ 	.word	0x000000a8


	//----- nvinfo : EIATTR_FRAME_SIZE
	.align		4
.L_22:
        /*000c*/ 	.byte	0x04, 0x11
        /*000e*/ 	.short	(.L_24 - .L_23)
	.align		4
.L_23:
        /*0010*/ 	.word	index@(_ZN7cutlass13device_kernelIN5flash11enable_sm90INS1_16FlashAttnFwdSm90INS1_25CollectiveMainloopFwdSm90ILi2EN4cute5tupleIJNS5_1CILi1EEES8_S8_EEENS6_IJNS7_ILi128EEENS7_ILi160EEENS7_ILi192EEEEEELi128ENS_12float_e4m3_tEfNS_4arch4Sm90ELb1ELb0ELb0ELb1ELb0ELb1ELb0ELb1ELb1ELb1ELb0ELb0EEENS1_21CollectiveEpilogueFwdINS6_IJSA_SA_SB_EEES9_NS_10bfloat16_tESG_Li256ELb1ELb1ELb0ELb1EEENS1_36VarlenDynamicPersistentTileSchedulerILi128ELi160ELi256ELi128ELb0ELb1ELb1ELb1ELb1ELb1EEEEEEEEEvNT_6ParamsE)
        /*0014*/ 	.word	0x00000060


	//----- nvinfo : EIATTR_REGCOUNT
	.align		4
.L_24:
        /*0018*/ 	.byte	0x04, 0x2f
        /*001a*/ 	.short	(.L_26 - .L_25)
	.align		4
.L_25:
        /*001c*/ 	.word	index@(_ZN7cutlass13device_kernelIN5flash11enable_sm90INS1_16FlashAttnFwdSm90INS1_25CollectiveMainloopFwdSm90ILi2EN4cute5tupleIJNS5_1CILi1EEES8_S8_EEENS6_IJNS7_ILi128EEENS7_ILi160EEENS7_ILi192EEEEEELi128ENS_12float_e4m3_tEfNS_4arch4Sm90ELb1ELb0ELb0ELb1ELb0ELb0ELb0ELb1ELb1ELb1ELb0ELb0EEENS1_21CollectiveEpilogueFwdINS6_IJSA_SA_SB_EEES9_NS_10bfloat16_tESG_Li256ELb1ELb1ELb0ELb1EEENS1_36VarlenDynamicPersistentTileSchedulerILi128ELi160ELi256ELi128ELb0ELb1ELb1ELb1ELb1ELb1EEEEEEEEEvNT_6ParamsE)
        /*0020*/ 	.word	0x000000a8


	//----- nvinfo : EIATTR_FRAME_SIZE
	.align		4
.L_26:
        /*0024*/ 	.byte	0x04, 0x11
        /*0026*/ 	.short	(.L_28 - .L_27)
	.align		4
.L_27:
        /*0028*/ 	.word	index@(_ZN7cutlass13device_kernelIN5flash11enable_sm90INS1_16FlashAttnFwdSm90INS1_25CollectiveMainloopFwdSm90ILi2EN4cute5tupleIJNS5_1CILi1EEES8_S8_EEENS6_IJNS7_ILi128EEENS7_ILi160EEENS7_ILi192EEEEEELi128ENS_12float_e4m3_tEfNS_4arch4Sm90ELb1ELb0ELb0ELb1ELb0ELb0ELb0ELb1ELb1ELb1ELb0ELb0EEENS1_21CollectiveEpilogueFwdINS6_IJSA_SA_SB_EEES9_NS_10bfloat16_tESG_Li256ELb1ELb1ELb0ELb1EEENS1_36VarlenDynamicPersistentTileSchedulerILi128ELi160ELi256ELi128ELb0ELb1ELb1ELb1ELb1ELb1EEEEEEEEEvNT_6ParamsE)
        /*002c*/ 	.word	0x00000038


	//----- nvinfo : EIATTR_REGCOUNT
	.align		4
.L_28:
        /*0030*/ 	.byte	0x04, 0x2f
        /*0032*/ 	.short	(.L_30 - .L_29)
	.align		4
.L_29:
        /*0034*/ 	.word	index@(_ZN7cutlass13device_kernelIN5flash11enable_sm90INS1_16FlashAttnFwdSm90INS1_25CollectiveMainloopFwdSm90ILi2EN4cute5tupleIJNS5_1CILi1EEES8_S8_EEENS6_IJNS7_ILi128EEENS7_ILi160EEENS7_ILi192EEEEEELi128ENS_12float_e4m3_tEfNS_4arch4Sm90ELb1ELb0ELb0ELb0ELb0ELb0ELb0ELb1ELb1ELb1ELb0ELb0EEENS1_21CollectiveEpilogueFwdINS6_IJSA_SA_SB_EEES9_NS_10bfloat16_tESG_Li256ELb0ELb1ELb0ELb1EEENS1_30DynamicPersistentTileSchedulerILi256ELi128ELb0ELb1ELb1EEEEEEEEEvNT_6ParamsE)
        /*0038*/ 	.word	0x000000a8


	//----- nvinfo : EIATTR_FRAME_SIZE
	.align		4
.L_30:
        /*003c*/ 	.byte	0x04, 0x11
        /*003e*/ 	.short	(.L_32 - .L_31)
	.align		4
.L_31:
        /*0040*/ 	.word	index@(_ZN7cutlass13device_kernelIN5flash11enable_sm90INS1_16FlashAttnFwdSm90INS1_25CollectiveMainloopFwdSm90ILi2EN4cute5tupleIJNS5_1CILi1EEES8_S8_EEENS6_IJNS7_ILi128EEENS7_ILi160EEENS7_ILi192EEEEEELi128ENS_12float_e4m3_tEfNS_4arch4Sm90ELb1ELb0ELb0ELb0ELb0ELb0ELb0ELb1ELb1ELb1ELb0ELb0EEENS1_21CollectiveEpilogueFwdINS6_IJSA_SA_SB_EEES9_NS_10bfloat16_tESG_Li256ELb0ELb1ELb0ELb1EEENS1_30DynamicPersistentTileSchedulerILi256ELi128ELb0ELb1ELb1EEEEEEEEEvNT_6ParamsE)
        /*0044*/ 	.word	0x00000028


	//----- nvinfo : EIATTR_REGCOUNT
	.align		4
.L_32:
        /*0048*/ 	.byte	0x04, 0x2f
        /*004a*/ 	.short	(.L_34 - .L_33)
	.align		4
.L_33:
        /*004c*/ 	.word	index@(_ZN7cutlass13device_kernelIN5flash11enable_sm90INS1_16FlashAttnFwdSm90INS1_25CollectiveMainloopFwdSm90ILi2EN4cute5tupleIJNS5_1CILi1EEES8_S8_EEENS6_IJNS7_ILi128EEENS7_ILi160EEENS7_ILi192EEEEEELi128ENS_12float_e4m3_tEfNS_4arch4Sm90ELb0ELb1ELb0ELb1ELb0ELb1ELb0ELb1ELb1ELb1ELb0ELb0EEENS1_21CollectiveEpilogueFwdINS6_IJSA_SA_SB_EEES9_NS_10bfloat16_tESG_Li256ELb1ELb1ELb0ELb1EEENS1_36VarlenDynamicPersistentTileSchedulerILi128ELi160ELi256ELi128ELb0ELb1ELb1ELb1ELb0ELb1EEEEEEEEEvNT_6ParamsE)
        /*0050*/ 	.word	0x000000a8


	//----- nvinfo : EIATTR_FRAME_SIZE
	.align		4
.L_34:
        /*0054*/ 	.byte	0x04, 0x11
        /*0056*/ 	.short	(.L_36 - .L_35)
	.align		4
.L_35:
        /*0058*/ 	.word	index@(_ZN7cutlass13device_kernelIN5flash11enable_sm90INS1_16FlashAttnFwdSm90INS1_25CollectiveMainloopFwdSm90ILi2EN4cute5tupleIJNS5_1CILi1EEES8_S8_EEENS6_IJNS7_ILi128EEENS7_ILi160EEENS7_ILi192EEEEEELi128ENS_12float_e4m3_tEfNS_4arch4Sm90ELb0ELb1ELb0ELb1ELb0ELb1ELb0ELb1ELb1ELb1ELb0ELb0EEENS1_21CollectiveEpilogueFwdINS6_IJSA_SA_SB_EEES9_NS_10bfloat16_tESG_Li256ELb1ELb1ELb0ELb1EEENS1_36VarlenDynamicPersistentTileSchedulerILi128ELi160ELi256ELi128ELb0ELb1ELb1ELb1ELb0ELb1EEEEEEEEEvNT_6ParamsE)
        /*005c*/ 	.word	0x00000058


	//----- nvinfo : EIATTR_REGCOUNT
	.align		4
.L_36:
        /*0060*/ 	.byte	0x04, 0x2f
        /*0062*/ 	.short	(.L_38 - .L_37)
	.align		4
.L_37:
        /*0064*/ 	.word	index@(_ZN7cutlass13device_kernelIN5flash11enable_sm90INS1_16FlashAttnFwdSm90INS1_25CollectiveMainloopFwdSm90ILi2EN4cute5tupleIJNS5_1CILi1EEES8_S8_EEENS6_IJNS7_ILi128EEENS7_ILi160EEENS7_ILi192EEEEEELi128ENS_12float_e4m3_tEfNS_4arch4Sm90ELb0ELb1ELb0ELb1ELb0ELb0ELb0ELb1ELb1ELb1ELb0ELb0EEENS1_21CollectiveEpilogueFwdINS6_IJSA_SA_SB_EEES9_NS_10bfloat16_tESG_Li256ELb1ELb1ELb0ELb1EEENS1_36VarlenDynamicPersistentTileSchedulerILi128ELi160ELi256ELi128ELb0ELb1ELb1ELb1ELb0ELb1EEEEEEEEEvNT_6ParamsE)
        /*0068*/ 	.word	0x000000a8


	//----- nvinfo : EIATTR_FRAME_SIZE
	.align		4
.L_38:
        /*006c*/ 	.byte	0x04, 0x11
        /*006e*/ 	.short	(.L_40 - .L_39)
	.align		4
.L_39:
        /*0070*/ 	.word	index@(_ZN7cutlass13device_kernelIN5flash11enable_sm90INS1_16FlashAttnFwdSm90INS1_25CollectiveMainloopFwdSm90ILi2EN4cute5tupleIJNS5_1CILi1EEES8_S8_EEENS6_IJNS7_ILi128EEENS7_ILi160EEENS7_ILi192EEEEEELi128ENS_12float_e4m3_tEfNS_4arch4Sm90ELb0ELb1ELb0ELb1ELb0ELb0ELb0ELb1ELb1ELb1ELb0ELb0EEENS1_21CollectiveEpilogueFwdINS6_IJSA_SA_SB_EEES9_NS_10bfloat16_tESG_Li256ELb1ELb1ELb0ELb1EEENS1_36VarlenDynamicPersistentTileSchedulerILi128ELi160ELi256ELi128ELb0ELb1ELb1ELb1ELb0ELb1EEEEEEEEEvNT_6ParamsE)
        /*0074*/ 	.word	0x00000030


	//----- nvinfo : EIATTR_REGCOUNT
	.align		4
.L_40:
        /*0078*/ 	.byte	0x04, 0x2f
        /*007a*/ 	.short	(.L_42 - .L_41)
	.align		4
.L_41:
        /*007c*/ 	.word	index@(_ZN7cutlass13device_kernelIN5flash11enable_sm90INS1_16FlashAttnFwdSm90INS1_25CollectiveMainloopFwdSm90ILi2EN4cute5tupleIJNS5_1CILi1EEES8_S8_EEENS6_IJNS7_ILi128EEENS7_ILi160EEENS7_ILi192EEEEEELi128ENS_12float_e4m3_tEfNS_4arch4Sm90ELb0ELb1ELb0ELb0ELb0ELb0ELb0ELb1ELb1ELb1ELb0ELb0EEENS1_21CollectiveEpilogueFwdINS6_IJSA_SA_SB_EEES9_NS_10bfloat16_tESG_Li256ELb0ELb1ELb0ELb1EEENS1_30DynamicPersistentTileSchedulerILi256ELi128ELb0ELb1ELb1EEEEEEEEEvNT_6ParamsE)
        /*0080*/ 	.word	0x000000a8


	//----- nvinfo : EIATTR_FRAME_SIZE
	.align		4
.L_42:
        /*0084*/ 	.byte	0x04, 0x11
        /*0086*/ 	.short	(.L_44 - .L_43)
	.align		4
.L_43:
        /*0088*/ 	.word	index@(_ZN7cutlass13device_kernelIN5flash11enable_sm90INS1_16FlashAttnFwdSm90INS1_25CollectiveMainloopFwdSm90ILi2EN4cute5tupleIJNS5_1CILi1EEES8_S8_EEENS6_IJNS7_ILi128EEENS7_ILi160EEENS7_ILi192EEEEEELi128ENS_12float_e4m3_tEfNS_4arch4Sm90ELb0ELb1ELb0ELb0ELb0ELb0ELb0ELb1ELb1ELb1ELb0ELb0EEENS1_21CollectiveEpilogueFwdINS6_IJSA_SA_SB_EEES9_NS_10bfloat16_tESG_Li256ELb0ELb1ELb0ELb1EEENS1_30DynamicPersistentTileSchedulerILi256ELi128ELb0ELb1ELb1EEEEEEEEEvNT_6ParamsE)
        /*008c*/ 	.word	0x00000028


	//----- nvinfo : EIATTR_REGCOUNT
	.align		4
.L_44:
        /*0090*/ 	.byte	0x04, 0x2f
        /*0092*/ 	.short	(.L_46 - .L_45)
	.align		4
.L_45:
        /*0094*/ 	.word	index@(_ZN7cutlass13device_kernelIN5flash11enable_sm90INS1_16FlashAttnFwdSm90INS1_25CollectiveMainloopFwdSm90ILi2EN4cute5tupleIJNS5_1CILi1EEES8_S8_EEENS6_IJNS7_ILi128EEENS7_ILi160EEENS7_ILi192EEEEEELi128ENS_12float_e4m3_tEfNS_4arch4Sm90ELb0ELb0ELb0ELb1ELb0ELb1ELb0ELb1ELb1ELb1ELb0ELb0EEENS1_21CollectiveEpilogueFwdINS6_IJSA_SA_SB_EEES9_NS_10bfloat16_tESG_Li256ELb1ELb1ELb0ELb1EEENS1_36VarlenDynamicPersistentTileSchedulerILi128ELi160ELi256ELi128ELb0ELb1ELb1ELb0ELb1ELb1EEEEEEEEEvNT_6ParamsE)
        /*0098*/ 	.word	0x000000a8


	//----- nvinfo : EIATTR_FRAME_SIZE
	.align		4
.L_46:
        /*009c*/ 	.byte	0x04, 0x11
        /*009e*/ 	.short	(.L_48 - .L_47)
	.align		4
.L_47:
        /*00a0*/ 	.word	index@(_ZN7cutlass13device_kernelIN5flash11enable_sm90INS1_16FlashAttnFwdSm90INS1_25CollectiveMainloopFwdSm90ILi2EN4cute5tupleIJNS5_1CILi1EEES8_S8_EEENS6_IJNS7_ILi128EEENS7_ILi160EEENS7_ILi192EEEEEELi128ENS_12float_e4m3_tEfNS_4arch4Sm90ELb0ELb0ELb0ELb1ELb0ELb1ELb0ELb1ELb1ELb1ELb0ELb0EEENS1_21CollectiveEpilogueFwdINS6_IJSA_SA_SB_EEES9_NS_10bfloat16_tESG_Li256ELb1ELb1ELb0ELb1EEENS1_36VarlenDynamicPersistentTileSchedulerILi128ELi160ELi256ELi128ELb0ELb1ELb1ELb0ELb1ELb1EEEEEEEEEvNT_6ParamsE)
        /*00a4*/ 	.word	0x00000060


	//----- nvinfo : EIATTR_REGCOUNT
	.align		4
.L_48:
        /*00a8*/ 	.byte	0x04, 0x2f
        /*00aa*/ 	.short	(.L_50 - .L_49)
	.align		4
.L_49:
        /*00ac*/ 	.word	index@(_ZN7cutlass13device_kernelIN5flash11enable_sm90INS1_16FlashAttnFwdSm90INS1_25CollectiveMainloopFwdSm90ILi2EN4cute5tupleIJNS5_1CILi1EEES8_S8_EEENS6_IJNS7_ILi128EEENS7_ILi160EEENS7_ILi192EEEEEELi128ENS_12float_e4m3_tEfNS_4arch4Sm90ELb0ELb0ELb0ELb1ELb0ELb0ELb0ELb1ELb1ELb1ELb0ELb0EEENS1_21CollectiveEpilogueFwdINS6_IJSA_SA_SB_EEES9_NS_10bfloat16_tESG_Li256ELb1ELb1ELb0ELb1EEENS1_36VarlenDynamicPersistentTileSchedulerILi128ELi160ELi256ELi128ELb0ELb1ELb1ELb0ELb1ELb1EEEEEEEEEvNT_6ParamsE)
        /*00b0*/ 	.word	0x000000a8


	//----- nvinfo : EIATTR_FRAME_SIZE
	.align		4
.L_50:
        /*00b4*/ 	.byte	0x04, 0x11
        /*00b6*/ 	.short	(.L_52 - .L_51)
	.align		4
.L_51:
        /*00b8*/ 	.word	index@(_ZN7cutlass13device_kernelIN5flash11enable_sm90INS1_16FlashAttnFwdSm90INS1_25CollectiveMainloopFwdSm90ILi2EN4cute5tupleIJNS5_1CILi1EEES8_S8_EEENS6_IJNS7_ILi128EEENS7_ILi160EEENS7_ILi192EEEEEELi128ENS_12float_e4m3_tEfNS_4arch4Sm90ELb0ELb0ELb0ELb1ELb0ELb0ELb0ELb1ELb1ELb1ELb0ELb0EEENS1_21CollectiveEpilogueFwdINS6_IJSA_SA_SB_EEES9_NS_10bfloat16_tESG_Li256ELb1ELb1ELb0ELb1EEENS1_36VarlenDynamicPersistentTileSchedulerILi128ELi160ELi256ELi128ELb0ELb1ELb1ELb0ELb1ELb1EEEEEEEEEvNT_6ParamsE)
        /*00bc*/ 	.word	0x00000030


	//----- nvinfo : EIATTR_REGCOUNT
	.align		4
.L_52:
        /*00c0*/ 	.byte	0x04, 0x2f
        /*00c2*/ 	.short	(.L_54 - .L_53)
	.align		4
.L_53:
        /*00c4*/ 	.word	index@(_ZN7cutlass13device_kernelIN5flash11enable_sm90INS1_16FlashAttnFwdSm90INS1_25CollectiveMainloopFwdSm90ILi2EN4cute5tupleIJNS5_1CILi2EEENS7_ILi1EEES9_EEENS6_IJNS7_ILi128EEENS7_ILi160EEENS7_ILi192EEEEEELi128ENS_12float_e4m3_tEfNS_4arch4Sm90ELb0ELb0ELb0ELb0ELb0ELb0ELb0ELb1ELb1ELb1ELb0ELb0EEENS1_21CollectiveEpilogueFwdINS6_IJSB_SB_SC_EEESA_NS_10bfloat16_tESH_Li256ELb0ELb1ELb0ELb1EEENS1_29StaticPersistentTileSchedulerILb0EEEEEEEEEvNT_6ParamsE)
        /*00c8*/ 	.word	0x000000a8


	//----- nvinfo : EIATTR_FRAME_SIZE
	.align		4
.L_54:
        /*00cc*/ 	.byte	0x04, 0x11
        /*00ce*/ 	.short	(.L_56 - .L_55)
	.align		4
.L_55:
        /*00d0*/ 	.word	index@(_ZN7cutlass13device_kernelIN5flash11enable_sm90INS1_16FlashAttnFwdSm90INS1_25CollectiveMainloopFwdSm90ILi2EN4cute5tupleIJNS5_1CILi2EEENS7_ILi1EEES9_EEENS6_IJNS7_ILi128EEENS7_ILi160EEENS7_ILi192EEEEEELi128ENS_12float_e4m3_tEfNS_4arch4Sm90ELb0ELb0ELb0ELb0ELb0ELb0ELb0ELb1ELb1ELb1ELb0ELb0EEENS1_21CollectiveEpilogueFwdINS6_IJSB_SB_SC_EEESA_NS_10bfloat16_tESH_Li256ELb0ELb1ELb0ELb1EEENS1_29StaticPersistentTileSchedulerILb0EEEEEEEEEvNT_6ParamsE)
        /*00d4*/ 	.word	0x00000028


	//----- nvinfo : EIATTR_REGCOUNT
	.align		4
.L_56:
        /*00d8*/ 	.byte	0x04, 0x2f
        /*00da*/ 	.short	(.L_58 - .L_57)
	.align		4
.L_57:
        /*00dc*/ 	.word	index@(_ZN7cutlass13device_kernelIN5flash11enable_sm90INS1_16FlashAttnFwdSm90INS1_25CollectiveMainloopFwdSm90ILi2EN4cute5tupleIJNS5_1CILi1EEES8_S8_EEENS6_IJNS7_ILi128EEENS7_ILi160EEENS7_ILi192EEEEEELi128ENS_12float_e4m3_tEfNS_4arch4Sm90ELb0ELb0ELb0ELb0ELb0ELb0ELb0ELb1ELb1ELb1ELb0ELb0EEENS1_21CollectiveEpilogueFwdINS6_IJSA_SA_SB_EEES9_NS_10bfloat16_tESG_Li256ELb0ELb1ELb0ELb1EEENS1_29StaticPersistentTileSchedulerILb0EEEEEEEEEvNT_6ParamsE)
        /*00e0*/ 	.word	0x000000a8


	//----- nvinfo : EIATTR_FRAME_SIZE
	.align		4
.L_58:
        /*00e4*/ 	.byte	0x04, 0x11
        /*00e6*/ 	.short	(.L_60 - .L_59)
	.align		4
.L_59:
        /*00e8*/ 	.word	index@(_ZN7cutlass13device_kernelIN5flash11enable_sm90INS1_16FlashAttnFwdSm90INS1_25CollectiveMainloopFwdSm90ILi2EN4cute5tupleIJNS5_1CILi1EEES8_S8_EEENS6_IJNS7_ILi128EEENS7_ILi160EEENS7_ILi192EEEEEELi128ENS_12float_e4m3_tEfNS_4arch4Sm90ELb0ELb0ELb0ELb0ELb0ELb0ELb0ELb1ELb1ELb1ELb0ELb0EEENS1_21CollectiveEpilogueFwdINS6_IJSA_SA_SB_EEES9_NS_10bfloat16_tESG_Li256ELb0ELb1ELb0ELb1EEENS1_29StaticPersistentTileSchedulerILb0EEEEEEEEEvNT_6ParamsE)
        /*00ec*/ 	.word	0x00000020


	//----- nvinfo : EIATTR_MIN_STACK_SIZE
	.align		4
.L_60:
        /*00f0*/ 	.byte	0x04, 0x12
        /*00f2*/ 	.short	(.L_62 - .L_61)
	.align		4
.L_61:
        /*00f4*/ 	.word	index@(_ZN7cutlass13device_kernelIN5flash11enable_sm90INS1_16FlashAttnFwdSm90INS1_25CollectiveMainloopFwdSm90ILi2EN4cute5tupleIJNS5_1CILi1EEES8_S8_EEENS6_IJNS7_ILi128EEENS7_ILi160EEENS7_ILi192EEEEEELi128ENS_12float_e4m3_tEfNS_4arch4Sm90ELb0ELb0ELb0ELb0ELb0ELb0ELb0ELb1ELb1ELb1ELb0ELb0EEENS1_21CollectiveEpilogueFwdINS6_IJSA_SA_SB_EEES9_NS_10bfloat16_tESG_Li256ELb0ELb1ELb0ELb1EEENS1_29StaticPersistentTileSchedulerILb0EEEEEEEEEvNT_6ParamsE)
        /*00f8*/ 	.word	0x00000020


	//----- nvinfo : EIATTR_MIN_STACK_SIZE
	.align		4
.L_62:
        /*00fc*/ 	.byte	0x04, 0x12
        /*00fe*/ 	.short	(.L_64 - .L_63)
	.align		4
.L_63:
        /*0100*/ 	.word	index@(_ZN7cutlass13device_kernelIN5flash11enable_sm90INS1_16FlashAttnFwdSm90INS1_25CollectiveMainloopFwdSm90ILi2EN4cute5tupleIJNS5_1CILi2EEENS7_ILi1EEES9_EEENS6_IJNS7_ILi128EEENS7_ILi160EEENS7_ILi192EEEEEELi128ENS_12float_e4m3_tEfNS_4arch4Sm90ELb0ELb0ELb0ELb0ELb0ELb0ELb0ELb1ELb1ELb1ELb0ELb0EEENS1_21CollectiveEpilogueFwdINS6_IJSB_SB_SC_EEESA_NS_10bfloat16_tESH_Li256ELb0ELb1ELb0ELb1EEENS1_29StaticPersistentTileSchedulerILb0EEEEEEEEEvNT_6ParamsE)
        /*0104*/ 	.word	0x00000028


	//----- nvinfo : EIATTR_MIN_STACK_SIZE
	.align		4
.L_64:
        /*0108*/ 	.byte	0x04, 0x12
        /*010a*/ 	.short	(.L_66 - .L_65)
	.align		4
.L_65:
        /*010c*/ 	.word	index@(_ZN7cutlass13device_kernelIN5flash11enable_sm90INS1_16FlashAttnFwdSm90INS1_25CollectiveMainloopFwdSm90ILi2EN4cute5tupleIJNS5_1CILi1EEES8_S8_EEENS6_IJNS7_ILi128EEENS7_ILi160EEENS7_ILi192EEEEEELi128ENS_12float_e4m3_tEfNS_4arch4Sm90ELb0ELb0ELb0ELb1ELb0ELb0ELb0ELb1ELb1ELb1ELb0ELb0EEENS1_21CollectiveEpilogueFwdINS6_IJSA_SA_SB_EEES9_NS_10bfloat16_tESG_Li256ELb1ELb1ELb0ELb1EEENS1_36VarlenDynamicPersistentTileSchedulerILi128ELi160ELi256ELi128ELb0ELb1ELb1ELb0ELb1ELb1EEEEEEEEEvNT_6ParamsE)
        /*0110*/ 	.word	0x00000030


	//----- nvinfo : EIATTR_MIN_STACK_SIZE
	.align		4
.L_66:
        /*0114*/ 	.byte	0x04, 0x12
        /*0116*/ 	.short	(.L_68 - .L_67)
	.align		4
.L_67:
        /*0118*/ 	.word	index@(_ZN7cutlass13device_kernelIN5flash11enable_sm90INS1_16FlashAttnFwdSm90INS1_25CollectiveMainloopFwdSm90ILi2EN4cute5tupleIJNS5_1CILi1EEES8_S8_EEENS6_IJNS7_ILi128EEENS7_ILi160EEENS7_ILi192EEEEEELi128ENS_12float_e4m3_tEfNS_4arch4Sm90ELb0ELb0ELb0ELb1ELb0ELb1ELb0ELb1ELb1ELb1ELb0ELb0EEENS1_21CollectiveEpilogueFwdINS6_IJSA_SA_SB_EEES9_NS_10bfloat16_tESG_Li256ELb1ELb1ELb0ELb1EEENS1_36VarlenDynamicPersistentTileSchedulerILi128ELi160ELi256ELi128ELb0ELb1ELb1ELb0ELb1ELb1EEEEEEEEEvNT_6ParamsE)
        /*011c*/ 	.word	0x00000060


	//----- nvinfo : EIATTR_MIN_STACK_SIZE
	.align		4
.L_68:
        /*0120*/ 	.byte	0x04, 0x12
        /*0122*/ 	.short	(.L_70 - .L_69)
	.align		4
.L_69:
        /*0124*/ 	.word	index@(_ZN7cutlass13device_kernelIN5flash11enable_sm90INS1_16FlashAttnFwdSm90INS1_25CollectiveMainloopFwdSm90ILi2EN4cute5tupleIJNS5_1CILi1EEES8_S8_EEENS6_IJNS7_ILi128EEENS7_ILi160EEENS7_ILi192EEEEEELi128ENS_12float_e4m3_tEfNS_4arch4Sm90ELb0ELb1ELb0ELb0ELb0ELb0ELb0ELb1ELb1ELb1ELb0ELb0EEENS1_21CollectiveEpilogueFwdINS6_IJSA_SA_SB_EEES9_NS_10bfloat16_tESG_Li256ELb0ELb1ELb0ELb1EEENS1_30DynamicPersistentTileSchedulerILi256ELi128ELb0ELb1ELb1EEEEEEEEEvNT_6ParamsE)
        /*0128*/ 	.word	0x00000028


	//----- nvinfo : EIATTR_MIN_STACK_SIZE
	.align		4
.L_70:
        /*012c*/ 	.byte	0x04, 0x12
        /*012e*/ 	.short	(.L_72 - .L_71)
	.align		4
.L_71:
        /*0130*/ 	.word	index@(_ZN7cutlass13device_kernelIN5flash11enable_sm90INS1_16FlashAttnFwdSm90INS1_25CollectiveMainloopFwdSm90ILi2EN4cute5tupleIJNS5_1CILi1EEES8_S8_EEENS6_IJNS7_ILi128EEENS7_ILi160EEENS7_ILi192EEEEEELi128ENS_12float_e4m3_tEfNS_4arch4Sm90ELb0ELb1ELb0ELb1ELb0ELb0ELb0ELb1ELb1ELb1ELb0ELb0EEENS1_21CollectiveEpilogueFwdINS6_IJSA_SA_SB_EEES9_NS_10bfloat16_tESG_Li256ELb1ELb1ELb0ELb1EEENS1_36VarlenDynamicPersistentTileSchedulerILi128ELi160ELi256ELi128ELb0ELb1ELb1ELb1ELb0ELb1EEEEEEEEEvNT_6ParamsE)
        /*0134*/ 	.word	0x00000030


	//----- nvinfo : EIATTR_MIN_STACK_SIZE
	.align		4
.L_72:
        /*0138*/ 	.byte	0x04, 0x12
        /*013a*/ 	.short	(.L_74 - .L_73)
	.align		4
.L_73:
        /*013c*/ 	.word	index@(_ZN7cutlass13device_kernelIN5flash11enable_sm90INS1_16FlashAttnFwdSm90INS1_25CollectiveMainloopFwdSm90ILi2EN4cute5tupleIJNS5_1CILi1EEES8_S8_EEENS6_IJNS7_ILi128EEENS7_ILi160EEENS7_ILi192EEEEEELi128ENS_12float_e4m3_tEfNS_4arch4Sm90ELb0ELb1ELb0ELb1ELb0ELb1ELb0ELb1ELb1ELb1ELb0ELb0EEENS1_21CollectiveEpilogueFwdINS6_IJSA_SA_SB_EEES9_NS_10bfloat16_tESG_Li256ELb1ELb1ELb0ELb1EEENS1_36VarlenDynamicPersistentTileSchedulerILi128ELi160ELi256ELi128ELb0ELb1ELb1ELb1ELb0ELb1EEEEEEEEEvNT_6ParamsE)
        /*0140*/ 	.word	0x00000058


	//----- nvinfo : EIATTR_MIN_STACK_SIZE
	.align		4
.L_74:
        /*0144*/ 	.byte	0x04, 0x12
        /*0146*/ 	.short	(.L_76 - .L_75)
	.align		4
.L_75:
        /*0148*/ 	.word	index@(_ZN7cutlass13device_kernelIN5flash11enable_sm90INS1_16FlashAttnFwdSm90INS1_25CollectiveMainloopFwdSm90ILi2EN4cute5tupleIJNS5_1CILi1EEES8_S8_EEENS6_IJNS7_ILi128EEENS7_ILi160EEENS7_ILi192EEEEEELi128ENS_12float_e4m3_tEfNS_4arch4Sm90ELb1ELb0ELb0ELb0ELb0ELb0ELb0ELb1ELb1ELb1ELb0ELb0EEENS1_21CollectiveEpilogueFwdINS6_IJSA_SA_SB_EEES9_NS_10bfloat16_tESG_Li256ELb0ELb1ELb0ELb1EEENS1_30DynamicPersistentTileSchedulerILi256ELi128ELb0ELb1ELb1EEEEEEEEEvNT_6ParamsE)
        /*014c*/ 	.word	0x00000028


	//----- nvinfo : EIATTR_MIN_STACK_SIZE
	.align		4
.L_76:
        /*0150*/ 	.byte	0x04, 0x12
        /*0152*/ 	.short	(.L_78 - .L_77)
	.align		4
.L_77:
        /*0154*/ 	.word	index@(_ZN7cutlass13device_kernelIN5flash11enable_sm90INS1_16FlashAttnFwdSm90INS1_25CollectiveMainloopFwdSm90ILi2EN4cute5tupleIJNS5_1CILi1EEES8_S8_EEENS6_IJNS7_ILi128EEENS7_ILi160EEENS7_ILi192EEEEEELi128ENS_12float_e4m3_tEfNS_4arch4Sm90ELb1ELb0ELb0ELb1ELb0ELb0ELb0ELb1ELb1ELb1ELb0ELb0EEENS1_21CollectiveEpilogueFwdINS6_IJSA_SA_SB_EEES9_NS_10bfloat16_tESG_Li256ELb1ELb1ELb0ELb1EEENS1_36VarlenDynamicPersistentTileSchedulerILi128ELi160ELi256ELi128ELb0ELb1ELb1ELb1ELb1ELb1EEEEEEEEEvNT_6ParamsE)
        /*0158*/ 	.word	0x00000038


	//----- nvinfo : EIATTR_MIN_STACK_SIZE
	.align		4
.L_78:
        /*015c*/ 	.byte	0x04, 0x12
        /*015e*/ 	.short	(.L_80 - .L_79)
	.align		4
.L_79:
        /*0160*/ 	.word	index@(_ZN7cutlass13device_kernelIN5flash11enable_sm90INS1_16FlashAttnFwdSm90INS1_25CollectiveMainloopFwdSm90ILi2EN4cute5tupleIJNS5_1CILi1EEES8_S8_EEENS6_IJNS7_ILi128EEENS7_ILi160EEENS7_ILi192EEEEEELi128ENS_12float_e4m3_tEfNS_4arch4Sm90ELb1ELb0ELb0ELb1ELb0ELb1ELb0ELb1ELb1ELb1ELb0ELb0EEENS1_21CollectiveEpilogueFwdINS6_IJSA_SA_SB_EEES9_NS_10bfloat16_tESG_Li256ELb1ELb1ELb0ELb1EEENS1_36VarlenDynamicPersistentTileSchedulerILi128ELi160ELi256ELi128ELb0ELb1ELb1ELb1ELb1ELb1EEEEEEEEEvNT_6ParamsE)
        /*0164*/ 	.word	0x00000060
.L_80:


//--------------------- .nv.compat                --------------------------
	.section	.nv.compat,"",@"SHT_CUDA_COMPAT_INFO"
	.align	4
        /*0000*/ 	.byte	0x02, 0x09, 0x01, 0x00, 0x02, 0x02, 0x04, 0x00, 0x02, 0x05, 0x05, 0x00, 0x03, 0x07, 0x01, 0x01
        /*0010*/ 	.byte	0x02, 0x03, 0x01, 0x00, 0x02, 0x06, 0x01, 0x00, 0x04, 0x0b, 0x08, 0x00, 0x00, 0x00, 0x00, 0x00
        /*0020*/ 	.byte	0x00, 0x00, 0x00, 0x00


//--------------------- .nv.info._ZN7cutlass13device_kernelIN5flash11enable_sm90INS1_16FlashAttnFwdSm90INS1_25CollectiveMainloopFwdSm90ILi2EN4cute5tupleIJNS5_1CILi1EEES8_S8_EEENS6_IJNS7_ILi128EEENS7_ILi160EEENS7_ILi192EEEEEELi128ENS_12float_e4m3_tEfNS_4arch4Sm90ELb0ELb0ELb0ELb0ELb0ELb0ELb0ELb1ELb1ELb1ELb0ELb0EEENS1_21CollectiveEpilogueFwdINS6_IJSA_SA_SB_EEES9_NS_10bfloat16_tESG_Li256ELb0ELb1ELb0ELb1EEENS1_29StaticPersistentTileSchedulerILb0EEEEEEEEEvNT_6ParamsE --------------------------
	.section	.nv.info._ZN7cutlass13device_kernelIN5flash11enable_sm90INS1_16FlashAttnFwdSm90INS1_25CollectiveMainloopFwdSm90ILi2EN4cute5tupleIJNS5_1CILi1EEES8_S8_EEENS6_IJNS7_ILi128EEENS7_ILi160EEENS7_ILi192EEEEEELi128ENS_12float_e4m3_tEfNS_4arch4Sm90ELb0ELb0ELb0ELb0ELb0ELb0ELb0ELb1ELb1ELb1ELb0ELb0EEENS1_21CollectiveEpilogueFwdINS6_IJSA_SA_SB_EEES9_NS_10bfloat16_tESG_Li256ELb0ELb1ELb0ELb1EEENS1_29StaticPersistentTileSchedulerILb0EEEEEEEEEvNT_6ParamsE,"",@"SHT_CUDA_INFO"
	.sectionflags	@""
	.align	4


	//----- nvinfo : EIATTR_CUDA_API_VERSION
	.align		4
        /*0000*/ 	.byte	0x04, 0x37
        /*0002*/ 	.short	(.L_82 - .L_81)
.L_81:
        /*0004*/ 	.word	0x00000082


	//----- nvinfo : EIATTR_KPARAM_INFO
	.align		4
.L_82:
        /*0008*/ 	.byte	0x04, 0x17
        /*000a*/ 	.short	(.L_84 - .L_83)
.L_83:
        /*000c*/ 	.word	0x00000000
        /*0010*/ 	.short	0x0000
        /*0012*/ 	.short	0x0070
        /*0014*/ 	.byte	0x00, 0xf0, 0x01, 0x28


	//----- nvinfo : EIATTR_SPARSE_MMA_MASK
	.align		4
.L_84:
        /*0018*/ 	.byte	0x03, 0x50
        /*001a*/ 	.short	0x0000


	//----- nvinfo : EIATTR_MAXREG_COUNT
	.align		4
        /*001c*/ 	.byte	0x03, 0x1b
        /*001e*/ 	.short	0x00a8


	//----- nvinfo : EIATTR_NUM_BARRIERS
	.align		4
        /*0020*/ 	.byte	0x02, 0x4c
        /*0022*/ 	.byte	0x10
	.zero		1


	//----- nvinfo : EIATTR_EXTERNS
	.align		4
        /*0024*/ 	.byte	0x04, 0x0f
        /*0026*/ 	.short	(.L_86 - .L_85)


	//   ....[0]....
	.align		4
.L_85:
        /*0028*/ 	.word	index@(__assertfail)


	//----- nvinfo : EIATTR_ANNOTATIONS
	.align		4
.L_86:
        /*002c*/ 	.byte	0x04, 0x55
        /*002e*/ 	.short	(.L_88 - .L_87)


	//   ....[0]....
.L_87:
        /*0030*/ 	.word	0x00000001
        /*0034*/ 	.byte	0xc0, 0x99, 0x00, 0x00, 0x01, 0x00, 0x00, 0x00, 0xc0, 0x9b, 0x00, 0x00, 0x01, 0x00, 0x00, 0x00
        /* <DEDUP_REMOVED lines=14> */
        /*0124*/ 	.byte	0x50, 0xcc, 0x00, 0x00, 0x01, 0x00, 0x00, 0x00, 0xd0, 0xcd, 0x00, 0x00


	//----- nvinfo : EIATTR_MERCURY_ISA_VERSION
	.align		4
.L_88:
        /*0130*/ 	.byte	0x03, 0x5f
        /*0132*/ 	.short	0x0101


	//----- nvinfo : EIATTR_INT_WARP_WIDE_INSTR_OFFSETS
	.align		4
        /*0134*/ 	.byte	0x04, 0x31
        /*0136*/ 	.short	(.L_90 - .L_89)


	//   ....[0]....
.L_89:
        /*0138*/ 	.word	0x00000130


	//   ....[1]....
        /*013c*/ 	.word	0x00000170


	//   ....[2]....
        /*0140*/ 	.word	0x000001e0


	//----- nvinfo : EIATTR_COOP_GROUP_MASK_REGIDS
	.align		4
.L_90:
        /*0144*/ 	.byte	0x04, 0x29
        /*0146*/ 	.short	(.L_92 - .L_91)


	//   ....[0]....
.L_91:
        /*0148*/ 	.word	0xffffffff


	//   ....[1]....
        /*014c*/ 	.word	0xffffffff


	//   ....[2]....
        /*0150*/ 	.word	0xffffffff


	//   ....[3]....
        /*0154*/ 	.word	0xffffffff


	//   ....[4]....
        /*0158*/ 	.word	0xffffffff


	//   ....[5]....
        /*015c*/ 	.word	0xffffffff


	//   ....[6]....
        /*0160*/ 	.word	0xffffffff


	//   ....[7]....
        /*0164*/ 	.word	0xffffffff


	//   ....[8]....
        /*0168*/ 	.word	0xffffffff


	//   ....[9]....
        /*016c*/ 	.word	0xffffffff


	//   ....[10]....
        /*0170*/ 	.word	0xffffffff


	//   ....[11]....
        /*0174*/ 	.word	0xffffffff


	//   ....[12]....
        /*0178*/ 	.word	0xffffffff


	//   ....[13]....
        /*017c*/ 	.word	0xffffffff


	//   ....[14]....
        /*0180*/ 	.word	0xffffffff


	//   ....[15]....
        /*0184*/ 	.word	0xffffffff


	//   ....[16]....
        /*0188*/ 	.word	0xffffffff


	//   ....[17]....
        /*018c*/ 	.word	0xffffffff


	//   ....[18]....
        /*0190*/ 	.word	0xffffffff


	//   ....[19]....
        /*0194*/ 	.word	0xffffffff


	//   ....[20]....
        /*0198*/ 	.word	0xffffffff


	//   ....[21]....
        /*019c*/ 	.word	0xffffffff


	//   ....[22]....
        /*01a0*/ 	.word	0xffffffff


	//   ....[23]....
        /*01a4*/ 	.word	0xffffffff


	//   ....[24]....
        /*01a8*/ 	.word	0xffffffff


	//   ....[25]....
        /*01ac*/ 	.word	0xffffffff


	//   ....[26]....
        /*01b0*/ 	.word	0xffffffff


	//   ....[27]....
        /*01b4*/ 	.word	0xffffffff


	//   ....[28]....
        /*01b8*/ 	.word	0xffffffff


	//   ....[29]....
        /*01bc*/ 	.word	0xffffffff


	//   ....[30]....
        /*01c0*/ 	.word	0xffffffff


	//   ....[31]....
        /*01c4*/ 	.word	0xffffffff


	//   ....[32]....
        /*01c8*/ 	.word	0xffffffff


	//   ....[33]....
        /*01cc*/ 	.word	0xffffffff


	//   ....[34]....
        /*01d0*/ 	.word	0xffffffff


	//   ....[35]....
        /*01d4*/ 	.word	0xffffffff


	//   ....[36]....
        /*01d8*/ 	.word	0xffffffff


	//   ....[37]....
        /*01dc*/ 	.word	0xffffffff


	//   ....[38]....
        /*01e0*/ 	.word	0xffffffff


	//   ....[39]....
        /*01e4*/ 	.word	0xffffffff


	//   ....[40]....
        /*01e8*/ 	.word	0xffffffff


	//   ....[41]....
        /*01ec*/ 	.word	0xffffffff


	//   ....[42]....
        /*01f0*/ 	.word	0xffffffff


	//   ....[43]....
        /*01f4*/ 	.word	0xffffffff


	//   ....[44]....
        /*01f8*/ 	.word	0xffffffff


	//   ....[45]....
        /*01fc*/ 	.word	0xffffffff


	//   ....[46]....
        /*0200*/ 	.word	0xffffffff


	//   ....[47]....
        /*0204*/ 	.word	0xffffffff


	//   ....[48]....
        /*0208*/ 	.word	0xffffffff


	//   ....[49]....
        /*020c*/ 	.word	0xffffffff


	//   ....[50]....
        /*0210*/ 	.word	0xffffffff


	//   ....[51]....
        /*0214*/ 	.word	0xffffffff


	//   ....[52]....
        /*0218*/ 	.word	0xffffffff


	//   ....[53]....
        /*021c*/ 	.word	0xffffffff


	//   ....[54]....
        /*0220*/ 	.word	0xffffffff


	//   ....[55]....
        /*0224*/ 	.word	0xffffffff


	//   ....[56]....
        /*0228*/ 	.word	0xffffffff


	//   ....[57]....
        /*022c*/ 	.word	0xffffffff


	//   ....[58]....
        /*0230*/ 	.word	0xffffffff


	//   ....[59]....
        /*0234*/ 	.word	0xffffffff


	//   ....[60]....
        /*0238*/ 	.word	0xffffffff


	//   ....[61]....
        /*023c*/ 	.word	0xffffffff


	//   ....[62]....
        /*0240*/ 	.word	0xffffffff


	//   ....[63]....
        /*0244*/ 	.word	0xffffffff


	//   ....[64]....
        /*0248*/ 	.word	0xffffffff


	//   ....[65]....
        /*024c*/ 	.word	0xffffffff


	//   ....[66]....
        /*0250*/ 	.word	0xffffffff


	//   ....[67]....
        /*0254*/ 	.word	0xffffffff


	//   ....[68]....
        /*0258*/ 	.word	0xffffffff


	//   ....[69]....
        /*025c*/ 	.word	0xffffffff


	//   ....[70]....
        /*0260*/ 	.word	0xffffffff


	//   ....[71]....
        /*0264*/ 	.word	0xffffffff


	//   ....[72]....
        /*0268*/ 	.word	0xffffffff


	//   ....[73]....
        /*026c*/ 	.word	0xffffffff


	//   ....[74]....
        /*0270*/ 	.word	0x0500000f


	//   ....[75]....
        /*0274*/ 	.word	0x0500000f


	//   ....[76]....
        /*0278*/ 	.word	0x0500000f


	//   ....[77]....
        /*027c*/ 	.word	0x0500000f


	//   ....[78]....
        /*0280*/ 	.word	0x0500000f


	//   ....[79]....
        /*0284*/ 	.word	0x0500000f


	//   ....[80]....
        /*0288*/ 	.word	0x0500000f


	//   ....[81]....
        /*028c*/ 	.word	0x0500000f


	//   ....[82]....
        /*0290*/ 	.word	0x0500000f


	//----- nvinfo : EIATTR_COOP_GROUP_INSTR_OFFSETS
	.align		4
.L_92:
        /*0294*/ 	.byte	0x04, 0x28
        /*0296*/ 	.short	(.L_94 - .L_93)


	//   ....[0]....
.L_93:
        /*0298*/ 	.word	0x00000070


	//   ....[1]....
        /*029c*/ 	.word	0x00000140


	//   ....[2]....
        /*02a0*/ 	.word	0x00000190


	//   ....[3]....
        /*02a4*/ 	.word	0x000003c0


	//   ....[4]....
        /*02a8*/ 	.word	0x00000520


	//   ....[5]....
        /*02ac*/ 	.word	0x00000640


	//   ....[6]....
        /*02b0*/ 	.word	0x000007a0


	//   ....[7]....
        /*02b4*/ 	.word	0x00000f20


	//   ....[8]....
        /*02b8*/ 	.word	0x00002d40


	//   ....[9]....
        /*02bc*/ 	.word	0x00002e10


	//   ....[10]....
        /*02c0*/ 	.word	0x000031a0


	//   ....[11]....
        /*02c4*/ 	.word	0x00003310


	//   ....[12]....
        /*02c8*/ 	.word	0x00005b80


	//   ....[13]....
        /*02cc*/ 	.word	0x00005be0


	//   ....[14]....
        /*02d0*/ 	.word	0x00005c10


	//   ....[15]....
        /*02d4*/ 	.word	0x00005c30


	//   ....[16]....
        /*02d8*/ 	.word	0x00007840


	//   ....[17]....
        /*02dc*/ 	.word	0x00007850


	//   ....[18]....
        /*02e0*/ 	.word	0x000078d0


	//   ....[19]....
        /*02e4*/ 	.word	0x000078e0


	//   ....[20]....
        /*02e8*/ 	.word	0x00008b10


	//   ....[21]....
        /*02ec*/ 	.word	0x00008b50


	//   ....[22]....
        /*02f0*/ 	.word	0x00008b80


	//   ....[23]....
        /*02f4*/ 	.word	0x00008bb0


	//   ....[24]....
        /*02f8*/ 	.word	0x00008be0


	//   ....[25]....
        /*02fc*/ 	.word	0x00008c10


	//   ....[26]....
        /*0300*/ 	.word	0x00008c50


	//   ....[27]....
        /*0304*/ 	.word	0x00008c70


	//   ....[28]....
        /*0308*/ 	.word	0x00008c80


	//   ....[29]....
        /*030c*/ 	.word	0x00008cb0


	//   ....[30]....
        /*0310*/ 	.word	0x00008d00


	//   ....[31]....
        /*0314*/ 	.word	0x00008d30


	//   ....[32]....
        /*0318*/ 	.word	0x00008d60


	//   ....[33]....
        /*031c*/ 	.word	0x00008d70


	//   ....[34]....
        /*0320*/ 	.word	0x00008d80


	//   ....[35]....
        /*0324*/ 	.word	0x00008d90


	//   ....[36]....
        /*0328*/ 	.word	0x00008da0


	//   ....[37]....
        /*032c*/ 	.word	0x00008dd0


	//   ....[38]....
        /*0330*/ 	.word	0x00008e00


	//   ....[39]....
        /*0334*/ 	.word	0x00008e10


	//   ....[40]....
        /*0338*/ 	.word	0x00008e20


	//   ....[41]....
        /*033c*/ 	.word	0x00008e30


	//   ....[42]....
        /*0340*/ 	.word	0x00008e40


	//   ....[43]....
        /*0344*/ 	.word	0x00008e50


	//   ....[44]....
        /*0348*/ 	.word	0x00008e60


	//   ....[45]....
        /*034c*/ 	.word	0x00008e70


	//   ....[46]....
        /*0350*/ 	.word	0x00008e80


	//   ....[47]....
        /*0354*/ 	.word	0x00008e90


	//   ....[48]....
        /*0358*/ 	.word	0x00008ea0


	//   ....[49]....
        /*035c*/ 	.word	0x00008eb0


	//   ....[50]....
        /*0360*/ 	.word	0x00008ec0


	//   ....[51]....
        /*0364*/ 	.word	0x00008ee0


	//   ....[52]....
        /*0368*/ 	.word	0x00009030


	//   ....[53]....
        /*036c*/ 	.word	0x00009060


	//   ....[54]....
        /*0370*/ 	.word	0x00009150


	//   ....[55]....
        /*0374*/ 	.word	0x00009160


	//   ....[56]....
        /*0378*/ 	.word	0x00009560


	//   ....[57]....
        /*037c*/ 	.word	0x000095a0


	//   ....[58]....
        /*0380*/ 	.word	0x00009680


	//   ....[59]....
        /*0384*/ 	.word	0x000096a0


	//   ....[60]....
        /*0388*/ 	.word	0x00009750


	//   ....[61]....
        /*038c*/ 	.word	0x00009770


	//   ....[62]....
        /*0390*/ 	.word	0x00009830


	//   ....[63]....
        /*0394*/ 	.word	0x00009870


	//   ....[64]....
        /*0398*/ 	.word	0x0000a510


	//   ....[65]....
        /*039c*/ 	.word	0x0000b110


	//   ....[66]....
        /*03a0*/ 	.word	0x0000b140


	//   ....[67]....
        /*03a4*/ 	.word	0x0000b210


	//   ....[68]....
        /*03a8*/ 	.word	0x0000b230


	//   ....[69]....
        /*03ac*/ 	.word	0x0000b2d0


	//   ....[70]....
        /*03b0*/ 	.word	0x0000b2f0


	//   ....[71]....
        /*03b4*/ 	.word	0x0000b300


	//   ....[72]....
        /*03b8*/ 	.word	0x0000b390


	//   ....[73]....
        /*03bc*/ 	.word	0x0000cd20


	//   ....[74]....
        /*03c0*/ 	.word	0x0000d220


	//   ....[75]....
        /*03c4*/ 	.word	0x0000d3d0


	//   ....[76]....
        /*03c8*/ 	.word	0x0000d420


	//   ....[77]....
        /*03cc*/ 	.word	0x0000d4c0


	//   ....[78]....
        /*03d0*/ 	.word	0x0000d5d0


	//   ....[79]....
        /*03d4*/ 	.word	0x0000d630


	//   ....[80]....
        /*03d8*/ 	.word	0x0000d750


	//   ....[81]....
        /*03dc*/ 	.word	0x0000d7b0


	//   ....[82]....
        /*03e0*/ 	.word	0x0000d850


	//----- nvinfo : EIATTR_REG_RECONFIG
	.align		4
.L_94:
        /*03e4*/ 	.byte	0x01, 0x54
	.zero		2


	//----- nvinfo : EIATTR_SYSCALL_OFFSETS
	.align		4
        /*03e8*/ 	.byte	0x04, 0x46
        /*03ea*/ 	.short	(.L_96 - .L_95)


	//   ....[0]....
.L_95:
        /*03ec*/ 	.word	0x00001440


	//   ....[1]....
        /*03f0*/ 	.word	0x00009fc0


	//   ....[2]....
        /*03f4*/ 	.word	0x0000a100


	//   ....[3]....
        /*03f8*/ 	.word	0x0000a240


	//   ....[4]....
        /*03fc*/ 	.word	0x0000a360


	//   ....[5]....
        /*0400*/ 	.word	0x0000ad10


	//----- nvinfo : EIATTR_MBARRIER_INSTR_OFFSETS
	.align		4
.L_96:
        /*0404*/ 	.byte	0x04, 0x39
        /*0406*/ 	.short	(.L_98 - .L_97)


	//   ....[0]....
.L_97:
        /*0408*/ 	.word	0x00000270
        /*040c*/ 	.word	0x000000ff
        /*0410*/ 	.word	0x00029800
        /*0414*/ 	.short	0x0100
        /*0416*/ 	.byte	0x08
	.zero		1


	//   ....[1]....
        /*0418*/ 	.word	0x00000280
        /*041c*/ 	.word	0x000000ff
        /*0420*/ 	.word	0x00029820
        /*0424*/ 	.short	0x0100
        /*0426*/ 	.byte	0x08
	.zero		1


	//   ....[2]....
        /*0428*/ 	.word	0x00000370
        /*042c*/ 	.word	0x000000ff
        /*0430*/ 	.word	0x00029830
        /*0434*/ 	.short	0x0100
        /*0436*/ 	.byte	0x08
	.zero		1


	//   ....[3]....
        /*0438*/ 	.word	0x00000380
        /*043c*/ 	.word	0x000000ff
        /*0440*/ 	.word	0x00029840
        /*0444*/ 	.short	0x0100
        /*0446*/ 	.byte	0x08
	.zero		1


	//   ....[4]....
        /*0448*/ 	.word	0x00000390
        /*044c*/ 	.word	0x000000ff
        /*0450*/ 	.word	0x00029838
        /*0454*/ 	.short	0x0100
        /*0456*/ 	.byte	0x08
	.zero		1


	//   ....[5]....
        /*0458*/ 	.word	0x000003a0
        /*045c*/ 	.word	0x000000ff
        /*0460*/ 	.word	0x00029848
        /*0464*/ 	.short	0x0100
        /*0466*/ 	.byte	0x08
	.zero		1


	//   ....[6]....
        /*0468*/ 	.word	0x000004d0
        /*046c*/ 	.word	0x000000ff
        /*0470*/ 	.word	0x00029850
        /*0474*/ 	.short	0x0100
        /*0476*/ 	.byte	0x08
	.zero		1


	//   ....[7]....
        /*0478*/ 	.word	0x000004e0
        /*047c*/ 	.word	0x000000ff
        /*0480*/ 	.word	0x00029860
        /*0484*/ 	.short	0x0100
        /*0486*/ 	.byte	0x08
	.zero		1


	//   ....[8]....
        /*0488*/ 	.word	0x000004f0
        /*048c*/ 	.word	0x000000ff
        /*0490*/ 	.word	0x00029858
        /*0494*/ 	.short	0x0100
        /*0496*/ 	.byte	0x08
	.zero		1


	//   ....[9]....
        /*0498*/ 	.word	0x00000500
        /*049c*/ 	.word	0x000000ff
        /*04a0*/ 	.word	0x00029868
        /*04a4*/ 	.short	0x0100
        /*04a6*/ 	.byte	0x08
	.zero		1


	//   ....[10]....
        /*04a8*/ 	.word	0x000005f0
        /*04ac*/ 	.word	0x000000ff
        /*04b0*/ 	.word	0x00029870
        /*04b4*/ 	.short	0x0100
        /*04b6*/ 	.byte	0x06
	.zero		1


	//   ....[11]....
        /*04b8*/ 	.word	0x00000600
        /*04bc*/ 	.word	0x000000ff
        /*04c0*/ 	.word	0x00029880
        /*04c4*/ 	.short	0x0100
        /*04c6*/ 	.byte	0x06
	.zero		1


	//   ....[12]....
        /*04c8*/ 	.word	0x00000610
        /*04cc*/ 	.word	0x000000ff
        /*04d0*/ 	.word	0x00029878
        /*04d4*/ 	.short	0x0100
        /*04d6*/ 	.byte	0x06
	.zero		1


	//   ....[13]....
        /*04d8*/ 	.word	0x00000620
        /*04dc*/ 	.word	0x000000ff
        /*04e0*/ 	.word	0x00029888
        /*04e4*/ 	.short	0x0100
        /*04e6*/ 	.byte	0x06
	.zero		1


	//   ....[14]....
        /*04e8*/ 	.word	0x00000750
        /*04ec*/ 	.word	0x000000ff
        /*04f0*/ 	.word	0x00029890
        /*04f4*/ 	.short	0x0100
        /*04f6*/ 	.byte	0x08
	.zero		1


	//   ....[15]....
        /*04f8*/ 	.word	0x00000760
        /*04fc*/ 	.word	0x000000ff
        /*0500*/ 	.word	0x000298a0
        /*0504*/ 	.short	0x0100
        /*0506*/ 	.byte	0x08
	.zero		1


	//   ....[16]....
        /*0508*/ 	.word	0x00000770
        /*050c*/ 	.word	0x000000ff
        /*0510*/ 	.word	0x00029898
        /*0514*/ 	.short	0x0100
        /*0516*/ 	.byte	0x08
	.zero		1


	//   ....[17]....
        /*0518*/ 	.word	0x00000780
        /*051c*/ 	.word	0x000000ff
        /*0520*/ 	.word	0x000298a8
        /*0524*/ 	.short	0x0100
        /*0526*/ 	.byte	0x08
	.zero		1


	//   ....[18]....
        /*0528*/ 	.word	0x000008b0
        /*052c*/ 	.word	0x000000ff
        /*0530*/ 	.word	0x000298b0
        /*0534*/ 	.short	0x0100
        /*0536*/ 	.byte	0x08
	.zero		1


	//   ....[19]....
        /*0538*/ 	.word	0x000008c0
        /*053c*/ 	.word	0x000000ff
        /*0540*/ 	.word	0x000298c0
        /*0544*/ 	.short	0x0100
        /*0546*/ 	.byte	0x08
	.zero		1


	//   ....[20]....
        /*0548*/ 	.word	0x000008d0
        /*054c*/ 	.word	0x000000ff
        /*0550*/ 	.word	0x000298b8
        /*0554*/ 	.short	0x0100
        /*0556*/ 	.byte	0x08
	.zero		1


	//   ....[21]....
        /*0558*/ 	.word	0x000008e0
        /*055c*/ 	.word	0x000000ff
        /*0560*/ 	.word	0x000298c8
        /*0564*/ 	.short	0x0100
        /*0566*/ 	.byte	0x08
	.zero		1


	//   ....[22]....
        /*0568*/ 	.word	0x000014a0
        /*056c*/ 	.word	0x000000ff
        /*0570*/ 	.word	0x00029800
        /*0574*/ 	.short	0x010a
        /*0576*/ 	.byte	0x27
	.zero		1


	//   ....[23]....
        /*0578*/ 	.word	0x00001520
        /*057c*/ 	.word	0x00000004
        /*0580*/ 	.word	0x00029830
        /*0584*/ 	.short	0x010a
        /*0586*/ 	.byte	0x3f
	.zero		1


	//   ....[24]....
        /*0588*/ 	.word	0x00001590
        /*058c*/ 	.word	0x00000004
        /*0590*/ 	.word	0x00029830
        /*0594*/ 	.short	0x010a
        /*0596*/ 	.byte	0x3f
	.zero		1


	//   ....[25]....
        /*0598*/ 	.word	0x000032a0
        /*059c*/ 	.word	0x00000004
        /*05a0*/ 	.word	0x00000000
        /*05a4*/ 	.short	0x0101
        /*05a6*/ 	.byte	0x3f
	.zero		1


	//   ....[26]....
        /*05a8*/ 	.word	0x000048f0
        /*05ac*/ 	.word	0x000000ff
        /*05b0*/ 	.word	0x00029830
        /*05b4*/ 	.short	0x010a
        /*05b6*/ 	.byte	0x06
	.zero		1


	//   ....[27]....
        /*05b8*/ 	.word	0x00004930
        /*05bc*/ 	.word	0x000000ff
        /*05c0*/ 	.word	0x00029830
        /*05c4*/ 	.short	0x010a
        /*05c6*/ 	.byte	0x06
	.zero		1


	//   ....[28]....
        /*05c8*/ 	.word	0x00005550
        /*05cc*/ 	.word	0x000000ff
        /*05d0*/ 	.word	0x00029850
        /*05d4*/ 	.short	0x010a
        /*05d6*/ 	.byte	0x06
	.zero		1


	//   ....[29]....
        /*05d8*/ 	.word	0x00005590
        /*05dc*/ 	.word	0x000000ff
        /*05e0*/ 	.word	0x00029850
        /*05e4*/ 	.short	0x010a
        /*05e6*/ 	.byte	0x06
	.zero		1


	//   ....[30]....
        /*05e8*/ 	.word	0x00006c30
        /*05ec*/ 	.word	0x00000004
        /*05f0*/ 	.word	0x00000000
        /*05f4*/ 	.short	0x0101
        /*05f6*/ 	.byte	0x3f
	.zero		1


	//   ....[31]....
        /*05f8*/ 	.word	0x00006e80
        /*05fc*/ 	.word	0x000000ff
        /*0600*/ 	.word	0x00000000
        /*0604*/ 	.short	0x0101
        /*0606*/ 	.byte	0x06
	.zero		1


	//   ....[32]....
        /*0608*/ 	.word	0x00007500
        /*060c*/ 	.word	0x000000ff
        /*0610*/ 	.word	0x00029850
        /*0614*/ 	.short	0x010a
        /*0616*/ 	.byte	0x04
	.zero		1


	//   ....[33]....
        /*0618*/ 	.word	0x00007540
        /*061c*/ 	.word	0x000000ff
        /*0620*/ 	.word	0x00029850
        /*0624*/ 	.short	0x010a
        /*0626*/ 	.byte	0x04
	.zero		1


	//   ....[34]....
        /*0628*/ 	.word	0x00008320
        /*062c*/ 	.word	0x000000ff
        /*0630*/ 	.word	0x00000000
        /*0634*/ 	.short	0x0101
        /*0636*/ 	.byte	0x04
	.zero		1


	//   ....[35]....
        /*0638*/ 	.word	0x00009580
        /*063c*/ 	.word	0x000000ff
        /*0640*/ 	.word	0x00000000
        /*0644*/ 	.short	0x0101
        /*0646*/ 	.byte	0x27
	.zero		1


	//   ....[36]....
        /*0648*/ 	.word	0x0000a780
        /*064c*/ 	.word	0x00000002
        /*0650*/ 	.word	0x00029880
        /*0654*/ 	.short	0x010a
        /*0656*/ 	.byte	0x3f
	.zero		1


	//   ....[37]....
        /*0658*/ 	.word	0x0000a900
        /*065c*/ 	.word	0x00000002
        /*0660*/ 	.word	0x00029840
        /*0664*/ 	.short	0x010a
        /*0666*/ 	.byte	0x3f
	.zero		1


	//   ....[38]....
        /*0668*/ 	.word	0x0000b470
        /*066c*/ 	.word	0x000000ff
        /*0670*/ 	.word	0x00029800
        /*0674*/ 	.short	0x0107
        /*0676*/ 	.byte	0x29
	.zero		1


	//   ....[39]....
        /*0678*/ 	.word	0x0000b4c0
        /*067c*/ 	.word	0x000000ff
        /*0680*/ 	.word	0x00029800
        /*0684*/ 	.short	0x0101
        /*0686*/ 	.byte	0x29
	.zero		1


	//   ....[40]....
        /*0688*/ 	.word	0x0000b4f0
        /*068c*/ 	.word	0x000000ff
        /*0690*/ 	.word	0x00029820
        /*0694*/ 	.short	0x010a
        /*0696*/ 	.byte	0x29
	.zero		1


	//   ....[41]....
        /*0698*/ 	.word	0x0000b7f0
        /*069c*/ 	.word	0x00000006
        /*06a0*/ 	.word	0x00029880
        /*06a4*/ 	.short	0x010a
        /*06a6*/ 	.byte	0x3f
	.zero		1


	//   ....[42]....
        /*06a8*/ 	.word	0x0000ba20
        /*06ac*/ 	.word	0x00000006
        /*06b0*/ 	.word	0x00029840
        /*06b4*/ 	.short	0x010a
        /*06b6*/ 	.byte	0x3f
	.zero		1


	//   ....[43]....
        /*06b8*/ 	.word	0x0000bee0
        /*06bc*/ 	.word	0x00000012
        /*06c0*/ 	.word	0x00029870
        /*06c4*/ 	.short	0x010a
        /*06c6*/ 	.byte	0x3f
	.zero		1


	//   ....[44]....
        /*06c8*/ 	.word	0x0000bf50
        /*06cc*/ 	.word	0x00000012
        /*06d0*/ 	.word	0x00029860
        /*06d4*/ 	.short	0x010a
        /*06d6*/ 	.byte	0x3f
	.zero		1


	//   ....[45]....
        /*06d8*/ 	.word	0x0000c450
        /*06dc*/ 	.word	0x00000012
        /*06e0*/ 	.word	0x00029850
        /*06e4*/ 	.short	0x0101
        /*06e6*/ 	.byte	0x3f
	.zero		1


	//   ....[46]....
        /*06e8*/ 	.word	0x0000c4c0
        /*06ec*/ 	.word	0x00000012
        /*06f0*/ 	.word	0x00000000
        /*06f4*/ 	.short	0x0101
        /*06f6*/ 	.byte	0x3f
	.zero		1


	//   ....[47]....
        /*06f8*/ 	.word	0x0000c5c0
        /*06fc*/ 	.word	0x00000010
        /*0700*/ 	.word	0x00029870
        /*0704*/ 	.short	0x010a
        /*0706*/ 	.byte	0x3f
	.zero		1


	//   ....[48]....
        /*0708*/ 	.word	0x0000c630
        /*070c*/ 	.word	0x00000010
        /*0710*/ 	.word	0x00029860
        /*0714*/ 	.short	0x010a
        /*0716*/ 	.byte	0x3f
	.zero		1


	//   ....[49]....
        /*0718*/ 	.word	0x0000cb40
        /*071c*/ 	.word	0x00000010
        /*0720*/ 	.word	0x00029850
        /*0724*/ 	.short	0x0101
        /*0726*/ 	.byte	0x3f
	.zero		1


	//   ....[50]....
        /*0728*/ 	.word	0x0000cbd0
        /*072c*/ 	.word	0x00000000
        /*0730*/ 	.word	0x00000000
        /*0734*/ 	.short	0x0101
        /*0736*/ 	.byte	0x3f
	.zero		1


	//   ....[51]....
        /*0738*/ 	.word	0x0000ccd0
        /*073c*/ 	.word	0x00000008
        /*0740*/ 	.word	0x00029820
        /*0744*/ 	.short	0x010a
        /*0746*/ 	.byte	0x3f
	.zero		1


	//   ....[52]....
        /*0748*/ 	.word	0x0000ce50
        /*074c*/ 	.word	0x00000005
        /*0750*/ 	.word	0x00000000
        /*0754*/ 	.short	0x010a
        /*0756*/ 	.byte	0x3f
	.zero		1


	//   ....[53]....
        /*0758*/ 	.word	0x0000cea0
        /*075c*/ 	.word	0x00000007
        /*0760*/ 	.word	0x00000000
        /*0764*/ 	.short	0x010a
        /*0766*/ 	.byte	0x3f
	.zero		1


	//   ....[54]....
        /*0768*/ 	.word	0x0000cef0
        /*076c*/ 	.word	0x00000011
        /*0770*/ 	.word	0x00029860
        /*0774*/ 	.short	0x010a
        /*0776*/ 	.byte	0x3f
	.zero		1


	//   ....[55]....
        /*0778*/ 	.word	0x0000cf40
        /*077c*/ 	.word	0x00000003
        /*0780*/ 	.word	0x00029860
        /*0784*/ 	.short	0x010a
        /*0786*/ 	.byte	0x3f
	.zero		1


	//   ....[56]....
        /*0788*/ 	.word	0x0000cf80
        /*078c*/ 	.word	0x00000011
        /*0790*/ 	.word	0x00029880
        /*0794*/ 	.short	0x010a
        /*0796*/ 	.byte	0x3f
	.zero		1


	//   ....[57]....
        /*0798*/ 	.word	0x0000cfa0
        /*079c*/ 	.word	0x00000003
        /*07a0*/ 	.word	0x00029880
        /*07a4*/ 	.short	0x010a
        /*07a6*/ 	.byte	0x3f
	.zero		1


	//   ....[58]....
        /*07a8*/ 	.word	0x0000d010
        /*07ac*/ 	.word	0x00000003
        /*07b0*/ 	.word	0x00029800
        /*07b4*/ 	.short	0x010a
        /*07b6*/ 	.byte	0x3f
	.zero		1


	//   ....[59]....
        /*07b8*/ 	.word	0x0000d060
        /*07bc*/ 	.word	0x00000004
        /*07c0*/ 	.word	0x00029830
        /*07c4*/ 	.short	0x010a
        /*07c6*/ 	.byte	0x3f
	.zero		1


	//   ....[60]....
        /*07c8*/ 	.word	0x0000d0c0
        /*07cc*/ 	.word	0x00000003
        /*07d0*/ 	.word	0x00029830
        /*07d4*/ 	.short	0x010a
        /*07d6*/ 	.byte	0x3f
	.zero		1


	//   ....[61]....
        /*07d8*/ 	.word	0x0000d120
        /*07dc*/ 	.word	0x00000003
        /*07e0*/ 	.word	0x00029850
        /*07e4*/ 	.short	0x010a
        /*07e6*/ 	.byte	0x3f
	.zero		1


	//   ....[62]....
        /*07e8*/ 	.word	0x0000d180
        /*07ec*/ 	.word	0x00000007
        /*07f0*/ 	.word	0x00029850
        /*07f4*/ 	.short	0x010a
        /*07f6*/ 	.byte	0x3f
	.zero		1


	//   ....[63]....
        /*07f8*/ 	.word	0x0000d2d0
        /*07fc*/ 	.word	0x00000002
        /*0800*/ 	.word	0x00029880
        /*0804*/ 	.short	0x010a
        /*0806*/ 	.byte	0x3f
	.zero		1


	//   ....[64]....
        /*0808*/ 	.word	0x0000d320
        /*080c*/ 	.word	0x00000002
        /*0810*/ 	.word	0x00029840
        /*0814*/ 	.short	0x010a
        /*0816*/ 	.byte	0x3f
	.zero		1


	//   ....[65]....
        /*0818*/ 	.word	0x0000d900
        /*081c*/ 	.word	0x00000003
        /*0820*/ 	.word	0x00029820
        /*0824*/ 	.short	0x010a
        /*0826*/ 	.byte	0x3f
	.zero		1


	//   ....[66]....
        /*0828*/ 	.word	0x0000d950
        /*082c*/ 	.word	0x00000006
        /*0830*/ 	.word	0x00029880
        /*0834*/ 	.short	0x010a
        /*0836*/ 	.byte	0x3f
	.zero		1


	//   ....[67]....
        /*0838*/ 	.word	0x0000d9a0
        /*083c*/ 	.word	0x00000006
        /*0840*/ 	.word	0x00029840
        /*0844*/ 	.short	0x010a
        /*0846*/ 	.byte	0x3f
	.zero		1


	//   ....[68]....
        /*0848*/ 	.word	0x0000d9f0
        /*084c*/ 	.word	0x00000012
        /*0850*/ 	.word	0x00029870
        /*0854*/ 	.short	0x010a
        /*0856*/ 	.byte	0x3f
	.zero		1


	//   ....[69]....
        /*0858*/ 	.word	0x0000da40
        /*085c*/ 	.word	0x00000012
        /*0860*/ 	.word	0x00029860
        /*0864*/ 	.short	0x010a
        /*0866*/ 	.byte	0x3f
	.zero		1


	//   ....[70]....
        /*0868*/ 	.word	0x0000da90
        /*086c*/ 	.word	0x00000010
        /*0870*/ 	.word	0x00029870
        /*0874*/ 	.short	0x010a
        /*0876*/ 	.byte	0x3f
	.zero		1


	//   ....[71]....
        /*0878*/ 	.word	0x0000dae0
        /*087c*/ 	.word	0x00000010
        /*0880*/ 	.word	0x00029860
        /*0884*/ 	.short	0x010a
        /*0886*/ 	.byte	0x3f
	.zero		1


	//   ....[72]....
        /*0888*/ 	.word	0x0000db30
        /*088c*/ 	.word	0x00000008
        /*0890*/ 	.word	0x00029820
        /*0894*/ 	.short	0x010a
        /*0896*/ 	.byte	0x3f
	.zero		1


	//   ....[73]....
        /*0898*/ 	.word	0x0000db80
        /*089c*/ 	.word	0x00000005
        /*08a0*/ 	.word	0x00000000
        /*08a4*/ 	.short	0x010a
        /*08a6*/ 	.byte	0x3f
	.zero		1


	//   ....[74]....
        /*08a8*/ 	.word	0x0000dbd0
        /*08ac*/ 	.word	0x00000007
        /*08b0*/ 	.word	0x00000000
        /*08b4*/ 	.short	0x010a
        /*08b6*/ 	.byte	0x3f
	.zero		1


	//   ....[75]....
        /*08b8*/ 	.word	0x0000dc20
        /*08bc*/ 	.word	0x00000011
        /*08c0*/ 	.word	0x00029860
        /*08c4*/ 	.short	0x010a
        /*08c6*/ 	.byte	0x3f
	.zero		1


	//   ....[76]....
        /*08c8*/ 	.word	0x0000dc70
        /*08cc*/ 	.word	0x00000003
        /*08d0*/ 	.word	0x00029860
        /*08d4*/ 	.short	0x010a
        /*08d6*/ 	.byte	0x3f
	.zero		1


	//   ....[77]....
        /*08d8*/ 	.word	0x0000dcc0
        /*08dc*/ 	.word	0x00000011
        /*08e0*/ 	.word	0x00029880
        /*08e4*/ 	.short	0x010a
        /*08e6*/ 	.byte	0x3f
	.zero		1


	//----- nvinfo : EIATTR_NUM_MBARRIERS
	.align		4
.L_98:
        /*08e8*/ 	.byte	0x03, 0x38
        /*08ea*/ 	.short	0x0016


	//----- nvinfo : EIATTR_EXIT_INSTR_OFFSETS
	.align		4
        /*08ec*/ 	.byte	0x04, 0x1c
        /*08ee*/ 	.short	(.L_100 - .L_99)


	//   ....[0]....
.L_99:
        /*08f0*/ 	.word	0x00000a30


	//   ....[1]....
        /*08f4*/ 	.word	0x00009950


	//   ....[2]....
        /*08f8*/ 	.word	0x0000cd40


	//   ....[3]....
        /*08fc*/ 	.word	0x0000cff0


	//----- nvinfo : EIATTR_MAX_THREADS
	.align		4
.L_100:
        /*0900*/ 	.byte	0x04, 0x05
        /*0902*/ 	.short	(.L_102 - .L_101)
.L_101:
        /*0904*/ 	.word	0x00000180
        /*0908*/ 	.word	0x00000001
        /*090c*/ 	.word	0x00000001


	//----- nvinfo : EIATTR_CRS_STACK_SIZE
	.align		4
.L_102:
        /*0910*/ 	.byte	0x04, 0x1e
        /*0912*/ 	.short	(.L_104 - .L_103)
.L_103:
        /*0914*/ 	.word	0x00000000


	//----- nvinfo : EIATTR_CBANK_PARAM_SIZE
	.align		4
.L_104:
        /*0918*/ 	.byte	0x03, 0x19
        /*091a*/ 	.short	0x0a70


	//----- nvinfo : EIATTR_PARAM_CBANK
	.align		4
        /*091c*/ 	.byte	0x04, 0x0a
        /*091e*/ 	.short	(.L_106 - .L_105)
	.align		4
.L_105:
        /*0920*/ 	.word	index@(.nv.constant0._ZN7cutlass13device_kernelIN5flash11enable_sm90INS1_16FlashAttnFwdSm90INS1_25CollectiveMainloopFwdSm90ILi2EN4cute5tupleIJNS5_1CILi1EEES8_S8_EEENS6_IJNS7_ILi128EEENS7_ILi160EEENS7_ILi192EEEEEELi128ENS_12float_e4m3_tEfNS_4arch4Sm90ELb0ELb0ELb0ELb0ELb0ELb0ELb0ELb1ELb1ELb1ELb0ELb0EEENS1_21CollectiveEpilogueFwdINS6_IJSA_SA_SB_EEES9_NS_10bfloat16_tESG_Li256ELb0ELb1ELb0ELb1EEENS1_29StaticPersistentTileSchedulerILb0EEEEEEEEEvNT_6ParamsE)
        /*0924*/ 	.short	0x0210
        /*0926*/ 	.short	0x0a70


	//----- nvinfo : EIATTR_SW_WAR
	.align		4
.L_106:
        /*0928*/ 	.byte	0x04, 0x36
        /*092a*/ 	.short	(.L_108 - .L_107)
.L_107:
        /*092c*/ 	.word	0x00000008
.L_108:


//--------------------- .nv.info._ZN7cutlass13device_kernelIN5flash11enable_sm90INS1_16FlashAttnFwdSm90INS1_25CollectiveMainloopFwdSm90ILi2EN4cute5tupleIJNS5_1CILi2EEENS7_ILi1EEES9_EEENS6_IJNS7_ILi128EEENS7_ILi160EEENS7_ILi192EEEEEELi128ENS_12float_e4m3_tEfNS_4arch4Sm90ELb0ELb0ELb0ELb0ELb0ELb0ELb0ELb1ELb1ELb1ELb0ELb0EEENS1_21CollectiveEpilogueFwdINS6_IJSB_SB_SC_EEESA_NS_10bfloat16_tESH_Li256ELb0ELb1ELb0ELb1EEENS1_29StaticPersistentTileSchedulerILb0EEEEEEEEEvNT_6ParamsE --------------------------
	.section	.nv.info._ZN7cutlass13device_kernelIN5flash11enable_sm90INS1_16FlashAttnFwdSm90INS1_25CollectiveMainloopFwdSm90ILi2EN4cute5tupleIJNS5_1CILi2EEENS7_ILi1EEES9_EEENS6_IJNS7_ILi128EEENS7_ILi160EEENS7_ILi192EEEEEELi128ENS_12float_e4m3_tEfNS_4arch4Sm90ELb0ELb0ELb0ELb0ELb0ELb0ELb0ELb1ELb1ELb1ELb0ELb0EEENS1_21CollectiveEpilogueFwdINS6_IJSB_SB_SC_EEESA_NS_10bfloat16_tESH_Li256ELb0ELb1ELb0ELb1EEENS1_29StaticPersistentTileSchedulerILb0EEEEEEEEEvNT_6ParamsE,"",@"SHT_CUDA_INFO"
	.sectionflags	@""
	.align	4


	//----- nvinfo : EIATTR_CUDA_API_VERSION
	.align		4
        /*0000*/ 	.byte	0x04, 0x37
        /*0002*/ 	.short	(.L_110 - .L_109)
.L_109:
        /*0004*/ 	.word	0x00000082


	//----- nvinfo : EIATTR_KPARAM_INFO
	.align		4
.L_110:
        /*0008*/ 	.byte	0x04, 0x17
        /*000a*/ 	.short	(.L_112 - .L_111)
.L_111:
        /*000c*/ 	.word	0x00000000
        /*0010*/ 	.short	0x0000
        /*0012*/ 	.short	0x0070
        /*0014*/ 	.byte	0x00, 0xf0, 0x01, 0x28


	//----- nvinfo : EIATTR_SPARSE_MMA_MASK
	.align		4
.L_112:
        /*0018*/ 	.byte	0x03, 0x50
        /*001a*/ 	.short	0x0000


	//----- nvinfo : EIATTR_MAXREG_COUNT
	.align		4
        /*001c*/ 	.byte	0x03, 0x1b
        /*001e*/ 	.short	0x00a8


	//----- nvinfo : EIATTR_NUM_BARRIERS
	.align		4
        /*0020*/ 	.byte	0x02, 0x4c
        /*0022*/ 	.byte	0x10
	.zero		1


	//----- nvinfo : EIATTR_EXTERNS
	.align		4
        /*0024*/ 	.byte	0x04, 0x0f
        /*0026*/ 	.short	(.L_114 - .L_113)


	//   ....[0]....
	.align		4
.L_113:
        /*0028*/ 	.word	index@(__assertfail)


	//----- nvinfo : EIATTR_ANNOTATIONS
	.align		4
.L_114:
        /*002c*/ 	.byte	0x04, 0x55
        /*002e*/ 	.short	(.L_116 - .L_115)


	//   ....[0]....
.L_115:
        /* <DEDUP_REMOVED lines=17> */


	//----- nvinfo : EIATTR_MERCURY_ISA_VERSION
	.align		4
.L_116:
        /*0130*/ 	.byte	0x03, 0x5f
        /*0132*/ 	.short	0x0101


	//----- nvinfo : EIATTR_INT_WARP_WIDE_INSTR_OFFSETS
	.align		4
        /*0134*/ 	.byte	0x04, 0x31
        /*0136*/ 	.short	(.L_118 - .L_117)


	//   ....[0]....
.L_117:
        /*0138*/ 	.word	0x00000130


	//   ....[1]....
        /*013c*/ 	.word	0x00000170


	//   ....[2]....
        /*0140*/ 	.word	0x000001e0


	//----- nvinfo : EIATTR_COOP_GROUP_MASK_REGIDS
	.align		4
.L_118:
        /*0144*/ 	.byte	0x04, 0x29
        /*0146*/ 	.short	(.L_120 - .L_119)


	//   ....[0]....
.L_119:
        /*0148*/ 	.word	0xffffffff


	//   ....[1]....
        /*014c*/ 	.word	0xffffffff


	//   ....[2]....
        /*0150*/ 	.word	0xffffffff


	//   ....[3]....
        /*0154*/ 	.word	0xffffffff


	//   ....[4]....
        /*0158*/ 	.word	0xffffffff


	//   ....[5]....
        /*015c*/ 	.word	0xffffffff


	//   ....[6]....
        /*0160*/ 	.word	0xffffffff


	//   ....[7]....
        /*0164*/ 	.word	0xffffffff


	//   ....[8]....
        /*0168*/ 	.word	0xffffffff


	//   ....[9]....
        /*016c*/ 	.word	0xffffffff


	//   ....[10]....
        /*0170*/ 	.word	0xffffffff


	//   ....[11]....
        /*0174*/ 	.word	0xffffffff


	//   ....[12]....
        /*0178*/ 	.word	0xffffffff


	//   ....[13]....
        /*017c*/ 	.word	0xffffffff


	//   ....[14]....
        /*0180*/ 	.word	0xffffffff


	//   ....[15]....
        /*0184*/ 	.word	0xffffffff


	//   ....[16]....
        /*0188*/ 	.word	0xffffffff


	//   ....[17]....
        /*018c*/ 	.word	0xffffffff


	//   ....[18]....
        /*0190*/ 	.word	0xffffffff


	//   ....[19]....
        /*0194*/ 	.word	0xffffffff


	//   ....[20]....
        /*0198*/ 	.word	0xffffffff


	//   ....[21]....
        /*019c*/ 	.word	0xffffffff


	//   ....[22]....
        /*01a0*/ 	.word	0xffffffff


	//   ....[23]....
        /*01a4*/ 	.word	0xffffffff


	//   ....[24]....
        /*01a8*/ 	.word	0xffffffff


	//   ....[25]....
        /*01ac*/ 	.word	0xffffffff


	//   ....[26]....
        /*01b0*/ 	.word	0xffffffff


	//   ....[27]....
        /*01b4*/ 	.word	0xffffffff


	//   ....[28]....
        /*01b8*/ 	.word	0xffffffff


	//   ....[29]....
        /*01bc*/ 	.word	0xffffffff


	//   ....[30]....
        /*01c0*/ 	.word	0xffffffff


	//   ....[31]....
        /*01c4*/ 	.word	0xffffffff


	//   ....[32]....
        /*01c8*/ 	.word	0xffffffff


	//   ....[33]....
        /*01cc*/ 	.word	0xffffffff


	//   ....[34]....
        /*01d0*/ 	.word	0xffffffff


	//   ....[35]....
        /*01d4*/ 	.word	0xffffffff


	//   ....[36]....
        /*01d8*/ 	.word	0xffffffff


	//   ....[37]....
        /*01dc*/ 	.word	0xffffffff


	//   ....[38]....
        /*01e0*/ 	.word	0xffffffff


	//   ....[39]....
        /*01e4*/ 	.word	0xffffffff


	//   ....[40]....
        /*01e8*/ 	.word	0xffffffff


	//   ....[41]....
        /*01ec*/ 	.word	0xffffffff


	//   ....[42]....
        /*01f0*/ 	.word	0xffffffff


	//   ....[43]....
        /*01f4*/ 	.word	0xffffffff


	//   ....[44]....
        /*01f8*/ 	.word	0xffffffff


	//   ....[45]....
        /*01fc*/ 	.word	0xffffffff


	//   ....[46]....
        /*0200*/ 	.word	0xffffffff


	//   ....[47]....
        /*0204*/ 	.word	0xffffffff


	//   ....[48]....
        /*0208*/ 	.word	0xffffffff


	//   ....[49]....
        /*020c*/ 	.word	0xffffffff


	//   ....[50]....
        /*0210*/ 	.word	0xffffffff


	//   ....[51]....
        /*0214*/ 	.word	0xffffffff


	//   ....[52]....
        /*0218*/ 	.word	0xffffffff


	//   ....[53]....
        /*021c*/ 	.word	0xffffffff


	//   ....[54]....
        /*0220*/ 	.word	0xffffffff


	//   ....[55]....
        /*0224*/ 	.word	0xffffffff


	//   ....[56]....
        /*0228*/ 	.word	0xffffffff


	//   ....[57]....
        /*022c*/ 	.word	0xffffffff


	//   ....[58]....
        /*0230*/ 	.word	0xffffffff


	//   ....[59]....
        /*0234*/ 	.word	0xffffffff


	//   ....[60]....
        /*0238*/ 	.word	0xffffffff


	//   ....[61]....
        /*023c*/ 	.word	0xffffffff


	//   ....[62]....
        /*0240*/ 	.word	0xffffffff


	//   ....[63]....
        /*0244*/ 	.word	0xffffffff


	//   ....[64]....
        /*0248*/ 	.word	0xffffffff


	//   ....[65]....
        /*024c*/ 	.word	0xffffffff


	//   ....[66]....
        /*0250*/ 	.word	0xffffffff


	//   ....[67]....
        /*0254*/ 	.word	0xffffffff


	//   ....[68]....
        /*0258*/ 	.word	0xffffffff


	//   ....[69]....
        /*025c*/ 	.word	0xffffffff


	//   ....[70]....
        /*0260*/ 	.word	0xffffffff


	//   ....[71]....
        /*0264*/ 	.word	0xffffffff


	//   ....[72]....
        /*0268*/ 	.word	0xffffffff


	//   ....[73]....
        /*026c*/ 	.word	0xffffffff


	//   ....[74]....
        /*0270*/ 	.word	0xffffffff


	//   ....[75]....
        /*0274*/ 	.word	0x0500000f


	//   ....[76]....
        /*0278*/ 	.word	0x0500000f


	//   ....[77]....
        /*027c*/ 	.word	0x0500000f


	//   ....[78]....
        /*0280*/ 	.word	0x0500000f


	//   ....[79]....
        /*0284*/ 	.word	0x0500000f


	//   ....[80]....
        /*0288*/ 	.word	0x0500000f


	//   ....[81]....
        /*028c*/ 	.word	0x0500000f


	//   ....[82]....
        /*0290*/ 	.word	0x0500000f


	//   ....[83]....
        /*0294*/ 	.word	0x0500000f


	//----- nvinfo : EIATTR_COOP_GROUP_INSTR_OFFSETS
	.align		4
.L_120:
        /*0298*/ 	.byte	0x04, 0x28
        /*029a*/ 	.short	(.L_122 - .L_121)


	//   ....[0]....
.L_121:
        /*029c*/ 	.word	0x00000070


	//   ....[1]....
        /*02a0*/ 	.word	0x00000140


	//   ....[2]....
        /*02a4*/ 	.word	0x00000190


	//   ....[3]....
        /*02a8*/ 	.word	0x000003d0


	//   ....[4]....
        /*02ac*/ 	.word	0x000005f0


	//   ....[5]....
        /*02b0*/ 	.word	0x00000820


	//   ....[6]....
        /*02b4*/ 	.word	0x00000aa0


	//   ....[7]....
        /*02b8*/ 	.word	0x00000de0


	//   ....[8]....
        /*02bc*/ 	.word	0x00001440


	//   ....[9]....
        /*02c0*/ 	.word	0x00003220


	//   ....[10]....
        /*02c4*/ 	.word	0x00003320


	//   ....[11]....
        /*02c8*/ 	.word	0x00003780


	//   ....[12]....
        /*02cc*/ 	.word	0x00003870


	//   ....[13]....
        /*02d0*/ 	.word	0x00005f00


	//   ....[14]....
        /*02d4*/ 	.word	0x00005f10


	//   ....[15]....
        /*02d8*/ 	.word	0x00005f40


	//   ....[16]....
        /*02dc*/ 	.word	0x00005f50


	//   ....[17]....
        /*02e0*/ 	.word	0x00007a60


	//   ....[18]....
        /*02e4*/ 	.word	0x00007a70


	//   ....[19]....
        /*02e8*/ 	.word	0x00007af0


	//   ....[20]....
        /*02ec*/ 	.word	0x00007b00


	//   ....[21]....
        /*02f0*/ 	.word	0x00008e20


	//   ....[22]....
        /*02f4*/ 	.word	0x00008e30


	//   ....[23]....
        /*02f8*/ 	.word	0x00008e40


	//   ....[24]....
        /*02fc*/ 	.word	0x00008e50


	//   ....[25]....
        /*0300*/ 	.word	0x00008e60


	//   ....[26]....
        /*0304*/ 	.word	0x00008e70


	//   ....[27]....
        /*0308*/ 	.word	0x00008e80


	//   ....[28]....
        /*030c*/ 	.word	0x00008e90


	//   ....[29]....
        /*0310*/ 	.word	0x00008ea0


	//   ....[30]....
        /*0314*/ 	.word	0x00008ed0


	//   ....[31]....
        /*0318*/ 	.word	0x00008f20


	//   ....[32]....
        /*031c*/ 	.word	0x00008f50


	//   ....[33]....
        /*0320*/ 	.word	0x00008f80


	//   ....[34]....
        /*0324*/ 	.word	0x00008f90


	//   ....[35]....
        /*0328*/ 	.word	0x00008fa0


	//   ....[36]....
        /*032c*/ 	.word	0x00008fb0


	//   ....[37]....
        /*0330*/ 	.word	0x00008fc0


	//   ....[38]....
        /*0334*/ 	.word	0x00008ff0


	//   ....[39]....
        /*0338*/ 	.word	0x00009020


	//   ....[40]....
        /*033c*/ 	.word	0x00009030


	//   ....[41]....
        /*0340*/ 	.word	0x00009040


	//   ....[42]....
        /*0344*/ 	.word	0x00009050


	//   ....[43]....
        /*0348*/ 	.word	0x00009060


	//   ....[44]....
        /*034c*/ 	.word	0x00009070


	//   ....[45]....
        /*0350*/ 	.word	0x00009080


	//   ....[46]....
        /*0354*/ 	.word	0x00009090


	//   ....[47]....
        /*0358*/ 	.word	0x000090a0


	//   ....[48]....
        /*035c*/ 	.word	0x000090b0


	//   ....[49]....
        /*0360*/ 	.word	0x000090c0


	//   ....[50]....
        /*0364*/ 	.word	0x000090d0


	//   ....[51]....
        /*0368*/ 	.word	0x000090f0


	//   ....[52]....
        /*036c*/ 	.word	0x00009100


	//   ....[53]....
        /*0370*/ 	.word	0x00009220


	//   ....[54]....
        /*0374*/ 	.word	0x00009250


	//   ....[55]....
        /*0378*/ 	.word	0x00009310


	//   ....[56]....
        /*037c*/ 	.word	0x00009360


	//   ....[57]....
        /*0380*/ 	.word	0x000097d0


	//   ....[58]....
        /*0384*/ 	.word	0x00009800


	//   ....[59]....
        /*0388*/ 	.word	0x000098d0


	//   ....[60]....
        /*038c*/ 	.word	0x000098f0


	//   ....[61]....
        /*0390*/ 	.word	0x000099a0


	//   ....[62]....
        /*0394*/ 	.word	0x000099c0


	//   ....[63]....
        /*0398*/ 	.word	0x00009a80


	//   ....[64]....
        /*039c*/ 	.word	0x00009ac0


	//   ....[65]....
        /*03a0*/ 	.word	0x0000a7c0


	//   ....[66]....
        /*03a4*/ 	.word	0x0000b480


	//   ....[67]....
        /*03a8*/ 	.word	0x0000b4b0


	//   ....[68]....
        /*03ac*/ 	.word	0x0000b590


	//   ....[69]....
        /*03b0*/ 	.word	0x0000b5a0


	//   ....[70]....
        /*03b4*/ 	.word	0x0000b630


	//   ....[71]....
        /*03b8*/ 	.word	0x0000b640


	//   ....[72]....
        /*03bc*/ 	.word	0x0000b650


	//   ....[73]....
        /*03c0*/ 	.word	0x0000b660


	//   ....[74]....
        /*03c4*/ 	.word	0x0000d1a0


	//   ....[75]....
        /*03c8*/ 	.word	0x0000d6a0


	//   ....[76]....
        /*03cc*/ 	.word	0x0000d850


	//   ....[77]....
        /*03d0*/ 	.word	0x0000d8b0


	//   ....[78]....
        /*03d4*/ 	.word	0x0000d940


	//   ....[79]....
        /*03d8*/ 	.word	0x0000da50


	//   ....[80]....
        /*03dc*/ 	.word	0x0000dab0


	//   ....[81]....
        /*03e0*/ 	.word	0x0000dbb0


	//   ....[82]....
        /*03e4*/ 	.word	0x0000dc10


	//   ....[83]....
        /*03e8*/ 	.word	0x0000dcf0


	//----- nvinfo : EIATTR_REG_RECONFIG
	.align		4
.L_122:
        /*03ec*/ 	.byte	0x01, 0x54
	.zero		2


	//----- nvinfo : EIATTR_SYSCALL_OFFSETS
	.align		4
        /*03f0*/ 	.byte	0x04, 0x46
        /*03f2*/ 	.short	(.L_124 - .L_123)


	//   ....[0]....
.L_123:
        /*03f4*/ 	.word	0x00001960


	//   ....[1]....
        /*03f8*/ 	.word	0x0000a270


	//   ....[2]....
        /*03fc*/ 	.word	0x0000a3d0


	//   ....[3]....
        /*0400*/ 	.word	0x0000a510


	//   ....[4]....
        /*0404*/ 	.word	0x0000a630


	//   ....[5]....
        /*0408*/ 	.word	0x0000b080


	//----- nvinfo : EIATTR_MBARRIER_INSTR_OFFSETS
	.align		4
.L_124:
        /*040c*/ 	.byte	0x04, 0x39
        /*040e*/ 	.short	(.L_126 - .L_125)


	//   ....[0]....
.L_125:
        /*0410*/ 	.word	0x00000270
        /*0414*/ 	.word	0x000000ff
        /*0418*/ 	.word	0x00029800
        /*041c*/ 	.short	0x0100
        /*041e*/ 	.byte	0x08
	.zero		1


	//   ....[1]....
        /*0420*/ 	.word	0x00000280
        /*0424*/ 	.word	0x000000ff
        /*0428*/ 	.word	0x00029820
        /*042c*/ 	.short	0x0100
        /*042e*/ 	.byte	0x08
	.zero		1


	//   ....[2]....
        /*0430*/ 	.word	0x00000370
        /*0434*/ 	.word	0x000000ff
        /*0438*/ 	.word	0x00029830
        /*043c*/ 	.short	0x0100
        /*043e*/ 	.byte	0x08
	.zero		1


	//   ....[3]....
        /*0440*/ 	.word	0x00000380
        /*0444*/ 	.word	0x000000ff
        /*0448*/ 	.word	0x00029840
        /*044c*/ 	.short	0x0100
        /*044e*/ 	.byte	0x08
	.zero		1


	//   ....[4]....
        /*0450*/ 	.word	0x00000390
        /*0454*/ 	.word	0x000000ff
        /*0458*/ 	.word	0x00029838
        /*045c*/ 	.short	0x0100
        /*045e*/ 	.byte	0x08
	.zero		1


	//   ....[5]....
        /*0460*/ 	.word	0x000003a0
        /*0464*/ 	.word	0x000000ff
        /*0468*/ 	.word	0x00029848
        /*046c*/ 	.short	0x0100
        /*046e*/ 	.byte	0x08
	.zero		1


	//   ....[6]....
        /*0470*/ 	.word	0x000005a0
        /*0474*/ 	.word	0x000000ff
        /*0478*/ 	.word	0x00029850
        /*047c*/ 	.short	0x0100
        /*047e*/ 	.byte	0x08
	.zero		1


	//   ....[7]....
        /*0480*/ 	.word	0x000005b0
        /*0484*/ 	.word	0x000000ff
        /*0488*/ 	.word	0x00029860
        /*048c*/ 	.short	0x0100
        /*048e*/ 	.byte	0x08
	.zero		1


	//   ....[8]....
        /*0490*/ 	.word	0x000005c0
        /*0494*/ 	.word	0x000000ff
        /*0498*/ 	.word	0x00029858
        /*049c*/ 	.short	0x0100
        /*049e*/ 	.byte	0x08
	.zero		1


	//   ....[9]....
        /*04a0*/ 	.word	0x000005d0
        /*04a4*/ 	.word	0x000000ff
        /*04a8*/ 	.word	0x00029868
        /*04ac*/ 	.short	0x0100
        /*04ae*/ 	.byte	0x08
	.zero		1


	//   ....[10]....
        /*04b0*/ 	.word	0x000007d0
        /*04b4*/ 	.word	0x000000ff
        /*04b8*/ 	.word	0x00029870
        /*04bc*/ 	.short	0x0100
        /*04be*/ 	.byte	0x08
	.zero		1


	//   ....[11]....
        /*04c0*/ 	.word	0x000007e0
        /*04c4*/ 	.word	0x000000ff
        /*04c8*/ 	.word	0x00029880
        /*04cc*/ 	.short	0x0100
        /*04ce*/ 	.byte	0x08
	.zero		1


	//   ....[12]....
        /*04d0*/ 	.word	0x000007f0
        /*04d4*/ 	.word	0x000000ff
        /*04d8*/ 	.word	0x00029878
        /*04dc*/ 	.short	0x0100
        /*04de*/ 	.byte	0x08
	.zero		1


	//   ....[13]....
        /*04e0*/ 	.word	0x00000800
        /*04e4*/ 	.word	0x000000ff
        /*04e8*/ 	.word	0x00029888
        /*04ec*/ 	.short	0x0100
        /*04ee*/ 	.byte	0x08
	.zero		1


	//   ....[14]....
        /*04f0*/ 	.word	0x00000a50
        /*04f4*/ 	.word	0x000000ff
        /*04f8*/ 	.word	0x00029890
        /*04fc*/ 	.short	0x0100
        /*04fe*/ 	.byte	0x08
	.zero		1


	//   ....[15]....
        /*0500*/ 	.word	0x00000a60
        /*0504*/ 	.word	0x000000ff
        /*0508*/ 	.word	0x000298a0
        /*050c*/ 	.short	0x0100
        /*050e*/ 	.byte	0x08
	.zero		1


	//   ....[16]....
        /*0510*/ 	.word	0x00000a70
        /*0514*/ 	.word	0x000000ff
        /*0518*/ 	.word	0x00029898
        /*051c*/ 	.short	0x0100
        /*051e*/ 	.byte	0x08
	.zero		1


	//   ....[17]....
        /*0520*/ 	.word	0x00000a80
        /*0524*/ 	.word	0x000000ff
        /*0528*/ 	.word	0x000298a8
        /*052c*/ 	.short	0x0100
        /*052e*/ 	.byte	0x08
	.zero		1


	//   ....[18]....
        /*0530*/ 	.word	0x00000d30
        /*0534*/ 	.word	0x000000ff
        /*0538*/ 	.word	0x000298b0
        /*053c*/ 	.short	0x0100
        /*053e*/ 	.byte	0x08
	.zero		1


	//   ....[19]....
        /*0540*/ 	.word	0x00000d40
        /*0544*/ 	.word	0x000000ff
        /*0548*/ 	.word	0x000298c0
        /*054c*/ 	.short	0x0100
        /*054e*/ 	.byte	0x08
	.zero		1


	//   ....[20]....
        /*0550*/ 	.word	0x00000d50
        /*0554*/ 	.word	0x000000ff
        /*0558*/ 	.word	0x000298b8
        /*055c*/ 	.short	0x0100
        /*055e*/ 	.byte	0x08
	.zero		1


	//   ....[21]....
        /*0560*/ 	.word	0x00000d60
        /*0564*/ 	.word	0x000000ff
        /*0568*/ 	.word	0x000298c8
        /*056c*/ 	.short	0x0100
        /*056e*/ 	.byte	0x08
	.zero		1


	//   ....[22]....
        /*0570*/ 	.word	0x000019c0
        /*0574*/ 	.word	0x000000ff
        /*0578*/ 	.word	0x00029800
        /*057c*/ 	.short	0x010a
        /*057e*/ 	.byte	0x27
	.zero		1


	//   ....[23]....
        /*0580*/ 	.word	0x00001a40
        /*0584*/ 	.word	0x00000004
        /*0588*/ 	.word	0x00029830
        /*058c*/ 	.short	0x010a
        /*058e*/ 	.byte	0x3f
	.zero		1


	//   ....[24]....
        /*0590*/ 	.word	0x00001a80
        /*0594*/ 	.word	0x00000004
        /*0598*/ 	.word	0x00029830
        /*059c*/ 	.short	0x010a
        /*059e*/ 	.byte	0x3f
	.zero		1


	//   ....[25]....
        /*05a0*/ 	.word	0x00003c40
        /*05a4*/ 	.word	0x00000041
        /*05a8*/ 	.word	0x00000000
        /*05ac*/ 	.short	0x0101
        /*05ae*/ 	.byte	0x3f
	.zero		1


	//   ....[26]....
        /*05b0*/ 	.word	0x00004ac0
        /*05b4*/ 	.word	0x000000ff
        /*05b8*/ 	.word	0x00029830
        /*05bc*/ 	.short	0x010a
        /*05be*/ 	.byte	0x06
	.zero		1


	//   ....[27]....
        /*05c0*/ 	.word	0x00004b00
        /*05c4*/ 	.word	0x000000ff
        /*05c8*/ 	.word	0x00029830
        /*05cc*/ 	.short	0x010a
        /*05ce*/ 	.byte	0x06
	.zero		1


	//   ....[28]....
        /*05d0*/ 	.word	0x00005740
        /*05d4*/ 	.word	0x000000ff
        /*05d8*/ 	.word	0x00029850
        /*05dc*/ 	.short	0x010a
        /*05de*/ 	.byte	0x06
	.zero		1


	//   ....[29]....
        /*05e0*/ 	.word	0x00005780
        /*05e4*/ 	.word	0x000000ff
        /*05e8*/ 	.word	0x00029850
        /*05ec*/ 	.short	0x010a
        /*05ee*/ 	.byte	0x06
	.zero		1


	//   ....[30]....
        /*05f0*/ 	.word	0x00006d70
        /*05f4*/ 	.word	0x00000005
        /*05f8*/ 	.word	0x00000000
        /*05fc*/ 	.short	0x0101
        /*05fe*/ 	.byte	0x3f
	.zero		1


	//   ....[31]....
        /*0600*/ 	.word	0x000070a0
        /*0604*/ 	.word	0x000000ff
        /*0608*/ 	.word	0x00000000
        /*060c*/ 	.short	0x0101
        /*060e*/ 	.byte	0x06
	.zero		1


	//   ....[32]....
        /*0610*/ 	.word	0x00007720
        /*0614*/ 	.word	0x000000ff
        /*0618*/ 	.word	0x00029850
        /*061c*/ 	.short	0x010a
        /*061e*/ 	.byte	0x04
	.zero		1


	//   ....[33]....
        /*0620*/ 	.word	0x00007760
        /*0624*/ 	.word	0x000000ff
        /*0628*/ 	.word	0x00029850
        /*062c*/ 	.short	0x010a
        /*062e*/ 	.byte	0x04
	.zero		1


	//   ....[34]....
        /*0630*/ 	.word	0x000084e0
        /*0634*/ 	.word	0x000000ff
        /*0638*/ 	.word	0x00000000
        /*063c*/ 	.short	0x0101
        /*063e*/ 	.byte	0x04
	.zero		1


	//   ....[35]....
        /*0640*/ 	.word	0x000097b0
        /*0644*/ 	.word	0x000000ff
        /*0648*/ 	.word	0x00000000
        /*064c*/ 	.short	0x0101
        /*064e*/ 	.byte	0x04
	.zero		1


	//   ....[36]....
        /*0650*/ 	.word	0x00009810
        /*0654*/ 	.word	0x000000ff
        /*0658*/ 	.word	0x00000000
        /*065c*/ 	.short	0x0101
        /*065e*/ 	.byte	0x27
	.zero		1


	//   ....[37]....
        /*0660*/ 	.word	0x0000a9d0
        /*0664*/ 	.word	0x00000002
        /*0668*/ 	.word	0x00029880
        /*066c*/ 	.short	0x010a
        /*066e*/ 	.byte	0x3f
	.zero		1


	//   ....[38]....
        /*0670*/ 	.word	0x0000ac10
        /*0674*/ 	.word	0x00000002
        /*0678*/ 	.word	0x00029840
        /*067c*/ 	.short	0x010a
        /*067e*/ 	.byte	0x3f
	.zero		1


	//   ....[39]....
        /*0680*/ 	.word	0x0000b7a0
        /*0684*/ 	.word	0x000000ff
        /*0688*/ 	.word	0x00029800
        /*068c*/ 	.short	0x0107
        /*068e*/ 	.byte	0x29
	.zero		1


	//   ....[40]....
        /*0690*/ 	.word	0x0000b7f0
        /*0694*/ 	.word	0x000000ff
        /*0698*/ 	.word	0x00029800
        /*069c*/ 	.short	0x0101
        /*069e*/ 	.byte	0x29
	.zero		1


	//   ....[41]....
        /*06a0*/ 	.word	0x0000b820
        /*06a4*/ 	.word	0x000000ff
        /*06a8*/ 	.word	0x00029820
        /*06ac*/ 	.short	0x010a
        /*06ae*/ 	.byte	0x29
	.zero		1


	//   ....[42]....
        /*06b0*/ 	.word	0x0000bae0
        /*06b4*/ 	.word	0x00000006
        /*06b8*/ 	.word	0x00029880
        /*06bc*/ 	.short	0x010a
        /*06be*/ 	.byte	0x3f
	.zero		1


	//   ....[43]....
        /*06c0*/ 	.word	0x0000bdd0
        /*06c4*/ 	.word	0x00000006
        /*06c8*/ 	.word	0x00029840
        /*06cc*/ 	.short	0x010a
        /*06ce*/ 	.byte	0x3f
	.zero		1


	//   ....[44]....
        /*06d0*/ 	.word	0x0000c300
        /*06d4*/ 	.word	0x00000012
        /*06d8*/ 	.word	0x00029870
        /*06dc*/ 	.short	0x010a
        /*06de*/ 	.byte	0x3f
	.zero		1


	//   ....[45]....
        /*06e0*/ 	.word	0x0000c370
        /*06e4*/ 	.word	0x00000012
        /*06e8*/ 	.word	0x00029860
        /*06ec*/ 	.short	0x010a
        /*06ee*/ 	.byte	0x3f
	.zero		1


	//   ....[46]....
        /*06f0*/ 	.word	0x0000c860
        /*06f4*/ 	.word	0x00000012
        /*06f8*/ 	.word	0x00029850
        /*06fc*/ 	.short	0x0101
        /*06fe*/ 	.byte	0x3f
	.zero		1


	//   ....[47]....
        /*0700*/ 	.word	0x0000c8f0
        /*0704*/ 	.word	0x00000012
        /*0708*/ 	.word	0x00000000
        /*070c*/ 	.short	0x0101
        /*070e*/ 	.byte	0x3f
	.zero		1


	//   ....[48]....
        /*0710*/ 	.word	0x0000ca10
        /*0714*/ 	.word	0x00000010
        /*0718*/ 	.word	0x00029870
        /*071c*/ 	.short	0x010a
        /*071e*/ 	.byte	0x3f
	.zero		1


	//   ....[49]....
        /*0720*/ 	.word	0x0000ca80
        /*0724*/ 	.word	0x00000010
        /*0728*/ 	.word	0x00029860
        /*072c*/ 	.short	0x010a
        /*072e*/ 	.byte	0x3f
	.zero		1


	//   ....[50]....
        /*0730*/ 	.word	0x0000cf80
        /*0734*/ 	.word	0x00000010
        /*0738*/ 	.word	0x00029850
        /*073c*/ 	.short	0x0101
        /*073e*/ 	.byte	0x3f
	.zero		1


	//   ....[51]....
        /*0740*/ 	.word	0x0000d010
        /*0744*/ 	.word	0x00000010
        /*0748*/ 	.word	0x00000000
        /*074c*/ 	.short	0x0101
        /*074e*/ 	.byte	0x3f
	.zero		1


	//   ....[52]....
        /*0750*/ 	.word	0x0000d150
        /*0754*/ 	.word	0x00000008
        /*0758*/ 	.word	0x00029820
        /*075c*/ 	.short	0x010a
        /*075e*/ 	.byte	0x3f
	.zero		1


	//   ....[53]....
        /*0760*/ 	.word	0x0000d2d0
        /*0764*/ 	.word	0x00000005
        /*0768*/ 	.word	0x00000000
        /*076c*/ 	.short	0x010a
        /*076e*/ 	.byte	0x3f
	.zero		1


	//   ....[54]....
        /*0770*/ 	.word	0x0000d320
        /*0774*/ 	.word	0x00000007
        /*0778*/ 	.word	0x00000000
        /*077c*/ 	.short	0x010a
        /*077e*/ 	.byte	0x3f
	.zero		1


	//   ....[55]....
        /*0780*/ 	.word	0x0000d370
        /*0784*/ 	.word	0x00000011
        /*0788*/ 	.word	0x00029860
        /*078c*/ 	.short	0x010a
        /*078e*/ 	.byte	0x3f
	.zero		1


	//   ....[56]....
        /*0790*/ 	.word	0x0000d3c0
        /*0794*/ 	.word	0x00000003
        /*0798*/ 	.word	0x00029860
        /*079c*/ 	.short	0x010a
        /*079e*/ 	.byte	0x3f
	.zero		1


	//   ....[57]....
        /*07a0*/ 	.word	0x0000d400
        /*07a4*/ 	.word	0x00000011
        /*07a8*/ 	.word	0x00029880
        /*07ac*/ 	.short	0x010a
        /*07ae*/ 	.byte	0x3f
	.zero		1


	//   ....[58]....
        /*07b0*/ 	.word	0x0000d420
        /*07b4*/ 	.word	0x00000003
        /*07b8*/ 	.word	0x00029880
        /*07bc*/ 	.short	0x010a
        /*07be*/ 	.byte	0x3f
	.zero		1


	//   ....[59]....
        /*07c0*/ 	.word	0x0000d490
        /*07c4*/ 	.word	0x00000003
        /*07c8*/ 	.word	0x00029800
        /*07cc*/ 	.short	0x010a
        /*07ce*/ 	.byte	0x3f
	.zero		1


	//   ....[60]....
        /*07d0*/ 	.word	0x0000d4e0
        /*07d4*/ 	.word	0x00000004
        /*07d8*/ 	.word	0x00029830
        /*07dc*/ 	.short	0x010a
        /*07de*/ 	.byte	0x3f
	.zero		1


	//   ....[61]....
        /*07e0*/ 	.word	0x0000d540
        /*07e4*/ 	.word	0x00000003
        /*07e8*/ 	.word	0x00029830
        /*07ec*/ 	.short	0x010a
        /*07ee*/ 	.byte	0x3f
	.zero		1


	//   ....[62]....
        /*07f0*/ 	.word	0x0000d5a0
        /*07f4*/ 	.word	0x00000003
        /*07f8*/ 	.word	0x00029850
        /*07fc*/ 	.short	0x010a
        /*07fe*/ 	.byte	0x3f
	.zero		1


	//   ....[63]....
        /*0800*/ 	.word	0x0000d600
        /*0804*/ 	.word	0x00000007
        /*0808*/ 	.word	0x00029850
        /*080c*/ 	.short	0x010a
        /*080e*/ 	.byte	0x3f
	.zero		1


	//   ....[64]....
        /*0810*/ 	.word	0x0000d750
        /*0814*/ 	.word	0x00000002
        /*0818*/ 	.word	0x00029880
        /*081c*/ 	.short	0x010a
        /*081e*/ 	.byte	0x3f
	.zero		1


	//   ....[65]....
        /*0820*/ 	.word	0x0000d7a0
        /*0824*/ 	.word	0x00000002
        /*0828*/ 	.word	0x00029840
        /*082c*/ 	.short	0x010a
        /*082e*/ 	.byte	0x3f
	.zero		1


	//   ....[66]....
        /*0830*/ 	.word	0x0000dd40
        /*0834*/ 	.word	0x00000002
        /*0838*/ 	.word	0x00029820
        /*083c*/ 	.short	0x010a
        /*083e*/ 	.byte	0x3f
	.zero		1


	//   ....[67]....
        /*0840*/ 	.word	0x0000dd90
        /*0844*/ 	.word	0x00000006
        /*0848*/ 	.word	0x00029880
        /*084c*/ 	.short	0x010a
        /*084e*/ 	.byte	0x3f
	.zero		1


	//   ....[68]....
        /*0850*/ 	.word	0x0000dde0
        /*0854*/ 	.word	0x00000006
        /*0858*/ 	.word	0x00029840
        /*085c*/ 	.short	0x010a
        /*085e*/ 	.byte	0x3f
	.zero		1


	//   ....[69]....
        /*0860*/ 	.word	0x0000de30
        /*0864*/ 	.word	0x00000012
        /*0868*/ 	.word	0x00029870
        /*086c*/ 	.short	0x010a
        /*086e*/ 	.byte	0x3f
	.zero		1


	//   ....[70]....
        /*0870*/ 	.word	0x0000de80
        /*0874*/ 	.word	0x00000012
        /*0878*/ 	.word	0x00029860
        /*087c*/ 	.short	0x010a
        /*087e*/ 	.byte	0x3f
	.zero		1


	//   ....[71]....
        /*0880*/ 	.word	0x0000ded0
        /*0884*/ 	.word	0x00000010
        /*0888*/ 	.word	0x00029870
        /*088c*/ 	.short	0x010a
        /*088e*/ 	.byte	0x3f
	.zero		1


	//   ....[72]....
        /*0890*/ 	.word	0x0000df20
        /*0894*/ 	.word	0x00000010
        /*0898*/ 	.word	0x00029860
        /*089c*/ 	.short	0x010a
        /*089e*/ 	.byte	0x3f
	.zero		1


	//   ....[73]....
        /*08a0*/ 	.word	0x0000df70
        /*08a4*/ 	.word	0x00000008
        /*08a8*/ 	.word	0x00029820
        /*08ac*/ 	.short	0x010a
        /*08ae*/ 	.byte	0x3f
	.zero		1


	//   ....[74]....
        /*08b0*/ 	.word	0x0000dfc0
        /*08b4*/ 	.word	0x00000005
        /*08b8*/ 	.word	0x00000000
        /*08bc*/ 	.short	0x010a
        /*08be*/ 	.byte	0x3f
	.zero		1


	//   ....[75]....
        /*08c0*/ 	.word	0x0000e010
        /*08c4*/ 	.word	0x00000007
        /*08c8*/ 	.word	0x00000000
        /*08cc*/ 	.short	0x010a
        /*08ce*/ 	.byte	0x3f
	.zero		1


	//   ....[76]....
        /*08d0*/ 	.word	0x0000e060
        /*08d4*/ 	.word	0x00000011
        /*08d8*/ 	.word	0x00029860
        /*08dc*/ 	.short	0x010a
        /*08de*/ 	.byte	0x3f
	.zero		1


	//   ....[77]....
        /*08e0*/ 	.word	0x0000e0b0
        /*08e4*/ 	.word	0x00000003
        /*08e8*/ 	.word	0x00029860
        /*08ec*/ 	.short	0x010a
        /*08ee*/ 	.byte	0x3f
	.zero		1


	//   ....[78]....
        /*08f0*/ 	.word	0x0000e100
        /*08f4*/ 	.word	0x00000011
        /*08f8*/ 	.word	0x00029880
        /*08fc*/ 	.short	0x010a
        /*08fe*/ 	.byte	0x3f
	.zero		1


	//----- nvinfo : EIATTR_NUM_MBARRIERS
	.align		4
.L_126:
        /*0900*/ 	.byte	0x03, 0x38
        /*0902*/ 	.short	0x0016


	//----- nvinfo : EIATTR_EXIT_INSTR_OFFSETS
	.align		4
        /*0904*/ 	.byte	0x04, 0x1c
        /*0906*/ 	.short	(.L_128 - .L_127)


	//   ....[0]....
.L_127:
        /*0908*/ 	.word	0x00000f50


	//   ....[1]....
        /*090c*/ 	.word	0x00009ba0


	//   ....[2]....
        /*0910*/ 	.word	0x0000d1c0


	//   ....[3]....
        /*0914*/ 	.word	0x0000d470


	//----- nvinfo : EIATTR_MAX_THREADS
	.align		4
.L_128:
        /*0918*/ 	.byte	0x04, 0x05
        /*091a*/ 	.short	(.L_130 - .L_129)
.L_129:
        /*091c*/ 	.word	0x00000180
        /*0920*/ 	.word	0x00000001
        /*0924*/ 	.word	0x00000001


	//----- nvinfo : EIATTR_CRS_STACK_SIZE
	.align		4
.L_130:
        /*0928*/ 	.byte	0x04, 0x1e
        /*092a*/ 	.short	(.L_132 - .L_131)
.L_131:
        /*092c*/ 	.word	0x00000000


	//----- nvinfo : EIATTR_CBANK_PARAM_SIZE
	.align		4
.L_132:
        /*0930*/ 	.byte	0x03, 0x19
        /*0932*/ 	.short	0x0a70


	//----- nvinfo : EIATTR_PARAM_CBANK
	.align		4
        /*0934*/ 	.byte	0x04, 0x0a
        /*0936*/ 	.short	(.L_134 - .L_133)
	.align		4
.L_133:
        /*0938*/ 	.word	index@(.nv.constant0._ZN7cutlass13device_kernelIN5flash11enable_sm90INS1_16FlashAttnFwdSm90INS1_25CollectiveMainloopFwdSm90ILi2EN4cute5tupleIJNS5_1CILi2EEENS7_ILi1EEES9_EEENS6_IJNS7_ILi128EEENS7_ILi160EEENS7_ILi192EEEEEELi128ENS_12float_e4m3_tEfNS_4arch4Sm90ELb0ELb0ELb0ELb0ELb0ELb0ELb0ELb1ELb1ELb1ELb0ELb0EEENS1_21CollectiveEpilogueFwdINS6_IJSB_SB_SC_EEESA_NS_10bfloat16_tESH_Li256ELb0ELb1ELb0ELb1EEENS1_29StaticPersistentTileSchedulerILb0EEEEEEEEEvNT_6ParamsE)
        /*093c*/ 	.short	0x0210
        /*093e*/ 	.short	0x0a70


	//----- nvinfo : EIATTR_SW_WAR
	.align		4
.L_134:
        /*0940*/ 	.byte	0x04, 0x36
        /*0942*/ 	.short	(.L_136 - .L_135)
.L_135:
        /*0944*/ 	.word	0x00000008
.L_136:


//--------------------- .nv.info._ZN7cutlass13device_kernelIN5flash11enable_sm90INS1_16FlashAttnFwdSm90INS1_25CollectiveMainloopFwdSm90ILi2EN4cute5tupleIJNS5_1CILi1EEES8_S8_EEENS6_IJNS7_ILi128EEENS7_ILi160EEENS7_ILi192EEEEEELi128ENS_12float_e4m3_tEfNS_4arch4Sm90ELb0ELb0ELb0ELb1ELb0ELb0ELb0ELb1ELb1ELb1ELb0ELb0EEENS1_21CollectiveEpilogueFwdINS6_IJSA_SA_SB_EEES9_NS_10bfloat16_tESG_Li256ELb1ELb1ELb0ELb1EEENS1_36VarlenDynamicPersistentTileSchedulerILi128ELi160ELi256ELi128ELb0ELb1ELb1ELb0ELb1ELb1EEEEEEEEEvNT_6ParamsE --------------------------
	.section	.nv.info._ZN7cutlass13device_kernelIN5flash11enable_sm90INS1_16FlashAttnFwdSm90INS1_25CollectiveMainloopFwdSm90ILi2EN4cute5tupleIJNS5_1CILi1EEES8_S8_EEENS6_IJNS7_ILi128EEENS7_ILi160EEENS7_ILi192EEEEEELi128ENS_12float_e4m3_tEfNS_4arch4Sm90ELb0ELb0ELb0ELb1ELb0ELb0ELb0ELb1ELb1ELb1ELb0ELb0EEENS1_21CollectiveEpilogueFwdINS6_IJSA_SA_SB_EEES9_NS_10bfloat16_tESG_Li256ELb1ELb1ELb0ELb1EEENS1_36VarlenDynamicPersistentTileSchedulerILi128ELi160ELi256ELi128ELb0ELb1ELb1ELb0ELb1ELb1EEEEEEEEEvNT_6ParamsE,"",@"SHT_CUDA_INFO"
	.sectionflags	@""
	.align	4


	//----- nvinfo : EIATTR_CUDA_API_VERSION
	.align		4
        /*0000*/ 	.byte	0x04, 0x37
        /*0002*/ 	.short	(.L_138 - .L_137)
.L_137:
        /*0004*/ 	.word	0x00000082


	//----- nvinfo : EIATTR_KPARAM_INFO
	.align		4
.L_138:
        /*0008*/ 	.byte	0x04, 0x17
        /*000a*/ 	.short	(.L_140 - .L_139)
.L_139:
        /*000c*/ 	.word	0x00000000
        /*0010*/ 	.short	0x0000
        /*0012*/ 	.short	0x0070
        /*0014*/ 	.byte	0x00, 0xf0, 0x01, 0x2a


	//----- nvinfo : EIATTR_SPARSE_MMA_MASK
	.align		4
.L_140:
        /*0018*/ 	.byte	0x03, 0x50
        /*001a*/ 	.short	0x0000


	//----- nvinfo : EIATTR_MAXREG_COUNT
	.align		4
        /*001c*/ 	.byte	0x03, 0x1b
        /*001e*/ 	.short	0x00a8


	//----- nvinfo : EIATTR_NUM_BARRIERS
	.align		4
        /*0020*/ 	.byte	0x02, 0x4c
        /*0022*/ 	.byte	0x10
	.zero		1


	//----- nvinfo : EIATTR_EXTERNS
	.align		4
        /*0024*/ 	.byte	0x04, 0x0f
        /*0026*/ 	.short	(.L_142 - .L_141)


	//   ....[0]....
	.align		4
.L_141:
        /*0028*/ 	.word	index@(__assertfail)


	//----- nvinfo : EIATTR_ANNOTATIONS
	.align		4
.L_142:
        /*002c*/ 	.byte	0x04, 0x55
        /*002e*/ 	.short	(.L_144 - .L_143)


	//   ....[0]....
.L_143:
        /* <DEDUP_REMOVED lines=32> */


	//----- nvinfo : EIATTR_MERCURY_ISA_VERSION
	.align		4
.L_144:
        /*0220*/ 	.byte	0x03, 0x5f
        /*0222*/ 	.short	0x0101


	//----- nvinfo : EIATTR_UNUSED_LOAD_BYTE_OFFSET
	.align		4
        /*0224*/ 	.byte	0x04, 0x44
        /*0226*/ 	.short	(.L_146 - .L_145)


	//   ....[0]....
.L_145:
        /*0228*/ 	.word	0x00000a40
        /*022c*/ 	.word	0x0000fff0


	//   ....[1]....
        /*0230*/ 	.word	0x00008620
        /*0234*/ 	.word	0x0000fff0


	//----- nvinfo : EIATTR_INT_WARP_WIDE_INSTR_OFFSETS
	.align		4
.L_146:
        /*0238*/ 	.byte	0x04, 0x31
        /*023a*/ 	.short	(.L_148 - .L_147)


	//   ....[0]....
.L_147:
        /*023c*/ 	.word	0x00000130


	//   ....[1]....
        /*0240*/ 	.word	0x00000170


	//   ....[2]....
        /*0244*/ 	.word	0x000001e0


	//   ....[3]....
        /*0248*/ 	.word	0x0000c180


	//   ....[4]....
        /*024c*/ 	.word	0x0000c210


	//   ....[5]....
        /*0250*/ 	.word	0x0000ead0


	//   ....[6]....
        /*0254*/ 	.word	0x0000eb60


	//----- nvinfo : EIATTR_COOP_GROUP_MASK_REGIDS
	.align		4
.L_148:
        /*0258*/ 	.byte	0x04, 0x29
        /*025a*/ 	.short	(.L_150 - .L_149)


	//   ....[0]....
.L_149:
        /*025c*/ 	.word	0xffffffff


	//   ....[1]....
        /*0260*/ 	.word	0xffffffff


	//   ....[2]....
        /*0264*/ 	.word	0xffffffff


	//   ....[3]....
        /*0268*/ 	.word	0xffffffff


	//   ....[4]....
        /*026c*/ 	.word	0xffffffff


	//   ....[5]....
        /*0270*/ 	.word	0xffffffff


	//   ....[6]....
        /*0274*/ 	.word	0xffffffff


	//   ....[7]....
        /*0278*/ 	.word	0xffffffff


	//   ....[8]....
        /*027c*/ 	.word	0xffffffff


	//   ....[9]....
        /*0280*/ 	.word	0xffffffff


	//   ....[10]....
        /*0284*/ 	.word	0xffffffff


	//   ....[11]....
        /*0288*/ 	.word	0xffffffff


	//   ....[12]....
        /*028c*/ 	.word	0xffffffff


	//   ....[13]....
        /*0290*/ 	.word	0xffffffff


	//   ....[14]....
        /*0294*/ 	.word	0xffffffff


	//   ....[15]....
        /*0298*/ 	.word	0xffffffff


	//   ....[16]....
        /*029c*/ 	.word	0xffffffff


	//   ....[17]....
        /*02a0*/ 	.word	0xffffffff


	//   ....[18]....
        /*02a4*/ 	.word	0xffffffff


	//   ....[19]....
        /*02a8*/ 	.word	0xffffffff


	//   ....[20]....
        /*02ac*/ 	.word	0xffffffff


	//   ....[21]....
        /*02b0*/ 	.word	0xffffffff


	//   ....[22]....
        /*02b4*/ 	.word	0xffffffff


	//   ....[23]....
        /*02b8*/ 	.word	0xffffffff


	//   ....[24]....
        /*02bc*/ 	.word	0xffffffff


	//   ....[25]....
        /*02c0*/ 	.word	0xffffffff


	//   ....[26]....
        /*02c4*/ 	.word	0xffffffff


	//   ....[27]....
        /*02c8*/ 	.word	0xffffffff


	//   ....[28]....
        /*02cc*/ 	.word	0xffffffff


	//   ....[29]....
        /*02d0*/ 	.word	0xffffffff


	//   ....[30]....
        /*02d4*/ 	.word	0xffffffff


	//   ....[31]....
        /*02d8*/ 	.word	0xffffffff


	//   ....[32]....
        /*02dc*/ 	.word	0xffffffff


	//   ....[33]....
        /*02e0*/ 	.word	0xffffffff


	//   ....[34]....
        /*02e4*/ 	.word	0xffffffff


	//   ....[35]....
        /*02e8*/ 	.word	0xffffffff


	//   ....[36]....
        /*02ec*/ 	.word	0xffffffff


	//   ....[37]....
        /*02f0*/ 	.word	0xffffffff


	//   ....[38]....
        /*02f4*/ 	.word	0xffffffff


	//   ....[39]....
        /*02f8*/ 	.word	0xffffffff


	//   ....[40]....
        /*02fc*/ 	.word	0xffffffff


	//   ....[41]....
        /*0300*/ 	.word	0xffffffff


	//   ....[42]....
        /*0304*/ 	.word	0xffffffff


	//   ....[43]....
        /*0308*/ 	.word	0xffffffff


	//   ....[44]....
        /*030c*/ 	.word	0xffffffff


	//   ....[45]....
        /*0310*/ 	.word	0xffffffff


	//   ....[46]....
        /*0314*/ 	.word	0xffffffff


	//   ....[47]....
        /*0318*/ 	.word	0xffffffff


	//   ....[48]....
        /*031c*/ 	.word	0xffffffff


	//   ....[49]....
        /*0320*/ 	.word	0xffffffff


	//   ....[50]....
        /*0324*/ 	.word	0xffffffff


	//   ....[51]....
        /*0328*/ 	.word	0xffffffff


	//   ....[52]....
        /*032c*/ 	.word	0xffffffff


	//   ....[53]....
        /*0330*/ 	.word	0xffffffff


	//   ....[54]....
        /*0334*/ 	.word	0xffffffff


	//   ....[55]....
        /*0338*/ 	.word	0xffffffff


	//   ....[56]....
        /*033c*/ 	.word	0xffffffff


	//   ....[57]....
        /*0340*/ 	.word	0xffffffff


	//   ....[58]....
        /*0344*/ 	.word	0xffffffff


	//   ....[59]....
        /*0348*/ 	.word	0xffffffff


	//   ....[60]....
        /*034c*/ 	.word	0xffffffff


	//   ....[61]....
        /*0350*/ 	.word	0xffffffff


	//   ....[62]....
        /*0354*/ 	.word	0xffffffff


	//   ....[63]....
        /*0358*/ 	.word	0xffffffff


	//   ....[64]....
        /*035c*/ 	.word	0xffffffff


	//   ....[65]....
        /*0360*/ 	.word	0xffffffff


	//   ....[66]....
        /*0364*/ 	.word	0xffffffff


	//   ....[67]....
        /*0368*/ 	.word	0xffffffff


	//   ....[68]....
        /*036c*/ 	.word	0xffffffff


	//   ....[69]....
        /*0370*/ 	.word	0xffffffff


	//   ....[70]....
        /*0374*/ 	.word	0xffffffff


	//   ....[71]....
        /*0378*/ 	.word	0xffffffff


	//   ....[72]....
        /*037c*/ 	.word	0xffffffff


	//   ....[73]....
        /*0380*/ 	.word	0xffffffff


	//   ....[74]....
        /*0384*/ 	.word	0xffffffff


	//   ....[75]....
        /*0388*/ 	.word	0xffffffff


	//   ....[76]....
        /*038c*/ 	.word	0xffffffff


	//   ....[77]....
        /*0390*/ 	.word	0xffffffff


	//   ....[78]....
        /*0394*/ 	.word	0xffffffff


	//   ....[79]....
        /*0398*/ 	.word	0xffffffff


	//   ....[80]....
        /*039c*/ 	.word	0xffffffff


	//   ....[81]....
        /*03a0*/ 	.word	0xffffffff


	//   ....[82]....
        /*03a4*/ 	.word	0xffffffff


	//   ....[83]....
        /*03a8*/ 	.word	0xffffffff


	//   ....[84]....
        /*03ac*/ 	.word	0xffffffff


	//   ....[85]....
        /*03b0*/ 	.word	0xffffffff


	//   ....[86]....
        /*03b4*/ 	.word	0xffffffff


	//   ....[87]....
        /*03b8*/ 	.word	0xffffffff


	//   ....[88]....
        /*03bc*/ 	.word	0xffffffff


	//   ....[89]....
        /*03c0*/ 	.word	0xffffffff


	//   ....[90]....
        /*03c4*/ 	.word	0xffffffff


	//   ....[91]....
        /*03c8*/ 	.word	0xffffffff


	//   ....[92]....
        /*03cc*/ 	.word	0xffffffff


	//   ....[93]....
        /*03d0*/ 	.word	0xffffffff


	//   ....[94]....
        /*03d4*/ 	.word	0xffffffff


	//   ....[95]....
        /*03d8*/ 	.word	0xffffffff


	//   ....[96]....
        /*03dc*/ 	.word	0xffffffff


	//   ....[97]....
        /*03e0*/ 	.word	0xffffffff


	//   ....[98]....
        /*03e4*/ 	.word	0xffffffff


	//   ....[99]....
        /*03e8*/ 	.word	0xffffffff


	//   ....[100]....
        /*03ec*/ 	.word	0xffffffff


	//   ....[101]....
        /*03f0*/ 	.word	0xffffffff


	//   ....[102]....
        /*03f4*/ 	.word	0xffffffff


	//   ....[103]....
        /*03f8*/ 	.word	0xffffffff


	//   ....[104]....
        /*03fc*/ 	.word	0xffffffff


	//   ....[105]....
        /*0400*/ 	.word	0xffffffff


	//   ....[106]....
        /*0404*/ 	.word	0xffffffff


	//   ....[107]....
        /*0408*/ 	.word	0xffffffff


	//   ....[108]....
        /*040c*/ 	.word	0xffffffff


	//   ....[109]....
        /*0410*/ 	.word	0xffffffff


	//   ....[110]....
        /*0414*/ 	.word	0xffffffff


	//   ....[111]....
        /*0418*/ 	.word	0xffffffff


	//   ....[112]....
        /*041c*/ 	.word	0xffffffff


	//   ....[113]....
        /*0420*/ 	.word	0xffffffff


	//   ....[114]....
        /*0424*/ 	.word	0xffffffff


	//   ....[115]....
        /*0428*/ 	.word	0x0500000f


	//   ....[116]....
        /*042c*/ 	.word	0x0500000f


	//   ....[117]....
        /*0430*/ 	.word	0x0500000f


	//   ....[118]....
        /*0434*/ 	.word	0x0500000f


	//   ....[119]....
        /*0438*/ 	.word	0x0500000f


	//   ....[120]....
        /*043c*/ 	.word	0x0500000f


	//   ....[121]....
        /*0440*/ 	.word	0x0500000f


	//   ....[122]....
        /*0444*/ 	.word	0x0500000f


	//   ....[123]....
        /*0448*/ 	.word	0x0500000f


	//   ....[124]....
        /*044c*/ 	.word	0x0500000f


	//----- nvinfo : EIATTR_COOP_GROUP_INSTR_OFFSETS
	.align		4
.L_150:
        /*0450*/ 	.byte	0x04, 0x28
        /*0452*/ 	.short	(.L_152 - .L_151)


	//   ....[0]....
.L_151:
        /*0454*/ 	.word	0x00000070


	//   ....[1]....
        /*0458*/ 	.word	0x00000140


	//   ....[2]....
        /*045c*/ 	.word	0x00000190


	//   ....[3]....
        /*0460*/ 	.word	0x000003c0


	//   ....[4]....
        /*0464*/ 	.word	0x00000520


	//   ....[5]....
        /*0468*/ 	.word	0x00000640


	//   ....[6]....
        /*046c*/ 	.word	0x000007a0


	//   ....[7]....
        /*0470*/ 	.word	0x000016e0


	//   ....[8]....
        /*0474*/ 	.word	0x00003170


	//   ....[9]....
        /*0478*/ 	.word	0x00003250


	//   ....[10]....
        /*047c*/ 	.word	0x000037f0


	//   ....[11]....
        /*0480*/ 	.word	0x000038a0


	//   ....[12]....
        /*0484*/ 	.word	0x00006060


	//   ....[13]....
        /*0488*/ 	.word	0x00006080


	//   ....[14]....
        /*048c*/ 	.word	0x000060b0


	//   ....[15]....
        /*0490*/ 	.word	0x000060e0


	//   ....[16]....
        /*0494*/ 	.word	0x00007e80


	//   ....[17]....
        /*0498*/ 	.word	0x00007e90


	//   ....[18]....
        /*049c*/ 	.word	0x00007f10


	//   ....[19]....
        /*04a0*/ 	.word	0x00007f20


	//   ....[20]....
        /*04a4*/ 	.word	0x00008eb0


	//   ....[21]....
        /*04a8*/ 	.word	0x00008ec0


	//   ....[22]....
        /*04ac*/ 	.word	0x00008ed0


	//   ....[23]....
        /*04b0*/ 	.word	0x00008ee0


	//   ....[24]....
        /*04b4*/ 	.word	0x00008ef0


	//   ....[25]....
        /*04b8*/ 	.word	0x00008f00


	//   ....[26]....
        /*04bc*/ 	.word	0x00008f10


	//   ....[27]....
        /*04c0*/ 	.word	0x00008f20


	//   ....[28]....
        /*04c4*/ 	.word	0x00008f50


	//   ....[29]....
        /*04c8*/ 	.word	0x00008f60


	//   ....[30]....
        /*04cc*/ 	.word	0x00008f90


	//   ....[31]....
        /*04d0*/ 	.word	0x00008fa0


	//   ....[32]....
        /*04d4*/ 	.word	0x00008fb0


	//   ....[33]....
        /*04d8*/ 	.word	0x00008fc0


	//   ....[34]....
        /*04dc*/ 	.word	0x00008ff0


	//   ....[35]....
        /*04e0*/ 	.word	0x00009020


	//   ....[36]....
        /*04e4*/ 	.word	0x00009030


	//   ....[37]....
        /*04e8*/ 	.word	0x00009040


	//   ....[38]....
        /*04ec*/ 	.word	0x00009060


	//   ....[39]....
        /*04f0*/ 	.word	0x00009070


	//   ....[40]....
        /*04f4*/ 	.word	0x000090a0


	//   ....[41]....
        /*04f8*/ 	.word	0x000090d0


	//   ....[42]....
        /*04fc*/ 	.word	0x000090e0


	//   ....[43]....
        /*0500*/ 	.word	0x000090f0


	//   ....[44]....
        /*0504*/ 	.word	0x00009100


	//   ....[45]....
        /*0508*/ 	.word	0x00009110


	//   ....[46]....
        /*050c*/ 	.word	0x00009120


	//   ....[47]....
        /*0510*/ 	.word	0x00009130


	//   ....[48]....
        /*0514*/ 	.word	0x00009140


	//   ....[49]....
        /*0518*/ 	.word	0x00009190


	//   ....[50]....
        /*051c*/ 	.word	0x000091c0


	//   ....[51]....
        /*0520*/ 	.word	0x000091f0


	//   ....[52]....
        /*0524*/ 	.word	0x00009810


	//   ....[53]....
        /*0528*/ 	.word	0x00009840


	//   ....[54]....
        /*052c*/ 	.word	0x00009870


	//   ....[55]....
        /*0530*/ 	.word	0x000098a0


	//   ....[56]....
        /*0534*/ 	.word	0x00009e70


	//   ....[57]....
        /*0538*/ 	.word	0x00009ea0


	//   ....[58]....
        /*053c*/ 	.word	0x00009f60


	//   ....[59]....
        /*0540*/ 	.word	0x00009f80


	//   ....[60]....
        /*0544*/ 	.word	0x0000a040


	//   ....[61]....
        /*0548*/ 	.word	0x0000a060


	//   ....[62]....
        /*054c*/ 	.word	0x0000a130


	//   ....[63]....
        /*0550*/ 	.word	0x0000a150


	//   ....[64]....
        /*0554*/ 	.word	0x0000aa20


	//   ....[65]....
        /*0558*/ 	.word	0x0000aa50


	//   ....[66]....
        /*055c*/ 	.word	0x0000ab20


	//   ....[67]....
        /*0560*/ 	.word	0x0000ab40


	//   ....[68]....
        /*0564*/ 	.word	0x0000ac00


	//   ....[69]....
        /*0568*/ 	.word	0x0000ac20


	//   ....[70]....
        /*056c*/ 	.word	0x0000acf0


	//   ....[71]....
        /*0570*/ 	.word	0x0000ad10


	//   ....[72]....
        /*0574*/ 	.word	0x0000ae50


	//   ....[73]....
        /*0578*/ 	.word	0x0000b060


	//   ....[74]....
        /*057c*/ 	.word	0x0000b090


	//   ....[75]....
        /*0580*/ 	.word	0x0000b0c0


	//   ....[76]....
        /*0584*/ 	.word	0x0000b100


	//   ....[77]....
        /*0588*/ 	.word	0x0000b130


	//   ....[78]....
        /*058c*/ 	.word	0x0000b160


	//   ....[79]....
        /*0590*/ 	.word	0x0000b2f0


	//   ....[80]....
        /*0594*/ 	.word	0x0000b320


	//   ....[81]....
        /*0598*/ 	.word	0x0000b350


	//   ....[82]....
        /*059c*/ 	.word	0x0000b380


	//   ....[83]....
        /*05a0*/ 	.word	0x0000b3b0


	//   ....[84]....
        /*05a4*/ 	.word	0x0000b3f0


	//   ....[85]....
        /*05a8*/ 	.word	0x0000b480


	//   ....[86]....
        /*05ac*/ 	.word	0x0000b4c0


	//   ....[87]....
        /*05b0*/ 	.word	0x0000b550


	//   ....[88]....
        /*05b4*/ 	.word	0x0000c930


	//   ....[89]....
        /*05b8*/ 	.word	0x0000d600


	//   ....[90]....
        /*05bc*/ 	.word	0x0000d630


	//   ....[91]....
        /*05c0*/ 	.word	0x0000d6f0


	//   ....[92]....
        /*05c4*/ 	.word	0x0000d700


	//   ....[93]....
        /*05c8*/ 	.word	0x0000d790


	//   ....[94]....
        /*05cc*/ 	.word	0x0000d7a0


	//   ....[95]....
        /*05d0*/ 	.word	0x0000d7b0


	//   ....[96]....
        /*05d4*/ 	.word	0x0000d7f0


	//   ....[97]....
        /*05d8*/ 	.word	0x0000f4b0


	//   ....[98]....
        /*05dc*/ 	.word	0x0000f4e0


	//   ....[99]....
        /*05e0*/ 	.word	0x0000f510


	//   ....[100]....
        /*05e4*/ 	.word	0x0000f540


	//   ....[101]....
        /*05e8*/ 	.word	0x0000f570


	//   ....[102]....
        /*05ec*/ 	.word	0x0000f580


	//   ....[103]....
        /*05f0*/ 	.word	0x0000f5c0


	//   ....[104]....
        /*05f4*/ 	.word	0x0000f5d0


	//   ....[105]....
        /*05f8*/ 	.word	0x0000f710


	//   ....[106]....
        /*05fc*/ 	.word	0x0000f740


	//   ....[107]....
        /*0600*/ 	.word	0x0000f770


	//   ....[108]....
        /*0604*/ 	.word	0x0000f7a0


	//   ....[109]....
        /*0608*/ 	.word	0x0000f7d0


	//   ....[110]....
        /*060c*/ 	.word	0x0000f810


	//   ....[111]....
        /*0610*/ 	.word	0x0000f890


	//   ....[112]....
        /*0614*/ 	.word	0x0000f8d0


	//   ....[113]....
        /*0618*/ 	.word	0x0000f920


	//   ....[114]....
        /*061c*/ 	.word	0x0000fdd0


	//   ....[115]....
        /*0620*/ 	.word	0x000102d0


	//   ....[116]....
        /*0624*/ 	.word	0x000104b0


	//   ....[117]....
        /*0628*/ 	.word	0x00010510


	//   ....[118]....
        /*062c*/ 	.word	0x00010570


	//   ....[119]....
        /*0630*/ 	.word	0x00010670


	//   ....[120]....
        /*0634*/ 	.word	0x000106d0


	//   ....[121]....
        /*0638*/ 	.word	0x000107d0


	//   ....[122]....
        /*063c*/ 	.word	0x00010830


	//   ....[123]....
        /*0640*/ 	.word	0x00010910


	//   ....[124]....
        /*0644*/ 	.word	0x00010c60


	//----- nvinfo : EIATTR_REG_RECONFIG
	.align		4
.L_152:
        /*0648*/ 	.byte	0x01, 0x54
	.zero		2


	//----- nvinfo : EIATTR_SYSCALL_OFFSETS
	.align		4
        /*064c*/ 	.byte	0x04, 0x46
        /*064e*/ 	.short	(.L_154 - .L_153)


	//   ....[0]....
.L_153:
        /*0650*/ 	.word	0x000018c0


	//   ....[1]....
        /*0654*/ 	.word	0x0000c380


	//   ....[2]....
        /*0658*/ 	.word	0x0000c510


	//   ....[3]....
        /*065c*/ 	.word	0x0000c660


	//   ....[4]....
        /*0660*/ 	.word	0x0000c7a0


	//   ....[5]....
        /*0664*/ 	.word	0x0000d210


	//----- nvinfo : EIATTR_MBARRIER_INSTR_OFFSETS
	.align		4
.L_154:
        /*0668*/ 	.byte	0x04, 0x39
        /*066a*/ 	.short	(.L_156 - .L_155)


	//   ....[0]....
.L_155:
        /*066c*/ 	.word	0x00000270
        /*0670*/ 	.word	0x000000ff
        /*0674*/ 	.word	0x00029800
        /*0678*/ 	.short	0x0100
        /*067a*/ 	.byte	0x08
	.zero		1


	//   ....[1]....
        /*067c*/ 	.word	0x00000280
        /*0680*/ 	.word	0x000000ff
        /*0684*/ 	.word	0x00029820
        /*0688*/ 	.short	0x0100
        /*068a*/ 	.byte	0x08
	.zero		1


	//   ....[2]....
        /*068c*/ 	.word	0x00000370
        /*0690*/ 	.word	0x000000ff
        /*0694*/ 	.word	0x00029830
        /*0698*/ 	.short	0x0100
        /*069a*/ 	.byte	0x08
	.zero		1


	//   ....[3]....
        /*069c*/ 	.word	0x00000380
        /*06a0*/ 	.word	0x000000ff
        /*06a4*/ 	.word	0x00029840
        /*06a8*/ 	.short	0x0100
        /*06aa*/ 	.byte	0x08
	.zero		1


	//   ....[4]....
        /*06ac*/ 	.word	0x00000390
        /*06b0*/ 	.word	0x000000ff
        /*06b4*/ 	.word	0x00029838
        /*06b8*/ 	.short	0x0100
        /*06ba*/ 	.byte	0x08
	.zero		1


	//   ....[5]....
        /*06bc*/ 	.word	0x000003a0
        /*06c0*/ 	.word	0x000000ff
        /*06c4*/ 	.word	0x00029848
        /*06c8*/ 	.short	0x0100
        /*06ca*/ 	.byte	0x08
	.zero		1


	//   ....[6]....
        /*06cc*/ 	.word	0x000004d0
        /*06d0*/ 	.word	0x000000ff
        /*06d4*/ 	.word	0x00029850
        /*06d8*/ 	.short	0x0100
        /*06da*/ 	.byte	0x08
	.zero		1


	//   ....[7]....
        /*06dc*/ 	.word	0x000004e0
        /*06e0*/ 	.word	0x000000ff
        /*06e4*/ 	.word	0x00029860
        /*06e8*/ 	.short	0x0100
        /*06ea*/ 	.byte	0x08
	.zero		1


	//   ....[8]....
        /*06ec*/ 	.word	0x000004f0
        /*06f0*/ 	.word	0x000000ff
        /*06f4*/ 	.word	0x00029858
        /*06f8*/ 	.short	0x0100
        /*06fa*/ 	.byte	0x08
	.zero		1


	//   ....[9]....
        /*06fc*/ 	.word	0x00000500
        /*0700*/ 	.word	0x000000ff
        /*0704*/ 	.word	0x00029868
        /*0708*/ 	.short	0x0100
        /*070a*/ 	.byte	0x08
	.zero		1


	//   ....[10]....
        /*070c*/ 	.word	0x000005f0
        /*0710*/ 	.word	0x000000ff
        /*0714*/ 	.word	0x00029870
        /*0718*/ 	.short	0x0100
        /*071a*/ 	.byte	0x06
	.zero		1


	//   ....[11]....
        /*071c*/ 	.word	0x00000600
        /*0720*/ 	.word	0x000000ff
        /*0724*/ 	.word	0x00029880
        /*0728*/ 	.short	0x0100
        /*072a*/ 	.byte	0x06
	.zero		1


	//   ....[12]....
        /*072c*/ 	.word	0x00000610
        /*0730*/ 	.word	0x000000ff
        /*0734*/ 	.word	0x00029878
        /*0738*/ 	.short	0x0100
        /*073a*/ 	.byte	0x06
	.zero		1


	//   ....[13]....
        /*073c*/ 	.word	0x00000620
        /*0740*/ 	.word	0x000000ff
        /*0744*/ 	.word	0x00029888
        /*0748*/ 	.short	0x0100
        /*074a*/ 	.byte	0x06
	.zero		1


	//   ....[14]....
        /*074c*/ 	.word	0x00000750
        /*0750*/ 	.word	0x000000ff
        /*0754*/ 	.word	0x00029890
        /*0758*/ 	.short	0x0100
        /*075a*/ 	.byte	0x08
	.zero		1


	//   ....[15]....
        /*075c*/ 	.word	0x00000760
        /*0760*/ 	.word	0x000000ff
        /*0764*/ 	.word	0x000298a0
        /*0768*/ 	.short	0x0100
        /*076a*/ 	.byte	0x08
	.zero		1


	//   ....[16]....
        /*076c*/ 	.word	0x00000770
        /*0770*/ 	.word	0x000000ff
        /*0774*/ 	.word	0x00029898
        /*0778*/ 	.short	0x0100
        /*077a*/ 	.byte	0x08
	.zero		1


	//   ....[17]....
        /*077c*/ 	.word	0x00000780
        /*0780*/ 	.word	0x000000ff
        /*0784*/ 	.word	0x000298a8
        /*0788*/ 	.short	0x0100
        /*078a*/ 	.byte	0x08
	.zero		1


	//   ....[18]....
        /*078c*/ 	.word	0x000008b0
        /*0790*/ 	.word	0x000000ff
        /*0794*/ 	.word	0x000298b0
        /*0798*/ 	.short	0x0100
        /*079a*/ 	.byte	0x08
	.zero		1


	//   ....[19]....
        /*079c*/ 	.word	0x000008c0
        /*07a0*/ 	.word	0x000000ff
        /*07a4*/ 	.word	0x000298c0
        /*07a8*/ 	.short	0x0100
        /*07aa*/ 	.byte	0x08
	.zero		1


	//   ....[20]....
        /*07ac*/ 	.word	0x000008d0
        /*07b0*/ 	.word	0x000000ff
        /*07b4*/ 	.word	0x000298b8
        /*07b8*/ 	.short	0x0100
        /*07ba*/ 	.byte	0x08
	.zero		1


	//   ....[21]....
        /*07bc*/ 	.word	0x000008e0
        /*07c0*/ 	.word	0x000000ff
        /*07c4*/ 	.word	0x000298c8
        /*07c8*/ 	.short	0x0100
        /*07ca*/ 	.byte	0x08
	.zero		1


	//   ....[22]....
        /*07cc*/ 	.word	0x00001980
        /*07d0*/ 	.word	0x00000000
        /*07d4*/ 	.word	0x00029800
        /*07d8*/ 	.short	0x010a
        /*07da*/ 	.byte	0x3f
	.zero		1


	//   ....[23]....
        /*07dc*/ 	.word	0x00001a00
        /*07e0*/ 	.word	0x00000006
        /*07e4*/ 	.word	0x00029830
        /*07e8*/ 	.short	0x010a
        /*07ea*/ 	.byte	0x3f
	.zero		1


	//   ....[24]....
        /*07ec*/ 	.word	0x00001a70
        /*07f0*/ 	.word	0x00000006
        /*07f4*/ 	.word	0x00029830
        /*07f8*/ 	.short	0x010a
        /*07fa*/ 	.byte	0x3f
	.zero		1


	//   ....[25]....
        /*07fc*/ 	.word	0x00003830
        /*0800*/ 	.word	0x00000006
        /*0804*/ 	.word	0x00000000
        /*0808*/ 	.short	0x0101
        /*080a*/ 	.byte	0x3f
	.zero		1


	//   ....[26]....
        /*080c*/ 	.word	0x00004e10
        /*0810*/ 	.word	0x000000ff
        /*0814*/ 	.word	0x00029830
        /*0818*/ 	.short	0x010a
        /*081a*/ 	.byte	0x06
	.zero		1


	//   ....[27]....
        /*081c*/ 	.word	0x00004e50
        /*0820*/ 	.word	0x000000ff
        /*0824*/ 	.word	0x00029830
        /*0828*/ 	.short	0x010a
        /*082a*/ 	.byte	0x06
	.zero		1


	//   ....[28]....
        /*082c*/ 	.word	0x00005aa0
        /*0830*/ 	.word	0x000000ff
        /*0834*/ 	.word	0x00029850
        /*0838*/ 	.short	0x010a
        /*083a*/ 	.byte	0x06
	.zero		1


	//   ....[29]....
        /*083c*/ 	.word	0x00005ae0
        /*0840*/ 	.word	0x000000ff
        /*0844*/ 	.word	0x00029850
        /*0848*/ 	.short	0x010a
        /*084a*/ 	.byte	0x06
	.zero		1


	//   ....[30]....
        /*084c*/ 	.word	0x00007280
        /*0850*/ 	.word	0x00000006
        /*0854*/ 	.word	0x00000000
        /*0858*/ 	.short	0x0101
        /*085a*/ 	.byte	0x3f
	.zero		1


	//   ....[31]....
        /*085c*/ 	.word	0x00007470
        /*0860*/ 	.word	0x0000000a
        /*0864*/ 	.word	0x00000000
        /*0868*/ 	.short	0x0101
        /*086a*/ 	.byte	0x3f
	.zero		1


	//   ....[32]....
        /*086c*/ 	.word	0x00007ac0
        /*0870*/ 	.word	0x0000000f
        /*0874*/ 	.word	0x00029850
        /*0878*/ 	.short	0x010a
        /*087a*/ 	.byte	0x3f
	.zero		1


	//   ....[33]....
        /*087c*/ 	.word	0x00007b50
        /*0880*/ 	.word	0x0000000f
        /*0884*/ 	.word	0x00029850
        /*0888*/ 	.short	0x010a
        /*088a*/ 	.byte	0x3f
	.zero		1


	//   ....[34]....
        /*088c*/ 	.word	0x000081c0
        /*0890*/ 	.word	0x00000004
        /*0894*/ 	.word	0x00000000
        /*0898*/ 	.short	0x0101
        /*089a*/ 	.byte	0x3f
	.zero		1


	//   ....[35]....
        /*089c*/ 	.word	0x00009e60
        /*08a0*/ 	.word	0x00000003
        /*08a4*/ 	.word	0x00000000
        /*08a8*/ 	.short	0x0101
        /*08aa*/ 	.byte	0x3f
	.zero		1


	//   ....[36]....
        /*08ac*/ 	.word	0x0000cbb0
        /*08b0*/ 	.word	0x00000002
        /*08b4*/ 	.word	0x00029880
        /*08b8*/ 	.short	0x010a
        /*08ba*/ 	.byte	0x3f
	.zero		1


	//   ....[37]....
        /*08bc*/ 	.word	0x0000cd40
        /*08c0*/ 	.word	0x00000002
        /*08c4*/ 	.word	0x00029840
        /*08c8*/ 	.short	0x010a
        /*08ca*/ 	.byte	0x3f
	.zero		1


	//   ....[38]....
        /*08cc*/ 	.word	0x0000d900
        /*08d0*/ 	.word	0x00000011
        /*08d4*/ 	.word	0x00029800
        /*08d8*/ 	.short	0x0107
        /*08da*/ 	.byte	0x3f
	.zero		1


	//   ....[39]....
        /*08dc*/ 	.word	0x0000da00
        /*08e0*/ 	.word	0x00000011
        /*08e4*/ 	.word	0x00029800
        /*08e8*/ 	.short	0x0101
        /*08ea*/ 	.byte	0x3f
	.zero		1


	//   ....[40]....
        /*08ec*/ 	.word	0x0000da20
        /*08f0*/ 	.word	0x00000011
        /*08f4*/ 	.word	0x00029820
        /*08f8*/ 	.short	0x010a
        /*08fa*/ 	.byte	0x3f
	.zero		1


	//   ....[41]....
        /*08fc*/ 	.word	0x0000dd50
        /*0900*/ 	.word	0x00000005
        /*0904*/ 	.word	0x00029880
        /*0908*/ 	.short	0x010a
        /*090a*/ 	.byte	0x3f
	.zero		1


	//   ....[42]....
        /*090c*/ 	.word	0x0000df80
        /*0910*/ 	.word	0x00000005
        /*0914*/ 	.word	0x00029840
        /*0918*/ 	.short	0x010a
        /*091a*/ 	.byte	0x3f
	.zero		1


	//   ....[43]....
        /*091c*/ 	.word	0x0000e440
        /*0920*/ 	.word	0x00000013
        /*0924*/ 	.word	0x00029870
        /*0928*/ 	.short	0x010a
        /*092a*/ 	.byte	0x3f
	.zero		1


	//   ....[44]....
        /*092c*/ 	.word	0x0000e4b0
        /*0930*/ 	.word	0x00000013
        /*0934*/ 	.word	0x00029860
        /*0938*/ 	.short	0x010a
        /*093a*/ 	.byte	0x3f
	.zero		1


	//   ....[45]....
        /*093c*/ 	.word	0x0000e9b0
        /*0940*/ 	.word	0x00000013
        /*0944*/ 	.word	0x00029850
        /*0948*/ 	.short	0x0101
        /*094a*/ 	.byte	0x3f
	.zero		1


	//   ....[46]....
        /*094c*/ 	.word	0x0000ea20
        /*0950*/ 	.word	0x00000013
        /*0954*/ 	.word	0x00000000
        /*0958*/ 	.short	0x0101
        /*095a*/ 	.byte	0x3f
	.zero		1


	//   ....[47]....
        /*095c*/ 	.word	0x0000ec50
        /*0960*/ 	.word	0x00000010
        /*0964*/ 	.word	0x00029870
        /*0968*/ 	.short	0x010a
        /*096a*/ 	.byte	0x3f
	.zero		1


	//   ....[48]....
        /*096c*/ 	.word	0x0000ecc0
        /*0970*/ 	.word	0x00000010
        /*0974*/ 	.word	0x00029860
        /*0978*/ 	.short	0x010a
        /*097a*/ 	.byte	0x3f
	.zero		1


	//   ....[49]....
        /*097c*/ 	.word	0x0000f1d0
        /*0980*/ 	.word	0x00000010
        /*0984*/ 	.word	0x00029850
        /*0988*/ 	.short	0x0101
        /*098a*/ 	.byte	0x3f
	.zero		1


	//   ....[50]....
        /*098c*/ 	.word	0x0000f220
        /*0990*/ 	.word	0x00000010
        /*0994*/ 	.word	0x00000000
        /*0998*/ 	.short	0x0101
        /*099a*/ 	.byte	0x3f
	.zero		1


	//   ....[51]....
        /*099c*/ 	.word	0x0000fd50
        /*09a0*/ 	.word	0x00000003
        /*09a4*/ 	.word	0x00029820
        /*09a8*/ 	.short	0x010a
        /*09aa*/ 	.byte	0x3f
	.zero		1


	//   ....[52]....
        /*09ac*/ 	.word	0x0000ff20
        /*09b0*/ 	.word	0x00000007
        /*09b4*/ 	.word	0x00000000
        /*09b8*/ 	.short	0x010a
        /*09ba*/ 	.byte	0x3f
	.zero		1


	//   ....[53]....
        /*09bc*/ 	.word	0x0000ff70
        /*09c0*/ 	.word	0x00000005
        /*09c4*/ 	.word	0x00000000
        /*09c8*/ 	.short	0x010a
        /*09ca*/ 	.byte	0x3f
	.zero		1


	//   ....[54]....
        /*09cc*/ 	.word	0x0000ffc0
        /*09d0*/ 	.word	0x00000005
        /*09d4*/ 	.word	0x00029860
        /*09d8*/ 	.short	0x010a
        /*09da*/ 	.byte	0x3f
	.zero		1


	//   ....[55]....
        /*09dc*/ 	.word	0x00010010
        /*09e0*/ 	.word	0x00000003
        /*09e4*/ 	.word	0x00029860
        /*09e8*/ 	.short	0x010a
        /*09ea*/ 	.byte	0x3f
	.zero		1


	//   ....[56]....
        /*09ec*/ 	.word	0x00010050
        /*09f0*/ 	.word	0x00000005
        /*09f4*/ 	.word	0x00029880
        /*09f8*/ 	.short	0x010a
        /*09fa*/ 	.byte	0x3f
	.zero		1


	//   ....[57]....
        /*09fc*/ 	.word	0x00010070
        /*0a00*/ 	.word	0x00000003
        /*0a04*/ 	.word	0x00029880
        /*0a08*/ 	.short	0x010a
        /*0a0a*/ 	.byte	0x3f
	.zero		1


	//   ....[58]....
        /*0a0c*/ 	.word	0x000100d0
        /*0a10*/ 	.word	0x00000000
        /*0a14*/ 	.word	0x00029800
        /*0a18*/ 	.short	0x010a
        /*0a1a*/ 	.byte	0x3f
	.zero		1


	//   ....[59]....
        /*0a1c*/ 	.word	0x00010120
        /*0a20*/ 	.word	0x00000006
        /*0a24*/ 	.word	0x00029830
        /*0a28*/ 	.short	0x010a
        /*0a2a*/ 	.byte	0x3f
	.zero		1


	//   ....[60]....
        /*0a2c*/ 	.word	0x00010180
        /*0a30*/ 	.word	0x00000003
        /*0a34*/ 	.word	0x00029830
        /*0a38*/ 	.short	0x010a
        /*0a3a*/ 	.byte	0x3f
	.zero		1


	//   ....[61]....
        /*0a3c*/ 	.word	0x000101e0
        /*0a40*/ 	.word	0x00000003
        /*0a44*/ 	.word	0x00029850
        /*0a48*/ 	.short	0x010a
        /*0a4a*/ 	.byte	0x3f
	.zero		1


	//   ....[62]....
        /*0a4c*/ 	.word	0x00010230
        /*0a50*/ 	.word	0x0000000f
        /*0a54*/ 	.word	0x00029850
        /*0a58*/ 	.short	0x010a
        /*0a5a*/ 	.byte	0x3f
	.zero		1


	//   ....[63]....
        /*0a5c*/ 	.word	0x00010380
        /*0a60*/ 	.word	0x00000002
        /*0a64*/ 	.word	0x00029880
        /*0a68*/ 	.short	0x010a
        /*0a6a*/ 	.byte	0x3f
	.zero		1


	//   ....[64]....
        /*0a6c*/ 	.word	0x000103d0
        /*0a70*/ 	.word	0x00000002
        /*0a74*/ 	.word	0x00029840
        /*0a78*/ 	.short	0x010a
        /*0a7a*/ 	.byte	0x3f
	.zero		1


	//   ....[65]....
        /*0a7c*/ 	.word	0x00010950
        /*0a80*/ 	.word	0x00000011
        /*0a84*/ 	.word	0x00029820
        /*0a88*/ 	.short	0x010a
        /*0a8a*/ 	.byte	0x3f
	.zero		1


	//   ....[66]....
        /*0a8c*/ 	.word	0x000109a0
        /*0a90*/ 	.word	0x00000005
        /*0a94*/ 	.word	0x00029880
        /*0a98*/ 	.short	0x010a
        /*0a9a*/ 	.byte	0x3f
	.zero		1


	//   ....[67]....
        /*0a9c*/ 	.word	0x000109f0
        /*0aa0*/ 	.word	0x00000005
        /*0aa4*/ 	.word	0x00029840
        /*0aa8*/ 	.short	0x010a
        /*0aaa*/ 	.byte	0x3f
	.zero		1


	//   ....[68]....
        /*0aac*/ 	.word	0x00010a40
        /*0ab0*/ 	.word	0x00000013
        /*0ab4*/ 	.word	0x00029870
        /*0ab8*/ 	.short	0x010a
        /*0aba*/ 	.byte	0x3f
	.zero		1


	//   ....[69]....
        /*0abc*/ 	.word	0x00010a90
        /*0ac0*/ 	.word	0x00000013
        /*0ac4*/ 	.word	0x00029860
        /*0ac8*/ 	.short	0x010a
        /*0aca*/ 	.byte	0x3f
	.zero		1


	//   ....[70]....
        /*0acc*/ 	.word	0x00010ae0
        /*0ad0*/ 	.word	0x00000010
        /*0ad4*/ 	.word	0x00029870
        /*0ad8*/ 	.short	0x010a
        /*0ada*/ 	.byte	0x3f
	.zero		1


	//   ....[71]....
        /*0adc*/ 	.word	0x00010b30
        /*0ae0*/ 	.word	0x00000010
        /*0ae4*/ 	.word	0x00029860
        /*0ae8*/ 	.short	0x010a
        /*0aea*/ 	.byte	0x3f
	.zero		1


	//   ....[72]....
        /*0aec*/ 	.word	0x00010b80
        /*0af0*/ 	.word	0x00000003
        /*0af4*/ 	.word	0x00029820
        /*0af8*/ 	.short	0x010a
        /*0afa*/ 	.byte	0x3f
	.zero		1


	//   ....[73]....
        /*0afc*/ 	.word	0x00010d20
        /*0b00*/ 	.word	0x00000007
        /*0b04*/ 	.word	0x00000000
        /*0b08*/ 	.short	0x010a
        /*0b0a*/ 	.byte	0x3f
	.zero		1


	//   ....[74]....
        /*0b0c*/ 	.word	0x00010d70
        /*0b10*/ 	.word	0x00000005
        /*0b14*/ 	.word	0x00000000
        /*0b18*/ 	.short	0x010a
        /*0b1a*/ 	.byte	0x3f
	.zero		1


	//   ....[75]....
        /*0b1c*/ 	.word	0x00010dc0
        /*0b20*/ 	.word	0x00000005
        /*0b24*/ 	.word	0x00029860
        /*0b28*/ 	.short	0x010a
        /*0b2a*/ 	.byte	0x3f
	.zero		1


	//   ....[76]....
        /*0b2c*/ 	.word	0x00010e10
        /*0b30*/ 	.word	0x00000003
        /*0b34*/ 	.word	0x00029860
        /*0b38*/ 	.short	0x010a
        /*0b3a*/ 	.byte	0x3f
	.zero		1


	//   ....[77]....
        /*0b3c*/ 	.word	0x00010e60
        /*0b40*/ 	.word	0x00000005
        /*0b44*/ 	.word	0x00029880
        /*0b48*/ 	.short	0x010a
        /*0b4a*/ 	.byte	0x3f
	.zero		1


	//----- nvinfo : EIATTR_NUM_MBARRIERS
	.align		4
.L_156:
        /*0b4c*/ 	.byte	0x03, 0x38
        /*0b4e*/ 	.short	0x0016


	//----- nvinfo : EIATTR_EXIT_INSTR_OFFSETS
	.align		4
        /*0b50*/ 	.byte	0x04, 0x1c
        /*0b52*/ 	.short	(.L_158 - .L_157)


	//   ....[0]....
.L_157:
        /*0b54*/ 	.word	0x00000a80


	//   ....[1]....
        /*0b58*/ 	.word	0x0000ae00


	//   ....[2]....
        /*0b5c*/ 	.word	0x000100c0


	//----- nvinfo : EIATTR_MAX_THREADS
	.align		4
.L_158:
        /*0b60*/ 	.byte	0x04, 0x05
        /*0b62*/ 	.short	(.L_160 - .L_159)
.L_159:
        /*0b64*/ 	.word	0x00000180
        /*0b68*/ 	.word	0x00000001
        /*0b6c*/ 	.word	0x00000001


	//----- nvinfo : EIATTR_CRS_STACK_SIZE
	.align		4
.L_160:
        /*0b70*/ 	.byte	0x04, 0x1e
        /*0b72*/ 	.short	(.L_162 - .L_161)
.L_161:
        /*0b74*/ 	.word	0x00000000


	//----- nvinfo : EIATTR_CBANK_PARAM_SIZE
	.align		4
.L_162:
        /*0b78*/ 	.byte	0x03, 0x19
        /*0b7a*/ 	.short	0x0af0


	//----- nvinfo : EIATTR_PARAM_CBANK
	.align		4
        /*0b7c*/ 	.byte	0x04, 0x0a
        /*0b7e*/ 	.short	(.L_164 - .L_163)
	.align		4
.L_163:
        /*0b80*/ 	.word	index@(.nv.constant0._ZN7cutlass13device_kernelIN5flash11enable_sm90INS1_16FlashAttnFwdSm90INS1_25CollectiveMainloopFwdSm90ILi2EN4cute5tupleIJNS5_1CILi1EEES8_S8_EEENS6_IJNS7_ILi128EEENS7_ILi160EEENS7_ILi192EEEEEELi128ENS_12float_e4m3_tEfNS_4arch4Sm90ELb0ELb0ELb0ELb1ELb0ELb0ELb0ELb1ELb1ELb1ELb0ELb0EEENS1_21CollectiveEpilogueFwdINS6_IJSA_SA_SB_EEES9_NS_10bfloat16_tESG_Li256ELb1ELb1ELb0ELb1EEENS1_36VarlenDynamicPersistentTileSchedulerILi128ELi160ELi256ELi128ELb0ELb1ELb1ELb0ELb1ELb1EEEEEEEEEvNT_6ParamsE)
        /*0b84*/ 	.short	0x0210
        /*0b86*/ 	.short	0x0af0


	//----- nvinfo : EIATTR_SW_WAR
	.align		4
.L_164:
        /*0b88*/ 	.byte	0x04, 0x36
        /*0b8a*/ 	.short	(.L_166 - .L_165)
.L_165:
        /*0b8c*/ 	.word	0x00000008
.L_166:


//--------------------- .nv.info._ZN7cutlass13device_kernelIN5flash11enable_sm90INS1_16FlashAttnFwdSm90INS1_25CollectiveMainloopFwdSm90ILi2EN4cute5tupleIJNS5_1CILi1EEES8_S8_EEENS6_IJNS7_ILi128EEENS7_ILi160EEENS7_ILi192EEEEEELi128ENS_12float_e4m3_tEfNS_4arch4Sm90ELb0ELb0ELb0ELb1ELb0ELb1ELb0ELb1ELb1ELb1ELb0ELb0EEENS1_21CollectiveEpilogueFwdINS6_IJSA_SA_SB_EEES9_NS_10bfloat16_tESG_Li256ELb1ELb1ELb0ELb1EEENS1_36VarlenDynamicPersistentTileSchedulerILi128ELi160ELi256ELi128ELb0ELb1ELb1ELb0ELb1ELb1EEEEEEEEEvNT_6ParamsE --------------------------
	.section	.nv.info._ZN7cutlass13device_kernelIN5flash11enable_sm90INS1_16FlashAttnFwdSm90INS1_25CollectiveMainloopFwdSm90ILi2EN4cute5tupleIJNS5_1CILi1EEES8_S8_EEENS6_IJNS7_ILi128EEENS7_ILi160EEENS7_ILi192EEEEEELi128ENS_12float_e4m3_tEfNS_4arch4Sm90ELb0ELb0ELb0ELb1ELb0ELb1ELb0ELb1ELb1ELb1ELb0ELb0EEENS1_21CollectiveEpilogueFwdINS6_IJSA_SA_SB_EEES9_NS_10bfloat16_tESG_Li256ELb1ELb1ELb0ELb1EEENS1_36VarlenDynamicPersistentTileSchedulerILi128ELi160ELi256ELi128ELb0ELb1ELb1ELb0ELb1ELb1EEEEEEEEEvNT_6ParamsE,"",@"SHT_CUDA_INFO"
	.sectionflags	@""
	.align	4


	//----- nvinfo : EIATTR_CUDA_API_VERSION
	.align		4
        /*0000*/ 	.byte	0x04, 0x37
        /*0002*/ 	.short	(.L_168 - .L_167)
.L_167:
        /*0004*/ 	.word	0x00000082


	//----- nvinfo : EIATTR_KPARAM_INFO
	.align		4
.L_168:
        /*0008*/ 	.byte	0x04, 0x17
        /*000a*/ 	.short	(.L_170 - .L_169)
.L_169:
        /*000c*/ 	.word	0x00000000
        /*0010*/ 	.short	0x0000
        /*0012*/ 	.short	0x0070
        /*0014*/ 	.byte	0x00, 0xf0, 0x01, 0x2a


	//----- nvinfo : EIATTR_SPARSE_MMA_MASK
	.align		4
.L_170:
        /*0018*/ 	.byte	0x03, 0x50
        /*001a*/ 	.short	0x0000


	//----- nvinfo : EIATTR_MAXREG_COUNT
	.align		4
        /*001c*/ 	.byte	0x03, 0x1b
        /*001e*/ 	.short	0x00a8


	//----- nvinfo : EIATTR_NUM_BARRIERS
	.align		4
        /*0020*/ 	.byte	0x02, 0x4c
        /*0022*/ 	.byte	0x10
	.zero		1


	//----- nvinfo : EIATTR_EXTERNS
	.align		4
        /*0024*/ 	.byte	0x04, 0x0f
        /*0026*/ 	.short	(.L_172 - .L_171)


	//   ....[0]....
	.align		4
.L_171:
        /*0028*/ 	.word	index@(__assertfail)


	//----- nvinfo : EIATTR_ANNOTATIONS
	.align		4
.L_172:
        /*002c*/ 	.byte	0x04, 0x55
        /*002e*/ 	.short	(.L_174 - .L_173)


	//   ....[0]....
.L_173:
        /* <DEDUP_REMOVED lines=82> */


	//----- nvinfo : EIATTR_MERCURY_ISA_VERSION
	.align		4
.L_174:
        /*0540*/ 	.byte	0x03, 0x5f
        /*0542*/ 	.short	0x0101


	//----- nvinfo : EIATTR_UNUSED_LOAD_BYTE_OFFSET
	.align		4
        /*0544*/ 	.byte	0x04, 0x44
        /*0546*/ 	.short	(.L_176 - .L_175)


	//   ....[0]....
.L_175:
        /*0548*/ 	.word	0x00000ae0
        /*054c*/ 	.word	0x0000fff0


	//   ....[1]....
        /*0550*/ 	.word	0x0001e2f0
        /*0554*/ 	.word	0x0000fff0


	//----- nvinfo : EIATTR_INT_WARP_WIDE_INSTR_OFFSETS
	.align		4
.L_176:
        /*0558*/ 	.byte	0x04, 0x31
        /*055a*/ 	.short	(.L_178 - .L_177)


	//   ....[0]....
.L_177:
        /*055c*/ 	.word	0x00000190


	//   ....[1]....
        /*0560*/ 	.word	0x000001d0


	//   ....[2]....
        /*0564*/ 	.word	0x00000240


	//   ....[3]....
        /*0568*/ 	.word	0x00023040


	//   ....[4]....
        /*056c*/ 	.word	0x000230a0


	//   ....[5]....
        /*0570*/ 	.word	0x00025c00


	//   ....[6]....
        /*0574*/ 	.word	0x00025c60


	//----- nvinfo : EIATTR_COOP_GROUP_MASK_REGIDS
	.align		4
.L_178:
        /*0578*/ 	.byte	0x04, 0x29
        /*057a*/ 	.short	(.L_180 - .L_179)


	//   ....[0]....
.L_179:
        /*057c*/ 	.word	0xffffffff


	//   ....[1]....
        /*0580*/ 	.word	0xffffffff


	//   ....[2]....
        /*0584*/ 	.word	0xffffffff


	//   ....[3]....
        /*0588*/ 	.word	0xffffffff


	//   ....[4]....
        /*058c*/ 	.word	0xffffffff


	//   ....[5]....
        /*0590*/ 	.word	0xffffffff


	//   ....[6]....
        /*0594*/ 	.word	0xffffffff


	//   ....[7]....
        /*0598*/ 	.word	0xffffffff


	//   ....[8]....
        /*059c*/ 	.word	0xffffffff


	//   ....[9]....
        /*05a0*/ 	.word	0xffffffff


	//   ....[10]....
        /*05a4*/ 	.word	0xffffffff


	//   ....[11]....
        /*05a8*/ 	.word	0xffffffff


	//   ....[12]....
        /*05ac*/ 	.word	0xffffffff


	//   ....[13]....
        /*05b0*/ 	.word	0xffffffff


	//   ....[14]....
        /*05b4*/ 	.word	0xffffffff


	//   ....[15]....
        /*05b8*/ 	.word	0xffffffff


	//   ....[16]....
        /*05bc*/ 	.word	0xffffffff


	//   ....[17]....
        /*05c0*/ 	.word	0xffffffff


	//   ....[18]....
        /*05c4*/ 	.word	0xffffffff


	//   ....[19]....
        /*05c8*/ 	.word	0xffffffff


	//   ....[20]....
        /*05cc*/ 	.word	0xffffffff


	//   ....[21]....
        /*05d0*/ 	.word	0xffffffff


	//   ....[22]....
        /*05d4*/ 	.word	0xffffffff


	//   ....[23]....
        /*05d8*/ 	.word	0xffffffff


	//   ....[24]....
        /*05dc*/ 	.word	0xffffffff


	//   ....[25]....
        /*05e0*/ 	.word	0xffffffff


	//   ....[26]....
        /*05e4*/ 	.word	0xffffffff


	//   ....[27]....
        /*05e8*/ 	.word	0xffffffff


	//   ....[28]....
        /*05ec*/ 	.word	0xffffffff


	//   ....[29]....
        /*05f0*/ 	.word	0xffffffff


	//   ....[30]....
        /*05f4*/ 	.word	0xffffffff


	//   ....[31]....
        /*05f8*/ 	.word	0xffffffff


	//   ....[32]....
        /*05fc*/ 	.word	0xffffffff


	//   ....[33]....
        /*0600*/ 	.word	0xffffffff


	//   ....[34]....
        /*0604*/ 	.word	0xffffffff


	//   ....[35]....
        /*0608*/ 	.word	0xffffffff


	//   ....[36]....
        /*060c*/ 	.word	0xffffffff


	//   ....[37]....
        /*0610*/ 	.word	0xffffffff


	//   ....[38]....
        /*0614*/ 	.word	0xffffffff


	//   ....[39]....
        /*0618*/ 	.word	0xffffffff


	//   ....[40]....
        /*061c*/ 	.word	0xffffffff


	//   ....[41]....
        /*0620*/ 	.word	0xffffffff


	//   ....[42]....
        /*0624*/ 	.word	0xffffffff


	//   ....[43]....
        /*0628*/ 	.word	0xffffffff


	//   ....[44]....
        /*062c*/ 	.word	0xffffffff


	//   ....[45]....
        /*0630*/ 	.word	0xffffffff


	//   ....[46]....
        /*0634*/ 	.word	0xffffffff


	//   ....[47]....
        /*0638*/ 	.word	0xffffffff


	//   ....[48]....
        /*063c*/ 	.word	0xffffffff


	//   ....[49]....
        /*0640*/ 	.word	0xffffffff


	//   ....[50]....
        /*0644*/ 	.word	0xffffffff


	//   ....[51]....
        /*0648*/ 	.word	0xffffffff


	//   ....[52]....
        /*064c*/ 	.word	0xffffffff


	//   ....[53]....
        /*0650*/ 	.word	0xffffffff


	//   ....[54]....
        /*0654*/ 	.word	0xffffffff


	//   ....[55]....
        /*0658*/ 	.word	0xffffffff


	//   ....[56]....
        /*065c*/ 	.word	0xffffffff


	//   ....[57]....
        /*0660*/ 	.word	0xffffffff


	//   ....[58]....
        /*0664*/ 	.word	0xffffffff


	//   ....[59]....
        /*0668*/ 	.word	0xffffffff


	//   ....[60]....
        /*066c*/ 	.word	0xffffffff


	//   ....[61]....
        /*0670*/ 	.word	0xffffffff


	//   ....[62]....
        /*0674*/ 	.word	0xffffffff


	//   ....[63]....
        /*0678*/ 	.word	0xffffffff


	//   ....[64]....
        /*067c*/ 	.word	0xffffffff


	//   ....[65]....
        /*0680*/ 	.word	0xffffffff


	//   ....[66]....
        /*0684*/ 	.word	0xffffffff


	//   ....[67]....
        /*0688*/ 	.word	0xffffffff


	//   ....[68]....
        /*068c*/ 	.word	0xffffffff


	//   ....[69]....
        /*0690*/ 	.word	0xffffffff


	//   ....[70]....
        /*0694*/ 	.word	0xffffffff


	//   ....[71]....
        /*0698*/ 	.word	0xffffffff


	//   ....[72]....
        /*069c*/ 	.word	0xffffffff


	//   ....[73]....
        /*06a0*/ 	.word	0xffffffff


	//   ....[74]....
        /*06a4*/ 	.word	0xffffffff


	//   ....[75]....
        /*06a8*/ 	.word	0xffffffff


	//   ....[76]....
        /*06ac*/ 	.word	0xffffffff


	//   ....[77]....
        /*06b0*/ 	.word	0xffffffff


	//   ....[78]....
        /*06b4*/ 	.word	0xffffffff


	//   ....[79]....
        /*06b8*/ 	.word	0xffffffff


	//   ....[80]....
        /*06bc*/ 	.word	0xffffffff


	//   ....[81]....
        /*06c0*/ 	.word	0xffffffff


	//   ....[82]....
        /*06c4*/ 	.word	0xffffffff


	//   ....[83]....
        /*06c8*/ 	.word	0xffffffff


	//   ....[84]....
        /*06cc*/ 	.word	0xffffffff


	//   ....[85]....
        /*06d0*/ 	.word	0xffffffff


	//   ....[86]....
        /*06d4*/ 	.word	0xffffffff


	//   ....[87]....
        /*06d8*/ 	.word	0xffffffff


	//   ....[88]....
        /*06dc*/ 	.word	0xffffffff


	//   ....[89]....
        /*06e0*/ 	.word	0xffffffff


	//   ....[90]....
        /*06e4*/ 	.word	0xffffffff


	//   ....[91]....
        /*06e8*/ 	.word	0xffffffff


	//   ....[92]....
        /*06ec*/ 	.word	0xffffffff


	//   ....[93]....
        /*06f0*/ 	.word	0xffffffff


	//   ....[94]....
        /*06f4*/ 	.word	0xffffffff


	//   ....[95]....
        /*06f8*/ 	.word	0xffffffff


	//   ....[96]....
        /*06fc*/ 	.word	0xffffffff


	//   ....[97]....
        /*0700*/ 	.word	0xffffffff


	//   ....[98]....
        /*0704*/ 	.word	0xffffffff


	//   ....[99]....
        /*0708*/ 	.word	0xffffffff


	//   ....[100]....
        /*070c*/ 	.word	0xffffffff


	//   ....[101]....
        /*0710*/ 	.word	0xffffffff


	//   ....[102]....
        /*0714*/ 	.word	0xffffffff


	//   ....[103]....
        /*0718*/ 	.word	0xffffffff


	//   ....[104]....
        /*071c*/ 	.word	0xffffffff


	//   ....[105]....
        /*0720*/ 	.word	0xffffffff


	//   ....[106]....
        /*0724*/ 	.word	0xffffffff


	//   ....[107]....
        /*0728*/ 	.word	0xffffffff


	//   ....[108]....
        /*072c*/ 	.word	0xffffffff


	//   ....[109]....
        /*0730*/ 	.word	0xffffffff


	//   ....[110]....
        /*0734*/ 	.word	0xffffffff


	//   ....[111]....
        /*0738*/ 	.word	0xffffffff


	//   ....[112]....
        /*073c*/ 	.word	0xffffffff


	//   ....[113]....
        /*0740*/ 	.word	0xffffffff


	//   ....[114]....
        /*0744*/ 	.word	0xffffffff


	//   ....[115]....
        /*0748*/ 	.word	0xffffffff


	//   ....[116]....
        /*074c*/ 	.word	0xffffffff


	//   ....[117]....
        /*0750*/ 	.word	0xffffffff


	//   ....[118]....
        /*0754*/ 	.word	0xffffffff


	//   ....[119]....
        /*0758*/ 	.word	0xffffffff


	//   ....[120]....
        /*075c*/ 	.word	0xffffffff


	//   ....[121]....
        /*0760*/ 	.word	0xffffffff


	//   ....[122]....
        /*0764*/ 	.word	0xffffffff


	//   ....[123]....
        /*0768*/ 	.word	0xffffffff


	//   ....[124]....
        /*076c*/ 	.word	0x0500000f


	//   ....[125]....
        /*0770*/ 	.word	0x0500000f


	//   ....[126]....
        /*0774*/ 	.word	0x0500000f


	//   ....[127]....
        /*0778*/ 	.word	0x0500000f


	//   ....[128]....
        /*077c*/ 	.word	0x0500000f


	//   ....[129]....
        /*0780*/ 	.word	0x0500000f


	//   ....[130]....
        /*0784*/ 	.word	0x0500000f


	//   ....[131]....
        /*0788*/ 	.word	0x0500000f


	//   ....[132]....
        /*078c*/ 	.word	0x0500000f


	//   ....[133]....
        /*0790*/ 	.word	0x0500000f


	//   ....[134]....
        /*0794*/ 	.word	0x0500000f


	//   ....[135]....
        /*0798*/ 	.word	0x0500000f


	//   ....[136]....
        /*079c*/ 	.word	0x0500000f


	//   ....[137]....
        /*07a0*/ 	.word	0x0500000f


	//   ....[138]....
        /*07a4*/ 	.word	0x0500000f


	//   ....[139]....
        /*07a8*/ 	.word	0x0500000f


	//   ....[140]....
        /*07ac*/ 	.word	0x0500000f


	//   ....[141]....
        /*07b0*/ 	.word	0x0500000f


	//   ....[142]....
        /*07b4*/ 	.word	0x0500000f


	//   ....[143]....
        /*07b8*/ 	.word	0x0500000f


	//   ....[144]....
        /*07bc*/ 	.word	0x0500000f


	//   ....[145]....
        /*07c0*/ 	.word	0x0500000f


	//   ....[146]....
        /*07c4*/ 	.word	0x0500000f


	//   ....[147]....
        /*07c8*/ 	.word	0x0500000f


	//   ....[148]....
        /*07cc*/ 	.word	0x0500000f


	//   ....[149]....
        /*07d0*/ 	.word	0x0500000f


	//   ....[150]....
        /*07d4*/ 	.word	0x0500000f


	//   ....[151]....
        /*07d8*/ 	.word	0x0500000f


	//   ....[152]....
        /*07dc*/ 	.word	0x0500000f


	//   ....[153]....
        /*07e0*/ 	.word	0x0500000f


	//   ....[154]....
        /*07e4*/ 	.word	0x0500000f


	//   ....[155]....
        /*07e8*/ 	.word	0x0500000f


	//   ....[156]....
        /*07ec*/ 	.word	0x0500000f


	//   ....[157]....
        /*07f0*/ 	.word	0x0500000f


	//   ....[158]....
        /*07f4*/ 	.word	0x0500000f


	//   ....[159]....
        /*07f8*/ 	.word	0x0500000f


	//   ....[160]....
        /*07fc*/ 	.word	0x0500000f


	//   ....[161]....
        /*0800*/ 	.word	0x0500000f


	//   ....[162]....
        /*0804*/ 	.word	0x0500000f


	//   ....[163]....
        /*0808*/ 	.word	0x0500000f


	//   ....[164]....
        /*080c*/ 	.word	0x0500000f


	//   ....[165]....
        /*0810*/ 	.word	0x0500000f


	//   ....[166]....
        /*0814*/ 	.word	0x0500000f


	//   ....[167]....
        /*0818*/ 	.word	0x0500000f


	//   ....[168]....
        /*081c*/ 	.word	0x0500000f


	//   ....[169]....
        /*0820*/ 	.word	0x0500000f


	//   ....[170]....
        /*0824*/ 	.word	0x0500000f


	//   ....[171]....
        /*0828*/ 	.word	0x0500000f


	//   ....[172]....
        /*082c*/ 	.word	0x0500000f


	//   ....[173]....
        /*0830*/ 	.word	0x0500000f


	//   ....[174]....
        /*0834*/ 	.word	0x0500000f


	//   ....[175]....
        /*0838*/ 	.word	0x0500000f


	//   ....[176]....
        /*083c*/ 	.word	0x0500000f


	//   ....[177]....
        /*0840*/ 	.word	0x0500000f


	//   ....[178]....
        /*0844*/ 	.word	0x0500000f


	//   ....[179]....
        /*0848*/ 	.word	0x0500000f


	//   ....[180]....
        /*084c*/ 	.word	0x0500000f


	//   ....[181]....
        /*0850*/ 	.word	0x0500000f


	//   ....[182]....
        /*0854*/ 	.word	0x0500000f


	//   ....[183]....
        /*0858*/ 	.word	0x0500000f


	//   ....[184]....
        /*085c*/ 	.word	0x0500000f


	//   ....[185]....
        /*0860*/ 	.word	0x0500000f


	//   ....[186]....
        /*0864*/ 	.word	0x0500000f


	//   ....[187]....
        /*0868*/ 	.word	0x0500000f


	//   ....[188]....
        /*086c*/ 	.word	0x0500000f


	//   ....[189]....
        /*0870*/ 	.word	0x0500000f


	//   ....[190]....
        /*0874*/ 	.word	0x0500000f


	//   ....[191]....
        /*0878*/ 	.word	0x0500000f


	//   ....[192]....
        /*087c*/ 	.word	0x0500000f


	//   ....[193]....
        /*0880*/ 	.word	0x0500000f


	//   ....[194]....
        /*0884*/ 	.word	0x0500000f


	//   ....[195]....
        /*0888*/ 	.word	0x0500000f


	//   ....[196]....
        /*088c*/ 	.word	0x0500000f


	//   ....[197]....
        /*0890*/ 	.word	0x0500000f


	//   ....[198]....
        /*0894*/ 	.word	0x0500000f


	//   ....[199]....
        /*0898*/ 	.word	0x0500000f


	//   ....[200]....
        /*089c*/ 	.word	0x0500000f


	//----- nvinfo : EIATTR_COOP_GROUP_INSTR_OFFSETS
	.align		4
.L_180:
        /*08a0*/ 	.byte	0x04, 0x28
        /*08a2*/ 	.short	(.L_182 - .L_181)


	//   ....[0]....
.L_181:
        /*08a4*/ 	.word	0x00000070


	//   ....[1]....
        /*08a8*/ 	.word	0x000001a0


	//   ....[2]....
        /*08ac*/ 	.word	0x000001f0


	//   ....[3]....
        /*08b0*/ 	.word	0x00000420


	//   ....[4]....
        /*08b4*/ 	.word	0x00000580


	//   ....[5]....
        /*08b8*/ 	.word	0x000006a0


	//   ....[6]....
        /*08bc*/ 	.word	0x00000800


	//   ....[7]....
        /*08c0*/ 	.word	0x0000ffb0


	//   ....[8]....
        /*08c4*/ 	.word	0x000104f0


	//   ....[9]....
        /*08c8*/ 	.word	0x00010500


	//   ....[10]....
        /*08cc*/ 	.word	0x00010510


	//   ....[11]....
        /*08d0*/ 	.word	0x00010520


	//   ....[12]....
        /*08d4*/ 	.word	0x00013950


	//   ....[13]....
        /*08d8*/ 	.word	0x00013960


	//   ....[14]....
        /*08dc*/ 	.word	0x00013970


	//   ....[15]....
        /*08e0*/ 	.word	0x00013980


	//   ....[16]....
        /*08e4*/ 	.word	0x00018960


	//   ....[17]....
        /*08e8*/ 	.word	0x00018a00


	//   ....[18]....
        /*08ec*/ 	.word	0x00018fe0


	//   ....[19]....
        /*08f0*/ 	.word	0x00019060


	//   ....[20]....
        /*08f4*/ 	.word	0x0001beb0


	//   ....[21]....
        /*08f8*/ 	.word	0x0001bee0


	//   ....[22]....
        /*08fc*/ 	.word	0x0001bf50


	//   ....[23]....
        /*0900*/ 	.word	0x0001bf60


	//   ....[24]....
        /*0904*/ 	.word	0x0001db40


	//   ....[25]....
        /*0908*/ 	.word	0x0001dba0


	//   ....[26]....
        /*090c*/ 	.word	0x0001dbc0


	//   ....[27]....
        /*0910*/ 	.word	0x0001dbe0


	//   ....[28]....
        /*0914*/ 	.word	0x0001e940


	//   ....[29]....
        /*0918*/ 	.word	0x0001e970


	//   ....[30]....
        /*091c*/ 	.word	0x0001e9a0


	//   ....[31]....
        /*0920*/ 	.word	0x0001e9d0


	//   ....[32]....
        /*0924*/ 	.word	0x0001ea00


	//   ....[33]....
        /*0928*/ 	.word	0x0001ea30


	//   ....[34]....
        /*092c*/ 	.word	0x0001ea60


	//   ....[35]....
        /*0930*/ 	.word	0x0001ea90


	//   ....[36]....
        /*0934*/ 	.word	0x0001eac0


	//   ....[37]....
        /*0938*/ 	.word	0x0001eaf0


	//   ....[38]....
        /*093c*/ 	.word	0x0001eb20


	//   ....[39]....
        /*0940*/ 	.word	0x0001eb50


	//   ....[40]....
        /*0944*/ 	.word	0x0001eb80


	//   ....[41]....
        /*0948*/ 	.word	0x0001ebb0


	//   ....[42]....
        /*094c*/ 	.word	0x0001ebe0


	//   ....[43]....
        /*0950*/ 	.word	0x0001ec10


	//   ....[44]....
        /*0954*/ 	.word	0x0001ec40


	//   ....[45]....
        /*0958*/ 	.word	0x0001ec70


	//   ....[46]....
        /*095c*/ 	.word	0x0001eca0


	//   ....[47]....
        /*0960*/ 	.word	0x0001ecd0


	//   ....[48]....
        /*0964*/ 	.word	0x0001ed00


	//   ....[49]....
        /*0968*/ 	.word	0x0001ed30


	//   ....[50]....
        /*096c*/ 	.word	0x0001ed60


	//   ....[51]....
        /*0970*/ 	.word	0x0001ed80


	//   ....[52]....
        /*0974*/ 	.word	0x0001ed90


	//   ....[53]....
        /*0978*/ 	.word	0x0001eda0


	//   ....[54]....
        /*097c*/ 	.word	0x0001edc0


	//   ....[55]....
        /*0980*/ 	.word	0x0001edd0


	//   ....[56]....
        /*0984*/ 	.word	0x0001ede0


	//   ....[57]....
        /*0988*/ 	.word	0x0001edf0


	//   ....[58]....
        /*098c*/ 	.word	0x0001ee20


	//   ....[59]....
        /*0990*/ 	.word	0x0001ee50


	//   ....[60]....
        /*0994*/ 	.word	0x0001f420


	//   ....[61]....
        /*0998*/ 	.word	0x0001f460


	//   ....[62]....
        /*099c*/ 	.word	0x0001f490


	//   ....[63]....
        /*09a0*/ 	.word	0x0001f4d0


	//   ....[64]....
        /*09a4*/ 	.word	0x0001fa80


	//   ....[65]....
        /*09a8*/ 	.word	0x0001fab0


	//   ....[66]....
        /*09ac*/ 	.word	0x0001fb70


	//   ....[67]....
        /*09b0*/ 	.word	0x0001fb90


	//   ....[68]....
        /*09b4*/ 	.word	0x0001fc50


	//   ....[69]....
        /*09b8*/ 	.word	0x0001fc70


	//   ....[70]....
        /*09bc*/ 	.word	0x0001fd40


	//   ....[71]....
        /*09c0*/ 	.word	0x0001fd60


	//   ....[72]....
        /*09c4*/ 	.word	0x00020540


	//   ....[73]....
        /*09c8*/ 	.word	0x00020550


	//   ....[74]....
        /*09cc*/ 	.word	0x00020690


	//   ....[75]....
        /*09d0*/ 	.word	0x000206a0


	//   ....[76]....
        /*09d4*/ 	.word	0x000207d0


	//   ....[77]....
        /*09d8*/ 	.word	0x000207e0


	//   ....[78]....
        /*09dc*/ 	.word	0x00020910


	//   ....[79]....
        /*09e0*/ 	.word	0x00020920


	//   ....[80]....
        /*09e4*/ 	.word	0x00020aa0


	//   ....[81]....
        /*09e8*/ 	.word	0x00020c90


	//   ....[82]....
        /*09ec*/ 	.word	0x00020cc0


	//   ....[83]....
        /*09f0*/ 	.word	0x00020cf0


	//   ....[84]....
        /*09f4*/ 	.word	0x00020d20


	//   ....[85]....
        /*09f8*/ 	.word	0x00020d50


	//   ....[86]....
        /*09fc*/ 	.word	0x00020d80


	//   ....[87]....
        /*0a00*/ 	.word	0x00020ef0


	//   ....[88]....
        /*0a04*/ 	.word	0x00020f20


	//   ....[89]....
        /*0a08*/ 	.word	0x00020f50


	//   ....[90]....
        /*0a0c*/ 	.word	0x00020f80


	//   ....[91]....
        /*0a10*/ 	.word	0x00020fb0


	//   ....[92]....
        /*0a14*/ 	.word	0x00020fe0


	//   ....[93]....
        /*0a18*/ 	.word	0x00021080


	//   ....[94]....
        /*0a1c*/ 	.word	0x000210b0


	//   ....[95]....
        /*0a20*/ 	.word	0x00021140


	//   ....[96]....
        /*0a24*/ 	.word	0x00021e50


	//   ....[97]....
        /*0a28*/ 	.word	0x00023810


	//   ....[98]....
        /*0a2c*/ 	.word	0x00024650


	//   ....[99]....
        /*0a30*/ 	.word	0x00024670


	//   ....[100]....
        /*0a34*/ 	.word	0x000246b0


	//   ....[101]....
        /*0a38*/ 	.word	0x00024730


	//   ....[102]....
        /*0a3c*/ 	.word	0x000247c0


	//   ....[103]....
        /*0a40*/ 	.word	0x000247d0


	//   ....[104]....
        /*0a44*/ 	.word	0x00024820


	//   ....[105]....
        /*0a48*/ 	.word	0x00024860


	//   ....[106]....
        /*0a4c*/ 	.word	0x00026590


	//   ....[107]....
        /*0a50*/ 	.word	0x000265c0


	//   ....[108]....
        /*0a54*/ 	.word	0x00026600


	//   ....[109]....
        /*0a58*/ 	.word	0x00026630


	//   ....[110]....
        /*0a5c*/ 	.word	0x00026660


	//   ....[111]....
        /*0a60*/ 	.word	0x00026690


	//   ....[112]....
        /*0a64*/ 	.word	0x000266c0


	//   ....[113]....
        /*0a68*/ 	.word	0x000266f0


	//   ....[114]....
        /*0a6c*/ 	.word	0x00026870


	//   ....[115]....
        /*0a70*/ 	.word	0x000268a0


	//   ....[116]....
        /*0a74*/ 	.word	0x000268d0


	//   ....[117]....
        /*0a78*/ 	.word	0x00026900


	//   ....[118]....
        /*0a7c*/ 	.word	0x00026930


	//   ....[119]....
        /*0a80*/ 	.word	0x00026960


	//   ....[120]....
        /*0a84*/ 	.word	0x00026a20


	//   ....[121]....
        /*0a88*/ 	.word	0x00026a40


	//   ....[122]....
        /*0a8c*/ 	.word	0x00026ab0


	//   ....[123]....
        /*0a90*/ 	.word	0x00026f40


	//   ....[124]....
        /*0a94*/ 	.word	0x000273f0


	//   ....[125]....
        /*0a98*/ 	.word	0x000274a0


	//   ....[126]....
        /*0a9c*/ 	.word	0x00027530


	//   ....[127]....
        /*0aa0*/ 	.word	0x00027580


	//   ....[128]....
        /*0aa4*/ 	.word	0x000275d0


	//   ....[129]....
        /*0aa8*/ 	.word	0x000276b0


	//   ....[130]....
        /*0aac*/ 	.word	0x00027740


	//   ....[131]....
        /*0ab0*/ 	.word	0x00027790


	//   ....[132]....
        /*0ab4*/ 	.word	0x000277e0


	//   ....[133]....
        /*0ab8*/ 	.word	0x00027a30


	//   ....[134]....
        /*0abc*/ 	.word	0x00027b50


	//   ....[135]....
        /*0ac0*/ 	.word	0x00027c70


	//   ....[136]....
        /*0ac4*/ 	.word	0x00027d10


	//   ....[137]....
        /*0ac8*/ 	.word	0x00027d70


	//   ....[138]....
        /*0acc*/ 	.word	0x00027df0


	//   ....[139]....
        /*0ad0*/ 	.word	0x00027e50


	//   ....[140]....
        /*0ad4*/ 	.word	0x00027eb0


	//   ....[141]....
        /*0ad8*/ 	.word	0x00027f10


	//   ....[142]....
        /*0adc*/ 	.word	0x00027f90


	//   ....[143]....
        /*0ae0*/ 	.word	0x00027ff0


	//   ....[144]....
        /*0ae4*/ 	.word	0x00028070


	//   ....[145]....
        /*0ae8*/ 	.word	0x000280d0


	//   ....[146]....
        /*0aec*/ 	.word	0x00028150


	//   ....[147]....
        /*0af0*/ 	.word	0x000281b0


	//   ....[148]....
        /*0af4*/ 	.word	0x00028230


	//   ....[149]....
        /*0af8*/ 	.word	0x00028290


	//   ....[150]....
        /*0afc*/ 	.word	0x00028320


	//   ....[151]....
        /*0b00*/ 	.word	0x00028380


	//   ....[152]....
        /*0b04*/ 	.word	0x00028400


	//   ....[153]....
        /*0b08*/ 	.word	0x00028460


	//   ....[154]....
        /*0b0c*/ 	.word	0x000284c0


	//   ....[155]....
        /*0b10*/ 	.word	0x00028520


	//   ....[156]....
        /*0b14*/ 	.word	0x00028580


	//   ....[157]....
        /*0b18*/ 	.word	0x000285e0


	//   ....[158]....
        /*0b1c*/ 	.word	0x00028660


	//   ....[159]....
        /*0b20*/ 	.word	0x000286c0


	//   ....[160]....
        /*0b24*/ 	.word	0x00028740


	//   ....[161]....
        /*0b28*/ 	.word	0x000287a0


	//   ....[162]....
        /*0b2c*/ 	.word	0x00028820


	//   ....[163]....
        /*0b30*/ 	.word	0x00028880


	//   ....[164]....
        /*0b34*/ 	.word	0x00028900


	//   ....[165]....
        /*0b38*/ 	.word	0x000289f0


	//   ....[166]....
        /*0b3c*/ 	.word	0x00028a40


	//   ....[167]....
        /*0b40*/ 	.word	0x00028ad0


	//   ....[168]....
        /*0b44*/ 	.word	0x00028b60


	//   ....[169]....
        /*0b48*/ 	.word	0x00028bf0


	//   ....[170]....
        /*0b4c*/ 	.word	0x00028c80


	//   ....[171]....
        /*0b50*/ 	.word	0x00028d10


	//   ....[172]....
        /*0b54*/ 	.word	0x00028da0


	//   ....[173]....
        /*0b58*/ 	.word	0x00028e60


	//   ....[174]....
        /*0b5c*/ 	.word	0x00029150


	//   ....[175]....
        /*0b60*/ 	.word	0x00029350


	//   ....[176]....
        /*0b64*/ 	.word	0x000293a0


	//   ....[177]....
        /*0b68*/ 	.word	0x00029400


	//   ....[178]....
        /*0b6c*/ 	.word	0x00029510


	//   ....[179]....
        /*0b70*/ 	.word	0x00029570


	//   ....[180]....
        /*0b74*/ 	.word	0x00029680


	//   ....[181]....
        /*0b78*/ 	.word	0x000296e0


	//   ....[182]....
        /*0b7c*/ 	.word	0x000297c0


	//   ....[183]....
        /*0b80*/ 	.word	0x00029ae0


	//   ....[184]....
        /*0b84*/ 	.word	0x00029b80


	//   ....[185]....
        /*0b88*/ 	.word	0x00029ca0


	//   ....[186]....
        /*0b8c*/ 	.word	0x00029d20


	//   ....[187]....
        /*0b90*/ 	.word	0x00029da0


	//   ....[188]....
        /*0b94*/ 	.word	0x00029e20


	//   ....[189]....
        /*0b98*/ 	.word	0x00029ea0


	//   ....[190]....
        /*0b9c*/ 	.word	0x00029f30


	//   ....[191]....
        /*0ba0*/ 	.word	0x00029fd0


	//   ....[192]....
        /*0ba4*/ 	.word	0x0002a080


	//   ....[193]....
        /*0ba8*/ 	.word	0x0002a100


	//   ....[194]....
        /*0bac*/ 	.word	0x0002a180


	//   ....[195]....
        /*0bb0*/ 	.word	0x0002a200


	//   ....[196]....
        /*0bb4*/ 	.word	0x0002a290


	//   ....[197]....
        /*0bb8*/ 	.word	0x0002a310


	//   ....[198]....
        /*0bbc*/ 	.word	0x0002a3b0


	//   ....[199]....
        /*0bc0*/ 	.word	0x0002a440


	//   ....[200]....
        /*0bc4*/ 	.word	0x0002a570


	//----- nvinfo : EIATTR_REG_RECONFIG
	.align		4
.L_182:
        /*0bc8*/ 	.byte	0x01, 0x54
	.zero		2


	//----- nvinfo : EIATTR_SYSCALL_OFFSETS
	.align		4
        /*0bcc*/ 	.byte	0x04, 0x46
        /*0bce*/ 	.short	(.L_184 - .L_183)


	//   ....[0]....
.L_183:
        /*0bd0*/ 	.word	0x00001bf0


	//   ....[1]....
        /*0bd4*/ 	.word	0x00001d40


	//   ....[2]....
        /*0bd8*/ 	.word	0x00010140


	//   ....[3]....
        /*0bdc*/ 	.word	0x00010470


	//   ....[4]....
        /*0be0*/ 	.word	0x00023240


	//   ....[5]....
        /*0be4*/ 	.word	0x000233e0


	//   ....[6]....
        /*0be8*/ 	.word	0x00023540


	//   ....[7]....
        /*0bec*/ 	.word	0x00023690


	//   ....[8]....
        /*0bf0*/ 	.word	0x00024200


	//----- nvinfo : EIATTR_MBARRIER_INSTR_OFFSETS
	.align		4
.L_184:
        /*0bf4*/ 	.byte	0x04, 0x39
        /*0bf6*/ 	.short	(.L_186 - .L_185)


	//   ....[0]....
.L_185:
        /*0bf8*/ 	.word	0x000002d0
        /*0bfc*/ 	.word	0x000000ff
        /*0c00*/ 	.word	0x00029800
        /*0c04*/ 	.short	0x0100
        /*0c06*/ 	.byte	0x08
	.zero		1


	//   ....[1]....
        /*0c08*/ 	.word	0x000002e0
        /*0c0c*/ 	.word	0x000000ff
        /*0c10*/ 	.word	0x00029820
        /*0c14*/ 	.short	0x0100
        /*0c16*/ 	.byte	0x08
	.zero		1


	//   ....[2]....
        /*0c18*/ 	.word	0x000003d0
        /*0c1c*/ 	.word	0x000000ff
        /*0c20*/ 	.word	0x00029830
        /*0c24*/ 	.short	0x0100
        /*0c26*/ 	.byte	0x08
	.zero		1


	//   ....[3]....
        /*0c28*/ 	.word	0x000003e0
        /*0c2c*/ 	.word	0x000000ff
        /*0c30*/ 	.word	0x00029840
        /*0c34*/ 	.short	0x0100
        /*0c36*/ 	.byte	0x08
	.zero		1


	//   ....[4]....
        /*0c38*/ 	.word	0x000003f0
        /*0c3c*/ 	.word	0x000000ff
        /*0c40*/ 	.word	0x00029838
        /*0c44*/ 	.short	0x0100
        /*0c46*/ 	.byte	0x08
	.zero		1


	//   ....[5]....
        /*0c48*/ 	.word	0x00000400
        /*0c4c*/ 	.word	0x000000ff
        /*0c50*/ 	.word	0x00029848
        /*0c54*/ 	.short	0x0100
        /*0c56*/ 	.byte	0x08
	.zero		1


	//   ....[6]....
        /*0c58*/ 	.word	0x00000530
        /*0c5c*/ 	.word	0x000000ff
        /*0c60*/ 	.word	0x00029850
        /*0c64*/ 	.short	0x0100
        /*0c66*/ 	.byte	0x08
	.zero		1


	//   ....[7]....
        /*0c68*/ 	.word	0x00000540
        /*0c6c*/ 	.word	0x000000ff
        /*0c70*/ 	.word	0x00029860
        /*0c74*/ 	.short	0x0100
        /*0c76*/ 	.byte	0x08
	.zero		1


	//   ....[8]....
        /*0c78*/ 	.word	0x00000550
        /*0c7c*/ 	.word	0x000000ff
        /*0c80*/ 	.word	0x00029858
        /*0c84*/ 	.short	0x0100
        /*0c86*/ 	.byte	0x08
	.zero		1


	//   ....[9]....
        /*0c88*/ 	.word	0x00000560
        /*0c8c*/ 	.word	0x000000ff
        /*0c90*/ 	.word	0x00029868
        /*0c94*/ 	.short	0x0100
        /*0c96*/ 	.byte	0x08
	.zero		1


	//   ....[10]....
        /*0c98*/ 	.word	0x00000650
        /*0c9c*/ 	.word	0x000000ff
        /*0ca0*/ 	.word	0x00029870
        /*0ca4*/ 	.short	0x0100
        /*0ca6*/ 	.byte	0x06
	.zero		1


	//   ....[11]....
        /*0ca8*/ 	.word	0x00000660
        /*0cac*/ 	.word	0x000000ff
        /*0cb0*/ 	.word	0x00029880
        /*0cb4*/ 	.short	0x0100
        /*0cb6*/ 	.byte	0x06
	.zero		1


	//   ....[12]....
        /*0cb8*/ 	.word	0x00000670
        /*0cbc*/ 	.word	0x000000ff
        /*0cc0*/ 	.word	0x00029878
        /*0cc4*/ 	.short	0x0100
        /*0cc6*/ 	.byte	0x06
	.zero		1


	//   ....[13]....
        /*0cc8*/ 	.word	0x00000680
        /*0ccc*/ 	.word	0x000000ff
        /*0cd0*/ 	.word	0x00029888
        /*0cd4*/ 	.short	0x0100
        /*0cd6*/ 	.byte	0x06
	.zero		1


	//   ....[14]....
        /*0cd8*/ 	.word	0x000007b0
        /*0cdc*/ 	.word	0x000000ff
        /*0ce0*/ 	.word	0x00029890
        /*0ce4*/ 	.short	0x0100
        /*0ce6*/ 	.byte	0x08
	.zero		1


	//   ....[15]....
        /*0ce8*/ 	.word	0x000007c0
        /*0cec*/ 	.word	0x000000ff
        /*0cf0*/ 	.word	0x000298a0
        /*0cf4*/ 	.short	0x0100
        /*0cf6*/ 	.byte	0x08
	.zero		1


	//   ....[16]....
        /*0cf8*/ 	.word	0x000007d0
        /*0cfc*/ 	.word	0x000000ff
        /*0d00*/ 	.word	0x00029898
        /*0d04*/ 	.short	0x0100
        /*0d06*/ 	.byte	0x08
	.zero		1


	//   ....[17]....
        /*0d08*/ 	.word	0x000007e0
        /*0d0c*/ 	.word	0x000000ff
        /*0d10*/ 	.word	0x000298a8
        /*0d14*/ 	.short	0x0100
        /*0d16*/ 	.byte	0x08
	.zero		1


	//   ....[18]....
        /*0d18*/ 	.word	0x00000910
        /*0d1c*/ 	.word	0x000000ff
        /*0d20*/ 	.word	0x000298b0
        /*0d24*/ 	.short	0x0100
        /*0d26*/ 	.byte	0x08
	.zero		1


	//   ....[19]....
        /*0d28*/ 	.word	0x00000920
        /*0d2c*/ 	.word	0x000000ff
        /*0d30*/ 	.word	0x000298c0
        /*0d34*/ 	.short	0x0100
        /*0d36*/ 	.byte	0x08
	.zero		1


	//   ....[20]....
        /*0d38*/ 	.word	0x00000930
        /*0d3c*/ 	.word	0x000000ff
        /*0d40*/ 	.word	0x000298b8
        /*0d44*/ 	.short	0x0100
        /*0d46*/ 	.byte	0x08
	.zero		1


	//   ....[21]....
        /*0d48*/ 	.word	0x00000940
        /*0d4c*/ 	.word	0x000000ff
        /*0d50*/ 	.word	0x000298c8
        /*0d54*/ 	.short	0x0100
        /*0d56*/ 	.byte	0x08
	.zero		1


	//   ....[22]....
        /*0d58*/ 	.word	0x000034d0
        /*0d5c*/ 	.word	0x00000061
        /*0d60*/ 	.word	0x00029890
        /*0d64*/ 	.short	0x010a
        /*0d66*/ 	.byte	0x3f
	.zero		1


	//   ....[23]....
        /*0d68*/ 	.word	0x00009220
        /*0d6c*/ 	.word	0x00000061
        /*0d70*/ 	.word	0x00029890
        /*0d74*/ 	.short	0x010a
        /*0d76*/ 	.byte	0x3f
	.zero		1


	//   ....[24]....
        /*0d78*/ 	.word	0x0000f130
        /*0d7c*/ 	.word	0x00000061
        /*0d80*/ 	.word	0x00029890
        /*0d84*/ 	.short	0x010a
        /*0d86*/ 	.byte	0x3f
	.zero		1


	//   ....[25]....
        /*0d88*/ 	.word	0x0000f500
        /*0d8c*/ 	.word	0x00000028
        /*0d90*/ 	.word	0x00000000
        /*0d94*/ 	.short	0x0101
        /*0d96*/ 	.byte	0x3f
	.zero		1


	//   ....[26]....
        /*0d98*/ 	.word	0x0000f540
        /*0d9c*/ 	.word	0x00000061
        /*0da0*/ 	.word	0x000298b0
        /*0da4*/ 	.short	0x010a
        /*0da6*/ 	.byte	0x3f
	.zero		1


	//   ....[27]....
        /*0da8*/ 	.word	0x0000f9e0
        /*0dac*/ 	.word	0x00000061
        /*0db0*/ 	.word	0x00000000
        /*0db4*/ 	.short	0x0101
        /*0db6*/ 	.byte	0x3f
	.zero		1


	//   ....[28]....
        /*0db8*/ 	.word	0x000101d0
        /*0dbc*/ 	.word	0x00000010
        /*0dc0*/ 	.word	0x00029800
        /*0dc4*/ 	.short	0x010a
        /*0dc6*/ 	.byte	0x3f
	.zero		1


	//   ....[29]....
        /*0dc8*/ 	.word	0x00010220
        /*0dcc*/ 	.word	0x00000010
        /*0dd0*/ 	.word	0x00029800
        /*0dd4*/ 	.short	0x010a
        /*0dd6*/ 	.byte	0x3f
	.zero		1


	//   ....[30]....
        /*0dd8*/ 	.word	0x00010a60
        /*0ddc*/ 	.word	0x00000010
        /*0de0*/ 	.word	0x00029800
        /*0de4*/ 	.short	0x010a
        /*0de6*/ 	.byte	0x3f
	.zero		1


	//   ....[31]....
        /*0de8*/ 	.word	0x00013dd0
        /*0dec*/ 	.word	0x00000010
        /*0df0*/ 	.word	0x00029800
        /*0df4*/ 	.short	0x010a
        /*0df6*/ 	.byte	0x3f
	.zero		1


	//   ....[32]....
        /*0df8*/ 	.word	0x00016e70
        /*0dfc*/ 	.word	0x00000003
        /*0e00*/ 	.word	0x00029830
        /*0e04*/ 	.short	0x010a
        /*0e06*/ 	.byte	0x3f
	.zero		1


	//   ....[33]....
        /*0e08*/ 	.word	0x00016ef0
        /*0e0c*/ 	.word	0x00000003
        /*0e10*/ 	.word	0x00029830
        /*0e14*/ 	.short	0x010a
        /*0e16*/ 	.byte	0x3f
	.zero		1


	//   ....[34]....
        /*0e18*/ 	.word	0x00019660
        /*0e1c*/ 	.word	0x00000029
        /*0e20*/ 	.word	0x00000000
        /*0e24*/ 	.short	0x0101
        /*0e26*/ 	.byte	0x3f
	.zero		1


	//   ....[35]....
        /*0e28*/ 	.word	0x0001a620
        /*0e2c*/ 	.word	0x0000000b
        /*0e30*/ 	.word	0x00029830
        /*0e34*/ 	.short	0x010a
        /*0e36*/ 	.byte	0x3f
	.zero		1


	//   ....[36]....
        /*0e38*/ 	.word	0x0001a670
        /*0e3c*/ 	.word	0x0000000b
        /*0e40*/ 	.word	0x00029830
        /*0e44*/ 	.short	0x010a
        /*0e46*/ 	.byte	0x3f
	.zero		1


	//   ....[37]....
        /*0e48*/ 	.word	0x0001b770
        /*0e4c*/ 	.word	0x0000000b
        /*0e50*/ 	.word	0x00029850
        /*0e54*/ 	.short	0x010a
        /*0e56*/ 	.byte	0x3f
	.zero		1


	//   ....[38]....
        /*0e58*/ 	.word	0x0001b7b0
        /*0e5c*/ 	.word	0x0000000b
        /*0e60*/ 	.word	0x00029850
        /*0e64*/ 	.short	0x010a
        /*0e66*/ 	.byte	0x3f
	.zero		1


	//   ....[39]....
        /*0e68*/ 	.word	0x0001ce30
        /*0e6c*/ 	.word	0x00000004
        /*0e70*/ 	.word	0x00000000
        /*0e74*/ 	.short	0x0101
        /*0e76*/ 	.byte	0x3f
	.zero		1


	//   ....[40]....
        /*0e78*/ 	.word	0x0001d150
        /*0e7c*/ 	.word	0x00000008
        /*0e80*/ 	.word	0x00000000
        /*0e84*/ 	.short	0x0101
        /*0e86*/ 	.byte	0x3f
	.zero		1


	//   ....[41]....
        /*0e88*/ 	.word	0x0001d7d0
        /*0e8c*/ 	.word	0x0000000f
        /*0e90*/ 	.word	0x00029850
        /*0e94*/ 	.short	0x010a
        /*0e96*/ 	.byte	0x3f
	.zero		1


	//   ....[42]....
        /*0e98*/ 	.word	0x0001d850
        /*0e9c*/ 	.word	0x0000000f
        /*0ea0*/ 	.word	0x00029850
        /*0ea4*/ 	.short	0x010a
        /*0ea6*/ 	.byte	0x3f
	.zero		1


	//   ....[43]....
        /*0ea8*/ 	.word	0x0001de80
        /*0eac*/ 	.word	0x00000000
        /*0eb0*/ 	.word	0x00000000
        /*0eb4*/ 	.short	0x0101
        /*0eb6*/ 	.byte	0x3f
	.zero		1


	//   ....[44]....
        /*0eb8*/ 	.word	0x0001fa70
        /*0ebc*/ 	.word	0x00000000
        /*0ec0*/ 	.word	0x00000000
        /*0ec4*/ 	.short	0x0101
        /*0ec6*/ 	.byte	0x3f
	.zero		1


	//   ....[45]....
        /*0ec8*/ 	.word	0x00021f40
        /*0ecc*/ 	.word	0x00000006
        /*0ed0*/ 	.word	0x00029820
        /*0ed4*/ 	.short	0x010a
        /*0ed6*/ 	.byte	0x3f
	.zero		1


	//   ....[46]....
        /*0ed8*/ 	.word	0x00022030
        /*0edc*/ 	.word	0x00000007
        /*0ee0*/ 	.word	0x000298a0
        /*0ee4*/ 	.short	0x010a
        /*0ee6*/ 	.byte	0x3f
	.zero		1


	//   ....[47]....
        /*0ee8*/ 	.word	0x00022460
        /*0eec*/ 	.word	0x00000007
        /*0ef0*/ 	.word	0x000298c0
        /*0ef4*/ 	.short	0x010a
        /*0ef6*/ 	.byte	0x3f
	.zero		1


	//   ....[48]....
        /*0ef8*/ 	.word	0x00022850
        /*0efc*/ 	.word	0x00000008
        /*0f00*/ 	.word	0x000298a0
        /*0f04*/ 	.short	0x010a
        /*0f06*/ 	.byte	0x3f
	.zero		1


	//   ....[49]....
        /*0f08*/ 	.word	0x00022c70
        /*0f0c*/ 	.word	0x00000008
        /*0f10*/ 	.word	0x000298c0
        /*0f14*/ 	.short	0x010a
        /*0f16*/ 	.byte	0x3f
	.zero		1


	//   ....[50]....
        /*0f18*/ 	.word	0x00023ad0
        /*0f1c*/ 	.word	0x00000002
        /*0f20*/ 	.word	0x00029880
        /*0f24*/ 	.short	0x010a
        /*0f26*/ 	.byte	0x3f
	.zero		1


	//   ....[51]....
        /*0f28*/ 	.word	0x00023ca0
        /*0f2c*/ 	.word	0x00000002
        /*0f30*/ 	.word	0x00029840
        /*0f34*/ 	.short	0x010a
        /*0f36*/ 	.byte	0x3f
	.zero		1


	//   ....[52]....
        /*0f38*/ 	.word	0x00024960
        /*0f3c*/ 	.word	0x00000008
        /*0f40*/ 	.word	0x00029800
        /*0f44*/ 	.short	0x0107
        /*0f46*/ 	.byte	0x3f
	.zero		1


	//   ....[53]....
        /*0f48*/ 	.word	0x00024a60
        /*0f4c*/ 	.word	0x00000002
        /*0f50*/ 	.word	0x00029800
        /*0f54*/ 	.short	0x0101
        /*0f56*/ 	.byte	0x3f
	.zero		1


	//   ....[54]....
        /*0f58*/ 	.word	0x00024a80
        /*0f5c*/ 	.word	0x00000002
        /*0f60*/ 	.word	0x00029820
        /*0f64*/ 	.short	0x010a
        /*0f66*/ 	.byte	0x3f
	.zero		1


	//   ....[55]....
        /*0f68*/ 	.word	0x00024de0
        /*0f6c*/ 	.word	0x00000005
        /*0f70*/ 	.word	0x00029880
        /*0f74*/ 	.short	0x010a
        /*0f76*/ 	.byte	0x3f
	.zero		1


	//   ....[56]....
        /*0f78*/ 	.word	0x00025040
        /*0f7c*/ 	.word	0x00000005
        /*0f80*/ 	.word	0x00029840
        /*0f84*/ 	.short	0x010a
        /*0f86*/ 	.byte	0x3f
	.zero		1


	//   ....[57]....
        /*0f88*/ 	.word	0x00025560
        /*0f8c*/ 	.word	0x00000011
        /*0f90*/ 	.word	0x00029870
        /*0f94*/ 	.short	0x010a
        /*0f96*/ 	.byte	0x3f
	.zero		1


	//   ....[58]....
        /*0f98*/ 	.word	0x000255d0
        /*0f9c*/ 	.word	0x00000011
        /*0fa0*/ 	.word	0x00029860
        /*0fa4*/ 	.short	0x010a
        /*0fa6*/ 	.byte	0x3f
	.zero		1


	//   ....[59]....
        /*0fa8*/ 	.word	0x00025ae0
        /*0fac*/ 	.word	0x00000011
        /*0fb0*/ 	.word	0x00029850
        /*0fb4*/ 	.short	0x0101
        /*0fb6*/ 	.byte	0x3f
	.zero		1


	//   ....[60]....
        /*0fb8*/ 	.word	0x00025b60
        /*0fbc*/ 	.word	0x00000011
        /*0fc0*/ 	.word	0x00000000
        /*0fc4*/ 	.short	0x0101
        /*0fc6*/ 	.byte	0x3f
	.zero		1


	//   ....[61]....
        /*0fc8*/ 	.word	0x00025d90
        /*0fcc*/ 	.word	0x00000011
        /*0fd0*/ 	.word	0x00029870
        /*0fd4*/ 	.short	0x010a
        /*0fd6*/ 	.byte	0x3f
	.zero		1


	//   ....[62]....
        /*0fd8*/ 	.word	0x00025e00
        /*0fdc*/ 	.word	0x00000011
        /*0fe0*/ 	.word	0x00029860
        /*0fe4*/ 	.short	0x010a
        /*0fe6*/ 	.byte	0x3f
	.zero		1


	//   ....[63]....
        /*0fe8*/ 	.word	0x00026330
        /*0fec*/ 	.word	0x00000011
        /*0ff0*/ 	.word	0x00029850
        /*0ff4*/ 	.short	0x0101
        /*0ff6*/ 	.byte	0x3f
	.zero		1


	//   ....[64]....
        /*0ff8*/ 	.word	0x00026380
        /*0ffc*/ 	.word	0x00000011
        /*1000*/ 	.word	0x00000000
        /*1004*/ 	.short	0x0101
        /*1006*/ 	.byte	0x3f
	.zero		1


	//   ....[65]....
        /*1008*/ 	.word	0x00026ec0
        /*100c*/ 	.word	0x00000000
        /*1010*/ 	.word	0x00029820
        /*1014*/ 	.short	0x010a
        /*1016*/ 	.byte	0x3f
	.zero		1


	//   ....[66]....
        /*1018*/ 	.word	0x00027070
        /*101c*/ 	.word	0x00000006
        /*1020*/ 	.word	0x00000000
        /*1024*/ 	.short	0x010a
        /*1026*/ 	.byte	0x3f
	.zero		1


	//   ....[67]....
        /*1028*/ 	.word	0x000270e0
        /*102c*/ 	.word	0x00000007
        /*1030*/ 	.word	0x00000000
        /*1034*/ 	.short	0x010a
        /*1036*/ 	.byte	0x3f
	.zero		1


	//   ....[68]....
        /*1038*/ 	.word	0x00027140
        /*103c*/ 	.word	0x00000004
        /*1040*/ 	.word	0x00029860
        /*1044*/ 	.short	0x010a
        /*1046*/ 	.byte	0x3f
	.zero		1


	//   ....[69]....
        /*1048*/ 	.word	0x00027190
        /*104c*/ 	.word	0x00000003
        /*1050*/ 	.word	0x00029860
        /*1054*/ 	.short	0x010a
        /*1056*/ 	.byte	0x3f
	.zero		1


	//   ....[70]....
        /*1058*/ 	.word	0x000271d0
        /*105c*/ 	.word	0x00000004
        /*1060*/ 	.word	0x00029880
        /*1064*/ 	.short	0x010a
        /*1066*/ 	.byte	0x3f
	.zero		1


	//   ....[71]....
        /*1068*/ 	.word	0x000271f0
        /*106c*/ 	.word	0x00000003
        /*1070*/ 	.word	0x00029880
        /*1074*/ 	.short	0x010a
        /*1076*/ 	.byte	0x3f
	.zero		1


	//   ....[72]....
        /*1078*/ 	.word	0x00027250
        /*107c*/ 	.word	0x00000061
        /*1080*/ 	.word	0x00029890
        /*1084*/ 	.short	0x010a
        /*1086*/ 	.byte	0x3f
	.zero		1


	//   ....[73]....
        /*1088*/ 	.word	0x000272a0
        /*108c*/ 	.word	0x00000061
        /*1090*/ 	.word	0x00029890
        /*1094*/ 	.short	0x010a
        /*1096*/ 	.byte	0x3f
	.zero		1


	//   ....[74]....
        /*1098*/ 	.word	0x000272f0
        /*109c*/ 	.word	0x00000061
        /*10a0*/ 	.word	0x00029890
        /*10a4*/ 	.short	0x010a
        /*10a6*/ 	.byte	0x3f
	.zero		1


	//   ....[75]....
        /*10a8*/ 	.word	0x00027340
        /*10ac*/ 	.word	0x00000061
        /*10b0*/ 	.word	0x000298b0
        /*10b4*/ 	.short	0x010a
        /*10b6*/ 	.byte	0x3f
	.zero		1


	//   ....[76]....
        /*10b8*/ 	.word	0x00027600
        /*10bc*/ 	.word	0x00000010
        /*10c0*/ 	.word	0x00029800
        /*10c4*/ 	.short	0x010a
        /*10c6*/ 	.byte	0x3f
	.zero		1


	//   ....[77]....
        /*10c8*/ 	.word	0x00027820
        /*10cc*/ 	.word	0x00000010
        /*10d0*/ 	.word	0x00029800
        /*10d4*/ 	.short	0x010a
        /*10d6*/ 	.byte	0x3f
	.zero		1


	//   ....[78]....
        /*10d8*/ 	.word	0x00027870
        /*10dc*/ 	.word	0x00000003
        /*10e0*/ 	.word	0x00029830
        /*10e4*/ 	.short	0x010a
        /*10e6*/ 	.byte	0x3f
	.zero		1


	//   ....[79]....
        /*10e8*/ 	.word	0x000278c0
        /*10ec*/ 	.word	0x0000000b
        /*10f0*/ 	.word	0x00029830
        /*10f4*/ 	.short	0x010a
        /*10f6*/ 	.byte	0x3f
	.zero		1


	//   ....[80]....
        /*10f8*/ 	.word	0x00027910
        /*10fc*/ 	.word	0x0000000b
        /*1100*/ 	.word	0x00029850
        /*1104*/ 	.short	0x010a
        /*1106*/ 	.byte	0x3f
	.zero		1


	//   ....[81]....
        /*1108*/ 	.word	0x00027960
        /*110c*/ 	.word	0x0000000f
        /*1110*/ 	.word	0x00029850
        /*1114*/ 	.short	0x010a
        /*1116*/ 	.byte	0x3f
	.zero		1


	//   ....[82]....
        /*1118*/ 	.word	0x00028f30
        /*111c*/ 	.word	0x00000005
        /*1120*/ 	.word	0x00029820
        /*1124*/ 	.short	0x010a
        /*1126*/ 	.byte	0x3f
	.zero		1


	//   ....[83]....
        /*1128*/ 	.word	0x00028f80
        /*112c*/ 	.word	0x00000007
        /*1130*/ 	.word	0x000298a0
        /*1134*/ 	.short	0x010a
        /*1136*/ 	.byte	0x3f
	.zero		1


	//   ....[84]....
        /*1138*/ 	.word	0x00028fd0
        /*113c*/ 	.word	0x00000007
        /*1140*/ 	.word	0x000298c0
        /*1144*/ 	.short	0x010a
        /*1146*/ 	.byte	0x3f
	.zero		1


	//   ....[85]....
        /*1148*/ 	.word	0x00029020
        /*114c*/ 	.word	0x00000008
        /*1150*/ 	.word	0x000298a0
        /*1154*/ 	.short	0x010a
        /*1156*/ 	.byte	0x3f
	.zero		1


	//   ....[86]....
        /*1158*/ 	.word	0x00029070
        /*115c*/ 	.word	0x00000008
        /*1160*/ 	.word	0x000298c0
        /*1164*/ 	.short	0x010a
        /*1166*/ 	.byte	0x3f
	.zero		1


	//   ....[87]....
        /*1168*/ 	.word	0x00029210
        /*116c*/ 	.word	0x00000002
        /*1170*/ 	.word	0x00029880
        /*1174*/ 	.short	0x010a
        /*1176*/ 	.byte	0x3f
	.zero		1


	//   ....[88]....
        /*1178*/ 	.word	0x00029260
        /*117c*/ 	.word	0x00000002
        /*1180*/ 	.word	0x00029840
        /*1184*/ 	.short	0x010a
        /*1186*/ 	.byte	0x3f
	.zero		1


	//   ....[89]....
        /*1188*/ 	.word	0x00029850
        /*118c*/ 	.word	0x00000002
        /*1190*/ 	.word	0x00029820
        /*1194*/ 	.short	0x010a
        /*1196*/ 	.byte	0x3f
	.zero		1


	//   ....[90]....
        /*1198*/ 	.word	0x000298a0
        /*119c*/ 	.word	0x00000005
        /*11a0*/ 	.word	0x00029880
        /*11a4*/ 	.short	0x010a
        /*11a6*/ 	.byte	0x3f
	.zero		1


	//   ....[91]....
        /*11a8*/ 	.word	0x000298f0
        /*11ac*/ 	.word	0x00000005
        /*11b0*/ 	.word	0x00029840
        /*11b4*/ 	.short	0x010a
        /*11b6*/ 	.byte	0x3f
	.zero		1


	//   ....[92]....
        /*11b8*/ 	.word	0x00029940
        /*11bc*/ 	.word	0x00000011
        /*11c0*/ 	.word	0x00029870
        /*11c4*/ 	.short	0x010a
        /*11c6*/ 	.byte	0x3f
	.zero		1


	//   ....[93]....
        /*11c8*/ 	.word	0x00029990
        /*11cc*/ 	.word	0x00000011
        /*11d0*/ 	.word	0x00029860
        /*11d4*/ 	.short	0x010a
        /*11d6*/ 	.byte	0x3f
	.zero		1


	//   ....[94]....
        /*11d8*/ 	.word	0x000299e0
        /*11dc*/ 	.word	0x00000011
        /*11e0*/ 	.word	0x00029870
        /*11e4*/ 	.short	0x010a
        /*11e6*/ 	.byte	0x3f
	.zero		1


	//   ....[95]....
        /*11e8*/ 	.word	0x00029a30
        /*11ec*/ 	.word	0x00000011
        /*11f0*/ 	.word	0x00029860
        /*11f4*/ 	.short	0x010a
        /*11f6*/ 	.byte	0x3f
	.zero		1


	//   ....[96]....
        /*11f8*/ 	.word	0x0002a490
        /*11fc*/ 	.word	0x00000000
        /*1200*/ 	.word	0x00029820
        /*1204*/ 	.short	0x010a
        /*1206*/ 	.byte	0x3f
	.zero		1


	//   ....[97]....
        /*1208*/ 	.word	0x0002a630
        /*120c*/ 	.word	0x00000006
        /*1210*/ 	.word	0x00000000
        /*1214*/ 	.short	0x010a
        /*1216*/ 	.byte	0x3f
	.zero		1


	//   ....[98]....
        /*1218*/ 	.word	0x0002a680
        /*121c*/ 	.word	0x00000007
        /*1220*/ 	.word	0x00000000
        /*1224*/ 	.short	0x010a
        /*1226*/ 	.byte	0x3f
	.zero		1


	//   ....[99]....
        /*1228*/ 	.word	0x0002a6d0
        /*122c*/ 	.word	0x00000004
        /*1230*/ 	.word	0x00029860
        /*1234*/ 	.short	0x010a
        /*1236*/ 	.byte	0x3f
	.zero		1


	//   ....[100]....
        /*1238*/ 	.word	0x0002a720
        /*123c*/ 	.word	0x00000003
        /*1240*/ 	.word	0x00029860
        /*1244*/ 	.short	0x010a
        /*1246*/ 	.byte	0x3f
	.zero		1


	//   ....[101]....
        /*1248*/ 	.word	0x0002a770
        /*124c*/ 	.word	0x00000004
        /*1250*/ 	.word	0x00029880
        /*1254*/ 	.short	0x010a
        /*1256*/ 	.byte	0x3f
	.zero		1


	//----- nvinfo : EIATTR_NUM_MBARRIERS
	.align		4
.L_186:
        /*1258*/ 	.byte	0x03, 0x38
        /*125a*/ 	.short	0x0016


	//----- nvinfo : EIATTR_EXIT_INSTR_OFFSETS
	.align		4
        /*125c*/ 	.byte	0x04, 0x1c
        /*125e*/ 	.short	(.L_188 - .L_187)


	//   ....[0]....
.L_187:
        /*1260*/ 	.word	0x00027240


	//----- nvinfo : EIATTR_MAX_THREADS
	.align		4
.L_188:
        /*1264*/ 	.byte	0x04, 0x05
        /*1266*/ 	.short	(.L_190 - .L_189)
.L_189:
        /*1268*/ 	.word	0x00000180
        /*126c*/ 	.word	0x00000001
        /*1270*/ 	.word	0x00000001


	//----- nvinfo : EIATTR_CRS_STACK_SIZE
	.align		4
.L_190:
        /*1274*/ 	.byte	0x04, 0x1e
        /*1276*/ 	.short	(.L_192 - .L_191)
.L_191:
        /*1278*/ 	.word	0x00000000


	//----- nvinfo : EIATTR_CBANK_PARAM_SIZE
	.align		4
.L_192:
        /*127c*/ 	.byte	0x03, 0x19
        /*127e*/ 	.short	0x0af0


	//----- nvinfo : EIATTR_PARAM_CBANK
	.align		4
        /*1280*/ 	.byte	0x04, 0x0a
        /*1282*/ 	.short	(.L_194 - .L_193)
	.align		4
.L_193:
        /*1284*/ 	.word	index@(.nv.constant0._ZN7cutlass13device_kernelIN5flash11enable_sm90INS1_16FlashAttnFwdSm90INS1_25CollectiveMainloopFwdSm90ILi2EN4cute5tupleIJNS5_1CILi1EEES8_S8_EEENS6_IJNS7_ILi128EEENS7_ILi160EEENS7_ILi192EEEEEELi128ENS_12float_e4m3_tEfNS_4arch4Sm90ELb0ELb0ELb0ELb1ELb0ELb1ELb0ELb1ELb1ELb1ELb0ELb0EEENS1_21CollectiveEpilogueFwdINS6_IJSA_SA_SB_EEES9_NS_10bfloat16_tESG_Li256ELb1ELb1ELb0ELb1EEENS1_36VarlenDynamicPersistentTileSchedulerILi128ELi160ELi256ELi128ELb0ELb1ELb1ELb0ELb1ELb1EEEEEEEEEvNT_6ParamsE)
        /*1288*/ 	.short	0x0210
        /*128a*/ 	.short	0x0af0


	//----- nvinfo : EIATTR_SW_WAR
	.align		4
.L_194:
        /*128c*/ 	.byte	0x04, 0x36
        /*128e*/ 	.short	(.L_196 - .L_195)
.L_195:
        /*1290*/ 	.word	0x00000008
.L_196:


//--------------------- .nv.info._ZN7cutlass13device_kernelIN5flash11enable_sm90INS1_16FlashAttnFwdSm90INS1_25CollectiveMainloopFwdSm90ILi2EN4cute5tupleIJNS5_1CILi1EEES8_S8_EEENS6_IJNS7_ILi128EEENS7_ILi160EEENS7_ILi192EEEEEELi128ENS_12float_e4m3_tEfNS_4arch4Sm90ELb0ELb1ELb0ELb0ELb0ELb0ELb0ELb1ELb1ELb1ELb0ELb0EEENS1_21CollectiveEpilogueFwdINS6_IJSA_SA_SB_EEES9_NS_10bfloat16_tESG_Li256ELb0ELb1ELb0ELb1EEENS1_30DynamicPersistentTileSchedulerILi256ELi128ELb0ELb1ELb1EEEEEEEEEvNT_6ParamsE --------------------------
	.section	.nv.info._ZN7cutlass13device_kernelIN5flash11enable_sm90INS1_16FlashAttnFwdSm90INS1_25CollectiveMainloopFwdSm90ILi2EN4cute5tupleIJNS5_1CILi1EEES8_S8_EEENS6_IJNS7_ILi128EEENS7_ILi160EEENS7_ILi192EEEEEELi128ENS_12float_e4m3_tEfNS_4arch4Sm90ELb0ELb1ELb0ELb0ELb0ELb0ELb0ELb1ELb1ELb1ELb0ELb0EEENS1_21CollectiveEpilogueFwdINS6_IJSA_SA_SB_EEES9_NS_10bfloat16_tESG_Li256ELb0ELb1ELb0ELb1EEENS1_30DynamicPersistentTileSchedulerILi256ELi128ELb0ELb1ELb1EEEEEEEEEvNT_6ParamsE,"",@"SHT_CUDA_INFO"
	.sectionflags	@""
	.align	4


	//----- nvinfo : EIATTR_CUDA_API_VERSION
	.align		4
        /*0000*/ 	.byte	0x04, 0x37
        /*0002*/ 	.short	(.L_198 - .L_197)
.L_197:
        /*0004*/ 	.word	0x00000082


	//----- nvinfo : EIATTR_KPARAM_INFO
	.align		4
.L_198:
        /*0008*/ 	.byte	0x04, 0x17
        /*000a*/ 	.short	(.L_200 - .L_199)
.L_199:
        /*000c*/ 	.word	0x00000000
        /*0010*/ 	.short	0x0000
        /*0012*/ 	.short	0x0070
        /*0014*/ 	.byte	0x00, 0xf0, 0x01, 0x2a


	//----- nvinfo : EIATTR_SPARSE_MMA_MASK
	.align		4
.L_200:
        /*0018*/ 	.byte	0x03, 0x50
        /*001a*/ 	.short	0x0000


	//----- nvinfo : EIATTR_MAXREG_COUNT
	.align		4
        /*001c*/ 	.byte	0x03, 0x1b
        /*001e*/ 	.short	0x00a8


	//----- nvinfo : EIATTR_NUM_BARRIERS
	.align		4
        /*0020*/ 	.byte	0x02, 0x4c
        /*0022*/ 	.byte	0x10
	.zero		1


	//----- nvinfo : EIATTR_EXTERNS
	.align		4
        /*0024*/ 	.byte	0x04, 0x0f
        /*0026*/ 	.short	(.L_202 - .L_201)


	//   ....[0]....
	.align		4
.L_201:
        /*0028*/ 	.word	index@(__assertfail)


	//----- nvinfo : EIATTR_ANNOTATIONS
	.align		4
.L_202:
        /*002c*/ 	.byte	0x04, 0x55
        /*002e*/ 	.short	(.L_204 - .L_203)


	//   ....[0]....
.L_203:
        /* <DEDUP_REMOVED lines=24> */


	//----- nvinfo : EIATTR_MERCURY_ISA_VERSION
	.align		4
.L_204:
        /*01a0*/ 	.byte	0x03, 0x5f
        /*01a2*/ 	.short	0x0101


	//----- nvinfo : EIATTR_INT_WARP_WIDE_INSTR_OFFSETS
	.align		4
        /*01a4*/ 	.byte	0x04, 0x31
        /*01a6*/ 	.short	(.L_206 - .L_205)


	//   ....[0]....
.L_205:
        /*01a8*/ 	.word	0x00000130


	//   ....[1]....
        /*01ac*/ 	.word	0x00000170


	//   ....[2]....
        /*01b0*/ 	.word	0x000001e0


	//   ....[3]....
        /*01b4*/ 	.word	0x00015aa0


	//   ....[4]....
        /*01b8*/ 	.word	0x00015b30


	//   ....[5]....
        /*01bc*/ 	.word	0x00018360


	//   ....[6]....
        /*01c0*/ 	.word	0x000183f0


	//----- nvinfo : EIATTR_COOP_GROUP_MASK_REGIDS
	.align		4
.L_206:
        /*01c4*/ 	.byte	0x04, 0x29
        /*01c6*/ 	.short	(.L_208 - .L_207)


	//   ....[0]....
.L_207:
        /*01c8*/ 	.word	0xffffffff


	//   ....[1]....
        /*01cc*/ 	.word	0xffffffff


	//   ....[2]....
        /*01d0*/ 	.word	0xffffffff


	//   ....[3]....
        /*01d4*/ 	.word	0xffffffff


	//   ....[4]....
        /*01d8*/ 	.word	0xffffffff


	//   ....[5]....
        /*01dc*/ 	.word	0xffffffff


	//   ....[6]....
        /*01e0*/ 	.word	0xffffffff


	//   ....[7]....
        /*01e4*/ 	.word	0xffffffff


	//   ....[8]....
        /*01e8*/ 	.word	0xffffffff


	//   ....[9]....
        /*01ec*/ 	.word	0xffffffff


	//   ....[10]....
        /*01f0*/ 	.word	0xffffffff


	//   ....[11]....
        /*01f4*/ 	.word	0xffffffff


	//   ....[12]....
        /*01f8*/ 	.word	0xffffffff


	//   ....[13]....
        /*01fc*/ 	.word	0xffffffff


	//   ....[14]....
        /*0200*/ 	.word	0xffffffff


	//   ....[15]....
        /*0204*/ 	.word	0xffffffff


	//   ....[16]....
        /*0208*/ 	.word	0xffffffff


	//   ....[17]....
        /*020c*/ 	.word	0xffffffff


	//   ....[18]....
        /*0210*/ 	.word	0xffffffff


	//   ....[19]....
        /*0214*/ 	.word	0xffffffff


	//   ....[20]....
        /*0218*/ 	.word	0xffffffff


	//   ....[21]....
        /*021c*/ 	.word	0xffffffff


	//   ....[22]....
        /*0220*/ 	.word	0xffffffff


	//   ....[23]....
        /*0224*/ 	.word	0xffffffff


	//   ....[24]....
        /*0228*/ 	.word	0xffffffff


	//   ....[25]....
        /*022c*/ 	.word	0xffffffff


	//   ....[26]....
        /*0230*/ 	.word	0xffffffff


	//   ....[27]....
        /*0234*/ 	.word	0xffffffff


	//   ....[28]....
        /*0238*/ 	.word	0xffffffff


	//   ....[29]....
        /*023c*/ 	.word	0xffffffff


	//   ....[30]....
        /*0240*/ 	.word	0xffffffff


	//   ....[31]....
        /*0244*/ 	.word	0xffffffff


	//   ....[32]....
        /*0248*/ 	.word	0xffffffff


	//   ....[33]....
        /*024c*/ 	.word	0xffffffff


	//   ....[34]....
        /*0250*/ 	.word	0xffffffff


	//   ....[35]....
        /*0254*/ 	.word	0xffffffff


	//   ....[36]....
        /*0258*/ 	.word	0xffffffff


	//   ....[37]....
        /*025c*/ 	.word	0xffffffff


	//   ....[38]....
        /*0260*/ 	.word	0xffffffff


	//   ....[39]....
        /*0264*/ 	.word	0xffffffff


	//   ....[40]....
        /*0268*/ 	.word	0xffffffff


	//   ....[41]....
        /*026c*/ 	.word	0xffffffff


	//   ....[42]....
        /*0270*/ 	.word	0xffffffff


	//   ....[43]....
        /*0274*/ 	.word	0xffffffff


	//   ....[44]....
        /*0278*/ 	.word	0xffffffff


	//   ....[45]....
        /*027c*/ 	.word	0xffffffff


	//   ....[46]....
        /*0280*/ 	.word	0xffffffff


	//   ....[47]....
        /*0284*/ 	.word	0xffffffff


	//   ....[48]....
        /*0288*/ 	.word	0xffffffff


	//   ....[49]....
        /*028c*/ 	.word	0xffffffff


	//   ....[50]....
        /*0290*/ 	.word	0xffffffff


	//   ....[51]....
        /*0294*/ 	.word	0xffffffff


	//   ....[52]....
        /*0298*/ 	.word	0xffffffff


	//   ....[53]....
        /*029c*/ 	.word	0xffffffff


	//   ....[54]....
        /*02a0*/ 	.word	0xffffffff


	//   ....[55]....
        /*02a4*/ 	.word	0xffffffff


	//   ....[56]....
        /*02a8*/ 	.word	0xffffffff


	//   ....[57]....
        /*02ac*/ 	.word	0xffffffff


	//   ....[58]....
        /*02b0*/ 	.word	0xffffffff


	//   ....[59]....
        /*02b4*/ 	.word	0xffffffff


	//   ....[60]....
        /*02b8*/ 	.word	0xffffffff


	//   ....[61]....
        /*02bc*/ 	.word	0xffffffff


	//   ....[62]....
        /*02c0*/ 	.word	0xffffffff


	//   ....[63]....
        /*02c4*/ 	.word	0xffffffff


	//   ....[64]....
        /*02c8*/ 	.word	0xffffffff


	//   ....[65]....
        /*02cc*/ 	.word	0xffffffff


	//   ....[66]....
        /*02d0*/ 	.word	0xffffffff


	//   ....[67]....
        /*02d4*/ 	.word	0xffffffff


	//   ....[68]....
        /*02d8*/ 	.word	0xffffffff


	//   ....[69]....
        /*02dc*/ 	.word	0xffffffff


	//   ....[70]....
        /*02e0*/ 	.word	0xffffffff


	//   ....[71]....
        /*02e4*/ 	.word	0xffffffff


	//   ....[72]....
        /*02e8*/ 	.word	0xffffffff


	//   ....[73]....
        /*02ec*/ 	.word	0xffffffff


	//   ....[74]....
        /*02f0*/ 	.word	0xffffffff


	//   ....[75]....
        /*02f4*/ 	.word	0xffffffff


	//   ....[76]....
        /*02f8*/ 	.word	0xffffffff


	//   ....[77]....
        /*02fc*/ 	.word	0xffffffff


	//   ....[78]....
        /*0300*/ 	.word	0xffffffff


	//   ....[79]....
        /*0304*/ 	.word	0xffffffff


	//   ....[80]....
        /*0308*/ 	.word	0xffffffff


	//   ....[81]....
        /*030c*/ 	.word	0xffffffff


	//   ....[82]....
        /*0310*/ 	.word	0xffffffff


	//   ....[83]....
        /*0314*/ 	.word	0xffffffff


	//   ....[84]....
        /*0318*/ 	.word	0xffffffff


	//   ....[85]....
        /*031c*/ 	.word	0xffffffff


	//   ....[86]....
        /*0320*/ 	.word	0xffffffff


	//   ....[87]....
        /*0324*/ 	.word	0xffffffff


	//   ....[88]....
        /*0328*/ 	.word	0xffffffff


	//   ....[89]....
        /*032c*/ 	.word	0xffffffff


	//   ....[90]....
        /*0330*/ 	.word	0xffffffff


	//   ....[91]....
        /*0334*/ 	.word	0xffffffff


	//   ....[92]....
        /*0338*/ 	.word	0xffffffff


	//   ....[93]....
        /*033c*/ 	.word	0xffffffff


	//   ....[94]....
        /*0340*/ 	.word	0xffffffff


	//   ....[95]....
        /*0344*/ 	.word	0xffffffff


	//   ....[96]....
        /*0348*/ 	.word	0xffffffff


	//   ....[97]....
        /*034c*/ 	.word	0xffffffff


	//   ....[98]....
        /*0350*/ 	.word	0x0500000f


	//   ....[99]....
        /*0354*/ 	.word	0x0500000f


	//   ....[100]....
        /*0358*/ 	.word	0x0500000f


	//   ....[101]....
        /*035c*/ 	.word	0x0500000f


	//   ....[102]....
        /*0360*/ 	.word	0x0500000f


	//   ....[103]....
        /*0364*/ 	.word	0x0500000f


	//   ....[104]....
        /*0368*/ 	.word	0x0500000f


	//   ....[105]....
        /*036c*/ 	.word	0x0500000f


	//   ....[106]....
        /*0370*/ 	.word	0x0500000f


	//   ....[107]....
        /*0374*/ 	.word	0x0500000f


	//----- nvinfo : EIATTR_COOP_GROUP_INSTR_OFFSETS
	.align		4
.L_208:
        /*0378*/ 	.byte	0x04, 0x28
        /*037a*/ 	.short	(.L_210 - .L_209)


	//   ....[0]....
.L_209:
        /*037c*/ 	.word	0x00000070


	//   ....[1]....
        /*0380*/ 	.word	0x00000140


	//   ....[2]....
        /*0384*/ 	.word	0x00000190


	//   ....[3]....
        /*0388*/ 	.word	0x000003c0


	//   ....[4]....
        /*038c*/ 	.word	0x00000520


	//   ....[5]....
        /*0390*/ 	.word	0x00000640


	//   ....[6]....
        /*0394*/ 	.word	0x000007a0


	//   ....[7]....
        /*0398*/ 	.word	0x00001ac0


	//   ....[8]....
        /*039c*/ 	.word	0x00002ad0


	//   ....[9]....
        /*03a0*/ 	.word	0x000039b0


	//   ....[10]....
        /*03a4*/ 	.word	0x00004710


	//   ....[11]....
        /*03a8*/ 	.word	0x000047d0


	//   ....[12]....
        /*03ac*/ 	.word	0x00004ef0


	//   ....[13]....
        /*03b0*/ 	.word	0x00004f50


	//   ....[14]....
        /*03b4*/ 	.word	0x00007190


	//   ....[15]....
        /*03b8*/ 	.word	0x000073b0


	//   ....[16]....
        /*03bc*/ 	.word	0x000087b0


	//   ....[17]....
        /*03c0*/ 	.word	0x000088c0


	//   ....[18]....
        /*03c4*/ 	.word	0x00009400


	//   ....[19]....
        /*03c8*/ 	.word	0x00009480


	//   ....[20]....
        /*03cc*/ 	.word	0x0000be60


	//   ....[21]....
        /*03d0*/ 	.word	0x0000bec0


	//   ....[22]....
        /*03d4*/ 	.word	0x0000bef0


	//   ....[23]....
        /*03d8*/ 	.word	0x0000bf10


	//   ....[24]....
        /*03dc*/ 	.word	0x0000e8f0


	//   ....[25]....
        /*03e0*/ 	.word	0x0000f6f0


	//   ....[26]....
        /*03e4*/ 	.word	0x0000ff10


	//   ....[27]....
        /*03e8*/ 	.word	0x00010020


	//   ....[28]....
        /*03ec*/ 	.word	0x00010b70


	//   ....[29]....
        /*03f0*/ 	.word	0x00010be0


	//   ....[30]....
        /*03f4*/ 	.word	0x00012310


	//   ....[31]....
        /*03f8*/ 	.word	0x00012320


	//   ....[32]....
        /*03fc*/ 	.word	0x000123a0


	//   ....[33]....
        /*0400*/ 	.word	0x000123b0


	//   ....[34]....
        /*0404*/ 	.word	0x00013740


	//   ....[35]....
        /*0408*/ 	.word	0x00013750


	//   ....[36]....
        /*040c*/ 	.word	0x00013760


	//   ....[37]....
        /*0410*/ 	.word	0x00013770


	//   ....[38]....
        /*0414*/ 	.word	0x00013780


	//   ....[39]....
        /*0418*/ 	.word	0x00013790


	//   ....[40]....
        /*041c*/ 	.word	0x000137a0


	//   ....[41]....
        /*0420*/ 	.word	0x000137b0


	//   ....[42]....
        /*0424*/ 	.word	0x000137e0


	//   ....[43]....
        /*0428*/ 	.word	0x00013800


	//   ....[44]....
        /*042c*/ 	.word	0x00013840


	//   ....[45]....
        /*0430*/ 	.word	0x00013870


	//   ....[46]....
        /*0434*/ 	.word	0x000138a0


	//   ....[47]....
        /*0438*/ 	.word	0x000138c0


	//   ....[48]....
        /*043c*/ 	.word	0x000138f0


	//   ....[49]....
        /*0440*/ 	.word	0x00013900


	//   ....[50]....
        /*0444*/ 	.word	0x00013930


	//   ....[51]....
        /*0448*/ 	.word	0x00013940


	//   ....[52]....
        /*044c*/ 	.word	0x00013950


	//   ....[53]....
        /*0450*/ 	.word	0x00013960


	//   ....[54]....
        /*0454*/ 	.word	0x00013970


	//   ....[55]....
        /*0458*/ 	.word	0x00013980


	//   ....[56]....
        /*045c*/ 	.word	0x00013990


	//   ....[57]....
        /*0460*/ 	.word	0x000139a0


	//   ....[58]....
        /*0464*/ 	.word	0x000139b0


	//   ....[59]....
        /*0468*/ 	.word	0x000139c0


	//   ....[60]....
        /*046c*/ 	.word	0x000139d0


	//   ....[61]....
        /*0470*/ 	.word	0x000139e0


	//   ....[62]....
        /*0474*/ 	.word	0x00013a10


	//   ....[63]....
        /*0478*/ 	.word	0x00013a20


	//   ....[64]....
        /*047c*/ 	.word	0x00013a30


	//   ....[65]....
        /*0480*/ 	.word	0x00013a40


	//   ....[66]....
        /*0484*/ 	.word	0x00013b60


	//   ....[67]....
        /*0488*/ 	.word	0x00013b90


	//   ....[68]....
        /*048c*/ 	.word	0x00013bc0


	//   ....[69]....
        /*0490*/ 	.word	0x00013c20


	//   ....[70]....
        /*0494*/ 	.word	0x00014080


	//   ....[71]....
        /*0498*/ 	.word	0x000140b0


	//   ....[72]....
        /*049c*/ 	.word	0x00014170


	//   ....[73]....
        /*04a0*/ 	.word	0x00014190


	//   ....[74]....
        /*04a4*/ 	.word	0x00014250


	//   ....[75]....
        /*04a8*/ 	.word	0x00014270


	//   ....[76]....
        /*04ac*/ 	.word	0x00014340


	//   ....[77]....
        /*04b0*/ 	.word	0x00014360


	//   ....[78]....
        /*04b4*/ 	.word	0x00014a00


	//   ....[79]....
        /*04b8*/ 	.word	0x00014a20


	//   ....[80]....
        /*04bc*/ 	.word	0x00014ae0


	//   ....[81]....
        /*04c0*/ 	.word	0x00014b00


	//   ....[82]....
        /*04c4*/ 	.word	0x00014bc0


	//   ....[83]....
        /*04c8*/ 	.word	0x00014be0


	//   ....[84]....
        /*04cc*/ 	.word	0x00014cb0


	//   ....[85]....
        /*04d0*/ 	.word	0x00014cd0


	//   ....[86]....
        /*04d4*/ 	.word	0x00014e40


	//   ....[87]....
        /*04d8*/ 	.word	0x00016280


	//   ....[88]....
        /*04dc*/ 	.word	0x00016e80


	//   ....[89]....
        /*04e0*/ 	.word	0x00016eb0


	//   ....[90]....
        /*04e4*/ 	.word	0x00016f70


	//   ....[91]....
        /*04e8*/ 	.word	0x00016f80


	//   ....[92]....
        /*04ec*/ 	.word	0x00017010


	//   ....[93]....
        /*04f0*/ 	.word	0x00017020


	//   ....[94]....
        /*04f4*/ 	.word	0x00017030


	//   ....[95]....
        /*04f8*/ 	.word	0x00017040


	//   ....[96]....
        /*04fc*/ 	.word	0x00018c60


	//   ....[97]....
        /*0500*/ 	.word	0x00018e00


	//   ....[98]....
        /*0504*/ 	.word	0x000194a0


	//   ....[99]....
        /*0508*/ 	.word	0x00019650


	//   ....[100]....
        /*050c*/ 	.word	0x000196a0


	//   ....[101]....
        /*0510*/ 	.word	0x00019730


	//   ....[102]....
        /*0514*/ 	.word	0x00019830


	//   ....[103]....
        /*0518*/ 	.word	0x00019890


	//   ....[104]....
        /*051c*/ 	.word	0x00019990


	//   ....[105]....
        /*0520*/ 	.word	0x000199f0


	//   ....[106]....
        /*0524*/ 	.word	0x00019ad0


	//   ....[107]....
        /*0528*/ 	.word	0x00019e20


	//----- nvinfo : EIATTR_REG_RECONFIG
	.align		4
.L_210:
        /*052c*/ 	.byte	0x01, 0x54
	.zero		2


	//----- nvinfo : EIATTR_SYSCALL_OFFSETS
	.align		4
        /*0530*/ 	.byte	0x04, 0x46
        /*0532*/ 	.short	(.L_212 - .L_211)


	//   ....[0]....
.L_211:
        /*0534*/ 	.word	0x00001ca0


	//   ....[1]....
        /*0538*/ 	.word	0x00015ca0


	//   ....[2]....
        /*053c*/ 	.word	0x00015e30


	//   ....[3]....
        /*0540*/ 	.word	0x00015f80


	//   ....[4]....
        /*0544*/ 	.word	0x000160d0


	//   ....[5]....
        /*0548*/ 	.word	0x00016a80


	//----- nvinfo : EIATTR_MBARRIER_INSTR_OFFSETS
	.align		4
.L_212:
        /*054c*/ 	.byte	0x04, 0x39
        /*054e*/ 	.short	(.L_214 - .L_213)


	//   ....[0]....
.L_213:
        /*0550*/ 	.word	0x00000270
        /*0554*/ 	.word	0x000000ff
        /*0558*/ 	.word	0x00029800
        /*055c*/ 	.short	0x0100
        /*055e*/ 	.byte	0x08
	.zero		1


	//   ....[1]....
        /*0560*/ 	.word	0x00000280
        /*0564*/ 	.word	0x000000ff
        /*0568*/ 	.word	0x00029820
        /*056c*/ 	.short	0x0100
        /*056e*/ 	.byte	0x08
	.zero		1


	//   ....[2]....
        /*0570*/ 	.word	0x00000370
        /*0574*/ 	.word	0x000000ff
        /*0578*/ 	.word	0x00029830
        /*057c*/ 	.short	0x0100
        /*057e*/ 	.byte	0x08
	.zero		1


	//   ....[3]....
        /*0580*/ 	.word	0x00000380
        /*0584*/ 	.word	0x000000ff
        /*0588*/ 	.word	0x00029840
        /*058c*/ 	.short	0x0100
        /*058e*/ 	.byte	0x08
	.zero		1


	//   ....[4]....
        /*0590*/ 	.word	0x00000390
        /*0594*/ 	.word	0x000000ff
        /*0598*/ 	.word	0x00029838
        /*059c*/ 	.short	0x0100
        /*059e*/ 	.byte	0x08
	.zero		1


	//   ....[5]....
        /*05a0*/ 	.word	0x000003a0
        /*05a4*/ 	.word	0x000000ff
        /*05a8*/ 	.word	0x00029848
        /*05ac*/ 	.short	0x0100
        /*05ae*/ 	.byte	0x08
	.zero		1


	//   ....[6]....
        /*05b0*/ 	.word	0x000004d0
        /*05b4*/ 	.word	0x000000ff
        /*05b8*/ 	.word	0x00029850
        /*05bc*/ 	.short	0x0100
        /*05be*/ 	.byte	0x08
	.zero		1


	//   ....[7]....
        /*05c0*/ 	.word	0x000004e0
        /*05c4*/ 	.word	0x000000ff
        /*05c8*/ 	.word	0x00029860
        /*05cc*/ 	.short	0x0100
        /*05ce*/ 	.byte	0x08
	.zero		1


	//   ....[8]....
        /*05d0*/ 	.word	0x000004f0
        /*05d4*/ 	.word	0x000000ff
        /*05d8*/ 	.word	0x00029858
        /*05dc*/ 	.short	0x0100
        /*05de*/ 	.byte	0x08
	.zero		1


	//   ....[9]....
        /*05e0*/ 	.word	0x00000500
        /*05e4*/ 	.word	0x000000ff
        /*05e8*/ 	.word	0x00029868
        /*05ec*/ 	.short	0x0100
        /*05ee*/ 	.byte	0x08
	.zero		1


	//   ....[10]....
        /*05f0*/ 	.word	0x000005f0
        /*05f4*/ 	.word	0x000000ff
        /*05f8*/ 	.word	0x00029870
        /*05fc*/ 	.short	0x0100
        /*05fe*/ 	.byte	0x06
	.zero		1


	//   ....[11]....
        /*0600*/ 	.word	0x00000600
        /*0604*/ 	.word	0x000000ff
        /*0608*/ 	.word	0x00029880
        /*060c*/ 	.short	0x0100
        /*060e*/ 	.byte	0x06
	.zero		1


	//   ....[12]....
        /*0610*/ 	.word	0x00000610
        /*0614*/ 	.word	0x000000ff
        /*0618*/ 	.word	0x00029878
        /*061c*/ 	.short	0x0100
        /*061e*/ 	.byte	0x06
	.zero		1


	//   ....[13]....
        /*0620*/ 	.word	0x00000620
        /*0624*/ 	.word	0x000000ff
        /*0628*/ 	.word	0x00029888
        /*062c*/ 	.short	0x0100
        /*062e*/ 	.byte	0x06
	.zero		1


	//   ....[14]....
        /*0630*/ 	.word	0x00000750
        /*0634*/ 	.word	0x000000ff
        /*0638*/ 	.word	0x00029890
        /*063c*/ 	.short	0x0100
        /*063e*/ 	.byte	0x08
	.zero		1


	//   ....[15]....
        /*0640*/ 	.word	0x00000760
        /*0644*/ 	.word	0x000000ff
        /*0648*/ 	.word	0x000298a0
        /*064c*/ 	.short	0x0100
        /*064e*/ 	.byte	0x08
	.zero		1


	//   ....[16]....
        /*0650*/ 	.word	0x00000770
        /*0654*/ 	.word	0x000000ff
        /*0658*/ 	.word	0x00029898
        /*065c*/ 	.short	0x0100
        /*065e*/ 	.byte	0x08
	.zero		1


	//   ....[17]....
        /*0660*/ 	.word	0x00000780
        /*0664*/ 	.word	0x000000ff
        /*0668*/ 	.word	0x000298a8
        /*066c*/ 	.short	0x0100
        /*066e*/ 	.byte	0x08
	.zero		1


	//   ....[18]....
        /*0670*/ 	.word	0x000008b0
        /*0674*/ 	.word	0x000000ff
        /*0678*/ 	.word	0x000298b0
        /*067c*/ 	.short	0x0100
        /*067e*/ 	.byte	0x08
	.zero		1


	//   ....[19]....
        /*0680*/ 	.word	0x000008c0
        /*0684*/ 	.word	0x000000ff
        /*0688*/ 	.word	0x000298c0
        /*068c*/ 	.short	0x0100
        /*068e*/ 	.byte	0x08
	.zero		1


	//   ....[20]....
        /*0690*/ 	.word	0x000008d0
        /*0694*/ 	.word	0x000000ff
        /*0698*/ 	.word	0x000298b8
        /*069c*/ 	.short	0x0100
        /*069e*/ 	.byte	0x08
	.zero		1


	//   ....[21]....
        /*06a0*/ 	.word	0x000008e0
        /*06a4*/ 	.word	0x000000ff
        /*06a8*/ 	.word	0x000298c8
        /*06ac*/ 	.short	0x0100
        /*06ae*/ 	.byte	0x08
	.zero		1


	//   ....[22]....
        /*06b0*/ 	.word	0x00001d20
        /*06b4*/ 	.word	0x000000ff
        /*06b8*/ 	.word	0x00029800
        /*06bc*/ 	.short	0x010a
        /*06be*/ 	.byte	0x29
	.zero		1


	//   ....[23]....
        /*06c0*/ 	.word	0x00001da0
        /*06c4*/ 	.word	0x00000003
        /*06c8*/ 	.word	0x00029830
        /*06cc*/ 	.short	0x010a
        /*06ce*/ 	.byte	0x3f
	.zero		1


	//   ....[24]....
        /*06d0*/ 	.word	0x00001e00
        /*06d4*/ 	.word	0x00000003
        /*06d8*/ 	.word	0x00029830
        /*06dc*/ 	.short	0x010a
        /*06de*/ 	.byte	0x3f
	.zero		1


	//   ....[25]....
        /*06e0*/ 	.word	0x00002c10
        /*06e4*/ 	.word	0x00000000
        /*06e8*/ 	.word	0x00000000
        /*06ec*/ 	.short	0x0101
        /*06ee*/ 	.byte	0x3f
	.zero		1


	//   ....[26]....
        /*06f0*/ 	.word	0x000061d0
        /*06f4*/ 	.word	0x000000ff
        /*06f8*/ 	.word	0x00029830
        /*06fc*/ 	.short	0x010a
        /*06fe*/ 	.byte	0x06
	.zero		1


	//   ....[27]....
        /*0700*/ 	.word	0x00006210
        /*0704*/ 	.word	0x000000ff
        /*0708*/ 	.word	0x00029830
        /*070c*/ 	.short	0x010a
        /*070e*/ 	.byte	0x06
	.zero		1


	//   ....[28]....
        /*0710*/ 	.word	0x00006e20
        /*0714*/ 	.word	0x000000ff
        /*0718*/ 	.word	0x00029850
        /*071c*/ 	.short	0x010a
        /*071e*/ 	.byte	0x06
	.zero		1


	//   ....[29]....
        /*0720*/ 	.word	0x00006e60
        /*0724*/ 	.word	0x000000ff
        /*0728*/ 	.word	0x00029850
        /*072c*/ 	.short	0x010a
        /*072e*/ 	.byte	0x06
	.zero		1


	//   ....[30]....
        /*0730*/ 	.word	0x000071c0
        /*0734*/ 	.word	0x00000007
        /*0738*/ 	.word	0x00000000
        /*073c*/ 	.short	0x0101
        /*073e*/ 	.byte	0x3f
	.zero		1


	//   ....[31]....
        /*0740*/ 	.word	0x0000a1e0
        /*0744*/ 	.word	0x000000ff
        /*0748*/ 	.word	0x00000000
        /*074c*/ 	.short	0x0101
        /*074e*/ 	.byte	0x06
	.zero		1


	//   ....[32]....
        /*0750*/ 	.word	0x0000abc0
        /*0754*/ 	.word	0x000000ff
        /*0758*/ 	.word	0x00029830
        /*075c*/ 	.short	0x010a
        /*075e*/ 	.byte	0x06
	.zero		1


	//   ....[33]....
        /*0760*/ 	.word	0x0000ac00
        /*0764*/ 	.word	0x000000ff
        /*0768*/ 	.word	0x00029830
        /*076c*/ 	.short	0x010a
        /*076e*/ 	.byte	0x06
	.zero		1


	//   ....[34]....
        /*0770*/ 	.word	0x0000b840
        /*0774*/ 	.word	0x000000ff
        /*0778*/ 	.word	0x00029850
        /*077c*/ 	.short	0x010a
        /*077e*/ 	.byte	0x06
	.zero		1


	//   ....[35]....
        /*0780*/ 	.word	0x0000b880
        /*0784*/ 	.word	0x000000ff
        /*0788*/ 	.word	0x00029850
        /*078c*/ 	.short	0x010a
        /*078e*/ 	.byte	0x06
	.zero		1


	//   ....[36]....
        /*0790*/ 	.word	0x0000ce60
        /*0794*/ 	.word	0x00000004
        /*0798*/ 	.word	0x00000000
        /*079c*/ 	.short	0x0101
        /*079e*/ 	.byte	0x3f
	.zero		1


	//   ....[37]....
        /*07a0*/ 	.word	0x0000d190
        /*07a4*/ 	.word	0x000000ff
        /*07a8*/ 	.word	0x00000000
        /*07ac*/ 	.short	0x0101
        /*07ae*/ 	.byte	0x06
	.zero		1


	//   ....[38]....
        /*07b0*/ 	.word	0x0000d910
        /*07b4*/ 	.word	0x000000ff
        /*07b8*/ 	.word	0x00029830
        /*07bc*/ 	.short	0x010a
        /*07be*/ 	.byte	0x06
	.zero		1


	//   ....[39]....
        /*07c0*/ 	.word	0x0000d950
        /*07c4*/ 	.word	0x000000ff
        /*07c8*/ 	.word	0x00029830
        /*07cc*/ 	.short	0x010a
        /*07ce*/ 	.byte	0x06
	.zero		1


	//   ....[40]....
        /*07d0*/ 	.word	0x0000e590
        /*07d4*/ 	.word	0x000000ff
        /*07d8*/ 	.word	0x00029850
        /*07dc*/ 	.short	0x010a
        /*07de*/ 	.byte	0x06
	.zero		1


	//   ....[41]....
        /*07e0*/ 	.word	0x0000e5d0
        /*07e4*/ 	.word	0x000000ff
        /*07e8*/ 	.word	0x00029850
        /*07ec*/ 	.short	0x010a
        /*07ee*/ 	.byte	0x06
	.zero		1


	//   ....[42]....
        /*07f0*/ 	.word	0x0000e970
        /*07f4*/ 	.word	0x00000000
        /*07f8*/ 	.word	0x00000000
        /*07fc*/ 	.short	0x0101
        /*07fe*/ 	.byte	0x3f
	.zero		1


	//   ....[43]....
        /*0800*/ 	.word	0x00011940
        /*0804*/ 	.word	0x000000ff
        /*0808*/ 	.word	0x00000000
        /*080c*/ 	.short	0x0101
        /*080e*/ 	.byte	0x06
	.zero		1


	//   ....[44]....
        /*0810*/ 	.word	0x00011fc0
        /*0814*/ 	.word	0x000000ff
        /*0818*/ 	.word	0x00029850
        /*081c*/ 	.short	0x010a
        /*081e*/ 	.byte	0x09
	.zero		1


	//   ....[45]....
        /*0820*/ 	.word	0x00012000
        /*0824*/ 	.word	0x000000ff
        /*0828*/ 	.word	0x00029850
        /*082c*/ 	.short	0x010a
        /*082e*/ 	.byte	0x09
	.zero		1


	//   ....[46]....
        /*0830*/ 	.word	0x000126c0
        /*0834*/ 	.word	0x000000ff
        /*0838*/ 	.word	0x00000000
        /*083c*/ 	.short	0x0101
        /*083e*/ 	.byte	0x04
	.zero		1


	//   ....[47]....
        /*0840*/ 	.word	0x00014070
        /*0844*/ 	.word	0x00000000
        /*0848*/ 	.word	0x00000000
        /*084c*/ 	.short	0x0101
        /*084e*/ 	.byte	0x3f
	.zero		1


	//   ....[48]....
        /*0850*/ 	.word	0x000164f0
        /*0854*/ 	.word	0x00000002
        /*0858*/ 	.word	0x00029880
        /*085c*/ 	.short	0x010a
        /*085e*/ 	.byte	0x3f
	.zero		1


	//   ....[49]....
        /*0860*/ 	.word	0x00016670
        /*0864*/ 	.word	0x00000002
        /*0868*/ 	.word	0x00029840
        /*086c*/ 	.short	0x010a
        /*086e*/ 	.byte	0x3f
	.zero		1


	//   ....[50]....
        /*0870*/ 	.word	0x00017180
        /*0874*/ 	.word	0x00000011
        /*0878*/ 	.word	0x00029800
        /*087c*/ 	.short	0x0107
        /*087e*/ 	.byte	0x3f
	.zero		1


	//   ....[51]....
        /*0880*/ 	.word	0x00017280
        /*0884*/ 	.word	0x00000011
        /*0888*/ 	.word	0x00029800
        /*088c*/ 	.short	0x0101
        /*088e*/ 	.byte	0x3f
	.zero		1


	//   ....[52]....
        /*0890*/ 	.word	0x000172a0
        /*0894*/ 	.word	0x00000011
        /*0898*/ 	.word	0x00029820
        /*089c*/ 	.short	0x010a
        /*089e*/ 	.byte	0x3f
	.zero		1


	//   ....[53]....
        /*08a0*/ 	.word	0x000175c0
        /*08a4*/ 	.word	0x00000004
        /*08a8*/ 	.word	0x00029880
        /*08ac*/ 	.short	0x010a
        /*08ae*/ 	.byte	0x3f
	.zero		1


	//   ....[54]....
        /*08b0*/ 	.word	0x000177e0
        /*08b4*/ 	.word	0x00000004
        /*08b8*/ 	.word	0x00029840
        /*08bc*/ 	.short	0x010a
        /*08be*/ 	.byte	0x3f
	.zero		1


	//   ....[55]....
        /*08c0*/ 	.word	0x00017ca0
        /*08c4*/ 	.word	0x00000013
        /*08c8*/ 	.word	0x00029870
        /*08cc*/ 	.short	0x010a
        /*08ce*/ 	.byte	0x3f
	.zero		1


	//   ....[56]....
        /*08d0*/ 	.word	0x00017d10
        /*08d4*/ 	.word	0x00000013
        /*08d8*/ 	.word	0x00029860
        /*08dc*/ 	.short	0x010a
        /*08de*/ 	.byte	0x3f
	.zero		1


	//   ....[57]....
        /*08e0*/ 	.word	0x00018240
        /*08e4*/ 	.word	0x00000013
        /*08e8*/ 	.word	0x00029850
        /*08ec*/ 	.short	0x0101
        /*08ee*/ 	.byte	0x3f
	.zero		1


	//   ....[58]....
        /*08f0*/ 	.word	0x000182c0
        /*08f4*/ 	.word	0x00000013
        /*08f8*/ 	.word	0x00000000
        /*08fc*/ 	.short	0x0101
        /*08fe*/ 	.byte	0x3f
	.zero		1


	//   ....[59]....
        /*0900*/ 	.word	0x000184e0
        /*0904*/ 	.word	0x00000010
        /*0908*/ 	.word	0x00029870
        /*090c*/ 	.short	0x010a
        /*090e*/ 	.byte	0x3f
	.zero		1


	//   ....[60]....
        /*0910*/ 	.word	0x00018550
        /*0914*/ 	.word	0x00000010
        /*0918*/ 	.word	0x00029860
        /*091c*/ 	.short	0x010a
        /*091e*/ 	.byte	0x3f
	.zero		1


	//   ....[61]....
        /*0920*/ 	.word	0x00018a90
        /*0924*/ 	.word	0x00000010
        /*0928*/ 	.word	0x00029850
        /*092c*/ 	.short	0x0101
        /*092e*/ 	.byte	0x3f
	.zero		1


	//   ....[62]....
        /*0930*/ 	.word	0x00018b10
        /*0934*/ 	.word	0x00000010
        /*0938*/ 	.word	0x00000000
        /*093c*/ 	.short	0x0101
        /*093e*/ 	.byte	0x3f
	.zero		1


	//   ....[63]....
        /*0940*/ 	.word	0x00018d80
        /*0944*/ 	.word	0x00000003
        /*0948*/ 	.word	0x00029820
        /*094c*/ 	.short	0x010a
        /*094e*/ 	.byte	0x3f
	.zero		1


	//   ....[64]....
        /*0950*/ 	.word	0x00018f50
        /*0954*/ 	.word	0x00000007
        /*0958*/ 	.word	0x00000000
        /*095c*/ 	.short	0x010a
        /*095e*/ 	.byte	0x3f
	.zero		1


	//   ....[65]....
        /*0960*/ 	.word	0x00018fa0
        /*0964*/ 	.word	0x00000005
        /*0968*/ 	.word	0x00000000
        /*096c*/ 	.short	0x010a
        /*096e*/ 	.byte	0x3f
	.zero		1


	//   ....[66]....
        /*0970*/ 	.word	0x00018ff0
        /*0974*/ 	.word	0x00000005
        /*0978*/ 	.word	0x00029860
        /*097c*/ 	.short	0x010a
        /*097e*/ 	.byte	0x3f
	.zero		1


	//   ....[67]....
        /*0980*/ 	.word	0x00019040
        /*0984*/ 	.word	0x00000003
        /*0988*/ 	.word	0x00029860
        /*098c*/ 	.short	0x010a
        /*098e*/ 	.byte	0x3f
	.zero		1


	//   ....[68]....
        /*0990*/ 	.word	0x00019080
        /*0994*/ 	.word	0x00000005
        /*0998*/ 	.word	0x00029880
        /*099c*/ 	.short	0x010a
        /*099e*/ 	.byte	0x3f
	.zero		1


	//   ....[69]....
        /*09a0*/ 	.word	0x000190a0
        /*09a4*/ 	.word	0x00000003
        /*09a8*/ 	.word	0x00029880
        /*09ac*/ 	.short	0x010a
        /*09ae*/ 	.byte	0x3f
	.zero		1


	//   ....[70]....
        /*09b0*/ 	.word	0x00019110
        /*09b4*/ 	.word	0x00000003
        /*09b8*/ 	.word	0x00029800
        /*09bc*/ 	.short	0x010a
        /*09be*/ 	.byte	0x3f
	.zero		1


	//   ....[71]....
        /*09c0*/ 	.word	0x00019160
        /*09c4*/ 	.word	0x00000003
        /*09c8*/ 	.word	0x00029830
        /*09cc*/ 	.short	0x010a
        /*09ce*/ 	.byte	0x3f
	.zero		1


	//   ....[72]....
        /*09d0*/ 	.word	0x000191c0
        /*09d4*/ 	.word	0x00000007
        /*09d8*/ 	.word	0x00029830
        /*09dc*/ 	.short	0x010a
        /*09de*/ 	.byte	0x3f
	.zero		1


	//   ....[73]....
        /*09e0*/ 	.word	0x00019220
        /*09e4*/ 	.word	0x00000007
        /*09e8*/ 	.word	0x00029850
        /*09ec*/ 	.short	0x010a
        /*09ee*/ 	.byte	0x3f
	.zero		1


	//   ....[74]....
        /*09f0*/ 	.word	0x00019280
        /*09f4*/ 	.word	0x0000000b
        /*09f8*/ 	.word	0x00029830
        /*09fc*/ 	.short	0x010a
        /*09fe*/ 	.byte	0x3f
	.zero		1


	//   ....[75]....
        /*0a00*/ 	.word	0x000192e0
        /*0a04*/ 	.word	0x0000000b
        /*0a08*/ 	.word	0x00029850
        /*0a0c*/ 	.short	0x010a
        /*0a0e*/ 	.byte	0x3f
	.zero		1


	//   ....[76]....
        /*0a10*/ 	.word	0x00019340
        /*0a14*/ 	.word	0x00000009
        /*0a18*/ 	.word	0x00029830
        /*0a1c*/ 	.short	0x010a
        /*0a1e*/ 	.byte	0x3f
	.zero		1


	//   ....[77]....
        /*0a20*/ 	.word	0x000193a0
        /*0a24*/ 	.word	0x00000009
        /*0a28*/ 	.word	0x00029850
        /*0a2c*/ 	.short	0x010a
        /*0a2e*/ 	.byte	0x3f
	.zero		1


	//   ....[78]....
        /*0a30*/ 	.word	0x00019400
        /*0a34*/ 	.word	0x00000006
        /*0a38*/ 	.word	0x00029850
        /*0a3c*/ 	.short	0x010a
        /*0a3e*/ 	.byte	0x3f
	.zero		1


	//   ....[79]....
        /*0a40*/ 	.word	0x00019550
        /*0a44*/ 	.word	0x00000002
        /*0a48*/ 	.word	0x00029880
        /*0a4c*/ 	.short	0x010a
        /*0a4e*/ 	.byte	0x3f
	.zero		1


	//   ....[80]....
        /*0a50*/ 	.word	0x000195a0
        /*0a54*/ 	.word	0x00000002
        /*0a58*/ 	.word	0x00029840
        /*0a5c*/ 	.short	0x010a
        /*0a5e*/ 	.byte	0x3f
	.zero		1


	//   ....[81]....
        /*0a60*/ 	.word	0x00019b10
        /*0a64*/ 	.word	0x00000011
        /*0a68*/ 	.word	0x00029820
        /*0a6c*/ 	.short	0x010a
        /*0a6e*/ 	.byte	0x3f
	.zero		1


	//   ....[82]....
        /*0a70*/ 	.word	0x00019b60
        /*0a74*/ 	.word	0x00000004
        /*0a78*/ 	.word	0x00029880
        /*0a7c*/ 	.short	0x010a
        /*0a7e*/ 	.byte	0x3f
	.zero		1


	//   ....[83]....
        /*0a80*/ 	.word	0x00019bb0
        /*0a84*/ 	.word	0x00000004
        /*0a88*/ 	.word	0x00029840
        /*0a8c*/ 	.short	0x010a
        /*0a8e*/ 	.byte	0x3f
	.zero		1


	//   ....[84]....
        /*0a90*/ 	.word	0x00019c00
        /*0a94*/ 	.word	0x00000013
        /*0a98*/ 	.word	0x00029870
        /*0a9c*/ 	.short	0x010a
        /*0a9e*/ 	.byte	0x3f
	.zero		1


	//   ....[85]....
        /*0aa0*/ 	.word	0x00019c50
        /*0aa4*/ 	.word	0x00000013
        /*0aa8*/ 	.word	0x00029860
        /*0aac*/ 	.short	0x010a
        /*0aae*/ 	.byte	0x3f
	.zero		1


	//   ....[86]....
        /*0ab0*/ 	.word	0x00019ca0
        /*0ab4*/ 	.word	0x00000010
        /*0ab8*/ 	.word	0x00029870
        /*0abc*/ 	.short	0x010a
        /*0abe*/ 	.byte	0x3f
	.zero		1


	//   ....[87]....
        /*0ac0*/ 	.word	0x00019cf0
        /*0ac4*/ 	.word	0x00000010
        /*0ac8*/ 	.word	0x00029860
        /*0acc*/ 	.short	0x010a
        /*0ace*/ 	.byte	0x3f
	.zero		1


	//   ....[88]....
        /*0ad0*/ 	.word	0x00019d40
        /*0ad4*/ 	.word	0x00000003
        /*0ad8*/ 	.word	0x00029820
        /*0adc*/ 	.short	0x010a
        /*0ade*/ 	.byte	0x3f
	.zero		1


	//   ....[89]....
        /*0ae0*/ 	.word	0x00019ee0
        /*0ae4*/ 	.word	0x00000007
        /*0ae8*/ 	.word	0x00000000
        /*0aec*/ 	.short	0x010a
        /*0aee*/ 	.byte	0x3f
	.zero		1


	//   ....[90]....
        /*0af0*/ 	.word	0x00019f30
        /*0af4*/ 	.word	0x00000005
        /*0af8*/ 	.word	0x00000000
        /*0afc*/ 	.short	0x010a
        /*0afe*/ 	.byte	0x3f
	.zero		1


	//   ....[91]....
        /*0b00*/ 	.word	0x00019f80
        /*0b04*/ 	.word	0x00000005
        /*0b08*/ 	.word	0x00029860
        /*0b0c*/ 	.short	0x010a
        /*0b0e*/ 	.byte	0x3f
	.zero		1


	//   ....[92]....
        /*0b10*/ 	.word	0x00019fd0
        /*0b14*/ 	.word	0x00000003
        /*0b18*/ 	.word	0x00029860
        /*0b1c*/ 	.short	0x010a
        /*0b1e*/ 	.byte	0x3f
	.zero		1


	//   ....[93]....
        /*0b20*/ 	.word	0x0001a020
        /*0b24*/ 	.word	0x00000005
        /*0b28*/ 	.word	0x00029880
        /*0b2c*/ 	.short	0x010a
        /*0b2e*/ 	.byte	0x3f
	.zero		1


	//----- nvinfo : EIATTR_NUM_MBARRIERS
	.align		4
.L_214:
        /*0b30*/ 	.byte	0x03, 0x38
        /*0b32*/ 	.short	0x0016


	//----- nvinfo : EIATTR_EXIT_INSTR_OFFSETS
	.align		4
        /*0b34*/ 	.byte	0x04, 0x1c
        /*0b36*/ 	.short	(.L_216 - .L_215)


	//   ....[0]....
.L_215:
        /*0b38*/ 	.word	0x00000a40


	//   ....[1]....
        /*0b3c*/ 	.word	0x00014dd0


	//   ....[2]....
        /*0b40*/ 	.word	0x000190f0


	//----- nvinfo : EIATTR_MAX_THREADS
	.align		4
.L_216:
        /*0b44*/ 	.byte	0x04, 0x05
        /*0b46*/ 	.short	(.L_218 - .L_217)
.L_217:
        /*0b48*/ 	.word	0x00000180
        /*0b4c*/ 	.word	0x00000001
        /*0b50*/ 	.word	0x00000001


	//----- nvinfo : EIATTR_CRS_STACK_SIZE
	.align		4
.L_218:
        /*0b54*/ 	.byte	0x04, 0x1e
        /*0b56*/ 	.short	(.L_220 - .L_219)
.L_219:
        /*0b58*/ 	.word	0x00000000


	//----- nvinfo : EIATTR_CBANK_PARAM_SIZE
	.align		4
.L_220:
        /*0b5c*/ 	.byte	0x03, 0x19
        /*0b5e*/ 	.short	0x0af0


	//----- nvinfo : EIATTR_PARAM_CBANK
	.align		4
        /*0b60*/ 	.byte	0x04, 0x0a
        /*0b62*/ 	.short	(.L_222 - .L_221)
	.align		4
.L_221:
        /*0b64*/ 	.word	index@(.nv.constant0._ZN7cutlass13device_kernelIN5flash11enable_sm90INS1_16FlashAttnFwdSm90INS1_25CollectiveMainloopFwdSm90ILi2EN4cute5tupleIJNS5_1CILi1EEES8_S8_EEENS6_IJNS7_ILi128EEENS7_ILi160EEENS7_ILi192EEEEEELi128ENS_12float_e4m3_tEfNS_4arch4Sm90ELb0ELb1ELb0ELb0ELb0ELb0ELb0ELb1ELb1ELb1ELb0ELb0EEENS1_21CollectiveEpilogueFwdINS6_IJSA_SA_SB_EEES9_NS_10bfloat16_tESG_Li256ELb0ELb1ELb0ELb1EEENS1_30DynamicPersistentTileSchedulerILi256ELi128ELb0ELb1ELb1EEEEEEEEEvNT_6ParamsE)
        /*0b68*/ 	.short	0x0210
        /*0b6a*/ 	.short	0x0af0


	//----- nvinfo : EIATTR_SW_WAR
	.align		4
.L_222:
        /*0b6c*/ 	.byte	0x04, 0x36
        /*0b6e*/ 	.short	(.L_224 - .L_223)
.L_223:
        /*0b70*/ 	.word	0x00000008
.L_224:


//--------------------- .nv.info._ZN7cutlass13device_kernelIN5flash11enable_sm90INS1_16FlashAttnFwdSm90INS1_25CollectiveMainloopFwdSm90ILi2EN4cute5tupleIJNS5_1CILi1EEES8_S8_EEENS6_IJNS7_ILi128EEENS7_ILi160EEENS7_ILi192EEEEEELi128ENS_12float_e4m3_tEfNS_4arch4Sm90ELb0ELb1ELb0ELb1ELb0ELb0ELb0ELb1ELb1ELb1ELb0ELb0EEENS1_21CollectiveEpilogueFwdINS6_IJSA_SA_SB_EEES9_NS_10bfloat16_tESG_Li256ELb1ELb1ELb0ELb1EEENS1_36VarlenDynamicPersistentTileSchedulerILi128ELi160ELi256ELi128ELb0ELb1ELb1ELb1ELb0ELb1EEEEEEEEEvNT_6ParamsE --------------------------
	.section	.nv.info._ZN7cutlass13device_kernelIN5flash11enable_sm90INS1_16FlashAttnFwdSm90INS1_25CollectiveMainloopFwdSm90ILi2EN4cute5tupleIJNS5_1CILi1EEES8_S8_EEENS6_IJNS7_ILi128EEENS7_ILi160EEENS7_ILi192EEEEEELi128ENS_12float_e4m3_tEfNS_4arch4Sm90ELb0ELb1ELb0ELb1ELb0ELb0ELb0ELb1ELb1ELb1ELb0ELb0EEENS1_21CollectiveEpilogueFwdINS6_IJSA_SA_SB_EEES9_NS_10bfloat16_tESG_Li256ELb1ELb1ELb0ELb1EEENS1_36VarlenDynamicPersistentTileSchedulerILi128ELi160ELi256ELi128ELb0ELb1ELb1ELb1ELb0ELb1EEEEEEEEEvNT_6ParamsE,"",@"SHT_CUDA_INFO"
	.sectionflags	@""
	.align	4


	//----- nvinfo : EIATTR_CUDA_API_VERSION
	.align		4
        /*0000*/ 	.byte	0x04, 0x37
        /*0002*/ 	.short	(.L_226 - .L_225)
.L_225:
        /*0004*/ 	.word	0x00000082


	//----- nvinfo : EIATTR_KPARAM_INFO
	.align		4
.L_226:
        /*0008*/ 	.byte	0x04, 0x17
        /*000a*/ 	.short	(.L_228 - .L_227)
.L_227:
        /*000c*/ 	.word	0x00000000
        /*0010*/ 	.short	0x0000
        /*0012*/ 	.short	0x0070
        /*0014*/ 	.byte	0x00, 0xf0, 0x01, 0x2a


	//----- nvinfo : EIATTR_SPARSE_MMA_MASK
	.align		4
.L_228:
        /*0018*/ 	.byte	0x03, 0x50
        /*001a*/ 	.short	0x0000


	//----- nvinfo : EIATTR_MAXREG_COUNT
	.align		4
        /*001c*/ 	.byte	0x03, 0x1b
        /*001e*/ 	.short	0x00a8


	//----- nvinfo : EIATTR_NUM_BARRIERS
	.align		4
        /*0020*/ 	.byte	0x02, 0x4c
        /*0022*/ 	.byte	0x10
	.zero		1


	//----- nvinfo : EIATTR_EXTERNS
	.align		4
        /*0024*/ 	.byte	0x04, 0x0f
        /*0026*/ 	.short	(.L_230 - .L_229)


	//   ....[0]....
	.align		4
.L_229:
        /*0028*/ 	.word	index@(__assertfail)


	//----- nvinfo : EIATTR_ANNOTATIONS
	.align		4
.L_230:
        /*002c*/ 	.byte	0x04, 0x55
        /*002e*/ 	.short	(.L_232 - .L_231)


	//   ....[0]....
.L_231:
        /* <DEDUP_REMOVED lines=32> */
        /*0224*/ 	.byte	0x90, 0xad, 0x01, 0x00


	//----- nvinfo : EIATTR_MERCURY_ISA_VERSION
	.align		4
.L_232:
        /*0228*/ 	.byte	0x03, 0x5f
        /*022a*/ 	.short	0x0101


	//----- nvinfo : EIATTR_UNUSED_LOAD_BYTE_OFFSET
	.align		4
        /*022c*/ 	.byte	0x04, 0x44
        /*022e*/ 	.short	(.L_234 - .L_233)


	//   ....[0]....
.L_233:
        /*0230*/ 	.word	0x00000a40
        /*0234*/ 	.word	0x0000fff0


	//   ....[1]....
        /*0238*/ 	.word	0x00012bb0
        /*023c*/ 	.word	0x0000fff0


	//----- nvinfo : EIATTR_INT_WARP_WIDE_INSTR_OFFSETS
	.align		4
.L_234:
        /*0240*/ 	.byte	0x04, 0x31
        /*0242*/ 	.short	(.L_236 - .L_235)


	//   ....[0]....
.L_235:
        /*0244*/ 	.word	0x00000130


	//   ....[1]....
        /*0248*/ 	.word	0x00000170


	//   ....[2]....
        /*024c*/ 	.word	0x000001e0


	//   ....[3]....
        /*0250*/ 	.word	0x00016d80


	//   ....[4]....
        /*0254*/ 	.word	0x00016e10


	//   ....[5]....
        /*0258*/ 	.word	0x00019730


	//   ....[6]....
        /*025c*/ 	.word	0x000197c0


	//----- nvinfo : EIATTR_COOP_GROUP_MASK_REGIDS
	.align		4
.L_236:
        /*0260*/ 	.byte	0x04, 0x29
        /*0262*/ 	.short	(.L_238 - .L_237)


	//   ....[0]....
.L_237:
        /*0264*/ 	.word	0xffffffff


	//   ....[1]....
        /*0268*/ 	.word	0xffffffff


	//   ....[2]....
        /*026c*/ 	.word	0xffffffff


	//   ....[3]....
        /*0270*/ 	.word	0xffffffff


	//   ....[4]....
        /*0274*/ 	.word	0xffffffff


	//   ....[5]....
        /*0278*/ 	.word	0xffffffff


	//   ....[6]....
        /*027c*/ 	.word	0xffffffff


	//   ....[7]....
        /*0280*/ 	.word	0xffffffff


	//   ....[8]....
        /*0284*/ 	.word	0xffffffff


	//   ....[9]....
        /*0288*/ 	.word	0xffffffff


	//   ....[10]....
        /*028c*/ 	.word	0xffffffff


	//   ....[11]....
        /*0290*/ 	.word	0xffffffff


	//   ....[12]....
        /*0294*/ 	.word	0xffffffff


	//   ....[13]....
        /*0298*/ 	.word	0xffffffff


	//   ....[14]....
        /*029c*/ 	.word	0xffffffff


	//   ....[15]....
        /*02a0*/ 	.word	0xffffffff


	//   ....[16]....
        /*02a4*/ 	.word	0xffffffff


	//   ....[17]....
        /*02a8*/ 	.word	0xffffffff


	//   ....[18]....
        /*02ac*/ 	.word	0xffffffff


	//   ....[19]....
        /*02b0*/ 	.word	0xffffffff


	//   ....[20]....
        /*02b4*/ 	.word	0xffffffff


	//   ....[21]....
        /*02b8*/ 	.word	0xffffffff


	//   ....[22]....
        /*02bc*/ 	.word	0xffffffff


	//   ....[23]....
        /*02c0*/ 	.word	0xffffffff


	//   ....[24]....
        /*02c4*/ 	.word	0xffffffff


	//   ....[25]....
        /*02c8*/ 	.word	0xffffffff


	//   ....[26]....
        /*02cc*/ 	.word	0xffffffff


	//   ....[27]....
        /*02d0*/ 	.word	0xffffffff


	//   ....[28]....
        /*02d4*/ 	.word	0xffffffff


	//   ....[29]....
        /*02d8*/ 	.word	0xffffffff


	//   ....[30]....
        /*02dc*/ 	.word	0xffffffff


	//   ....[31]....
        /*02e0*/ 	.word	0xffffffff


	//   ....[32]....
        /*02e4*/ 	.word	0xffffffff


	//   ....[33]....
        /*02e8*/ 	.word	0xffffffff


	//   ....[34]....
        /*02ec*/ 	.word	0xffffffff


	//   ....[35]....
        /*02f0*/ 	.word	0xffffffff


	//   ....[36]....
        /*02f4*/ 	.word	0xffffffff


	//   ....[37]....
        /*02f8*/ 	.word	0xffffffff


	//   ....[38]....
        /*02fc*/ 	.word	0xffffffff


	//   ....[39]....
        /*0300*/ 	.word	0xffffffff


	//   ....[40]....
        /*0304*/ 	.word	0xffffffff


	//   ....[41]....
        /*0308*/ 	.word	0xffffffff


	//   ....[42]....
        /*030c*/ 	.word	0xffffffff


	//   ....[43]....
        /*0310*/ 	.word	0xffffffff


	//   ....[44]....
        /*0314*/ 	.word	0xffffffff


	//   ....[45]....
        /*0318*/ 	.word	0xffffffff


	//   ....[46]....
        /*031c*/ 	.word	0xffffffff


	//   ....[47]....
        /*0320*/ 	.word	0xffffffff


	//   ....[48]....
        /*0324*/ 	.word	0xffffffff


	//   ....[49]....
        /*0328*/ 	.word	0xffffffff


	//   ....[50]....
        /*032c*/ 	.word	0xffffffff


	//   ....[51]....
        /*0330*/ 	.word	0xffffffff


	//   ....[52]....
        /*0334*/ 	.word	0xffffffff


	//   ....[53]....
        /*0338*/ 	.word	0xffffffff


	//   ....[54]....
        /*033c*/ 	.word	0xffffffff


	//   ....[55]....
        /*0340*/ 	.word	0xffffffff


	//   ....[56]....
        /*0344*/ 	.word	0xffffffff


	//   ....[57]....
        /*0348*/ 	.word	0xffffffff


	//   ....[58]....
        /*034c*/ 	.word	0xffffffff


	//   ....[59]....
        /*0350*/ 	.word	0xffffffff


	//   ....[60]....
        /*0354*/ 	.word	0xffffffff


	//   ....[61]....
        /*0358*/ 	.word	0xffffffff


	//   ....[62]....
        /*035c*/ 	.word	0xffffffff


	//   ....[63]....
        /*0360*/ 	.word	0xffffffff


	//   ....[64]....
        /*0364*/ 	.word	0xffffffff


	//   ....[65]....
        /*0368*/ 	.word	0xffffffff


	//   ....[66]....
        /*036c*/ 	.word	0xffffffff


	//   ....[67]....
        /*0370*/ 	.word	0xffffffff


	//   ....[68]....
        /*0374*/ 	.word	0xffffffff


	//   ....[69]....
        /*0378*/ 	.word	0xffffffff


	//   ....[70]....
        /*037c*/ 	.word	0xffffffff


	//   ....[71]....
        /*0380*/ 	.word	0xffffffff


	//   ....[72]....
        /*0384*/ 	.word	0xffffffff


	//   ....[73]....
        /*0388*/ 	.word	0xffffffff


	//   ....[74]....
        /*038c*/ 	.word	0xffffffff


	//   ....[75]....
        /*0390*/ 	.word	0xffffffff


	//   ....[76]....
        /*0394*/ 	.word	0xffffffff


	//   ....[77]....
        /*0398*/ 	.word	0xffffffff


	//   ....[78]....
        /*039c*/ 	.word	0xffffffff


	//   ....[79]....
        /*03a0*/ 	.word	0xffffffff


	//   ....[80]....
        /*03a4*/ 	.word	0xffffffff


	//   ....[81]....
        /*03a8*/ 	.word	0xffffffff


	//   ....[82]....
        /*03ac*/ 	.word	0xffffffff


	//   ....[83]....
        /*03b0*/ 	.word	0xffffffff


	//   ....[84]....
        /*03b4*/ 	.word	0xffffffff


	//   ....[85]....
        /*03b8*/ 	.word	0xffffffff


	//   ....[86]....
        /*03bc*/ 	.word	0xffffffff


	//   ....[87]....
        /*03c0*/ 	.word	0xffffffff


	//   ....[88]....
        /*03c4*/ 	.word	0xffffffff


	//   ....[89]....
        /*03c8*/ 	.word	0xffffffff


	//   ....[90]....
        /*03cc*/ 	.word	0xffffffff


	//   ....[91]....
        /*03d0*/ 	.word	0xffffffff


	//   ....[92]....
        /*03d4*/ 	.word	0xffffffff


	//   ....[93]....
        /*03d8*/ 	.word	0xffffffff


	//   ....[94]....
        /*03dc*/ 	.word	0xffffffff


	//   ....[95]....
        /*03e0*/ 	.word	0xffffffff


	//   ....[96]....
        /*03e4*/ 	.word	0xffffffff


	//   ....[97]....
        /*03e8*/ 	.word	0xffffffff


	//   ....[98]....
        /*03ec*/ 	.word	0xffffffff


	//   ....[99]....
        /*03f0*/ 	.word	0xffffffff


	//   ....[100]....
        /*03f4*/ 	.word	0xffffffff


	//   ....[101]....
        /*03f8*/ 	.word	0xffffffff


	//   ....[102]....
        /*03fc*/ 	.word	0xffffffff


	//   ....[103]....
        /*0400*/ 	.word	0xffffffff


	//   ....[104]....
        /*0404*/ 	.word	0xffffffff


	//   ....[105]....
        /*0408*/ 	.word	0xffffffff


	//   ....[106]....
        /*040c*/ 	.word	0xffffffff


	//   ....[107]....
        /*0410*/ 	.word	0xffffffff


	//   ....[108]....
        /*0414*/ 	.word	0xffffffff


	//   ....[109]....
        /*0418*/ 	.word	0xffffffff


	//   ....[110]....
        /*041c*/ 	.word	0xffffffff


	//   ....[111]....
        /*0420*/ 	.word	0xffffffff


	//   ....[112]....
        /*0424*/ 	.word	0xffffffff


	//   ....[113]....
        /*0428*/ 	.word	0xffffffff


	//   ....[114]....
        /*042c*/ 	.word	0xffffffff


	//   ....[115]....
        /*0430*/ 	.word	0xffffffff


	//   ....[116]....
        /*0434*/ 	.word	0xffffffff


	//   ....[117]....
        /*0438*/ 	.word	0xffffffff


	//   ....[118]....
        /*043c*/ 	.word	0xffffffff


	//   ....[119]....
        /*0440*/ 	.word	0xffffffff


	//   ....[120]....
        /*0444*/ 	.word	0xffffffff


	//   ....[121]....
        /*0448*/ 	.word	0xffffffff


	//   ....[122]....
        /*044c*/ 	.word	0xffffffff


	//   ....[123]....
        /*0450*/ 	.word	0xffffffff


	//   ....[124]....
        /*0454*/ 	.word	0xffffffff


	//   ....[125]....
        /*0458*/ 	.word	0xffffffff


	//   ....[126]....
        /*045c*/ 	.word	0xffffffff


	//   ....[127]....
        /*0460*/ 	.word	0xffffffff


	//   ....[128]....
        /*0464*/ 	.word	0xffffffff


	//   ....[129]....
        /*0468*/ 	.word	0x0500000f


	//   ....[130]....
        /*046c*/ 	.word	0x0500000f


	//   ....[131]....
        /*0470*/ 	.word	0x0500000f


	//   ....[132]....
        /*0474*/ 	.word	0x0500000f


	//   ....[133]....
        /*0478*/ 	.word	0x0500000f


	//   ....[134]....
        /*047c*/ 	.word	0x0500000f


	//   ....[135]....
        /*0480*/ 	.word	0x0500000f


	//   ....[136]....
        /*0484*/ 	.word	0x0500000f


	//   ....[137]....
        /*0488*/ 	.word	0x0500000f


	//   ....[138]....
        /*048c*/ 	.word	0x0500000f


	//----- nvinfo : EIATTR_COOP_GROUP_INSTR_OFFSETS
	.align		4
.L_238:
        /*0490*/ 	.byte	0x04, 0x28
        /*0492*/ 	.short	(.L_240 - .L_239)


	//   ....[0]....
.L_239:
        /*0494*/ 	.word	0x00000070


	//   ....[1]....
        /*0498*/ 	.word	0x00000140


	//   ....[2]....
        /*049c*/ 	.word	0x00000190


	//   ....[3]....
        /*04a0*/ 	.word	0x000003c0


	//   ....[4]....
        /*04a4*/ 	.word	0x00000520


	//   ....[5]....
        /*04a8*/ 	.word	0x00000640


	//   ....[6]....
        /*04ac*/ 	.word	0x000007a0


	//   ....[7]....
        /*04b0*/ 	.word	0x00001c00


	//   ....[8]....
        /*04b4*/ 	.word	0x00002c00


	//   ....[9]....
        /*04b8*/ 	.word	0x00003ae0


	//   ....[10]....
        /*04bc*/ 	.word	0x00004840


	//   ....[11]....
        /*04c0*/ 	.word	0x00004930


	//   ....[12]....
        /*04c4*/ 	.word	0x00004fe0


	//   ....[13]....
        /*04c8*/ 	.word	0x00005040


	//   ....[14]....
        /*04cc*/ 	.word	0x000072c0


	//   ....[15]....
        /*04d0*/ 	.word	0x000074d0


	//   ....[16]....
        /*04d4*/ 	.word	0x000088d0


	//   ....[17]....
        /*04d8*/ 	.word	0x000089e0


	//   ....[18]....
        /*04dc*/ 	.word	0x00009570


	//   ....[19]....
        /*04e0*/ 	.word	0x000095e0


	//   ....[20]....
        /*04e4*/ 	.word	0x0000bf90


	//   ....[21]....
        /*04e8*/ 	.word	0x0000bff0


	//   ....[22]....
        /*04ec*/ 	.word	0x0000c020


	//   ....[23]....
        /*04f0*/ 	.word	0x0000c040


	//   ....[24]....
        /*04f4*/ 	.word	0x0000ea00


	//   ....[25]....
        /*04f8*/ 	.word	0x0000ec20


	//   ....[26]....
        /*04fc*/ 	.word	0x00010020


	//   ....[27]....
        /*0500*/ 	.word	0x00010130


	//   ....[28]....
        /*0504*/ 	.word	0x00010c80


	//   ....[29]....
        /*0508*/ 	.word	0x00010cf0


	//   ....[30]....
        /*050c*/ 	.word	0x00012410


	//   ....[31]....
        /*0510*/ 	.word	0x00012420


	//   ....[32]....
        /*0514*/ 	.word	0x000124a0


	//   ....[33]....
        /*0518*/ 	.word	0x000124b0


	//   ....[34]....
        /*051c*/ 	.word	0x00013430


	//   ....[35]....
        /*0520*/ 	.word	0x00013440


	//   ....[36]....
        /*0524*/ 	.word	0x00013450


	//   ....[37]....
        /*0528*/ 	.word	0x00013460


	//   ....[38]....
        /*052c*/ 	.word	0x00013470


	//   ....[39]....
        /*0530*/ 	.word	0x00013480


	//   ....[40]....
        /*0534*/ 	.word	0x00013490


	//   ....[41]....
        /*0538*/ 	.word	0x000134a0


	//   ....[42]....
        /*053c*/ 	.word	0x000134d0


	//   ....[43]....
        /*0540*/ 	.word	0x000134e0


	//   ....[44]....
        /*0544*/ 	.word	0x000134f0


	//   ....[45]....
        /*0548*/ 	.word	0x00013520


	//   ....[46]....
        /*054c*/ 	.word	0x00013550


	//   ....[47]....
        /*0550*/ 	.word	0x00013560


	//   ....[48]....
        /*0554*/ 	.word	0x00013570


	//   ....[49]....
        /*0558*/ 	.word	0x000135a0


	//   ....[50]....
        /*055c*/ 	.word	0x000135d0


	//   ....[51]....
        /*0560*/ 	.word	0x000135e0


	//   ....[52]....
        /*0564*/ 	.word	0x00013610


	//   ....[53]....
        /*0568*/ 	.word	0x00013620


	//   ....[54]....
        /*056c*/ 	.word	0x00013650


	//   ....[55]....
        /*0570*/ 	.word	0x00013660


	//   ....[56]....
        /*0574*/ 	.word	0x00013690


	//   ....[57]....
        /*0578*/ 	.word	0x000136a0


	//   ....[58]....
        /*057c*/ 	.word	0x000136b0


	//   ....[59]....
        /*0580*/ 	.word	0x000136c0


	//   ....[60]....
        /*0584*/ 	.word	0x00013720


	//   ....[61]....
        /*0588*/ 	.word	0x00013730


	//   ....[62]....
        /*058c*/ 	.word	0x00013740


	//   ....[63]....
        /*0590*/ 	.word	0x00013770


	//   ....[64]....
        /*0594*/ 	.word	0x000137a0


	//   ....[65]....
        /*0598*/ 	.word	0x000137b0


	//   ....[66]....
        /*059c*/ 	.word	0x00013d60


	//   ....[67]....
        /*05a0*/ 	.word	0x00013da0


	//   ....[68]....
        /*05a4*/ 	.word	0x00013dd0


	//   ....[69]....
        /*05a8*/ 	.word	0x00013e00


	//   ....[70]....
        /*05ac*/ 	.word	0x000143e0


	//   ....[71]....
        /*05b0*/ 	.word	0x000143f0


	//   ....[72]....
        /*05b4*/ 	.word	0x000144b0


	//   ....[73]....
        /*05b8*/ 	.word	0x000144d0


	//   ....[74]....
        /*05bc*/ 	.word	0x00014590


	//   ....[75]....
        /*05c0*/ 	.word	0x000145b0


	//   ....[76]....
        /*05c4*/ 	.word	0x00014680


	//   ....[77]....
        /*05c8*/ 	.word	0x000146a0


	//   ....[78]....
        /*05cc*/ 	.word	0x00014f70


	//   ....[79]....
        /*05d0*/ 	.word	0x00014f90


	//   ....[80]....
        /*05d4*/ 	.word	0x00015050


	//   ....[81]....
        /*05d8*/ 	.word	0x00015070


	//   ....[82]....
        /*05dc*/ 	.word	0x00015130


	//   ....[83]....
        /*05e0*/ 	.word	0x00015150


	//   ....[84]....
        /*05e4*/ 	.word	0x00015220


	//   ....[85]....
        /*05e8*/ 	.word	0x00015240


	//   ....[86]....
        /*05ec*/ 	.word	0x000153a0


	//   ....[87]....
        /*05f0*/ 	.word	0x00015590


	//   ....[88]....
        /*05f4*/ 	.word	0x000155c0


	//   ....[89]....
        /*05f8*/ 	.word	0x000155f0


	//   ....[90]....
        /*05fc*/ 	.word	0x00015630


	//   ....[91]....
        /*0600*/ 	.word	0x00015660


	//   ....[92]....
        /*0604*/ 	.word	0x000156a0


	//   ....[93]....
        /*0608*/ 	.word	0x00015830


	//   ....[94]....
        /*060c*/ 	.word	0x00015860


	//   ....[95]....
        /*0610*/ 	.word	0x00015890


	//   ....[96]....
        /*0614*/ 	.word	0x000158c0


	//   ....[97]....
        /*0618*/ 	.word	0x000158f0


	//   ....[98]....
        /*061c*/ 	.word	0x00015930


	//   ....[99]....
        /*0620*/ 	.word	0x000159d0


	//   ....[100]....
        /*0624*/ 	.word	0x00015a60


	//   ....[101]....
        /*0628*/ 	.word	0x00015b10


	//   ....[102]....
        /*062c*/ 	.word	0x00017530


	//   ....[103]....
        /*0630*/ 	.word	0x00018220


	//   ....[104]....
        /*0634*/ 	.word	0x00018250


	//   ....[105]....
        /*0638*/ 	.word	0x00018310


	//   ....[106]....
        /*063c*/ 	.word	0x00018320


	//   ....[107]....
        /*0640*/ 	.word	0x000183b0


	//   ....[108]....
        /*0644*/ 	.word	0x000183c0


	//   ....[109]....
        /*0648*/ 	.word	0x000183d0


	//   ....[110]....
        /*064c*/ 	.word	0x000183e0


	//   ....[111]....
        /*0650*/ 	.word	0x0001a150


	//   ....[112]....
        /*0654*/ 	.word	0x0001a180


	//   ....[113]....
        /*0658*/ 	.word	0x0001a1b0


	//   ....[114]....
        /*065c*/ 	.word	0x0001a1e0


	//   ....[115]....
        /*0660*/ 	.word	0x0001a210


	//   ....[116]....
        /*0664*/ 	.word	0x0001a220


	//   ....[117]....
        /*0668*/ 	.word	0x0001a250


	//   ....[118]....
        /*066c*/ 	.word	0x0001a260


	//   ....[119]....
        /*0670*/ 	.word	0x0001a3a0


	//   ....[120]....
        /*0674*/ 	.word	0x0001a3e0


	//   ....[121]....
        /*0678*/ 	.word	0x0001a410


	//   ....[122]....
        /*067c*/ 	.word	0x0001a440


	//   ....[123]....
        /*0680*/ 	.word	0x0001a470


	//   ....[124]....
        /*0684*/ 	.word	0x0001a4a0


	//   ....[125]....
        /*0688*/ 	.word	0x0001a530


	//   ....[126]....
        /*068c*/ 	.word	0x0001a5c0


	//   ....[127]....
        /*0690*/ 	.word	0x0001a630


	//   ....[128]....
        /*0694*/ 	.word	0x0001acc0


	//   ....[129]....
        /*0698*/ 	.word	0x0001b360


	//   ....[130]....
        /*069c*/ 	.word	0x0001b540


	//   ....[131]....
        /*06a0*/ 	.word	0x0001b5a0


	//   ....[132]....
        /*06a4*/ 	.word	0x0001b600


	//   ....[133]....
        /*06a8*/ 	.word	0x0001b700


	//   ....[134]....
        /*06ac*/ 	.word	0x0001b760


	//   ....[135]....
        /*06b0*/ 	.word	0x0001b860


	//   ....[136]....
        /*06b4*/ 	.word	0x0001b8c0


	//   ....[137]....
        /*06b8*/ 	.word	0x0001b9a0


	//   ....[138]....
        /*06bc*/ 	.word	0x0001bcf0


	//----- nvinfo : EIATTR_REG_RECONFIG
	.align		4
.L_240:
        /*06c0*/ 	.byte	0x01, 0x54
	.zero		2


	//----- nvinfo : EIATTR_SYSCALL_OFFSETS
	.align		4
        /*06c4*/ 	.byte	0x04, 0x46
        /*06c6*/ 	.short	(.L_242 - .L_241)


	//   ....[0]....
.L_241:
        /*06c8*/ 	.word	0x00001de0


	//   ....[1]....
        /*06cc*/ 	.word	0x00016f80


	//   ....[2]....
        /*06d0*/ 	.word	0x00017110


	//   ....[3]....
        /*06d4*/ 	.word	0x00017260


	//   ....[4]....
        /*06d8*/ 	.word	0x000173a0


	//   ....[5]....
        /*06dc*/ 	.word	0x00017db0


	//----- nvinfo : EIATTR_MBARRIER_INSTR_OFFSETS
	.align		4
.L_242:
        /*06e0*/ 	.byte	0x04, 0x39
        /*06e2*/ 	.short	(.L_244 - .L_243)


	//   ....[0]....
.L_243:
        /*06e4*/ 	.word	0x00000270
        /*06e8*/ 	.word	0x000000ff
        /*06ec*/ 	.word	0x00029800
        /*06f0*/ 	.short	0x0100
        /*06f2*/ 	.byte	0x08
	.zero		1


	//   ....[1]....
        /*06f4*/ 	.word	0x00000280
        /*06f8*/ 	.word	0x000000ff
        /*06fc*/ 	.word	0x00029820
        /*0700*/ 	.short	0x0100
        /*0702*/ 	.byte	0x08
	.zero		1


	//   ....[2]....
        /*0704*/ 	.word	0x00000370
        /*0708*/ 	.word	0x000000ff
        /*070c*/ 	.word	0x00029830
        /*0710*/ 	.short	0x0100
        /*0712*/ 	.byte	0x08
	.zero		1


	//   ....[3]....
        /*0714*/ 	.word	0x00000380
        /*0718*/ 	.word	0x000000ff
        /*071c*/ 	.word	0x00029840
        /*0720*/ 	.short	0x0100
        /*0722*/ 	.byte	0x08
	.zero		1


	//   ....[4]....
        /*0724*/ 	.word	0x00000390
        /*0728*/ 	.word	0x000000ff
        /*072c*/ 	.word	0x00029838
        /*0730*/ 	.short	0x0100
        /*0732*/ 	.byte	0x08
	.zero		1


	//   ....[5]....
        /*0734*/ 	.word	0x000003a0
        /*0738*/ 	.word	0x000000ff
        /*073c*/ 	.word	0x00029848
        /*0740*/ 	.short	0x0100
        /*0742*/ 	.byte	0x08
	.zero		1


	//   ....[6]....
        /*0744*/ 	.word	0x000004d0
        /*0748*/ 	.word	0x000000ff
        /*074c*/ 	.word	0x00029850
        /*0750*/ 	.short	0x0100
        /*0752*/ 	.byte	0x08
	.zero		1


	//   ....[7]....
        /*0754*/ 	.word	0x000004e0
        /*0758*/ 	.word	0x000000ff
        /*075c*/ 	.word	0x00029860
        /*0760*/ 	.short	0x0100
        /*0762*/ 	.byte	0x08
	.zero		1


	//   ....[8]....
        /*0764*/ 	.word	0x000004f0
        /*0768*/ 	.word	0x000000ff
        /*076c*/ 	.word	0x00029858
        /*0770*/ 	.short	0x0100
        /*0772*/ 	.byte	0x08
	.zero		1


	//   ....[9]....
        /*0774*/ 	.word	0x00000500
        /*0778*/ 	.word	0x000000ff
        /*077c*/ 	.word	0x00029868
        /*0780*/ 	.short	0x0100
        /*0782*/ 	.byte	0x08
	.zero		1


	//   ....[10]....
        /*0784*/ 	.word	0x000005f0
        /*0788*/ 	.word	0x000000ff
        /*078c*/ 	.word	0x00029870
        /*0790*/ 	.short	0x0100
        /*0792*/ 	.byte	0x06
	.zero		1


	//   ....[11]....
        /*0794*/ 	.word	0x00000600
        /*0798*/ 	.word	0x000000ff
        /*079c*/ 	.word	0x00029880
        /*07a0*/ 	.short	0x0100
        /*07a2*/ 	.byte	0x06
	.zero		1


	//   ....[12]....
        /*07a4*/ 	.word	0x00000610
        /*07a8*/ 	.word	0x000000ff
        /*07ac*/ 	.word	0x00029878
        /*07b0*/ 	.short	0x0100
        /*07b2*/ 	.byte	0x06
	.zero		1


	//   ....[13]....
        /*07b4*/ 	.word	0x00000620
        /*07b8*/ 	.word	0x000000ff
        /*07bc*/ 	.word	0x00029888
        /*07c0*/ 	.short	0x0100
        /*07c2*/ 	.byte	0x06
	.zero		1


	//   ....[14]....
        /*07c4*/ 	.word	0x00000750
        /*07c8*/ 	.word	0x000000ff
        /*07cc*/ 	.word	0x00029890
        /*07d0*/ 	.short	0x0100
        /*07d2*/ 	.byte	0x08
	.zero		1


	//   ....[15]....
        /*07d4*/ 	.word	0x00000760
        /*07d8*/ 	.word	0x000000ff
        /*07dc*/ 	.word	0x000298a0
        /*07e0*/ 	.short	0x0100
        /*07e2*/ 	.byte	0x08
	.zero		1


	//   ....[16]....
        /*07e4*/ 	.word	0x00000770
        /*07e8*/ 	.word	0x000000ff
        /*07ec*/ 	.word	0x00029898
        /*07f0*/ 	.short	0x0100
        /*07f2*/ 	.byte	0x08
	.zero		1


	//   ....[17]....
        /*07f4*/ 	.word	0x00000780
        /*07f8*/ 	.word	0x000000ff
        /*07fc*/ 	.word	0x000298a8
        /*0800*/ 	.short	0x0100
        /*0802*/ 	.byte	0x08
	.zero		1


	//   ....[18]....
        /*0804*/ 	.word	0x000008b0
        /*0808*/ 	.word	0x000000ff
        /*080c*/ 	.word	0x000298b0
        /*0810*/ 	.short	0x0100
        /*0812*/ 	.byte	0x08
	.zero		1


	//   ....[19]....
        /*0814*/ 	.word	0x000008c0
        /*0818*/ 	.word	0x000000ff
        /*081c*/ 	.word	0x000298c0
        /*0820*/ 	.short	0x0100
        /*0822*/ 	.byte	0x08
	.zero		1


	//   ....[20]....
        /*0824*/ 	.word	0x000008d0
        /*0828*/ 	.word	0x000000ff
        /*082c*/ 	.word	0x000298b8
        /*0830*/ 	.short	0x0100
        /*0832*/ 	.byte	0x08
	.zero		1


	//   ....[21]....
        /*0834*/ 	.word	0x000008e0
        /*0838*/ 	.word	0x000000ff
        /*083c*/ 	.word	0x000298c8
        /*0840*/ 	.short	0x0100
        /*0842*/ 	.byte	0x08
	.zero		1


	//   ....[22]....
        /*0844*/ 	.word	0x00001e60
        /*0848*/ 	.word	0x000000ff
        /*084c*/ 	.word	0x00029800
        /*0850*/ 	.short	0x010a
        /*0852*/ 	.byte	0x29
	.zero		1


	//   ....[23]....
        /*0854*/ 	.word	0x00001ee0
        /*0858*/ 	.word	0x00000003
        /*085c*/ 	.word	0x00029830
        /*0860*/ 	.short	0x010a
        /*0862*/ 	.byte	0x3f
	.zero		1


	//   ....[24]....
        /*0864*/ 	.word	0x00001f40
        /*0868*/ 	.word	0x00000003
        /*086c*/ 	.word	0x00029830
        /*0870*/ 	.short	0x010a
        /*0872*/ 	.byte	0x3f
	.zero		1


	//   ....[25]....
        /*0874*/ 	.word	0x00002d00
        /*0878*/ 	.word	0x00000000
        /*087c*/ 	.word	0x00000000
        /*0880*/ 	.short	0x0101
        /*0882*/ 	.byte	0x3f
	.zero		1


	//   ....[26]....
        /*0884*/ 	.word	0x00006300
        /*0888*/ 	.word	0x000000ff
        /*088c*/ 	.word	0x00029830
        /*0890*/ 	.short	0x010a
        /*0892*/ 	.byte	0x06
	.zero		1


	//   ....[27]....
        /*0894*/ 	.word	0x00006340
        /*0898*/ 	.word	0x000000ff
        /*089c*/ 	.word	0x00029830
        /*08a0*/ 	.short	0x010a
        /*08a2*/ 	.byte	0x06
	.zero		1


	//   ....[28]....
        /*08a4*/ 	.word	0x00006f50
        /*08a8*/ 	.word	0x000000ff
        /*08ac*/ 	.word	0x00029850
        /*08b0*/ 	.short	0x010a
        /*08b2*/ 	.byte	0x06
	.zero		1


	//   ....[29]....
        /*08b4*/ 	.word	0x00006f90
        /*08b8*/ 	.word	0x000000ff
        /*08bc*/ 	.word	0x00029850
        /*08c0*/ 	.short	0x010a
        /*08c2*/ 	.byte	0x06
	.zero		1


	//   ....[30]....
        /*08c4*/ 	.word	0x000072f0
        /*08c8*/ 	.word	0x00000006
        /*08cc*/ 	.word	0x00000000
        /*08d0*/ 	.short	0x0101
        /*08d2*/ 	.byte	0x3f
	.zero		1


	//   ....[31]....
        /*08d4*/ 	.word	0x0000a300
        /*08d8*/ 	.word	0x000000ff
        /*08dc*/ 	.word	0x00000000
        /*08e0*/ 	.short	0x0101
        /*08e2*/ 	.byte	0x06
	.zero		1


	//   ....[32]....
        /*08e4*/ 	.word	0x0000ace0
        /*08e8*/ 	.word	0x000000ff
        /*08ec*/ 	.word	0x00029830
        /*08f0*/ 	.short	0x010a
        /*08f2*/ 	.byte	0x06
	.zero		1


	//   ....[33]....
        /*08f4*/ 	.word	0x0000ad20
        /*08f8*/ 	.word	0x000000ff
        /*08fc*/ 	.word	0x00029830
        /*0900*/ 	.short	0x010a
        /*0902*/ 	.byte	0x06
	.zero		1


	//   ....[34]....
        /*0904*/ 	.word	0x0000b960
        /*0908*/ 	.word	0x000000ff
        /*090c*/ 	.word	0x00029850
        /*0910*/ 	.short	0x010a
        /*0912*/ 	.byte	0x06
	.zero		1


	//   ....[35]....
        /*0914*/ 	.word	0x0000b9a0
        /*0918*/ 	.word	0x000000ff
        /*091c*/ 	.word	0x00029850
        /*0920*/ 	.short	0x010a
        /*0922*/ 	.byte	0x06
	.zero		1


	//   ....[36]....
        /*0924*/ 	.word	0x0000cf80
        /*0928*/ 	.word	0x00000004
        /*092c*/ 	.word	0x00000000
        /*0930*/ 	.short	0x0101
        /*0932*/ 	.byte	0x3f
	.zero		1


	//   ....[37]....
        /*0934*/ 	.word	0x0000d2b0
        /*0938*/ 	.word	0x000000ff
        /*093c*/ 	.word	0x00000000
        /*0940*/ 	.short	0x0101
        /*0942*/ 	.byte	0x06
	.zero		1


	//   ....[38]....
        /*0944*/ 	.word	0x0000da20
        /*0948*/ 	.word	0x000000ff
        /*094c*/ 	.word	0x00029830
        /*0950*/ 	.short	0x010a
        /*0952*/ 	.byte	0x06
	.zero		1


	//   ....[39]....
        /*0954*/ 	.word	0x0000da60
        /*0958*/ 	.word	0x000000ff
        /*095c*/ 	.word	0x00029830
        /*0960*/ 	.short	0x010a
        /*0962*/ 	.byte	0x06
	.zero		1


	//   ....[40]....
        /*0964*/ 	.word	0x0000e6a0
        /*0968*/ 	.word	0x000000ff
        /*096c*/ 	.word	0x00029850
        /*0970*/ 	.short	0x010a
        /*0972*/ 	.byte	0x06
	.zero		1


	//   ....[41]....
        /*0974*/ 	.word	0x0000e6e0
        /*0978*/ 	.word	0x000000ff
        /*097c*/ 	.word	0x00029850
        /*0980*/ 	.short	0x010a
        /*0982*/ 	.byte	0x06
	.zero		1


	//   ....[42]....
        /*0984*/ 	.word	0x0000ea30
        /*0988*/ 	.word	0x00000000
        /*098c*/ 	.word	0x00000000
        /*0990*/ 	.short	0x0101
        /*0992*/ 	.byte	0x3f
	.zero		1


	//   ....[43]....
        /*0994*/ 	.word	0x00011a50
        /*0998*/ 	.word	0x000000ff
        /*099c*/ 	.word	0x00000000
        /*09a0*/ 	.short	0x0101
        /*09a2*/ 	.byte	0x06
	.zero		1


	//   ....[44]....
        /*09a4*/ 	.word	0x000120d0
        /*09a8*/ 	.word	0x000000ff
        /*09ac*/ 	.word	0x00029850
        /*09b0*/ 	.short	0x010a
        /*09b2*/ 	.byte	0x09
	.zero		1


	//   ....[45]....
        /*09b4*/ 	.word	0x00012110
        /*09b8*/ 	.word	0x000000ff
        /*09bc*/ 	.word	0x00029850
        /*09c0*/ 	.short	0x010a
        /*09c2*/ 	.byte	0x09
	.zero		1


	//   ....[46]....
        /*09c4*/ 	.word	0x000127a0
        /*09c8*/ 	.word	0x000000ff
        /*09cc*/ 	.word	0x00000000
        /*09d0*/ 	.short	0x0101
        /*09d2*/ 	.byte	0x04
	.zero		1


	//   ....[47]....
        /*09d4*/ 	.word	0x000143d0
        /*09d8*/ 	.word	0x00000000
        /*09dc*/ 	.word	0x00000000
        /*09e0*/ 	.short	0x0101
        /*09e2*/ 	.byte	0x3f
	.zero		1


	//   ....[48]....
        /*09e4*/ 	.word	0x000177b0
        /*09e8*/ 	.word	0x00000002
        /*09ec*/ 	.word	0x00029880
        /*09f0*/ 	.short	0x010a
        /*09f2*/ 	.byte	0x3f
	.zero		1


	//   ....[49]....
        /*09f4*/ 	.word	0x00017940
        /*09f8*/ 	.word	0x00000002
        /*09fc*/ 	.word	0x00029840
        /*0a00*/ 	.short	0x010a
        /*0a02*/ 	.byte	0x3f
	.zero		1


	//   ....[50]....
        /*0a04*/ 	.word	0x00018520
        /*0a08*/ 	.word	0x00000011
        /*0a0c*/ 	.word	0x00029800
        /*0a10*/ 	.short	0x0107
        /*0a12*/ 	.byte	0x3f
	.zero		1


	//   ....[51]....
        /*0a14*/ 	.word	0x00018620
        /*0a18*/ 	.word	0x00000011
        /*0a1c*/ 	.word	0x00029800
        /*0a20*/ 	.short	0x0101
        /*0a22*/ 	.byte	0x3f
	.zero		1


	//   ....[52]....
        /*0a24*/ 	.word	0x00018640
        /*0a28*/ 	.word	0x00000011
        /*0a2c*/ 	.word	0x00029820
        /*0a30*/ 	.short	0x010a
        /*0a32*/ 	.byte	0x3f
	.zero		1


	//   ....[53]....
        /*0a34*/ 	.word	0x00018970
        /*0a38*/ 	.word	0x00000005
        /*0a3c*/ 	.word	0x00029880
        /*0a40*/ 	.short	0x010a
        /*0a42*/ 	.byte	0x3f
	.zero		1


	//   ....[54]....
        /*0a44*/ 	.word	0x00018ba0
        /*0a48*/ 	.word	0x00000005
        /*0a4c*/ 	.word	0x00029840
        /*0a50*/ 	.short	0x010a
        /*0a52*/ 	.byte	0x3f
	.zero		1


	//   ....[55]....
        /*0a54*/ 	.word	0x00019060
        /*0a58*/ 	.word	0x00000013
        /*0a5c*/ 	.word	0x00029870
        /*0a60*/ 	.short	0x010a
        /*0a62*/ 	.byte	0x3f
	.zero		1


	//   ....[56]....
        /*0a64*/ 	.word	0x000190d0
        /*0a68*/ 	.word	0x00000013
        /*0a6c*/ 	.word	0x00029860
        /*0a70*/ 	.short	0x010a
        /*0a72*/ 	.byte	0x3f
	.zero		1


	//   ....[57]....
        /*0a74*/ 	.word	0x00019600
        /*0a78*/ 	.word	0x00000013
        /*0a7c*/ 	.word	0x00029850
        /*0a80*/ 	.short	0x0101
        /*0a82*/ 	.byte	0x3f
	.zero		1


	//   ....[58]....
        /*0a84*/ 	.word	0x00019680
        /*0a88*/ 	.word	0x00000013
        /*0a8c*/ 	.word	0x00000000
        /*0a90*/ 	.short	0x0101
        /*0a92*/ 	.byte	0x3f
	.zero		1


	//   ....[59]....
        /*0a94*/ 	.word	0x000198b0
        /*0a98*/ 	.word	0x00000010
        /*0a9c*/ 	.word	0x00029870
        /*0aa0*/ 	.short	0x010a
        /*0aa2*/ 	.byte	0x3f
	.zero		1


	//   ....[60]....
        /*0aa4*/ 	.word	0x00019920
        /*0aa8*/ 	.word	0x00000010
        /*0aac*/ 	.word	0x00029860
        /*0ab0*/ 	.short	0x010a
        /*0ab2*/ 	.byte	0x3f
	.zero		1


	//   ....[61]....
        /*0ab4*/ 	.word	0x00019e60
        /*0ab8*/ 	.word	0x00000010
        /*0abc*/ 	.word	0x00029850
        /*0ac0*/ 	.short	0x0101
        /*0ac2*/ 	.byte	0x3f
	.zero		1


	//   ....[62]....
        /*0ac4*/ 	.word	0x00019eb0
        /*0ac8*/ 	.word	0x00000010
        /*0acc*/ 	.word	0x00000000
        /*0ad0*/ 	.short	0x0101
        /*0ad2*/ 	.byte	0x3f
	.zero		1


	//   ....[63]....
        /*0ad4*/ 	.word	0x0001ac40
        /*0ad8*/ 	.word	0x00000003
        /*0adc*/ 	.word	0x00029820
        /*0ae0*/ 	.short	0x010a
        /*0ae2*/ 	.byte	0x3f
	.zero		1


	//   ....[64]....
        /*0ae4*/ 	.word	0x0001ae10
        /*0ae8*/ 	.word	0x00000007
        /*0aec*/ 	.word	0x00000000
        /*0af0*/ 	.short	0x010a
        /*0af2*/ 	.byte	0x3f
	.zero		1


	//   ....[65]....
        /*0af4*/ 	.word	0x0001ae60
        /*0af8*/ 	.word	0x00000005
        /*0afc*/ 	.word	0x00000000
        /*0b00*/ 	.short	0x010a
        /*0b02*/ 	.byte	0x3f
	.zero		1


	//   ....[66]....
        /*0b04*/ 	.word	0x0001aeb0
        /*0b08*/ 	.word	0x00000005
        /*0b0c*/ 	.word	0x00029860
        /*0b10*/ 	.short	0x010a
        /*0b12*/ 	.byte	0x3f
	.zero		1


	//   ....[67]....
        /*0b14*/ 	.word	0x0001af00
        /*0b18*/ 	.word	0x00000003
        /*0b1c*/ 	.word	0x00029860
        /*0b20*/ 	.short	0x010a
        /*0b22*/ 	.byte	0x3f
	.zero		1


	//   ....[68]....
        /*0b24*/ 	.word	0x0001af40
        /*0b28*/ 	.word	0x00000005
        /*0b2c*/ 	.word	0x00029880
        /*0b30*/ 	.short	0x010a
        /*0b32*/ 	.byte	0x3f
	.zero		1


	//   ....[69]....
        /*0b34*/ 	.word	0x0001af60
        /*0b38*/ 	.word	0x00000003
        /*0b3c*/ 	.word	0x00029880
        /*0b40*/ 	.short	0x010a
        /*0b42*/ 	.byte	0x3f
	.zero		1


	//   ....[70]....
        /*0b44*/ 	.word	0x0001afd0
        /*0b48*/ 	.word	0x00000003
        /*0b4c*/ 	.word	0x00029800
        /*0b50*/ 	.short	0x010a
        /*0b52*/ 	.byte	0x3f
	.zero		1


	//   ....[71]....
        /*0b54*/ 	.word	0x0001b020
        /*0b58*/ 	.word	0x00000003
        /*0b5c*/ 	.word	0x00029830
        /*0b60*/ 	.short	0x010a
        /*0b62*/ 	.byte	0x3f
	.zero		1


	//   ....[72]....
        /*0b64*/ 	.word	0x0001b080
        /*0b68*/ 	.word	0x00000007
        /*0b6c*/ 	.word	0x00029830
        /*0b70*/ 	.short	0x010a
        /*0b72*/ 	.byte	0x3f
	.zero		1


	//   ....[73]....
        /*0b74*/ 	.word	0x0001b0e0
        /*0b78*/ 	.word	0x00000007
        /*0b7c*/ 	.word	0x00029850
        /*0b80*/ 	.short	0x010a
        /*0b82*/ 	.byte	0x3f
	.zero		1


	//   ....[74]....
        /*0b84*/ 	.word	0x0001b140
        /*0b88*/ 	.word	0x0000000b
        /*0b8c*/ 	.word	0x00029830
        /*0b90*/ 	.short	0x010a
        /*0b92*/ 	.byte	0x3f
	.zero		1


	//   ....[75]....
        /*0b94*/ 	.word	0x0001b1a0
        /*0b98*/ 	.word	0x0000000b
        /*0b9c*/ 	.word	0x00029850
        /*0ba0*/ 	.short	0x010a
        /*0ba2*/ 	.byte	0x3f
	.zero		1


	//   ....[76]....
        /*0ba4*/ 	.word	0x0001b200
        /*0ba8*/ 	.word	0x00000009
        /*0bac*/ 	.word	0x00029830
        /*0bb0*/ 	.short	0x010a
        /*0bb2*/ 	.byte	0x3f
	.zero		1


	//   ....[77]....
        /*0bb4*/ 	.word	0x0001b260
        /*0bb8*/ 	.word	0x00000009
        /*0bbc*/ 	.word	0x00029850
        /*0bc0*/ 	.short	0x010a
        /*0bc2*/ 	.byte	0x3f
	.zero		1


	//   ....[78]....
        /*0bc4*/ 	.word	0x0001b2c0
        /*0bc8*/ 	.word	0x00000006
        /*0bcc*/ 	.word	0x00029850
        /*0bd0*/ 	.short	0x010a
        /*0bd2*/ 	.byte	0x3f
	.zero		1


	//   ....[79]....
        /*0bd4*/ 	.word	0x0001b410
        /*0bd8*/ 	.word	0x00000002
        /*0bdc*/ 	.word	0x00029880
        /*0be0*/ 	.short	0x010a
        /*0be2*/ 	.byte	0x3f
	.zero		1


	//   ....[80]....
        /*0be4*/ 	.word	0x0001b460
        /*0be8*/ 	.word	0x00000002
        /*0bec*/ 	.word	0x00029840
        /*0bf0*/ 	.short	0x010a
        /*0bf2*/ 	.byte	0x3f
	.zero		1


	//   ....[81]....
        /*0bf4*/ 	.word	0x0001b9e0
        /*0bf8*/ 	.word	0x00000011
        /*0bfc*/ 	.word	0x00029820
        /*0c00*/ 	.short	0x010a
        /*0c02*/ 	.byte	0x3f
	.zero		1


	//   ....[82]....
        /*0c04*/ 	.word	0x0001ba30
        /*0c08*/ 	.word	0x00000005
        /*0c0c*/ 	.word	0x00029880
        /*0c10*/ 	.short	0x010a
        /*0c12*/ 	.byte	0x3f
	.zero		1


	//   ....[83]....
        /*0c14*/ 	.word	0x0001ba80
        /*0c18*/ 	.word	0x00000005
        /*0c1c*/ 	.word	0x00029840
        /*0c20*/ 	.short	0x010a
        /*0c22*/ 	.byte	0x3f
	.zero		1


	//   ....[84]....
        /*0c24*/ 	.word	0x0001bad0
        /*0c28*/ 	.word	0x00000013
        /*0c2c*/ 	.word	0x00029870
        /*0c30*/ 	.short	0x010a
        /*0c32*/ 	.byte	0x3f
	.zero		1


	//   ....[85]....
        /*0c34*/ 	.word	0x0001bb20
        /*0c38*/ 	.word	0x00000013
        /*0c3c*/ 	.word	0x00029860
        /*0c40*/ 	.short	0x010a
        /*0c42*/ 	.byte	0x3f
	.zero		1


	//   ....[86]....
        /*0c44*/ 	.word	0x0001bb70
        /*0c48*/ 	.word	0x00000010
        /*0c4c*/ 	.word	0x00029870
        /*0c50*/ 	.short	0x010a
        /*0c52*/ 	.byte	0x3f
	.zero		1


	//   ....[87]....
        /*0c54*/ 	.word	0x0001bbc0
        /*0c58*/ 	.word	0x00000010
        /*0c5c*/ 	.word	0x00029860
        /*0c60*/ 	.short	0x010a
        /*0c62*/ 	.byte	0x3f
	.zero		1


	//   ....[88]....
        /*0c64*/ 	.word	0x0001bc10
        /*0c68*/ 	.word	0x00000003
        /*0c6c*/ 	.word	0x00029820
        /*0c70*/ 	.short	0x010a
        /*0c72*/ 	.byte	0x3f
	.zero		1


	//   ....[89]....
        /*0c74*/ 	.word	0x0001bdb0
        /*0c78*/ 	.word	0x00000007
        /*0c7c*/ 	.word	0x00000000
        /*0c80*/ 	.short	0x010a
        /*0c82*/ 	.byte	0x3f
	.zero		1


	//   ....[90]....
        /*0c84*/ 	.word	0x0001be00
        /*0c88*/ 	.word	0x00000005
        /*0c8c*/ 	.word	0x00000000
        /*0c90*/ 	.short	0x010a
        /*0c92*/ 	.byte	0x3f
	.zero		1


	//   ....[91]....
        /*0c94*/ 	.word	0x0001be50
        /*0c98*/ 	.word	0x00000005
        /*0c9c*/ 	.word	0x00029860
        /*0ca0*/ 	.short	0x010a
        /*0ca2*/ 	.byte	0x3f
	.zero		1


	//   ....[92]....
        /*0ca4*/ 	.word	0x0001bea0
        /*0ca8*/ 	.word	0x00000003
        /*0cac*/ 	.word	0x00029860
        /*0cb0*/ 	.short	0x010a
        /*0cb2*/ 	.byte	0x3f
	.zero		1


	//   ....[93]....
        /*0cb4*/ 	.word	0x0001bef0
        /*0cb8*/ 	.word	0x00000005
        /*0cbc*/ 	.word	0x00029880
        /*0cc0*/ 	.short	0x010a
        /*0cc2*/ 	.byte	0x3f
	.zero		1


	//----- nvinfo : EIATTR_NUM_MBARRIERS
	.align		4
.L_244:
        /*0cc4*/ 	.byte	0x03, 0x38
        /*0cc6*/ 	.short	0x0016


	//----- nvinfo : EIATTR_EXIT_INSTR_OFFSETS
	.align		4
        /*0cc8*/ 	.byte	0x04, 0x1c
        /*0cca*/ 	.short	(.L_246 - .L_245)


	//   ....[0]....
.L_245:
        /*0ccc*/ 	.word	0x00000a80


	//   ....[1]....
        /*0cd0*/ 	.word	0x00015340


	//   ....[2]....
        /*0cd4*/ 	.word	0x0001afb0


	//----- nvinfo : EIATTR_MAX_THREADS
	.align		4
.L_246:
        /*0cd8*/ 	.byte	0x04, 0x05
        /*0cda*/ 	.short	(.L_248 - .L_247)
.L_247:
        /*0cdc*/ 	.word	0x00000180
        /*0ce0*/ 	.word	0x00000001
        /*0ce4*/ 	.word	0x00000001


	//----- nvinfo : EIATTR_CRS_STACK_SIZE
	.align		4
.L_248:
        /*0ce8*/ 	.byte	0x04, 0x1e
        /*0cea*/ 	.short	(.L_250 - .L_249)
.L_249:
        /*0cec*/ 	.word	0x00000000


	//----- nvinfo : EIATTR_CBANK_PARAM_SIZE
	.align		4
.L_250:
        /*0cf0*/ 	.byte	0x03, 0x19
        /*0cf2*/ 	.short	0x0af0


	//----- nvinfo : EIATTR_PARAM_CBANK
	.align		4
        /*0cf4*/ 	.byte	0x04, 0x0a
        /*0cf6*/ 	.short	(.L_252 - .L_251)
	.align		4
.L_251:
        /*0cf8*/ 	.word	index@(.nv.constant0._ZN7cutlass13device_kernelIN5flash11enable_sm90INS1_16FlashAttnFwdSm90INS1_25CollectiveMainloopFwdSm90ILi2EN4cute5tupleIJNS5_1CILi1EEES8_S8_EEENS6_IJNS7_ILi128EEENS7_ILi160EEENS7_ILi192EEEEEELi128ENS_12float_e4m3_tEfNS_4arch4Sm90ELb0ELb1ELb0ELb1ELb0ELb0ELb0ELb1ELb1ELb1ELb0ELb0EEENS1_21CollectiveEpilogueFwdINS6_IJSA_SA_SB_EEES9_NS_10bfloat16_tESG_Li256ELb1ELb1ELb0ELb1EEENS1_36VarlenDynamicPersistentTileSchedulerILi128ELi160ELi256ELi128ELb0ELb1ELb1ELb1ELb0ELb1EEEEEEEEEvNT_6ParamsE)
        /*0cfc*/ 	.short	0x0210
        /*0cfe*/ 	.short	0x0af0


	//----- nvinfo : EIATTR_SW_WAR
	.align		4
.L_252:
        /*0d00*/ 	.byte	0x04, 0x36
        /*0d02*/ 	.short	(.L_254 - .L_253)
.L_253:
        /*0d04*/ 	.word	0x00000008
.L_254:


//--------------------- .nv.info._ZN7cutlass13device_kernelIN5flash11enable_sm90INS1_16FlashAttnFwdSm90INS1_25CollectiveMainloopFwdSm90ILi2EN4cute5tupleIJNS5_1CILi1EEES8_S8_EEENS6_IJNS7_ILi128EEENS7_ILi160EEENS7_ILi192EEEEEELi128ENS_12float_e4m3_tEfNS_4arch4Sm90ELb0ELb1ELb0ELb1ELb0ELb1ELb0ELb1ELb1ELb1ELb0ELb0EEENS1_21CollectiveEpilogueFwdINS6_IJSA_SA_SB_EEES9_NS_10bfloat16_tESG_Li256ELb1ELb1ELb0ELb1EEENS1_36VarlenDynamicPersistentTileSchedulerILi128ELi160ELi256ELi128ELb0ELb1ELb1ELb1ELb0ELb1EEEEEEEEEvNT_6ParamsE --------------------------
	.section	.nv.info._ZN7cutlass13device_kernelIN5flash11enable_sm90INS1_16FlashAttnFwdSm90INS1_25CollectiveMainloopFwdSm90ILi2EN4cute5tupleIJNS5_1CILi1EEES8_S8_EEENS6_IJNS7_ILi128EEENS7_ILi160EEENS7_ILi192EEEEEELi128ENS_12float_e4m3_tEfNS_4arch4Sm90ELb0ELb1ELb0ELb1ELb0ELb1ELb0ELb1ELb1ELb1ELb0ELb0EEENS1_21CollectiveEpilogueFwdINS6_IJSA_SA_SB_EEES9_NS_10bfloat16_tESG_Li256ELb1ELb1ELb0ELb1EEENS1_36VarlenDynamicPersistentTileSchedulerILi128ELi160ELi256ELi128ELb0ELb1ELb1ELb1ELb0ELb1EEEEEEEEEvNT_6ParamsE,"",@"SHT_CUDA_INFO"
	.sectionflags	@""
	.align	4


	//----- nvinfo : EIATTR_CUDA_API_VERSION
	.align		4
        /*0000*/ 	.byte	0x04, 0x37
        /*0002*/ 	.short	(.L_256 - .L_255)
.L_255:
        /*0004*/ 	.word	0x00000082


	//----- nvinfo : EIATTR_KPARAM_INFO
	.align		4
.L_256:
        /*0008*/ 	.byte	0x04, 0x17
        /*000a*/ 	.short	(.L_258 - .L_257)
.L_257:
        /*000c*/ 	.word	0x00000000
        /*0010*/ 	.short	0x0000
        /*0012*/ 	.short	0x0070
        /*0014*/ 	.byte	0x00, 0xf0, 0x01, 0x2a


	//----- nvinfo : EIATTR_SPARSE_MMA_MASK
	.align		4
.L_258:
        /*0018*/ 	.byte	0x03, 0x50
        /*001a*/ 	.short	0x0000


	//----- nvinfo : EIATTR_MAXREG_COUNT
	.align		4
        /*001c*/ 	.byte	0x03, 0x1b
        /*001e*/ 	.short	0x00a8


	//----- nvinfo : EIATTR_NUM_BARRIERS
	.align		4
        /*0020*/ 	.byte	0x02, 0x4c
        /*0022*/ 	.byte	0x10
	.zero		1


	//----- nvinfo : EIATTR_EXTERNS
	.align		4
        /*0024*/ 	.byte	0x04, 0x0f
        /*0026*/ 	.short	(.L_260 - .L_259)


	//   ....[0]....
	.align		4
.L_259:
        /*0028*/ 	.word	index@(__assertfail)


	//----- nvinfo : EIATTR_ANNOTATIONS
	.align		4
.L_260:
        /*002c*/ 	.byte	0x04, 0x55
        /*002e*/ 	.short	(.L_262 - .L_261)


	//   ....[0]....
.L_261:
        /* <DEDUP_REMOVED lines=71> */


	//----- nvinfo : EIATTR_MERCURY_ISA_VERSION
	.align		4
.L_262:
        /*0490*/ 	.byte	0x03, 0x5f
        /*0492*/ 	.short	0x0101


	//----- nvinfo : EIATTR_UNUSED_LOAD_BYTE_OFFSET
	.align		4
        /*0494*/ 	.byte	0x04, 0x44
        /*0496*/ 	.short	(.L_264 - .L_263)


	//   ....[0]....
.L_263:
        /*0498*/ 	.word	0x00000af0
        /*049c*/ 	.word	0x0000fff0


	//   ....[1]....
        /*04a0*/ 	.word	0x00029fb0
        /*04a4*/ 	.word	0x0000fff0


	//----- nvinfo : EIATTR_INT_WARP_WIDE_INSTR_OFFSETS
	.align		4
.L_264:
        /*04a8*/ 	.byte	0x04, 0x31
        /*04aa*/ 	.short	(.L_266 - .L_265)


	//   ....[0]....
.L_265:
        /*04ac*/ 	.word	0x00000190


	//   ....[1]....
        /*04b0*/ 	.word	0x000001d0


	//   ....[2]....
        /*04b4*/ 	.word	0x00000240


	//   ....[3]....
        /*04b8*/ 	.word	0x0002f6b0


	//   ....[4]....
        /*04bc*/ 	.word	0x0002f710


	//   ....[5]....
        /*04c0*/ 	.word	0x000321a0


	//   ....[6]....
        /*04c4*/ 	.word	0x00032200


	//----- nvinfo : EIATTR_COOP_GROUP_MASK_REGIDS
	.align		4
.L_266:
        /*04c8*/ 	.byte	0x04, 0x29
        /*04ca*/ 	.short	(.L_268 - .L_267)


	//   ....[0]....
.L_267:
        /*04cc*/ 	.word	0xffffffff


	//   ....[1]....
        /*04d0*/ 	.word	0xffffffff


	//   ....[2]....
        /*04d4*/ 	.word	0xffffffff


	//   ....[3]....
        /*04d8*/ 	.word	0xffffffff


	//   ....[4]....
        /*04dc*/ 	.word	0xffffffff


	//   ....[5]....
        /*04e0*/ 	.word	0xffffffff


	//   ....[6]....
        /*04e4*/ 	.word	0xffffffff


	//   ....[7]....
        /*04e8*/ 	.word	0xffffffff


	//   ....[8]....
        /*04ec*/ 	.word	0xffffffff


	//   ....[9]....
        /*04f0*/ 	.word	0xffffffff


	//   ....[10]....
        /*04f4*/ 	.word	0xffffffff


	//   ....[11]....
        /*04f8*/ 	.word	0xffffffff


	//   ....[12]....
        /*04fc*/ 	.word	0xffffffff


	//   ....[13]....
        /*0500*/ 	.word	0xffffffff


	//   ....[14]....
        /*0504*/ 	.word	0xffffffff


	//   ....[15]....
        /*0508*/ 	.word	0xffffffff


	//   ....[16]....
        /*050c*/ 	.word	0xffffffff


	//   ....[17]....
        /*0510*/ 	.word	0xffffffff


	//   ....[18]....
        /*0514*/ 	.word	0xffffffff


	//   ....[19]....
        /*0518*/ 	.word	0xffffffff


	//   ....[20]....
        /*051c*/ 	.word	0xffffffff


	//   ....[21]....
        /*0520*/ 	.word	0xffffffff


	//   ....[22]....
        /*0524*/ 	.word	0xffffffff


	//   ....[23]....
        /*0528*/ 	.word	0xffffffff


	//   ....[24]....
        /*052c*/ 	.word	0xffffffff


	//   ....[25]....
        /*0530*/ 	.word	0xffffffff


	//   ....[26]....
        /*0534*/ 	.word	0xffffffff


	//   ....[27]....
        /*0538*/ 	.word	0xffffffff


	//   ....[28]....
        /*053c*/ 	.word	0xffffffff


	//   ....[29]....
        /*0540*/ 	.word	0xffffffff


	//   ....[30]....
        /*0544*/ 	.word	0xffffffff


	//   ....[31]....
        /*0548*/ 	.word	0xffffffff


	//   ....[32]....
        /*054c*/ 	.word	0xffffffff


	//   ....[33]....
        /*0550*/ 	.word	0xffffffff


	//   ....[34]....
        /*0554*/ 	.word	0xffffffff


	//   ....[35]....
        /*0558*/ 	.word	0xffffffff


	//   ....[36]....
        /*055c*/ 	.word	0xffffffff


	//   ....[37]....
        /*0560*/ 	.word	0xffffffff


	//   ....[38]....
        /*0564*/ 	.word	0xffffffff


	//   ....[39]....
        /*0568*/ 	.word	0xffffffff


	//   ....[40]....
        /*056c*/ 	.word	0xffffffff


	//   ....[41]....
        /*0570*/ 	.word	0xffffffff


	//   ....[42]....
        /*0574*/ 	.word	0xffffffff


	//   ....[43]....
        /*0578*/ 	.word	0xffffffff


	//   ....[44]....
        /*057c*/ 	.word	0xffffffff


	//   ....[45]....
        /*0580*/ 	.word	0xffffffff


	//   ....[46]....
        /*0584*/ 	.word	0xffffffff


	//   ....[47]....
        /*0588*/ 	.word	0xffffffff


	//   ....[48]....
        /*058c*/ 	.word	0xffffffff


	//   ....[49]....
        /*0590*/ 	.word	0xffffffff


	//   ....[50]....
        /*0594*/ 	.word	0xffffffff


	//   ....[51]....
        /*0598*/ 	.word	0xffffffff


	//   ....[52]....
        /*059c*/ 	.word	0xffffffff


	//   ....[53]....
        /*05a0*/ 	.word	0xffffffff


	//   ....[54]....
        /*05a4*/ 	.word	0xffffffff


	//   ....[55]....
        /*05a8*/ 	.word	0xffffffff


	//   ....[56]....
        /*05ac*/ 	.word	0xffffffff


	//   ....[57]....
        /*05b0*/ 	.word	0xffffffff


	//   ....[58]....
        /*05b4*/ 	.word	0xffffffff


	//   ....[59]....
        /*05b8*/ 	.word	0xffffffff


	//   ....[60]....
        /*05bc*/ 	.word	0xffffffff


	//   ....[61]....
        /*05c0*/ 	.word	0xffffffff


	//   ....[62]....
        /*05c4*/ 	.word	0xffffffff


	//   ....[63]....
        /*05c8*/ 	.word	0xffffffff


	//   ....[64]....
        /*05cc*/ 	.word	0xffffffff


	//   ....[65]....
        /*05d0*/ 	.word	0xffffffff


	//   ....[66]....
        /*05d4*/ 	.word	0xffffffff


	//   ....[67]....
        /*05d8*/ 	.word	0xffffffff


	//   ....[68]....
        /*05dc*/ 	.word	0xffffffff


	//   ....[69]....
        /*05e0*/ 	.word	0xffffffff


	//   ....[70]....
        /*05e4*/ 	.word	0xffffffff


	//   ....[71]....
        /*05e8*/ 	.word	0xffffffff


	//   ....[72]....
        /*05ec*/ 	.word	0xffffffff


	//   ....[73]....
        /*05f0*/ 	.word	0xffffffff


	//   ....[74]....
        /*05f4*/ 	.word	0xffffffff


	//   ....[75]....
        /*05f8*/ 	.word	0xffffffff


	//   ....[76]....
        /*05fc*/ 	.word	0xffffffff


	//   ....[77]....
        /*0600*/ 	.word	0xffffffff


	//   ....[78]....
        /*0604*/ 	.word	0xffffffff


	//   ....[79]....
        /*0608*/ 	.word	0xffffffff


	//   ....[80]....
        /*060c*/ 	.word	0xffffffff


	//   ....[81]....
        /*0610*/ 	.word	0xffffffff


	//   ....[82]....
        /*0614*/ 	.word	0xffffffff


	//   ....[83]....
        /*0618*/ 	.word	0xffffffff


	//   ....[84]....
        /*061c*/ 	.word	0xffffffff


	//   ....[85]....
        /*0620*/ 	.word	0xffffffff


	//   ....[86]....
        /*0624*/ 	.word	0xffffffff


	//   ....[87]....
        /*0628*/ 	.word	0xffffffff


	//   ....[88]....
        /*062c*/ 	.word	0xffffffff


	//   ....[89]....
        /*0630*/ 	.word	0xffffffff


	//   ....[90]....
        /*0634*/ 	.word	0xffffffff


	//   ....[91]....
        /*0638*/ 	.word	0xffffffff


	//   ....[92]....
        /*063c*/ 	.word	0xffffffff


	//   ....[93]....
        /*0640*/ 	.word	0xffffffff


	//   ....[94]....
        /*0644*/ 	.word	0xffffffff


	//   ....[95]....
        /*0648*/ 	.word	0xffffffff


	//   ....[96]....
        /*064c*/ 	.word	0xffffffff


	//   ....[97]....
        /*0650*/ 	.word	0xffffffff


	//   ....[98]....
        /*0654*/ 	.word	0xffffffff


	//   ....[99]....
        /*0658*/ 	.word	0xffffffff


	//   ....[100]....
        /*065c*/ 	.word	0xffffffff


	//   ....[101]....
        /*0660*/ 	.word	0xffffffff


	//   ....[102]....
        /*0664*/ 	.word	0xffffffff


	//   ....[103]....
        /*0668*/ 	.word	0xffffffff


	//   ....[104]....
        /*066c*/ 	.word	0xffffffff


	//   ....[105]....
        /*0670*/ 	.word	0xffffffff


	//   ....[106]....
        /*0674*/ 	.word	0xffffffff


	//   ....[107]....
        /*0678*/ 	.word	0xffffffff


	//   ....[108]....
        /*067c*/ 	.word	0xffffffff


	//   ....[109]....
        /*0680*/ 	.word	0xffffffff


	//   ....[110]....
        /*0684*/ 	.word	0xffffffff


	//   ....[111]....
        /*0688*/ 	.word	0xffffffff


	//   ....[112]....
        /*068c*/ 	.word	0xffffffff


	//   ....[113]....
        /*0690*/ 	.word	0xffffffff


	//   ....[114]....
        /*0694*/ 	.word	0xffffffff


	//   ....[115]....
        /*0698*/ 	.word	0xffffffff


	//   ....[116]....
        /*069c*/ 	.word	0xffffffff


	//   ....[117]....
        /*06a0*/ 	.word	0xffffffff


	//   ....[118]....
        /*06a4*/ 	.word	0xffffffff


	//   ....[119]....
        /*06a8*/ 	.word	0xffffffff


	//   ....[120]....
        /*06ac*/ 	.word	0xffffffff


	//   ....[121]....
        /*06b0*/ 	.word	0xffffffff


	//   ....[122]....
        /*06b4*/ 	.word	0xffffffff


	//   ....[123]....
        /*06b8*/ 	.word	0xffffffff


	//   ....[124]....
        /*06bc*/ 	.word	0xffffffff


	//   ....[125]....
        /*06c0*/ 	.word	0xffffffff


	//   ....[126]....
        /*06c4*/ 	.word	0xffffffff


	//   ....[127]....
        /*06c8*/ 	.word	0xffffffff


	//   ....[128]....
        /*06cc*/ 	.word	0xffffffff


	//   ....[129]....
        /*06d0*/ 	.word	0xffffffff


	//   ....[130]....
        /*06d4*/ 	.word	0xffffffff


	//   ....[131]....
        /*06d8*/ 	.word	0xffffffff


	//   ....[132]....
        /*06dc*/ 	.word	0xffffffff


	//   ....[133]....
        /*06e0*/ 	.word	0xffffffff


	//   ....[134]....
        /*06e4*/ 	.word	0xffffffff


	//   ....[135]....
        /*06e8*/ 	.word	0xffffffff


	//   ....[136]....
        /*06ec*/ 	.word	0xffffffff


	//   ....[137]....
        /*06f0*/ 	.word	0xffffffff


	//   ....[138]....
        /*06f4*/ 	.word	0x0500000f


	//   ....[139]....
        /*06f8*/ 	.word	0x0500000f


	//   ....[140]....
        /*06fc*/ 	.word	0x0500000f


	//   ....[141]....
        /*0700*/ 	.word	0x0500000f


	//   ....[142]....
        /*0704*/ 	.word	0x0500000f


	//   ....[143]....
        /*0708*/ 	.word	0x0500000f


	//   ....[144]....
        /*070c*/ 	.word	0x0500000f


	//   ....[145]....
        /*0710*/ 	.word	0x0500000f


	//   ....[146]....
        /*0714*/ 	.word	0x0500000f


	//   ....[147]....
        /*0718*/ 	.word	0x0500000f


	//   ....[148]....
        /*071c*/ 	.word	0x0500000f


	//   ....[149]....
        /*0720*/ 	.word	0x0500000f


	//   ....[150]....
        /*0724*/ 	.word	0x0500000f


	//   ....[151]....
        /*0728*/ 	.word	0x0500000f


	//   ....[152]....
        /*072c*/ 	.word	0x0500000f


	//   ....[153]....
        /*0730*/ 	.word	0x0500000f


	//   ....[154]....
        /*0734*/ 	.word	0x0500000f


	//   ....[155]....
        /*0738*/ 	.word	0x0500000f


	//   ....[156]....
        /*073c*/ 	.word	0x0500000f


	//   ....[157]....
        /*0740*/ 	.word	0x0500000f


	//   ....[158]....
        /*0744*/ 	.word	0x0500000f


	//   ....[159]....
        /*0748*/ 	.word	0x0500000f


	//   ....[160]....
        /*074c*/ 	.word	0x0500000f


	//   ....[161]....
        /*0750*/ 	.word	0x0500000f


	//   ....[162]....
        /*0754*/ 	.word	0x0500000f


	//   ....[163]....
        /*0758*/ 	.word	0x0500000f


	//   ....[164]....
        /*075c*/ 	.word	0x0500000f


	//   ....[165]....
        /*0760*/ 	.word	0x0500000f


	//   ....[166]....
        /*0764*/ 	.word	0x0500000f


	//   ....[167]....
        /*0768*/ 	.word	0x0500000f


	//   ....[168]....
        /*076c*/ 	.word	0x0500000f


	//   ....[169]....
        /*0770*/ 	.word	0x0500000f


	//   ....[170]....
        /*0774*/ 	.word	0x0500000f


	//   ....[171]....
        /*0778*/ 	.word	0x0500000f


	//   ....[172]....
        /*077c*/ 	.word	0x0500000f


	//   ....[173]....
        /*0780*/ 	.word	0x0500000f


	//   ....[174]....
        /*0784*/ 	.word	0x0500000f


	//   ....[175]....
        /*0788*/ 	.word	0x0500000f


	//   ....[176]....
        /*078c*/ 	.word	0x0500000f


	//   ....[177]....
        /*0790*/ 	.word	0x0500000f


	//   ....[178]....
        /*0794*/ 	.word	0x0500000f


	//   ....[179]....
        /*0798*/ 	.word	0x0500000f


	//   ....[180]....
        /*079c*/ 	.word	0x0500000f


	//   ....[181]....
        /*07a0*/ 	.word	0x0500000f


	//   ....[182]....
        /*07a4*/ 	.word	0x0500000f


	//   ....[183]....
        /*07a8*/ 	.word	0x0500000f


	//   ....[184]....
        /*07ac*/ 	.word	0x0500000f


	//   ....[185]....
        /*07b0*/ 	.word	0x0500000f


	//   ....[186]....
        /*07b4*/ 	.word	0x0500000f


	//   ....[187]....
        /*07b8*/ 	.word	0x0500000f


	//   ....[188]....
        /*07bc*/ 	.word	0x0500000f


	//   ....[189]....
        /*07c0*/ 	.word	0x0500000f


	//   ....[190]....
        /*07c4*/ 	.word	0x0500000f


	//   ....[191]....
        /*07c8*/ 	.word	0x0500000f


	//   ....[192]....
        /*07cc*/ 	.word	0x0500000f


	//   ....[193]....
        /*07d0*/ 	.word	0x0500000f


	//   ....[194]....
        /*07d4*/ 	.word	0x0500000f


	//   ....[195]....
        /*07d8*/ 	.word	0x0500000f


	//   ....[196]....
        /*07dc*/ 	.word	0x0500000f


	//   ....[197]....
        /*07e0*/ 	.word	0x0500000f


	//   ....[198]....
        /*07e4*/ 	.word	0x0500000f


	//   ....[199]....
        /*07e8*/ 	.word	0x0500000f


	//   ....[200]....
        /*07ec*/ 	.word	0x0500000f


	//   ....[201]....
        /*07f0*/ 	.word	0x0500000f


	//   ....[202]....
        /*07f4*/ 	.word	0x0500000f


	//   ....[203]....
        /*07f8*/ 	.word	0x0500000f


	//   ....[204]....
        /*07fc*/ 	.word	0x0500000f


	//   ....[205]....
        /*0800*/ 	.word	0x0500000f


	//   ....[206]....
        /*0804*/ 	.word	0x0500000f


	//   ....[207]....
        /*0808*/ 	.word	0x0500000f


	//   ....[208]....
        /*080c*/ 	.word	0x0500000f


	//   ....[209]....
        /*0810*/ 	.word	0x0500000f


	//   ....[210]....
        /*0814*/ 	.word	0x0500000f


	//   ....[211]....
        /*0818*/ 	.word	0x0500000f


	//   ....[212]....
        /*081c*/ 	.word	0x0500000f


	//   ....[213]....
        /*0820*/ 	.word	0x0500000f


	//   ....[214]....
        /*0824*/ 	.word	0x0500000f


	//----- nvinfo : EIATTR_COOP_GROUP_INSTR_OFFSETS
	.align		4
.L_268:
        /*0828*/ 	.byte	0x04, 0x28
        /*082a*/ 	.short	(.L_270 - .L_269)


	//   ....[0]....
.L_269:
        /*082c*/ 	.word	0x00000070


	//   ....[1]....
        /*0830*/ 	.word	0x000001a0


	//   ....[2]....
        /*0834*/ 	.word	0x000001f0


	//   ....[3]....
        /*0838*/ 	.word	0x00000420


	//   ....[4]....
        /*083c*/ 	.word	0x00000580


	//   ....[5]....
        /*0840*/ 	.word	0x000006a0


	//   ....[6]....
        /*0844*/ 	.word	0x00000800


	//   ....[7]....
        /*0848*/ 	.word	0x000107e0


	//   ....[8]....
        /*084c*/ 	.word	0x00010ea0


	//   ....[9]....
        /*0850*/ 	.word	0x00010eb0


	//   ....[10]....
        /*0854*/ 	.word	0x00010ec0


	//   ....[11]....
        /*0858*/ 	.word	0x00010ed0


	//   ....[12]....
        /*085c*/ 	.word	0x00014480


	//   ....[13]....
        /*0860*/ 	.word	0x00014490


	//   ....[14]....
        /*0864*/ 	.word	0x000144a0


	//   ....[15]....
        /*0868*/ 	.word	0x000144b0


	//   ....[16]....
        /*086c*/ 	.word	0x00018b30


	//   ....[17]....
        /*0870*/ 	.word	0x00018e10


	//   ....[18]....
        /*0874*/ 	.word	0x0001a2e0


	//   ....[19]....
        /*0878*/ 	.word	0x0001a3f0


	//   ....[20]....
        /*087c*/ 	.word	0x0001aec0


	//   ....[21]....
        /*0880*/ 	.word	0x0001af40


	//   ....[22]....
        /*0884*/ 	.word	0x0001d6e0


	//   ....[23]....
        /*0888*/ 	.word	0x0001e760


	//   ....[24]....
        /*088c*/ 	.word	0x0001f570


	//   ....[25]....
        /*0890*/ 	.word	0x0001f590


	//   ....[26]....
        /*0894*/ 	.word	0x0001fc10


	//   ....[27]....
        /*0898*/ 	.word	0x0001fc60


	//   ....[28]....
        /*089c*/ 	.word	0x00022c10


	//   ....[29]....
        /*08a0*/ 	.word	0x00022c40


	//   ....[30]....
        /*08a4*/ 	.word	0x00022ca0


	//   ....[31]....
        /*08a8*/ 	.word	0x00022cb0


	//   ....[32]....
        /*08ac*/ 	.word	0x000259d0


	//   ....[33]....
        /*08b0*/ 	.word	0x00026ba0


	//   ....[34]....
        /*08b4*/ 	.word	0x000273b0


	//   ....[35]....
        /*08b8*/ 	.word	0x000274c0


	//   ....[36]....
        /*08bc*/ 	.word	0x00028010


	//   ....[37]....
        /*08c0*/ 	.word	0x00028080


	//   ....[38]....
        /*08c4*/ 	.word	0x000297f0


	//   ....[39]....
        /*08c8*/ 	.word	0x00029800


	//   ....[40]....
        /*08cc*/ 	.word	0x00029880


	//   ....[41]....
        /*08d0*/ 	.word	0x00029890


	//   ....[42]....
        /*08d4*/ 	.word	0x0002a600


	//   ....[43]....
        /*08d8*/ 	.word	0x0002a630


	//   ....[44]....
        /*08dc*/ 	.word	0x0002a660


	//   ....[45]....
        /*08e0*/ 	.word	0x0002a690


	//   ....[46]....
        /*08e4*/ 	.word	0x0002a6c0


	//   ....[47]....
        /*08e8*/ 	.word	0x0002a6f0


	//   ....[48]....
        /*08ec*/ 	.word	0x0002a720


	//   ....[49]....
        /*08f0*/ 	.word	0x0002a750


	//   ....[50]....
        /*08f4*/ 	.word	0x0002a780


	//   ....[51]....
        /*08f8*/ 	.word	0x0002a7b0


	//   ....[52]....
        /*08fc*/ 	.word	0x0002a7e0


	//   ....[53]....
        /*0900*/ 	.word	0x0002a810


	//   ....[54]....
        /*0904*/ 	.word	0x0002a840


	//   ....[55]....
        /*0908*/ 	.word	0x0002a870


	//   ....[56]....
        /*090c*/ 	.word	0x0002a8a0


	//   ....[57]....
        /*0910*/ 	.word	0x0002a8d0


	//   ....[58]....
        /*0914*/ 	.word	0x0002a900


	//   ....[59]....
        /*0918*/ 	.word	0x0002a930


	//   ....[60]....
        /*091c*/ 	.word	0x0002a960


	//   ....[61]....
        /*0920*/ 	.word	0x0002a990


	//   ....[62]....
        /*0924*/ 	.word	0x0002a9c0


	//   ....[63]....
        /*0928*/ 	.word	0x0002a9f0


	//   ....[64]....
        /*092c*/ 	.word	0x0002aa20


	//   ....[65]....
        /*0930*/ 	.word	0x0002aa40


	//   ....[66]....
        /*0934*/ 	.word	0x0002aa50


	//   ....[67]....
        /*0938*/ 	.word	0x0002aa60


	//   ....[68]....
        /*093c*/ 	.word	0x0002aa70


	//   ....[69]....
        /*0940*/ 	.word	0x0002aa80


	//   ....[70]....
        /*0944*/ 	.word	0x0002aa90


	//   ....[71]....
        /*0948*/ 	.word	0x0002aaa0


	//   ....[72]....
        /*094c*/ 	.word	0x0002aad0


	//   ....[73]....
        /*0950*/ 	.word	0x0002ab00


	//   ....[74]....
        /*0954*/ 	.word	0x0002b0c0


	//   ....[75]....
        /*0958*/ 	.word	0x0002b100


	//   ....[76]....
        /*095c*/ 	.word	0x0002b130


	//   ....[77]....
        /*0960*/ 	.word	0x0002b170


	//   ....[78]....
        /*0964*/ 	.word	0x0002b760


	//   ....[79]....
        /*0968*/ 	.word	0x0002b770


	//   ....[80]....
        /*096c*/ 	.word	0x0002b830


	//   ....[81]....
        /*0970*/ 	.word	0x0002b850


	//   ....[82]....
        /*0974*/ 	.word	0x0002b910


	//   ....[83]....
        /*0978*/ 	.word	0x0002b930


	//   ....[84]....
        /*097c*/ 	.word	0x0002ba00


	//   ....[85]....
        /*0980*/ 	.word	0x0002ba20


	//   ....[86]....
        /*0984*/ 	.word	0x0002c1f0


	//   ....[87]....
        /*0988*/ 	.word	0x0002c200


	//   ....[88]....
        /*098c*/ 	.word	0x0002c340


	//   ....[89]....
        /*0990*/ 	.word	0x0002c350


	//   ....[90]....
        /*0994*/ 	.word	0x0002c480


	//   ....[91]....
        /*0998*/ 	.word	0x0002c490


	//   ....[92]....
        /*099c*/ 	.word	0x0002c5c0


	//   ....[93]....
        /*09a0*/ 	.word	0x0002c5d0


	//   ....[94]....
        /*09a4*/ 	.word	0x0002c760


	//   ....[95]....
        /*09a8*/ 	.word	0x0002c940


	//   ....[96]....
        /*09ac*/ 	.word	0x0002c970


	//   ....[97]....
        /*09b0*/ 	.word	0x0002c9a0


	//   ....[98]....
        /*09b4*/ 	.word	0x0002c9d0


	//   ....[99]....
        /*09b8*/ 	.word	0x0002ca00


	//   ....[100]....
        /*09bc*/ 	.word	0x0002ca30


	//   ....[101]....
        /*09c0*/ 	.word	0x0002cba0


	//   ....[102]....
        /*09c4*/ 	.word	0x0002cbd0


	//   ....[103]....
        /*09c8*/ 	.word	0x0002cc00


	//   ....[104]....
        /*09cc*/ 	.word	0x0002cc30


	//   ....[105]....
        /*09d0*/ 	.word	0x0002cc60


	//   ....[106]....
        /*09d4*/ 	.word	0x0002cc90


	//   ....[107]....
        /*09d8*/ 	.word	0x0002cd30


	//   ....[108]....
        /*09dc*/ 	.word	0x0002cd90


	//   ....[109]....
        /*09e0*/ 	.word	0x0002ce20


	//   ....[110]....
        /*09e4*/ 	.word	0x0002e090


	//   ....[111]....
        /*09e8*/ 	.word	0x0002fe50


	//   ....[112]....
        /*09ec*/ 	.word	0x00030be0


	//   ....[113]....
        /*09f0*/ 	.word	0x00030c00


	//   ....[114]....
        /*09f4*/ 	.word	0x00030c60


	//   ....[115]....
        /*09f8*/ 	.word	0x00030ce0


	//   ....[116]....
        /*09fc*/ 	.word	0x00030d70


	//   ....[117]....
        /*0a00*/ 	.word	0x00030d80


	//   ....[118]....
        /*0a04*/ 	.word	0x00030dd0


	//   ....[119]....
        /*0a08*/ 	.word	0x00030e10


	//   ....[120]....
        /*0a0c*/ 	.word	0x00032b60


	//   ....[121]....
        /*0a10*/ 	.word	0x00032b90


	//   ....[122]....
        /*0a14*/ 	.word	0x00032bd0


	//   ....[123]....
        /*0a18*/ 	.word	0x00032c00


	//   ....[124]....
        /*0a1c*/ 	.word	0x00032c30


	//   ....[125]....
        /*0a20*/ 	.word	0x00032c60


	//   ....[126]....
        /*0a24*/ 	.word	0x00032c90


	//   ....[127]....
        /*0a28*/ 	.word	0x00032cc0


	//   ....[128]....
        /*0a2c*/ 	.word	0x00032e40


	//   ....[129]....
        /*0a30*/ 	.word	0x00032e70


	//   ....[130]....
        /*0a34*/ 	.word	0x00032ea0


	//   ....[131]....
        /*0a38*/ 	.word	0x00032ed0


	//   ....[132]....
        /*0a3c*/ 	.word	0x00032f00


	//   ....[133]....
        /*0a40*/ 	.word	0x00032f30


	//   ....[134]....
        /*0a44*/ 	.word	0x00032ff0


	//   ....[135]....
        /*0a48*/ 	.word	0x00033010


	//   ....[136]....
        /*0a4c*/ 	.word	0x00033080


	//   ....[137]....
        /*0a50*/ 	.word	0x00033760


	//   ....[138]....
        /*0a54*/ 	.word	0x00033c70


	//   ....[139]....
        /*0a58*/ 	.word	0x00033d10


	//   ....[140]....
        /*0a5c*/ 	.word	0x00033da0


	//   ....[141]....
        /*0a60*/ 	.word	0x00033df0


	//   ....[142]....
        /*0a64*/ 	.word	0x00033e40


	//   ....[143]....
        /*0a68*/ 	.word	0x00033f10


	//   ....[144]....
        /*0a6c*/ 	.word	0x00033fa0


	//   ....[145]....
        /*0a70*/ 	.word	0x00033ff0


	//   ....[146]....
        /*0a74*/ 	.word	0x00034040


	//   ....[147]....
        /*0a78*/ 	.word	0x000343d0


	//   ....[148]....
        /*0a7c*/ 	.word	0x00034500


	//   ....[149]....
        /*0a80*/ 	.word	0x00034630


	//   ....[150]....
        /*0a84*/ 	.word	0x000346b0


	//   ....[151]....
        /*0a88*/ 	.word	0x00034710


	//   ....[152]....
        /*0a8c*/ 	.word	0x00034790


	//   ....[153]....
        /*0a90*/ 	.word	0x000347f0


	//   ....[154]....
        /*0a94*/ 	.word	0x00034850


	//   ....[155]....
        /*0a98*/ 	.word	0x000348b0


	//   ....[156]....
        /*0a9c*/ 	.word	0x00034930


	//   ....[157]....
        /*0aa0*/ 	.word	0x00034990


	//   ....[158]....
        /*0aa4*/ 	.word	0x00034a10


	//   ....[159]....
        /*0aa8*/ 	.word	0x00034a70


	//   ....[160]....
        /*0aac*/ 	.word	0x00034af0


	//   ....[161]....
        /*0ab0*/ 	.word	0x00034b50


	//   ....[162]....
        /*0ab4*/ 	.word	0x00034bd0


	//   ....[163]....
        /*0ab8*/ 	.word	0x00034c30


	//   ....[164]....
        /*0abc*/ 	.word	0x00034cb0


	//   ....[165]....
        /*0ac0*/ 	.word	0x00034d10


	//   ....[166]....
        /*0ac4*/ 	.word	0x00034d90


	//   ....[167]....
        /*0ac8*/ 	.word	0x00034df0


	//   ....[168]....
        /*0acc*/ 	.word	0x00034e50


	//   ....[169]....
        /*0ad0*/ 	.word	0x00034eb0


	//   ....[170]....
        /*0ad4*/ 	.word	0x00034f10


	//   ....[171]....
        /*0ad8*/ 	.word	0x00034f70


	//   ....[172]....
        /*0adc*/ 	.word	0x00034ff0


	//   ....[173]....
        /*0ae0*/ 	.word	0x00035050


	//   ....[174]....
        /*0ae4*/ 	.word	0x000350d0


	//   ....[175]....
        /*0ae8*/ 	.word	0x00035130


	//   ....[176]....
        /*0aec*/ 	.word	0x000351b0


	//   ....[177]....
        /*0af0*/ 	.word	0x00035210


	//   ....[178]....
        /*0af4*/ 	.word	0x000352a0


	//   ....[179]....
        /*0af8*/ 	.word	0x00035390


	//   ....[180]....
        /*0afc*/ 	.word	0x000353e0


	//   ....[181]....
        /*0b00*/ 	.word	0x00035470


	//   ....[182]....
        /*0b04*/ 	.word	0x00035500


	//   ....[183]....
        /*0b08*/ 	.word	0x00035590


	//   ....[184]....
        /*0b0c*/ 	.word	0x00035620


	//   ....[185]....
        /*0b10*/ 	.word	0x000356b0


	//   ....[186]....
        /*0b14*/ 	.word	0x00035740


	//   ....[187]....
        /*0b18*/ 	.word	0x00035800


	//   ....[188]....
        /*0b1c*/ 	.word	0x00035af0


	//   ....[189]....
        /*0b20*/ 	.word	0x00035d00


	//   ....[190]....
        /*0b24*/ 	.word	0x00035d50


	//   ....[191]....
        /*0b28*/ 	.word	0x00035db0


	//   ....[192]....
        /*0b2c*/ 	.word	0x00035ec0


	//   ....[193]....
        /*0b30*/ 	.word	0x00035f20


	//   ....[194]....
        /*0b34*/ 	.word	0x00036030


	//   ....[195]....
        /*0b38*/ 	.word	0x00036090


	//   ....[196]....
        /*0b3c*/ 	.word	0x00036170


	//   ....[197]....
        /*0b40*/ 	.word	0x00036490


	//   ....[198]....
        /*0b44*/ 	.word	0x00036530


	//   ....[199]....
        /*0b48*/ 	.word	0x00036650


	//   ....[200]....
        /*0b4c*/ 	.word	0x000366d0


	//   ....[201]....
        /*0b50*/ 	.word	0x00036750


	//   ....[202]....
        /*0b54*/ 	.word	0x000367d0


	//   ....[203]....
        /*0b58*/ 	.word	0x00036850


	//   ....[204]....
        /*0b5c*/ 	.word	0x000368e0


	//   ....[205]....
        /*0b60*/ 	.word	0x00036980


	//   ....[206]....
        /*0b64*/ 	.word	0x00036a30


	//   ....[207]....
        /*0b68*/ 	.word	0x00036ab0


	//   ....[208]....
        /*0b6c*/ 	.word	0x00036b30


	//   ....[209]....
        /*0b70*/ 	.word	0x00036bb0


	//   ....[210]....
        /*0b74*/ 	.word	0x00036c40


	//   ....[211]....
        /*0b78*/ 	.word	0x00036cc0


	//   ....[212]....
        /*0b7c*/ 	.word	0x00036d60


	//   ....[213]....
        /*0b80*/ 	.word	0x00036df0


	//   ....[214]....
        /*0b84*/ 	.word	0x00036f20


	//----- nvinfo : EIATTR_REG_RECONFIG
	.align		4
.L_270:
        /*0b88*/ 	.byte	0x01, 0x54
	.zero		2


	//----- nvinfo : EIATTR_SYSCALL_OFFSETS
	.align		4
        /*0b8c*/ 	.byte	0x04, 0x46
        /*0b8e*/ 	.short	(.L_272 - .L_271)


	//   ....[0]....
.L_271:
        /*0b90*/ 	.word	0x00001f80


	//   ....[1]....
        /*0b94*/ 	.word	0x000020d0


	//   ....[2]....
        /*0b98*/ 	.word	0x00010970


	//   ....[3]....
        /*0b9c*/ 	.word	0x00010c80


	//   ....[4]....
        /*0ba0*/ 	.word	0x0002f8b0


	//   ....[5]....
        /*0ba4*/ 	.word	0x0002fa50


	//   ....[6]....
        /*0ba8*/ 	.word	0x0002fbb0


	//   ....[7]....
        /*0bac*/ 	.word	0x0002fcf0


	//   ....[8]....
        /*0bb0*/ 	.word	0x00030750


	//----- nvinfo : EIATTR_MBARRIER_INSTR_OFFSETS
	.align		4
.L_272:
        /*0bb4*/ 	.byte	0x04, 0x39
        /*0bb6*/ 	.short	(.L_274 - .L_273)


	//   ....[0]....
.L_273:
        /*0bb8*/ 	.word	0x000002d0
        /*0bbc*/ 	.word	0x000000ff
        /*0bc0*/ 	.word	0x00029800
        /*0bc4*/ 	.short	0x0100
        /*0bc6*/ 	.byte	0x08
	.zero		1


	//   ....[1]....
        /*0bc8*/ 	.word	0x000002e0
        /*0bcc*/ 	.word	0x000000ff
        /*0bd0*/ 	.word	0x00029820
        /*0bd4*/ 	.short	0x0100
        /*0bd6*/ 	.byte	0x08
	.zero		1


	//   ....[2]....
        /*0bd8*/ 	.word	0x000003d0
        /*0bdc*/ 	.word	0x000000ff
        /*0be0*/ 	.word	0x00029830
        /*0be4*/ 	.short	0x0100
        /*0be6*/ 	.byte	0x08
	.zero		1


	//   ....[3]....
        /*0be8*/ 	.word	0x000003e0
        /*0bec*/ 	.word	0x000000ff
        /*0bf0*/ 	.word	0x00029840
        /*0bf4*/ 	.short	0x0100
        /*0bf6*/ 	.byte	0x08
	.zero		1


	//   ....[4]....
        /*0bf8*/ 	.word	0x000003f0
        /*0bfc*/ 	.word	0x000000ff
        /*0c00*/ 	.word	0x00029838
        /*0c04*/ 	.short	0x0100
        /*0c06*/ 	.byte	0x08
	.zero		1


	//   ....[5]....
        /*0c08*/ 	.word	0x00000400
        /*0c0c*/ 	.word	0x000000ff
        /*0c10*/ 	.word	0x00029848
        /*0c14*/ 	.short	0x0100
        /*0c16*/ 	.byte	0x08
	.zero		1


	//   ....[6]....
        /*0c18*/ 	.word	0x00000530
        /*0c1c*/ 	.word	0x000000ff
        /*0c20*/ 	.word	0x00029850
        /*0c24*/ 	.short	0x0100
        /*0c26*/ 	.byte	0x08
	.zero		1


	//   ....[7]....
        /*0c28*/ 	.word	0x00000540
        /*0c2c*/ 	.word	0x000000ff
        /*0c30*/ 	.word	0x00029860
        /*0c34*/ 	.short	0x0100
        /*0c36*/ 	.byte	0x08
	.zero		1


	//   ....[8]....
        /*0c38*/ 	.word	0x00000550
        /*0c3c*/ 	.word	0x000000ff
        /*0c40*/ 	.word	0x00029858
        /*0c44*/ 	.short	0x0100
        /*0c46*/ 	.byte	0x08
	.zero		1


	//   ....[9]....
        /*0c48*/ 	.word	0x00000560
        /*0c4c*/ 	.word	0x000000ff
        /*0c50*/ 	.word	0x00029868
        /*0c54*/ 	.short	0x0100
        /*0c56*/ 	.byte	0x08
	.zero		1


	//   ....[10]....
        /*0c58*/ 	.word	0x00000650
        /*0c5c*/ 	.word	0x000000ff
        /*0c60*/ 	.word	0x00029870
        /*0c64*/ 	.short	0x0100
        /*0c66*/ 	.byte	0x06
	.zero		1


	//   ....[11]....
        /*0c68*/ 	.word	0x00000660
        /*0c6c*/ 	.word	0x000000ff
        /*0c70*/ 	.word	0x00029880
        /*0c74*/ 	.short	0x0100
        /*0c76*/ 	.byte	0x06
	.zero		1


	//   ....[12]....
        /*0c78*/ 	.word	0x00000670
        /*0c7c*/ 	.word	0x000000ff
        /*0c80*/ 	.word	0x00029878
        /*0c84*/ 	.short	0x0100
        /*0c86*/ 	.byte	0x06
	.zero		1


	//   ....[13]....
        /*0c88*/ 	.word	0x00000680
        /*0c8c*/ 	.word	0x000000ff
        /*0c90*/ 	.word	0x00029888
        /*0c94*/ 	.short	0x0100
        /*0c96*/ 	.byte	0x06
	.zero		1


	//   ....[14]....
        /*0c98*/ 	.word	0x000007b0
        /*0c9c*/ 	.word	0x000000ff
        /*0ca0*/ 	.word	0x00029890
        /*0ca4*/ 	.short	0x0100
        /*0ca6*/ 	.byte	0x08
	.zero		1


	//   ....[15]....
        /*0ca8*/ 	.word	0x000007c0
        /*0cac*/ 	.word	0x000000ff
        /*0cb0*/ 	.word	0x000298a0
        /*0cb4*/ 	.short	0x0100
        /*0cb6*/ 	.byte	0x08
	.zero		1


	//   ....[16]....
        /*0cb8*/ 	.word	0x000007d0
        /*0cbc*/ 	.word	0x000000ff
        /*0cc0*/ 	.word	0x00029898
        /*0cc4*/ 	.short	0x0100
        /*0cc6*/ 	.byte	0x08
	.zero		1


	//   ....[17]....
        /*0cc8*/ 	.word	0x000007e0
        /*0ccc*/ 	.word	0x000000ff
        /*0cd0*/ 	.word	0x000298a8
        /*0cd4*/ 	.short	0x0100
        /*0cd6*/ 	.byte	0x08
	.zero		1


	//   ....[18]....
        /*0cd8*/ 	.word	0x00000910
        /*0cdc*/ 	.word	0x000000ff
        /*0ce0*/ 	.word	0x000298b0
        /*0ce4*/ 	.short	0x0100
        /*0ce6*/ 	.byte	0x08
	.zero		1


	//   ....[19]....
        /*0ce8*/ 	.word	0x00000920
        /*0cec*/ 	.word	0x000000ff
        /*0cf0*/ 	.word	0x000298c0
        /*0cf4*/ 	.short	0x0100
        /*0cf6*/ 	.byte	0x08
	.zero		1


	//   ....[20]....
        /*0cf8*/ 	.word	0x00000930
        /*0cfc*/ 	.word	0x000000ff
        /*0d00*/ 	.word	0x000298b8
        /*0d04*/ 	.short	0x0100
        /*0d06*/ 	.byte	0x08
	.zero		1


	//   ....[21]....
        /*0d08*/ 	.word	0x00000940
        /*0d0c*/ 	.word	0x000000ff
        /*0d10*/ 	.word	0x000298c8
        /*0d14*/ 	.short	0x0100
        /*0d16*/ 	.byte	0x08
	.zero		1


	//   ....[22]....
        /*0d18*/ 	.word	0x00003880
        /*0d1c*/ 	.word	0x00000061
        /*0d20*/ 	.word	0x00029890
        /*0d24*/ 	.short	0x010a
        /*0d26*/ 	.byte	0x3f
	.zero		1


	//   ....[23]....
        /*0d28*/ 	.word	0x000095c0
        /*0d2c*/ 	.word	0x00000061
        /*0d30*/ 	.word	0x00029890
        /*0d34*/ 	.short	0x010a
        /*0d36*/ 	.byte	0x3f
	.zero		1


	//   ....[24]....
        /*0d38*/ 	.word	0x0000f4e0
        /*0d3c*/ 	.word	0x00000061
        /*0d40*/ 	.word	0x00029890
        /*0d44*/ 	.short	0x010a
        /*0d46*/ 	.byte	0x3f
	.zero		1


	//   ....[25]....
        /*0d48*/ 	.word	0x0000f8b0
        /*0d4c*/ 	.word	0x00000028
        /*0d50*/ 	.word	0x00000000
        /*0d54*/ 	.short	0x0101
        /*0d56*/ 	.byte	0x3f
	.zero		1


	//   ....[26]....
        /*0d58*/ 	.word	0x0000f8f0
        /*0d5c*/ 	.word	0x00000061
        /*0d60*/ 	.word	0x000298b0
        /*0d64*/ 	.short	0x010a
        /*0d66*/ 	.byte	0x3f
	.zero		1


	//   ....[27]....
        /*0d68*/ 	.word	0x0000fd90
        /*0d6c*/ 	.word	0x00000061
        /*0d70*/ 	.word	0x00000000
        /*0d74*/ 	.short	0x0101
        /*0d76*/ 	.byte	0x3f
	.zero		1


	//   ....[28]....
        /*0d78*/ 	.word	0x00010a00
        /*0d7c*/ 	.word	0x00000010
        /*0d80*/ 	.word	0x00029800
        /*0d84*/ 	.short	0x010a
        /*0d86*/ 	.byte	0x3f
	.zero		1


	//   ....[29]....
        /*0d88*/ 	.word	0x00010a50
        /*0d8c*/ 	.word	0x00000010
        /*0d90*/ 	.word	0x00029800
        /*0d94*/ 	.short	0x010a
        /*0d96*/ 	.byte	0x3f
	.zero		1


	//   ....[30]....
        /*0d98*/ 	.word	0x000113f0
        /*0d9c*/ 	.word	0x00000010
        /*0da0*/ 	.word	0x00029800
        /*0da4*/ 	.short	0x010a
        /*0da6*/ 	.byte	0x3f
	.zero		1


	//   ....[31]....
        /*0da8*/ 	.word	0x000148e0
        /*0dac*/ 	.word	0x00000010
        /*0db0*/ 	.word	0x00029800
        /*0db4*/ 	.short	0x010a
        /*0db6*/ 	.byte	0x3f
	.zero		1


	//   ....[32]....
        /*0db8*/ 	.word	0x000179a0
        /*0dbc*/ 	.word	0x00000007
        /*0dc0*/ 	.word	0x00029830
        /*0dc4*/ 	.short	0x010a
        /*0dc6*/ 	.byte	0x3f
	.zero		1


	//   ....[33]....
        /*0dc8*/ 	.word	0x00017a10
        /*0dcc*/ 	.word	0x00000007
        /*0dd0*/ 	.word	0x00029830
        /*0dd4*/ 	.short	0x010a
        /*0dd6*/ 	.byte	0x3f
	.zero		1


	//   ....[34]....
        /*0dd8*/ 	.word	0x00018c70
        /*0ddc*/ 	.word	0x00000000
        /*0de0*/ 	.word	0x00000000
        /*0de4*/ 	.short	0x0101
        /*0de6*/ 	.byte	0x3f
	.zero		1


	//   ....[35]....
        /*0de8*/ 	.word	0x0001c1f0
        /*0dec*/ 	.word	0x0000000c
        /*0df0*/ 	.word	0x00029830
        /*0df4*/ 	.short	0x010a
        /*0df6*/ 	.byte	0x3f
	.zero		1


	//   ....[36]....
        /*0df8*/ 	.word	0x0001c240
        /*0dfc*/ 	.word	0x0000000c
        /*0e00*/ 	.word	0x00029830
        /*0e04*/ 	.short	0x010a
        /*0e06*/ 	.byte	0x3f
	.zero		1


	//   ....[37]....
        /*0e08*/ 	.word	0x0001d320
        /*0e0c*/ 	.word	0x0000000c
        /*0e10*/ 	.word	0x00029850
        /*0e14*/ 	.short	0x010a
        /*0e16*/ 	.byte	0x3f
	.zero		1


	//   ....[38]....
        /*0e18*/ 	.word	0x0001d360
        /*0e1c*/ 	.word	0x0000000c
        /*0e20*/ 	.word	0x00029850
        /*0e24*/ 	.short	0x010a
        /*0e26*/ 	.byte	0x3f
	.zero		1


	//   ....[39]....
        /*0e28*/ 	.word	0x0001d720
        /*0e2c*/ 	.word	0x00000007
        /*0e30*/ 	.word	0x00000000
        /*0e34*/ 	.short	0x0101
        /*0e36*/ 	.byte	0x3f
	.zero		1


	//   ....[40]....
        /*0e38*/ 	.word	0x000209c0
        /*0e3c*/ 	.word	0x00000000
        /*0e40*/ 	.word	0x00000000
        /*0e44*/ 	.short	0x0101
        /*0e46*/ 	.byte	0x3f
	.zero		1


	//   ....[41]....
        /*0e48*/ 	.word	0x00021390
        /*0e4c*/ 	.word	0x00000003
        /*0e50*/ 	.word	0x00029830
        /*0e54*/ 	.short	0x010a
        /*0e56*/ 	.byte	0x3f
	.zero		1


	//   ....[42]....
        /*0e58*/ 	.word	0x000213e0
        /*0e5c*/ 	.word	0x00000003
        /*0e60*/ 	.word	0x00029830
        /*0e64*/ 	.short	0x010a
        /*0e66*/ 	.byte	0x3f
	.zero		1


	//   ....[43]....
        /*0e68*/ 	.word	0x000224f0
        /*0e6c*/ 	.word	0x00000003
        /*0e70*/ 	.word	0x00029850
        /*0e74*/ 	.short	0x010a
        /*0e76*/ 	.byte	0x3f
	.zero		1


	//   ....[44]....
        /*0e78*/ 	.word	0x00022530
        /*0e7c*/ 	.word	0x00000003
        /*0e80*/ 	.word	0x00029850
        /*0e84*/ 	.short	0x010a
        /*0e86*/ 	.byte	0x3f
	.zero		1


	//   ....[45]....
        /*0e88*/ 	.word	0x00023bd0
        /*0e8c*/ 	.word	0x00000005
        /*0e90*/ 	.word	0x00000000
        /*0e94*/ 	.short	0x0101
        /*0e96*/ 	.byte	0x3f
	.zero		1


	//   ....[46]....
        /*0e98*/ 	.word	0x00023eb0
        /*0e9c*/ 	.word	0x0000000b
        /*0ea0*/ 	.word	0x00000000
        /*0ea4*/ 	.short	0x0101
        /*0ea6*/ 	.byte	0x3f
	.zero		1


	//   ....[47]....
        /*0ea8*/ 	.word	0x00024600
        /*0eac*/ 	.word	0x00000003
        /*0eb0*/ 	.word	0x00029830
        /*0eb4*/ 	.short	0x010a
        /*0eb6*/ 	.byte	0x3f
	.zero		1


	//   ....[48]....
        /*0eb8*/ 	.word	0x00024650
        /*0ebc*/ 	.word	0x00000003
        /*0ec0*/ 	.word	0x00029830
        /*0ec4*/ 	.short	0x010a
        /*0ec6*/ 	.byte	0x3f
	.zero		1


	//   ....[49]....
        /*0ec8*/ 	.word	0x00025760
        /*0ecc*/ 	.word	0x00000003
        /*0ed0*/ 	.word	0x00029850
        /*0ed4*/ 	.short	0x010a
        /*0ed6*/ 	.byte	0x3f
	.zero		1


	//   ....[50]....
        /*0ed8*/ 	.word	0x000257a0
        /*0edc*/ 	.word	0x00000003
        /*0ee0*/ 	.word	0x00029850
        /*0ee4*/ 	.short	0x010a
        /*0ee6*/ 	.byte	0x3f
	.zero		1


	//   ....[51]....
        /*0ee8*/ 	.word	0x00025b70
        /*0eec*/ 	.word	0x00000000
        /*0ef0*/ 	.word	0x00000000
        /*0ef4*/ 	.short	0x0101
        /*0ef6*/ 	.byte	0x3f
	.zero		1


	//   ....[52]....
        /*0ef8*/ 	.word	0x00028e00
        /*0efc*/ 	.word	0x0000000a
        /*0f00*/ 	.word	0x00000000
        /*0f04*/ 	.short	0x0101
        /*0f06*/ 	.byte	0x3f
	.zero		1


	//   ....[53]....
        /*0f08*/ 	.word	0x00029470
        /*0f0c*/ 	.word	0x0000000f
        /*0f10*/ 	.word	0x00029850
        /*0f14*/ 	.short	0x010a
        /*0f16*/ 	.byte	0x3f
	.zero		1


	//   ....[54]....
        /*0f18*/ 	.word	0x000294f0
        /*0f1c*/ 	.word	0x0000000f
        /*0f20*/ 	.word	0x00029850
        /*0f24*/ 	.short	0x010a
        /*0f26*/ 	.byte	0x3f
	.zero		1


	//   ....[55]....
        /*0f28*/ 	.word	0x00029b40
        /*0f2c*/ 	.word	0x00000000
        /*0f30*/ 	.word	0x00000000
        /*0f34*/ 	.short	0x0101
        /*0f36*/ 	.byte	0x3f
	.zero		1


	//   ....[56]....
        /*0f38*/ 	.word	0x0002b750
        /*0f3c*/ 	.word	0x00000000
        /*0f40*/ 	.word	0x00000000
        /*0f44*/ 	.short	0x0101
        /*0f46*/ 	.byte	0x3f
	.zero		1


	//   ....[57]....
        /*0f48*/ 	.word	0x0002e180
        /*0f4c*/ 	.word	0x00000006
        /*0f50*/ 	.word	0x00029820
        /*0f54*/ 	.short	0x010a
        /*0f56*/ 	.byte	0x3f
	.zero		1


	//   ....[58]....
        /*0f58*/ 	.word	0x0002e270
        /*0f5c*/ 	.word	0x00000006
        /*0f60*/ 	.word	0x000298a0
        /*0f64*/ 	.short	0x010a
        /*0f66*/ 	.byte	0x3f
	.zero		1


	//   ....[59]....
        /*0f68*/ 	.word	0x0002e6a0
        /*0f6c*/ 	.word	0x00000006
        /*0f70*/ 	.word	0x000298c0
        /*0f74*/ 	.short	0x010a
        /*0f76*/ 	.byte	0x3f
	.zero		1


	//   ....[60]....
        /*0f78*/ 	.word	0x0002ea90
        /*0f7c*/ 	.word	0x00000008
        /*0f80*/ 	.word	0x000298a0
        /*0f84*/ 	.short	0x010a
        /*0f86*/ 	.byte	0x3f
	.zero		1


	//   ....[61]....
        /*0f88*/ 	.word	0x0002eeb0
        /*0f8c*/ 	.word	0x00000008
        /*0f90*/ 	.word	0x000298c0
        /*0f94*/ 	.short	0x010a
        /*0f96*/ 	.byte	0x3f
	.zero		1


	//   ....[62]....
        /*0f98*/ 	.word	0x000300f0
        /*0f9c*/ 	.word	0x00000002
        /*0fa0*/ 	.word	0x00029880
        /*0fa4*/ 	.short	0x010a
        /*0fa6*/ 	.byte	0x3f
	.zero		1


	//   ....[63]....
        /*0fa8*/ 	.word	0x000302b0
        /*0fac*/ 	.word	0x00000002
        /*0fb0*/ 	.word	0x00029840
        /*0fb4*/ 	.short	0x010a
        /*0fb6*/ 	.byte	0x3f
	.zero		1


	//   ....[64]....
        /*0fb8*/ 	.word	0x00030f10
        /*0fbc*/ 	.word	0x00000008
        /*0fc0*/ 	.word	0x00029800
        /*0fc4*/ 	.short	0x0107
        /*0fc6*/ 	.byte	0x3f
	.zero		1


	//   ....[65]....
        /*0fc8*/ 	.word	0x00031010
        /*0fcc*/ 	.word	0x00000002
        /*0fd0*/ 	.word	0x00029800
        /*0fd4*/ 	.short	0x0101
        /*0fd6*/ 	.byte	0x3f
	.zero		1


	//   ....[66]....
        /*0fd8*/ 	.word	0x00031030
        /*0fdc*/ 	.word	0x00000002
        /*0fe0*/ 	.word	0x00029820
        /*0fe4*/ 	.short	0x010a
        /*0fe6*/ 	.byte	0x3f
	.zero		1


	//   ....[67]....
        /*0fe8*/ 	.word	0x00031380
        /*0fec*/ 	.word	0x00000005
        /*0ff0*/ 	.word	0x00029880
        /*0ff4*/ 	.short	0x010a
        /*0ff6*/ 	.byte	0x3f
	.zero		1


	//   ....[68]....
        /*0ff8*/ 	.word	0x000315d0
        /*0ffc*/ 	.word	0x00000005
        /*1000*/ 	.word	0x00029840
        /*1004*/ 	.short	0x010a
        /*1006*/ 	.byte	0x3f
	.zero		1


	//   ....[69]....
        /*1008*/ 	.word	0x00031ac0
        /*100c*/ 	.word	0x00000014
        /*1010*/ 	.word	0x00029870
        /*1014*/ 	.short	0x010a
        /*1016*/ 	.byte	0x3f
	.zero		1


	//   ....[70]....
        /*1018*/ 	.word	0x00031b30
        /*101c*/ 	.word	0x00000014
        /*1020*/ 	.word	0x00029860
        /*1024*/ 	.short	0x010a
        /*1026*/ 	.byte	0x3f
	.zero		1


	//   ....[71]....
        /*1028*/ 	.word	0x00032070
        /*102c*/ 	.word	0x00000014
        /*1030*/ 	.word	0x00029850
        /*1034*/ 	.short	0x0101
        /*1036*/ 	.byte	0x3f
	.zero		1


	//   ....[72]....
        /*1038*/ 	.word	0x000320f0
        /*103c*/ 	.word	0x00000014
        /*1040*/ 	.word	0x00000000
        /*1044*/ 	.short	0x0101
        /*1046*/ 	.byte	0x3f
	.zero		1


	//   ....[73]....
        /*1048*/ 	.word	0x00032330
        /*104c*/ 	.word	0x00000011
        /*1050*/ 	.word	0x00029870
        /*1054*/ 	.short	0x010a
        /*1056*/ 	.byte	0x3f
	.zero		1


	//   ....[74]....
        /*1058*/ 	.word	0x000323a0
        /*105c*/ 	.word	0x00000011
        /*1060*/ 	.word	0x00029860
        /*1064*/ 	.short	0x010a
        /*1066*/ 	.byte	0x3f
	.zero		1


	//   ....[75]....
        /*1068*/ 	.word	0x00032900
        /*106c*/ 	.word	0x00000011
        /*1070*/ 	.word	0x00029850
        /*1074*/ 	.short	0x0101
        /*1076*/ 	.byte	0x3f
	.zero		1


	//   ....[76]....
        /*1078*/ 	.word	0x00032950
        /*107c*/ 	.word	0x00000011
        /*1080*/ 	.word	0x00000000
        /*1084*/ 	.short	0x0101
        /*1086*/ 	.byte	0x3f
	.zero		1


	//   ....[77]....
        /*1088*/ 	.word	0x000336e0
        /*108c*/ 	.word	0x00000000
        /*1090*/ 	.word	0x00029820
        /*1094*/ 	.short	0x010a
        /*1096*/ 	.byte	0x3f
	.zero		1


	//   ....[78]....
        /*1098*/ 	.word	0x00033890
        /*109c*/ 	.word	0x00000006
        /*10a0*/ 	.word	0x00000000
        /*10a4*/ 	.short	0x010a
        /*10a6*/ 	.byte	0x3f
	.zero		1


	//   ....[79]....
        /*10a8*/ 	.word	0x00033900
        /*10ac*/ 	.word	0x00000007
        /*10b0*/ 	.word	0x00000000
        /*10b4*/ 	.short	0x010a
        /*10b6*/ 	.byte	0x3f
	.zero		1


	//   ....[80]....
        /*10b8*/ 	.word	0x00033960
        /*10bc*/ 	.word	0x00000004
        /*10c0*/ 	.word	0x00029860
        /*10c4*/ 	.short	0x010a
        /*10c6*/ 	.byte	0x3f
	.zero		1


	//   ....[81]....
        /*10c8*/ 	.word	0x000339b0
        /*10cc*/ 	.word	0x00000003
        /*10d0*/ 	.word	0x00029860
        /*10d4*/ 	.short	0x010a
        /*10d6*/ 	.byte	0x3f
	.zero		1


	//   ....[82]....
        /*10d8*/ 	.word	0x000339f0
        /*10dc*/ 	.word	0x00000004
        /*10e0*/ 	.word	0x00029880
        /*10e4*/ 	.short	0x010a
        /*10e6*/ 	.byte	0x3f
	.zero		1


	//   ....[83]....
        /*10e8*/ 	.word	0x00033a10
        /*10ec*/ 	.word	0x00000003
        /*10f0*/ 	.word	0x00029880
        /*10f4*/ 	.short	0x010a
        /*10f6*/ 	.byte	0x3f
	.zero		1


	//   ....[84]....
        /*10f8*/ 	.word	0x00033a70
        /*10fc*/ 	.word	0x00000061
        /*1100*/ 	.word	0x00029890
        /*1104*/ 	.short	0x010a
        /*1106*/ 	.byte	0x3f
	.zero		1


	//   ....[85]....
        /*1108*/ 	.word	0x00033ac0
        /*110c*/ 	.word	0x00000061
        /*1110*/ 	.word	0x00029890
        /*1114*/ 	.short	0x010a
        /*1116*/ 	.byte	0x3f
	.zero		1


	//   ....[86]....
        /*1118*/ 	.word	0x00033b10
        /*111c*/ 	.word	0x00000061
        /*1120*/ 	.word	0x00029890
        /*1124*/ 	.short	0x010a
        /*1126*/ 	.byte	0x3f
	.zero		1


	//   ....[87]....
        /*1128*/ 	.word	0x00033b60
        /*112c*/ 	.word	0x00000061
        /*1130*/ 	.word	0x000298b0
        /*1134*/ 	.short	0x010a
        /*1136*/ 	.byte	0x3f
	.zero		1


	//   ....[88]....
        /*1138*/ 	.word	0x00033e70
        /*113c*/ 	.word	0x00000010
        /*1140*/ 	.word	0x00029800
        /*1144*/ 	.short	0x010a
        /*1146*/ 	.byte	0x3f
	.zero		1


	//   ....[89]....
        /*1148*/ 	.word	0x00034080
        /*114c*/ 	.word	0x00000010
        /*1150*/ 	.word	0x00029800
        /*1154*/ 	.short	0x010a
        /*1156*/ 	.byte	0x3f
	.zero		1


	//   ....[90]....
        /*1158*/ 	.word	0x000340d0
        /*115c*/ 	.word	0x00000007
        /*1160*/ 	.word	0x00029830
        /*1164*/ 	.short	0x010a
        /*1166*/ 	.byte	0x3f
	.zero		1


	//   ....[91]....
        /*1168*/ 	.word	0x00034120
        /*116c*/ 	.word	0x0000000c
        /*1170*/ 	.word	0x00029830
        /*1174*/ 	.short	0x010a
        /*1176*/ 	.byte	0x3f
	.zero		1


	//   ....[92]....
        /*1178*/ 	.word	0x00034170
        /*117c*/ 	.word	0x0000000c
        /*1180*/ 	.word	0x00029850
        /*1184*/ 	.short	0x010a
        /*1186*/ 	.byte	0x3f
	.zero		1


	//   ....[93]....
        /*1188*/ 	.word	0x000341c0
        /*118c*/ 	.word	0x00000003
        /*1190*/ 	.word	0x00029830
        /*1194*/ 	.short	0x010a
        /*1196*/ 	.byte	0x3f
	.zero		1


	//   ....[94]....
        /*1198*/ 	.word	0x00034210
        /*119c*/ 	.word	0x00000003
        /*11a0*/ 	.word	0x00029850
        /*11a4*/ 	.short	0x010a
        /*11a6*/ 	.byte	0x3f
	.zero		1


	//   ....[95]....
        /*11a8*/ 	.word	0x00034260
        /*11ac*/ 	.word	0x00000003
        /*11b0*/ 	.word	0x00029830
        /*11b4*/ 	.short	0x010a
        /*11b6*/ 	.byte	0x3f
	.zero		1


	//   ....[96]....
        /*11b8*/ 	.word	0x000342b0
        /*11bc*/ 	.word	0x00000003
        /*11c0*/ 	.word	0x00029850
        /*11c4*/ 	.short	0x010a
        /*11c6*/ 	.byte	0x3f
	.zero		1


	//   ....[97]....
        /*11c8*/ 	.word	0x00034300
        /*11cc*/ 	.word	0x0000000f
        /*11d0*/ 	.word	0x00029850
        /*11d4*/ 	.short	0x010a
        /*11d6*/ 	.byte	0x3f
	.zero		1


	//   ....[98]....
        /*11d8*/ 	.word	0x000358d0
        /*11dc*/ 	.word	0x00000005
        /*11e0*/ 	.word	0x00029820
        /*11e4*/ 	.short	0x010a
        /*11e6*/ 	.byte	0x3f
	.zero		1


	//   ....[99]....
        /*11e8*/ 	.word	0x00035920
        /*11ec*/ 	.word	0x00000006
        /*11f0*/ 	.word	0x000298a0
        /*11f4*/ 	.short	0x010a
        /*11f6*/ 	.byte	0x3f
	.zero		1


	//   ....[100]....
        /*11f8*/ 	.word	0x00035970
        /*11fc*/ 	.word	0x00000006
        /*1200*/ 	.word	0x000298c0
        /*1204*/ 	.short	0x010a
        /*1206*/ 	.byte	0x3f
	.zero		1


	//   ....[101]....
        /*1208*/ 	.word	0x000359c0
        /*120c*/ 	.word	0x00000008
        /*1210*/ 	.word	0x000298a0
        /*1214*/ 	.short	0x010a
        /*1216*/ 	.byte	0x3f
	.zero		1


	//   ....[102]....
        /*1218*/ 	.word	0x00035a10
        /*121c*/ 	.word	0x00000008
        /*1220*/ 	.word	0x000298c0
        /*1224*/ 	.short	0x010a
        /*1226*/ 	.byte	0x3f
	.zero		1


	//   ....[103]....
        /*1228*/ 	.word	0x00035bb0
        /*122c*/ 	.word	0x00000002
        /*1230*/ 	.word	0x00029880
        /*1234*/ 	.short	0x010a
        /*1236*/ 	.byte	0x3f
	.zero		1


	//   ....[104]....
        /*1238*/ 	.word	0x00035c00
        /*123c*/ 	.word	0x00000002
        /*1240*/ 	.word	0x00029840
        /*1244*/ 	.short	0x010a
        /*1246*/ 	.byte	0x3f
	.zero		1


	//   ....[105]....
        /*1248*/ 	.word	0x00036200
        /*124c*/ 	.word	0x00000002
        /*1250*/ 	.word	0x00029820
        /*1254*/ 	.short	0x010a
        /*1256*/ 	.byte	0x3f
	.zero		1


	//   ....[106]....
        /*1258*/ 	.word	0x00036250
        /*125c*/ 	.word	0x00000005
        /*1260*/ 	.word	0x00029880
        /*1264*/ 	.short	0x010a
        /*1266*/ 	.byte	0x3f
	.zero		1


	//   ....[107]....
        /*1268*/ 	.word	0x000362a0
        /*126c*/ 	.word	0x00000005
        /*1270*/ 	.word	0x00029840
        /*1274*/ 	.short	0x010a
        /*1276*/ 	.byte	0x3f
	.zero		1


	//   ....[108]....
        /*1278*/ 	.word	0x000362f0
        /*127c*/ 	.word	0x00000014
        /*1280*/ 	.word	0x00029870
        /*1284*/ 	.short	0x010a
        /*1286*/ 	.byte	0x3f
	.zero		1


	//   ....[109]....
        /*1288*/ 	.word	0x00036340
        /*128c*/ 	.word	0x00000014
        /*1290*/ 	.word	0x00029860
        /*1294*/ 	.short	0x010a
        /*1296*/ 	.byte	0x3f
	.zero		1


	//   ....[110]....
        /*1298*/ 	.word	0x00036390
        /*129c*/ 	.word	0x00000011
        /*12a0*/ 	.word	0x00029870
        /*12a4*/ 	.short	0x010a
        /*12a6*/ 	.byte	0x3f
	.zero		1


	//   ....[111]....
        /*12a8*/ 	.word	0x000363e0
        /*12ac*/ 	.word	0x00000011
        /*12b0*/ 	.word	0x00029860
        /*12b4*/ 	.short	0x010a
        /*12b6*/ 	.byte	0x3f
	.zero		1


	//   ....[112]....
        /*12b8*/ 	.word	0x00036e40
        /*12bc*/ 	.word	0x00000000
        /*12c0*/ 	.word	0x00029820
        /*12c4*/ 	.short	0x010a
        /*12c6*/ 	.byte	0x3f
	.zero		1


	//   ....[113]....
        /*12c8*/ 	.word	0x00036fe0
        /*12cc*/ 	.word	0x00000006
        /*12d0*/ 	.word	0x00000000
        /*12d4*/ 	.short	0x010a
        /*12d6*/ 	.byte	0x3f
	.zero		1


	//   ....[114]....
        /*12d8*/ 	.word	0x00037030
        /*12dc*/ 	.word	0x00000007
        /*12e0*/ 	.word	0x00000000
        /*12e4*/ 	.short	0x010a
        /*12e6*/ 	.byte	0x3f
	.zero		1


	//   ....[115]....
        /*12e8*/ 	.word	0x00037080
        /*12ec*/ 	.word	0x00000004
        /*12f0*/ 	.word	0x00029860
        /*12f4*/ 	.short	0x010a
        /*12f6*/ 	.byte	0x3f
	.zero		1


	//   ....[116]....
        /*12f8*/ 	.word	0x000370d0
        /*12fc*/ 	.word	0x00000003
        /*1300*/ 	.word	0x00029860
        /*1304*/ 	.short	0x010a
        /*1306*/ 	.byte	0x3f
	.zero		1


	//   ....[117]....
        /*1308*/ 	.word	0x00037120
        /*130c*/ 	.word	0x00000004
        /*1310*/ 	.word	0x00029880
        /*1314*/ 	.short	0x010a
        /*1316*/ 	.byte	0x3f
	.zero		1


	//----- nvinfo : EIATTR_NUM_MBARRIERS
	.align		4
.L_274:
        /*1318*/ 	.byte	0x03, 0x38
        /*131a*/ 	.short	0x0016


	//----- nvinfo : EIATTR_EXIT_INSTR_OFFSETS
	.align		4
        /*131c*/ 	.byte	0x04, 0x1c
        /*131e*/ 	.short	(.L_276 - .L_275)


	//   ....[0]....
.L_275:
        /*1320*/ 	.word	0x00033a60


	//----- nvinfo : EIATTR_MAX_THREADS
	.align		4
.L_276:
        /*1324*/ 	.byte	0x04, 0x05
        /*1326*/ 	.short	(.L_278 - .L_277)
.L_277:
        /*1328*/ 	.word	0x00000180
        /*132c*/ 	.word	0x00000001
        /*1330*/ 	.word	0x00000001


	//----- nvinfo : EIATTR_CRS_STACK_SIZE
	.align		4
.L_278:
        /*1334*/ 	.byte	0x04, 0x1e
        /*1336*/ 	.short	(.L_280 - .L_279)
.L_279:
        /*1338*/ 	.word	0x00000000


	//----- nvinfo : EIATTR_CBANK_PARAM_SIZE
	.align		4
.L_280:
        /*133c*/ 	.byte	0x03, 0x19
        /*133e*/ 	.short	0x0af0


	//----- nvinfo : EIATTR_PARAM_CBANK
	.align		4
        /*1340*/ 	.byte	0x04, 0x0a
        /*1342*/ 	.short	(.L_282 - .L_281)
	.align		4
.L_281:
        /*1344*/ 	.word	index@(.nv.constant0._ZN7cutlass13device_kernelIN5flash11enable_sm90INS1_16FlashAttnFwdSm90INS1_25CollectiveMainloopFwdSm90ILi2EN4cute5tupleIJNS5_1CILi1EEES8_S8_EEENS6_IJNS7_ILi128EEENS7_ILi160EEENS7_ILi192EEEEEELi128ENS_12float_e4m3_tEfNS_4arch4Sm90ELb0ELb1ELb0ELb1ELb0ELb1ELb0ELb1ELb1ELb1ELb0ELb0EEENS1_21CollectiveEpilogueFwdINS6_IJSA_SA_SB_EEES9_NS_10bfloat16_tESG_Li256ELb1ELb1ELb0ELb1EEENS1_36VarlenDynamicPersistentTileSchedulerILi128ELi160ELi256ELi128ELb0ELb1ELb1ELb1ELb0ELb1EEEEEEEEEvNT_6ParamsE)
        /*1348*/ 	.short	0x0210
        /*134a*/ 	.short	0x0af0


	//----- nvinfo : EIATTR_SW_WAR
	.align		4
.L_282:
        /*134c*/ 	.byte	0x04, 0x36
        /*134e*/ 	.short	(.L_284 - .L_283)
.L_283:
        /*1350*/ 	.word	0x00000008
.L_284:


//--------------------- .nv.info._ZN7cutlass13device_kernelIN5flash11enable_sm90INS1_16FlashAttnFwdSm90INS1_25CollectiveMainloopFwdSm90ILi2EN4cute5tupleIJNS5_1CILi1EEES8_S8_EEENS6_IJNS7_ILi128EEENS7_ILi160EEENS7_ILi192EEEEEELi128ENS_12float_e4m3_tEfNS_4arch4Sm90ELb1ELb0ELb0ELb0ELb0ELb0ELb0ELb1ELb1ELb1ELb0ELb0EEENS1_21CollectiveEpilogueFwdINS6_IJSA_SA_SB_EEES9_NS_10bfloat16_tESG_Li256ELb0ELb1ELb0ELb1EEENS1_30DynamicPersistentTileSchedulerILi256ELi128ELb0ELb1ELb1EEEEEEEEEvNT_6ParamsE --------------------------
	.section	.nv.info._ZN7cutlass13device_kernelIN5flash11enable_sm90INS1_16FlashAttnFwdSm90INS1_25CollectiveMainloopFwdSm90ILi2EN4cute5tupleIJNS5_1CILi1EEES8_S8_EEENS6_IJNS7_ILi128EEENS7_ILi160EEENS7_ILi192EEEEEELi128ENS_12float_e4m3_tEfNS_4arch4Sm90ELb1ELb0ELb0ELb0ELb0ELb0ELb0ELb1ELb1ELb1ELb0ELb0EEENS1_21CollectiveEpilogueFwdINS6_IJSA_SA_SB_EEES9_NS_10bfloat16_tESG_Li256ELb0ELb1ELb0ELb1EEENS1_30DynamicPersistentTileSchedulerILi256ELi128ELb0ELb1ELb1EEEEEEEEEvNT_6ParamsE,"",@"SHT_CUDA_INFO"
	.sectionflags	@""
	.align	4


	//----- nvinfo : EIATTR_CUDA_API_VERSION
	.align		4
        /*0000*/ 	.byte	0x04, 0x37
        /*0002*/ 	.short	(.L_286 - .L_285)
.L_285:
        /*0004*/ 	.word	0x00000082


	//----- nvinfo : EIATTR_KPARAM_INFO
	.align		4
.L_286:
        /*0008*/ 	.byte	0x04, 0x17
        /*000a*/ 	.short	(.L_288 - .L_287)
.L_287:
        /*000c*/ 	.word	0x00000000
        /*0010*/ 	.short	0x0000
        /*0012*/ 	.short	0x0070
        /*0014*/ 	.byte	0x00, 0xf0, 0x01, 0x2a


	//----- nvinfo : EIATTR_SPARSE_MMA_MASK
	.align		4
.L_288:
        /*0018*/ 	.byte	0x03, 0x50
        /*001a*/ 	.short	0x0000


	//----- nvinfo : EIATTR_MAXREG_COUNT
	.align		4
        /*001c*/ 	.byte	0x03, 0x1b
        /*001e*/ 	.short	0x00a8


	//----- nvinfo : EIATTR_NUM_BARRIERS
	.align		4
        /*0020*/ 	.byte	0x02, 0x4c
        /*0022*/ 	.byte	0x10
	.zero		1


	//----- nvinfo : EIATTR_EXTERNS
	.align		4
        /*0024*/ 	.byte	0x04, 0x0f
        /*0026*/ 	.short	(.L_290 - .L_289)


	//   ....[0]....
	.align		4
.L_289:
        /*0028*/ 	.word	index@(__assertfail)


	//----- nvinfo : EIATTR_ANNOTATIONS
	.align		4
.L_290:
        /*002c*/ 	.byte	0x04, 0x55
        /*002e*/ 	.short	(.L_292 - .L_291)


	//   ....[0]....
.L_291:
        /* <DEDUP_REMOVED lines=24> */


	//----- nvinfo : EIATTR_MERCURY_ISA_VERSION
	.align		4
.L_292:
        /*01a0*/ 	.byte	0x03, 0x5f
        /*01a2*/ 	.short	0x0101


	//----- nvinfo : EIATTR_INT_WARP_WIDE_INSTR_OFFSETS
	.align		4
        /*01a4*/ 	.byte	0x04, 0x31
        /*01a6*/ 	.short	(.L_294 - .L_293)


	//   ....[0]....
.L_293:
        /*01a8*/ 	.word	0x00000130


	//   ....[1]....
        /*01ac*/ 	.word	0x00000170


	//   ....[2]....
        /*01b0*/ 	.word	0x000001e0


	//   ....[3]....
        /*01b4*/ 	.word	0x0000e920


	//   ....[4]....
        /*01b8*/ 	.word	0x0000e9b0


	//   ....[5]....
        /*01bc*/ 	.word	0x00011210


	//   ....[6]....
        /*01c0*/ 	.word	0x000112a0


	//----- nvinfo : EIATTR_COOP_GROUP_MASK_REGIDS
	.align		4
.L_294:
        /*01c4*/ 	.byte	0x04, 0x29
        /*01c6*/ 	.short	(.L_296 - .L_295)


	//   ....[0]....
.L_295:
        /*01c8*/ 	.word	0xffffffff


	//   ....[1]....
        /*01cc*/ 	.word	0xffffffff


	//   ....[2]....
        /*01d0*/ 	.word	0xffffffff


	//   ....[3]....
        /*01d4*/ 	.word	0xffffffff


	//   ....[4]....
        /*01d8*/ 	.word	0xffffffff


	//   ....[5]....
        /*01dc*/ 	.word	0xffffffff


	//   ....[6]....
        /*01e0*/ 	.word	0xffffffff


	//   ....[7]....
        /*01e4*/ 	.word	0xffffffff


	//   ....[8]....
        /*01e8*/ 	.word	0xffffffff


	//   ....[9]....
        /*01ec*/ 	.word	0xffffffff


	//   ....[10]....
        /*01f0*/ 	.word	0xffffffff


	//   ....[11]....
        /*01f4*/ 	.word	0xffffffff


	//   ....[12]....
        /*01f8*/ 	.word	0xffffffff


	//   ....[13]....
        /*01fc*/ 	.word	0xffffffff


	//   ....[14]....
        /*0200*/ 	.word	0xffffffff


	//   ....[15]....
        /*0204*/ 	.word	0xffffffff


	//   ....[16]....
        /*0208*/ 	.word	0xffffffff


	//   ....[17]....
        /*020c*/ 	.word	0xffffffff


	//   ....[18]....
        /*0210*/ 	.word	0xffffffff


	//   ....[19]....
        /*0214*/ 	.word	0xffffffff


	//   ....[20]....
        /*0218*/ 	.word	0xffffffff


	//   ....[21]....
        /*021c*/ 	.word	0xffffffff


	//   ....[22]....
        /*0220*/ 	.word	0xffffffff


	//   ....[23]....
        /*0224*/ 	.word	0xffffffff


	//   ....[24]....
        /*0228*/ 	.word	0xffffffff


	//   ....[25]....
        /*022c*/ 	.word	0xffffffff


	//   ....[26]....
        /*0230*/ 	.word	0xffffffff


	//   ....[27]....
        /*0234*/ 	.word	0xffffffff


	//   ....[28]....
        /*0238*/ 	.word	0xffffffff


	//   ....[29]....
        /*023c*/ 	.word	0xffffffff


	//   ....[30]....
        /*0240*/ 	.word	0xffffffff


	//   ....[31]....
        /*0244*/ 	.word	0xffffffff


	//   ....[32]....
        /*0248*/ 	.word	0xffffffff


	//   ....[33]....
        /*024c*/ 	.word	0xffffffff


	//   ....[34]....
        /*0250*/ 	.word	0xffffffff


	//   ....[35]....
        /*0254*/ 	.word	0xffffffff


	//   ....[36]....
        /*0258*/ 	.word	0xffffffff


	//   ....[37]....
        /*025c*/ 	.word	0xffffffff


	//   ....[38]....
        /*0260*/ 	.word	0xffffffff


	//   ....[39]....
        /*0264*/ 	.word	0xffffffff


	//   ....[40]....
        /*0268*/ 	.word	0xffffffff


	//   ....[41]....
        /*026c*/ 	.word	0xffffffff


	//   ....[42]....
        /*0270*/ 	.word	0xffffffff


	//   ....[43]....
        /*0274*/ 	.word	0xffffffff


	//   ....[44]....
        /*0278*/ 	.word	0xffffffff


	//   ....[45]....
        /*027c*/ 	.word	0xffffffff


	//   ....[46]....
        /*0280*/ 	.word	0xffffffff


	//   ....[47]....
        /*0284*/ 	.word	0xffffffff


	//   ....[48]....
        /*0288*/ 	.word	0xffffffff


	//   ....[49]....
        /*028c*/ 	.word	0xffffffff


	//   ....[50]....
        /*0290*/ 	.word	0xffffffff


	//   ....[51]....
        /*0294*/ 	.word	0xffffffff


	//   ....[52]....
        /*0298*/ 	.word	0xffffffff


	//   ....[53]....
        /*029c*/ 	.word	0xffffffff


	//   ....[54]....
        /*02a0*/ 	.word	0xffffffff


	//   ....[55]....
        /*02a4*/ 	.word	0xffffffff


	//   ....[56]....
        /*02a8*/ 	.word	0xffffffff


	//   ....[57]....
        /*02ac*/ 	.word	0xffffffff


	//   ....[58]....
        /*02b0*/ 	.word	0xffffffff


	//   ....[59]....
        /*02b4*/ 	.word	0xffffffff


	//   ....[60]....
        /*02b8*/ 	.word	0xffffffff


	//   ....[61]....
        /*02bc*/ 	.word	0xffffffff


	//   ....[62]....
        /*02c0*/ 	.word	0xffffffff


	//   ....[63]....
        /*02c4*/ 	.word	0xffffffff


	//   ....[64]....
        /*02c8*/ 	.word	0xffffffff


	//   ....[65]....
        /*02cc*/ 	.word	0xffffffff


	//   ....[66]....
        /*02d0*/ 	.word	0xffffffff


	//   ....[67]....
        /*02d4*/ 	.word	0xffffffff


	//   ....[68]....
        /*02d8*/ 	.word	0xffffffff


	//   ....[69]....
        /*02dc*/ 	.word	0xffffffff


	//   ....[70]....
        /*02e0*/ 	.word	0xffffffff


	//   ....[71]....
        /*02e4*/ 	.word	0xffffffff


	//   ....[72]....
        /*02e8*/ 	.word	0xffffffff


	//   ....[73]....
        /*02ec*/ 	.word	0xffffffff


	//   ....[74]....
        /*02f0*/ 	.word	0xffffffff


	//   ....[75]....
        /*02f4*/ 	.word	0xffffffff


	//   ....[76]....
        /*02f8*/ 	.word	0xffffffff


	//   ....[77]....
        /*02fc*/ 	.word	0xffffffff


	//   ....[78]....
        /*0300*/ 	.word	0xffffffff


	//   ....[79]....
        /*0304*/ 	.word	0xffffffff


	//   ....[80]....
        /*0308*/ 	.word	0xffffffff


	//   ....[81]....
        /*030c*/ 	.word	0xffffffff


	//   ....[82]....
        /*0310*/ 	.word	0xffffffff


	//   ....[83]....
        /*0314*/ 	.word	0xffffffff


	//   ....[84]....
        /*0318*/ 	.word	0xffffffff


	//   ....[85]....
        /*031c*/ 	.word	0xffffffff


	//   ....[86]....
        /*0320*/ 	.word	0xffffffff


	//   ....[87]....
        /*0324*/ 	.word	0xffffffff


	//   ....[88]....
        /*0328*/ 	.word	0xffffffff


	//   ....[89]....
        /*032c*/ 	.word	0xffffffff


	//   ....[90]....
        /*0330*/ 	.word	0xffffffff


	//   ....[91]....
        /*0334*/ 	.word	0xffffffff


	//   ....[92]....
        /*0338*/ 	.word	0x0500000f


	//   ....[93]....
        /*033c*/ 	.word	0x0500000f


	//   ....[94]....
        /*0340*/ 	.word	0x0500000f


	//   ....[95]....
        /*0344*/ 	.word	0x0500000f


	//   ....[96]....
        /*0348*/ 	.word	0x0500000f


	//   ....[97]....
        /*034c*/ 	.word	0x0500000f


	//   ....[98]....
        /*0350*/ 	.word	0x0500000f


	//   ....[99]....
        /*0354*/ 	.word	0x0500000f


	//   ....[100]....
        /*0358*/ 	.word	0x0500000f


	//   ....[101]....
        /*035c*/ 	.word	0x0500000f


	//----- nvinfo : EIATTR_COOP_GROUP_INSTR_OFFSETS
	.align		4
.L_296:
        /*0360*/ 	.byte	0x04, 0x28
        /*0362*/ 	.short	(.L_298 - .L_297)


	//   ....[0]....
.L_297:
        /*0364*/ 	.word	0x00000070


	//   ....[1]....
        /*0368*/ 	.word	0x00000140


	//   ....[2]....
        /*036c*/ 	.word	0x00000190


	//   ....[3]....
        /*0370*/ 	.word	0x000003c0


	//   ....[4]....
        /*0374*/ 	.word	0x00000520


	//   ....[5]....
        /*0378*/ 	.word	0x00000640


	//   ....[6]....
        /*037c*/ 	.word	0x000007a0


	//   ....[7]....
        /*0380*/ 	.word	0x00001760


	//   ....[8]....
        /*0384*/ 	.word	0x000025b0


	//   ....[9]....
        /*0388*/ 	.word	0x00002ae0


	//   ....[10]....
        /*038c*/ 	.word	0x000030c0


	//   ....[11]....
        /*0390*/ 	.word	0x00003180


	//   ....[12]....
        /*0394*/ 	.word	0x00003c50


	//   ....[13]....
        /*0398*/ 	.word	0x00003cb0


	//   ....[14]....
        /*039c*/ 	.word	0x00005b10


	//   ....[15]....
        /*03a0*/ 	.word	0x00005b40


	//   ....[16]....
        /*03a4*/ 	.word	0x00006420


	//   ....[17]....
        /*03a8*/ 	.word	0x00006520


	//   ....[18]....
        /*03ac*/ 	.word	0x00007020


	//   ....[19]....
        /*03b0*/ 	.word	0x00007080


	//   ....[20]....
        /*03b4*/ 	.word	0x00009850


	//   ....[21]....
        /*03b8*/ 	.word	0x000098b0


	//   ....[22]....
        /*03bc*/ 	.word	0x000098e0


	//   ....[23]....
        /*03c0*/ 	.word	0x00009900


	//   ....[24]....
        /*03c4*/ 	.word	0x0000b520


	//   ....[25]....
        /*03c8*/ 	.word	0x0000b530


	//   ....[26]....
        /*03cc*/ 	.word	0x0000b5b0


	//   ....[27]....
        /*03d0*/ 	.word	0x0000b5c0


	//   ....[28]....
        /*03d4*/ 	.word	0x0000c910


	//   ....[29]....
        /*03d8*/ 	.word	0x0000c920


	//   ....[30]....
        /*03dc*/ 	.word	0x0000c930


	//   ....[31]....
        /*03e0*/ 	.word	0x0000c940


	//   ....[32]....
        /*03e4*/ 	.word	0x0000c950


	//   ....[33]....
        /*03e8*/ 	.word	0x0000c960


	//   ....[34]....
        /*03ec*/ 	.word	0x0000c970


	//   ....[35]....
        /*03f0*/ 	.word	0x0000c980


	//   ....[36]....
        /*03f4*/ 	.word	0x0000c990


	//   ....[37]....
        /*03f8*/ 	.word	0x0000c9a0


	//   ....[38]....
        /*03fc*/ 	.word	0x0000c9d0


	//   ....[39]....
        /*0400*/ 	.word	0x0000c9e0


	//   ....[40]....
        /*0404*/ 	.word	0x0000c9f0


	//   ....[41]....
        /*0408*/ 	.word	0x0000ca00


	//   ....[42]....
        /*040c*/ 	.word	0x0000ca20


	//   ....[43]....
        /*0410*/ 	.word	0x0000ca30


	//   ....[44]....
        /*0414*/ 	.word	0x0000ca60


	//   ....[45]....
        /*0418*/ 	.word	0x0000ca70


	//   ....[46]....
        /*041c*/ 	.word	0x0000ca90


	//   ....[47]....
        /*0420*/ 	.word	0x0000caa0


	//   ....[48]....
        /*0424*/ 	.word	0x0000cab0


	//   ....[49]....
        /*0428*/ 	.word	0x0000cac0


	//   ....[50]....
        /*042c*/ 	.word	0x0000cad0


	//   ....[51]....
        /*0430*/ 	.word	0x0000cae0


	//   ....[52]....
        /*0434*/ 	.word	0x0000cb00


	//   ....[53]....
        /*0438*/ 	.word	0x0000cb30


	//   ....[54]....
        /*043c*/ 	.word	0x0000cb70


	//   ....[55]....
        /*0440*/ 	.word	0x0000cbb0


	//   ....[56]....
        /*0444*/ 	.word	0x0000cbf0


	//   ....[57]....
        /*0448*/ 	.word	0x0000cc30


	//   ....[58]....
        /*044c*/ 	.word	0x0000cc40


	//   ....[59]....
        /*0450*/ 	.word	0x0000cc50


	//   ....[60]....
        /*0454*/ 	.word	0x0000cd40


	//   ....[61]....
        /*0458*/ 	.word	0x0000cd70


	//   ....[62]....
        /*045c*/ 	.word	0x0000cda0


	//   ....[63]....
        /*0460*/ 	.word	0x0000cdd0


	//   ....[64]....
        /*0464*/ 	.word	0x0000d2b0


	//   ....[65]....
        /*0468*/ 	.word	0x0000d2c0


	//   ....[66]....
        /*046c*/ 	.word	0x0000d380


	//   ....[67]....
        /*0470*/ 	.word	0x0000d3a0


	//   ....[68]....
        /*0474*/ 	.word	0x0000d460


	//   ....[69]....
        /*0478*/ 	.word	0x0000d480


	//   ....[70]....
        /*047c*/ 	.word	0x0000d550


	//   ....[71]....
        /*0480*/ 	.word	0x0000d570


	//   ....[72]....
        /*0484*/ 	.word	0x0000dc10


	//   ....[73]....
        /*0488*/ 	.word	0x0000dc30


	//   ....[74]....
        /*048c*/ 	.word	0x0000dcf0


	//   ....[75]....
        /*0490*/ 	.word	0x0000dd10


	//   ....[76]....
        /*0494*/ 	.word	0x0000ddd0


	//   ....[77]....
        /*0498*/ 	.word	0x0000ddf0


	//   ....[78]....
        /*049c*/ 	.word	0x0000dec0


	//   ....[79]....
        /*04a0*/ 	.word	0x0000dee0


	//   ....[80]....
        /*04a4*/ 	.word	0x0000e050


	//   ....[81]....
        /*04a8*/ 	.word	0x0000f100


	//   ....[82]....
        /*04ac*/ 	.word	0x0000fd20


	//   ....[83]....
        /*04b0*/ 	.word	0x0000fd50


	//   ....[84]....
        /*04b4*/ 	.word	0x0000fe20


	//   ....[85]....
        /*04b8*/ 	.word	0x0000fe30


	//   ....[86]....
        /*04bc*/ 	.word	0x0000fec0


	//   ....[87]....
        /*04c0*/ 	.word	0x0000fed0


	//   ....[88]....
        /*04c4*/ 	.word	0x0000fee0


	//   ....[89]....
        /*04c8*/ 	.word	0x0000fef0


	//   ....[90]....
        /*04cc*/ 	.word	0x00011b10


	//   ....[91]....
        /*04d0*/ 	.word	0x00011cb0


	//   ....[92]....
        /*04d4*/ 	.word	0x00012290


	//   ....[93]....
        /*04d8*/ 	.word	0x00012440


	//   ....[94]....
        /*04dc*/ 	.word	0x000124a0


	//   ....[95]....
        /*04e0*/ 	.word	0x00012530


	//   ....[96]....
        /*04e4*/ 	.word	0x00012630


	//   ....[97]....
        /*04e8*/ 	.word	0x00012690


	//   ....[98]....
        /*04ec*/ 	.word	0x00012790


	//   ....[99]....
        /*04f0*/ 	.word	0x000127f0


	//   ....[100]....
        /*04f4*/ 	.word	0x000128d0


	//   ....[101]....
        /*04f8*/ 	.word	0x00012c20


	//----- nvinfo : EIATTR_REG_RECONFIG
	.align		4
.L_298:
        /*04fc*/ 	.byte	0x01, 0x54
	.zero		2


	//----- nvinfo : EIATTR_SYSCALL_OFFSETS
	.align		4
        /*0500*/ 	.byte	0x04, 0x46
        /*0502*/ 	.short	(.L_300 - .L_299)


	//   ....[0]....
.L_299:
        /*0504*/ 	.word	0x00001940


	//   ....[1]....
        /*0508*/ 	.word	0x0000eb20


	//   ....[2]....
        /*050c*/ 	.word	0x0000ecb0


	//   ....[3]....
        /*0510*/ 	.word	0x0000ee00


	//   ....[4]....
        /*0514*/ 	.word	0x0000ef50


	//   ....[5]....
        /*0518*/ 	.word	0x0000f900


	//----- nvinfo : EIATTR_MBARRIER_INSTR_OFFSETS
	.align		4
.L_300:
        /*051c*/ 	.byte	0x04, 0x39
        /*051e*/ 	.short	(.L_302 - .L_301)


	//   ....[0]....
.L_301:
        /*0520*/ 	.word	0x00000270
        /*0524*/ 	.word	0x000000ff
        /*0528*/ 	.word	0x00029800
        /*052c*/ 	.short	0x0100
        /*052e*/ 	.byte	0x08
	.zero		1


	//   ....[1]....
        /*0530*/ 	.word	0x00000280
        /*0534*/ 	.word	0x000000ff
        /*0538*/ 	.word	0x00029820
        /*053c*/ 	.short	0x0100
        /*053e*/ 	.byte	0x08
	.zero		1


	//   ....[2]....
        /*0540*/ 	.word	0x00000370
        /*0544*/ 	.word	0x000000ff
        /*0548*/ 	.word	0x00029830
        /*054c*/ 	.short	0x0100
        /*054e*/ 	.byte	0x08
	.zero		1


	//   ....[3]....
        /*0550*/ 	.word	0x00000380
        /*0554*/ 	.word	0x000000ff
        /*0558*/ 	.word	0x00029840
        /*055c*/ 	.short	0x0100
        /*055e*/ 	.byte	0x08
	.zero		1


	//   ....[4]....
        /*0560*/ 	.word	0x00000390
        /*0564*/ 	.word	0x000000ff
        /*0568*/ 	.word	0x00029838
        /*056c*/ 	.short	0x0100
        /*056e*/ 	.byte	0x08
	.zero		1


	//   ....[5]....
        /*0570*/ 	.word	0x000003a0
        /*0574*/ 	.word	0x000000ff
        /*0578*/ 	.word	0x00029848
        /*057c*/ 	.short	0x0100
        /*057e*/ 	.byte	0x08
	.zero		1


	//   ....[6]....
        /*0580*/ 	.word	0x000004d0
        /*0584*/ 	.word	0x000000ff
        /*0588*/ 	.word	0x00029850
        /*058c*/ 	.short	0x0100
        /*058e*/ 	.byte	0x08
	.zero		1


	//   ....[7]....
        /*0590*/ 	.word	0x000004e0
        /*0594*/ 	.word	0x000000ff
        /*0598*/ 	.word	0x00029860
        /*059c*/ 	.short	0x0100
        /*059e*/ 	.byte	0x08
	.zero		1


	//   ....[8]....
        /*05a0*/ 	.word	0x000004f0
        /*05a4*/ 	.word	0x000000ff
        /*05a8*/ 	.word	0x00029858
        /*05ac*/ 	.short	0x0100
        /*05ae*/ 	.byte	0x08
	.zero		1


	//   ....[9]....
        /*05b0*/ 	.word	0x00000500
        /*05b4*/ 	.word	0x000000ff
        /*05b8*/ 	.word	0x00029868
        /*05bc*/ 	.short	0x0100
        /*05be*/ 	.byte	0x08
	.zero		1


	//   ....[10]....
        /*05c0*/ 	.word	0x000005f0
        /*05c4*/ 	.word	0x000000ff
        /*05c8*/ 	.word	0x00029870
        /*05cc*/ 	.short	0x0100
        /*05ce*/ 	.byte	0x06
	.zero		1


	//   ....[11]....
        /*05d0*/ 	.word	0x00000600
        /*05d4*/ 	.word	0x000000ff
        /*05d8*/ 	.word	0x00029880
        /*05dc*/ 	.short	0x0100
        /*05de*/ 	.byte	0x06
	.zero		1


	//   ....[12]....
        /*05e0*/ 	.word	0x00000610
        /*05e4*/ 	.word	0x000000ff
        /*05e8*/ 	.word	0x00029878
        /*05ec*/ 	.short	0x0100
        /*05ee*/ 	.byte	0x06
	.zero		1


	//   ....[13]....
        /*05f0*/ 	.word	0x00000620
        /*05f4*/ 	.word	0x000000ff
        /*05f8*/ 	.word	0x00029888
        /*05fc*/ 	.short	0x0100
        /*05fe*/ 	.byte	0x06
	.zero		1


	//   ....[14]....
        /*0600*/ 	.word	0x00000750
        /*0604*/ 	.word	0x000000ff
        /*0608*/ 	.word	0x00029890
        /*060c*/ 	.short	0x0100
        /*060e*/ 	.byte	0x08
	.zero		1


	//   ....[15]....
        /*0610*/ 	.word	0x00000760
        /*0614*/ 	.word	0x000000ff
        /*0618*/ 	.word	0x000298a0
        /*061c*/ 	.short	0x0100
        /*061e*/ 	.byte	0x08
	.zero		1


	//   ....[16]....
        /*0620*/ 	.word	0x00000770
        /*0624*/ 	.word	0x000000ff
        /*0628*/ 	.word	0x00029898
        /*062c*/ 	.short	0x0100
        /*062e*/ 	.byte	0x08
	.zero		1


	//   ....[17]....
        /*0630*/ 	.word	0x00000780
        /*0634*/ 	.word	0x000000ff
        /*0638*/ 	.word	0x000298a8
        /*063c*/ 	.short	0x0100
        /*063e*/ 	.byte	0x08
	.zero		1


	//   ....[18]....
        /*0640*/ 	.word	0x000008b0
        /*0644*/ 	.word	0x000000ff
        /*0648*/ 	.word	0x000298b0
        /*064c*/ 	.short	0x0100
        /*064e*/ 	.byte	0x08
	.zero		1


	//   ....[19]....
        /*0650*/ 	.word	0x000008c0
        /*0654*/ 	.word	0x000000ff
        /*0658*/ 	.word	0x000298c0
        /*065c*/ 	.short	0x0100
        /*065e*/ 	.byte	0x08
	.zero		1


	//   ....[20]....
        /*0660*/ 	.word	0x000008d0
        /*0664*/ 	.word	0x000000ff
        /*0668*/ 	.word	0x000298b8
        /*066c*/ 	.short	0x0100
        /*066e*/ 	.byte	0x08
	.zero		1


	//   ....[21]....
        /*0670*/ 	.word	0x000008e0
        /*0674*/ 	.word	0x000000ff
        /*0678*/ 	.word	0x000298c8
        /*067c*/ 	.short	0x0100
        /*067e*/ 	.byte	0x08
	.zero		1


	//   ....[22]....
        /*0680*/ 	.word	0x000019c0
        /*0684*/ 	.word	0x000000ff
        /*0688*/ 	.word	0x00029800
        /*068c*/ 	.short	0x010a
        /*068e*/ 	.byte	0x29
	.zero		1


	//   ....[23]....
        /*0690*/ 	.word	0x00001a40
        /*0694*/ 	.word	0x00000002
        /*0698*/ 	.word	0x00029830
        /*069c*/ 	.short	0x010a
        /*069e*/ 	.byte	0x3f
	.zero		1


	//   ....[24]....
        /*06a0*/ 	.word	0x00001aa0
        /*06a4*/ 	.word	0x00000002
        /*06a8*/ 	.word	0x00029830
        /*06ac*/ 	.short	0x010a
        /*06ae*/ 	.byte	0x3f
	.zero		1


	//   ....[25]....
        /*06b0*/ 	.word	0x00002f20
        /*06b4*/ 	.word	0x00000002
        /*06b8*/ 	.word	0x00000000
        /*06bc*/ 	.short	0x0101
        /*06be*/ 	.byte	0x3f
	.zero		1


	//   ....[26]....
        /*06c0*/ 	.word	0x00004d80
        /*06c4*/ 	.word	0x000000ff
        /*06c8*/ 	.word	0x00029830
        /*06cc*/ 	.short	0x010a
        /*06ce*/ 	.byte	0x06
	.zero		1


	//   ....[27]....
        /*06d0*/ 	.word	0x00004dc0
        /*06d4*/ 	.word	0x000000ff
        /*06d8*/ 	.word	0x00029830
        /*06dc*/ 	.short	0x010a
        /*06de*/ 	.byte	0x06
	.zero		1


	//   ....[28]....
        /*06e0*/ 	.word	0x00005a00
        /*06e4*/ 	.word	0x000000ff
        /*06e8*/ 	.word	0x00029850
        /*06ec*/ 	.short	0x010a
        /*06ee*/ 	.byte	0x06
	.zero		1


	//   ....[29]....
        /*06f0*/ 	.word	0x00005a40
        /*06f4*/ 	.word	0x000000ff
        /*06f8*/ 	.word	0x00029850
        /*06fc*/ 	.short	0x010a
        /*06fe*/ 	.byte	0x06
	.zero		1


	//   ....[30]....
        /*0700*/ 	.word	0x00007c30
        /*0704*/ 	.word	0x00000002
        /*0708*/ 	.word	0x00000000
        /*070c*/ 	.short	0x0101
        /*070e*/ 	.byte	0x3f
	.zero		1


	//   ....[31]....
        /*0710*/ 	.word	0x00007ea0
        /*0714*/ 	.word	0x000000ff
        /*0718*/ 	.word	0x00000000
        /*071c*/ 	.short	0x0101
        /*071e*/ 	.byte	0x06
	.zero		1


	//   ....[32]....
        /*0720*/ 	.word	0x000085d0
        /*0724*/ 	.word	0x000000ff
        /*0728*/ 	.word	0x00029830
        /*072c*/ 	.short	0x010a
        /*072e*/ 	.byte	0x06
	.zero		1


	//   ....[33]....
        /*0730*/ 	.word	0x00008610
        /*0734*/ 	.word	0x000000ff
        /*0738*/ 	.word	0x00029830
        /*073c*/ 	.short	0x010a
        /*073e*/ 	.byte	0x06
	.zero		1


	//   ....[34]....
        /*0740*/ 	.word	0x00009220
        /*0744*/ 	.word	0x000000ff
        /*0748*/ 	.word	0x00029850
        /*074c*/ 	.short	0x010a
        /*074e*/ 	.byte	0x06
	.zero		1


	//   ....[35]....
        /*0750*/ 	.word	0x00009260
        /*0754*/ 	.word	0x000000ff
        /*0758*/ 	.word	0x00029850
        /*075c*/ 	.short	0x010a
        /*075e*/ 	.byte	0x06
	.zero		1


	//   ....[36]....
        /*0760*/ 	.word	0x0000a820
        /*0764*/ 	.word	0x00000002
        /*0768*/ 	.word	0x00000000
        /*076c*/ 	.short	0x0101
        /*076e*/ 	.byte	0x3f
	.zero		1


	//   ....[37]....
        /*0770*/ 	.word	0x0000ab50
        /*0774*/ 	.word	0x000000ff
        /*0778*/ 	.word	0x00000000
        /*077c*/ 	.short	0x0101
        /*077e*/ 	.byte	0x06
	.zero		1


	//   ....[38]....
        /*0780*/ 	.word	0x0000b1d0
        /*0784*/ 	.word	0x000000ff
        /*0788*/ 	.word	0x00029850
        /*078c*/ 	.short	0x010a
        /*078e*/ 	.byte	0x09
	.zero		1


	//   ....[39]....
        /*0790*/ 	.word	0x0000b210
        /*0794*/ 	.word	0x000000ff
        /*0798*/ 	.word	0x00029850
        /*079c*/ 	.short	0x010a
        /*079e*/ 	.byte	0x09
	.zero		1


	//   ....[40]....
        /*07a0*/ 	.word	0x0000b8c0
        /*07a4*/ 	.word	0x000000ff
        /*07a8*/ 	.word	0x00000000
        /*07ac*/ 	.short	0x0101
        /*07ae*/ 	.byte	0x04
	.zero		1


	//   ....[41]....
        /*07b0*/ 	.word	0x0000d2a0
        /*07b4*/ 	.word	0x00000000
        /*07b8*/ 	.word	0x00000000
        /*07bc*/ 	.short	0x0101
        /*07be*/ 	.byte	0x3f
	.zero		1


	//   ....[42]....
        /*07c0*/ 	.word	0x0000f370
        /*07c4*/ 	.word	0x00000002
        /*07c8*/ 	.word	0x00029880
        /*07cc*/ 	.short	0x010a
        /*07ce*/ 	.byte	0x3f
	.zero		1


	//   ....[43]....
        /*07d0*/ 	.word	0x0000f4f0
        /*07d4*/ 	.word	0x00000002
        /*07d8*/ 	.word	0x00029840
        /*07dc*/ 	.short	0x010a
        /*07de*/ 	.byte	0x3f
	.zero		1


	//   ....[44]....
        /*07e0*/ 	.word	0x00010030
        /*07e4*/ 	.word	0x00000011
        /*07e8*/ 	.word	0x00029800
        /*07ec*/ 	.short	0x0107
        /*07ee*/ 	.byte	0x3f
	.zero		1


	//   ....[45]....
        /*07f0*/ 	.word	0x00010130
        /*07f4*/ 	.word	0x00000011
        /*07f8*/ 	.word	0x00029800
        /*07fc*/ 	.short	0x0101
        /*07fe*/ 	.byte	0x3f
	.zero		1


	//   ....[46]....
        /*0800*/ 	.word	0x00010150
        /*0804*/ 	.word	0x00000011
        /*0808*/ 	.word	0x00029820
        /*080c*/ 	.short	0x010a
        /*080e*/ 	.byte	0x3f
	.zero		1


	//   ....[47]....
        /*0810*/ 	.word	0x00010470
        /*0814*/ 	.word	0x00000004
        /*0818*/ 	.word	0x00029880
        /*081c*/ 	.short	0x010a
        /*081e*/ 	.byte	0x3f
	.zero		1


	//   ....[48]....
        /*0820*/ 	.word	0x00010690
        /*0824*/ 	.word	0x00000004
        /*0828*/ 	.word	0x00029840
        /*082c*/ 	.short	0x010a
        /*082e*/ 	.byte	0x3f
	.zero		1


	//   ....[49]....
        /*0830*/ 	.word	0x00010b50
        /*0834*/ 	.word	0x00000013
        /*0838*/ 	.word	0x00029870
        /*083c*/ 	.short	0x010a
        /*083e*/ 	.byte	0x3f
	.zero		1


	//   ....[50]....
        /*0840*/ 	.word	0x00010bc0
        /*0844*/ 	.word	0x00000013
        /*0848*/ 	.word	0x00029860
        /*084c*/ 	.short	0x010a
        /*084e*/ 	.byte	0x3f
	.zero		1


	//   ....[51]....
        /*0850*/ 	.word	0x000110f0
        /*0854*/ 	.word	0x00000013
        /*0858*/ 	.word	0x00029850
        /*085c*/ 	.short	0x0101
        /*085e*/ 	.byte	0x3f
	.zero		1


	//   ....[52]....
        /*0860*/ 	.word	0x00011160
        /*0864*/ 	.word	0x00000013
        /*0868*/ 	.word	0x00000000
        /*086c*/ 	.short	0x0101
        /*086e*/ 	.byte	0x3f
	.zero		1


	//   ....[53]....
        /*0870*/ 	.word	0x00011390
        /*0874*/ 	.word	0x00000010
        /*0878*/ 	.word	0x00029870
        /*087c*/ 	.short	0x010a
        /*087e*/ 	.byte	0x3f
	.zero		1


	//   ....[54]....
        /*0880*/ 	.word	0x00011400
        /*0884*/ 	.word	0x00000010
        /*0888*/ 	.word	0x00029860
        /*088c*/ 	.short	0x010a
        /*088e*/ 	.byte	0x3f
	.zero		1


	//   ....[55]....
        /*0890*/ 	.word	0x00011940
        /*0894*/ 	.word	0x00000010
        /*0898*/ 	.word	0x00029850
        /*089c*/ 	.short	0x0101
        /*089e*/ 	.byte	0x3f
	.zero		1


	//   ....[56]....
        /*08a0*/ 	.word	0x000119c0
        /*08a4*/ 	.word	0x00000010
        /*08a8*/ 	.word	0x00000000
        /*08ac*/ 	.short	0x0101
        /*08ae*/ 	.byte	0x3f
	.zero		1


	//   ....[57]....
        /*08b0*/ 	.word	0x00011c30
        /*08b4*/ 	.word	0x00000003
        /*08b8*/ 	.word	0x00029820
        /*08bc*/ 	.short	0x010a
        /*08be*/ 	.byte	0x3f
	.zero		1


	//   ....[58]....
        /*08c0*/ 	.word	0x00011e00
        /*08c4*/ 	.word	0x00000007
        /*08c8*/ 	.word	0x00000000
        /*08cc*/ 	.short	0x010a
        /*08ce*/ 	.byte	0x3f
	.zero		1


	//   ....[59]....
        /*08d0*/ 	.word	0x00011e50
        /*08d4*/ 	.word	0x00000005
        /*08d8*/ 	.word	0x00000000
        /*08dc*/ 	.short	0x010a
        /*08de*/ 	.byte	0x3f
	.zero		1


	//   ....[60]....
        /*08e0*/ 	.word	0x00011ea0
        /*08e4*/ 	.word	0x00000005
        /*08e8*/ 	.word	0x00029860
        /*08ec*/ 	.short	0x010a
        /*08ee*/ 	.byte	0x3f
	.zero		1


	//   ....[61]....
        /*08f0*/ 	.word	0x00011ef0
        /*08f4*/ 	.word	0x00000003
        /*08f8*/ 	.word	0x00029860
        /*08fc*/ 	.short	0x010a
        /*08fe*/ 	.byte	0x3f
	.zero		1


	//   ....[62]....
        /*0900*/ 	.word	0x00011f30
        /*0904*/ 	.word	0x00000005
        /*0908*/ 	.word	0x00029880
        /*090c*/ 	.short	0x010a
        /*090e*/ 	.byte	0x3f
	.zero		1


	//   ....[63]....
        /*0910*/ 	.word	0x00011f50
        /*0914*/ 	.word	0x00000003
        /*0918*/ 	.word	0x00029880
        /*091c*/ 	.short	0x010a
        /*091e*/ 	.byte	0x3f
	.zero		1


	//   ....[64]....
        /*0920*/ 	.word	0x00011fc0
        /*0924*/ 	.word	0x00000003
        /*0928*/ 	.word	0x00029800
        /*092c*/ 	.short	0x010a
        /*092e*/ 	.byte	0x3f
	.zero		1


	//   ....[65]....
        /*0930*/ 	.word	0x00012010
        /*0934*/ 	.word	0x00000002
        /*0938*/ 	.word	0x00029830
        /*093c*/ 	.short	0x010a
        /*093e*/ 	.byte	0x3f
	.zero		1


	//   ....[66]....
        /*0940*/ 	.word	0x00012070
        /*0944*/ 	.word	0x00000007
        /*0948*/ 	.word	0x00029830
        /*094c*/ 	.short	0x010a
        /*094e*/ 	.byte	0x3f
	.zero		1


	//   ....[67]....
        /*0950*/ 	.word	0x000120d0
        /*0954*/ 	.word	0x00000007
        /*0958*/ 	.word	0x00029850
        /*095c*/ 	.short	0x010a
        /*095e*/ 	.byte	0x3f
	.zero		1


	//   ....[68]....
        /*0960*/ 	.word	0x00012130
        /*0964*/ 	.word	0x00000009
        /*0968*/ 	.word	0x00029830
        /*096c*/ 	.short	0x010a
        /*096e*/ 	.byte	0x3f
	.zero		1


	//   ....[69]....
        /*0970*/ 	.word	0x00012190
        /*0974*/ 	.word	0x00000009
        /*0978*/ 	.word	0x00029850
        /*097c*/ 	.short	0x010a
        /*097e*/ 	.byte	0x3f
	.zero		1


	//   ....[70]....
        /*0980*/ 	.word	0x000121f0
        /*0984*/ 	.word	0x00000005
        /*0988*/ 	.word	0x00029850
        /*098c*/ 	.short	0x010a
        /*098e*/ 	.byte	0x3f
	.zero		1


	//   ....[71]....
        /*0990*/ 	.word	0x00012340
        /*0994*/ 	.word	0x00000002
        /*0998*/ 	.word	0x00029880
        /*099c*/ 	.short	0x010a
        /*099e*/ 	.byte	0x3f
	.zero		1


	//   ....[72]....
        /*09a0*/ 	.word	0x00012390
        /*09a4*/ 	.word	0x00000002
        /*09a8*/ 	.word	0x00029840
        /*09ac*/ 	.short	0x010a
        /*09ae*/ 	.byte	0x3f
	.zero		1


	//   ....[73]....
        /*09b0*/ 	.word	0x00012910
        /*09b4*/ 	.word	0x00000011
        /*09b8*/ 	.word	0x00029820
        /*09bc*/ 	.short	0x010a
        /*09be*/ 	.byte	0x3f
	.zero		1


	//   ....[74]....
        /*09c0*/ 	.word	0x00012960
        /*09c4*/ 	.word	0x00000004
        /*09c8*/ 	.word	0x00029880
        /*09cc*/ 	.short	0x010a
        /*09ce*/ 	.byte	0x3f
	.zero		1


	//   ....[75]....
        /*09d0*/ 	.word	0x000129b0
        /*09d4*/ 	.word	0x00000004
        /*09d8*/ 	.word	0x00029840
        /*09dc*/ 	.short	0x010a
        /*09de*/ 	.byte	0x3f
	.zero		1


	//   ....[76]....
        /*09e0*/ 	.word	0x00012a00
        /*09e4*/ 	.word	0x00000013
        /*09e8*/ 	.word	0x00029870
        /*09ec*/ 	.short	0x010a
        /*09ee*/ 	.byte	0x3f
	.zero		1


	//   ....[77]....
        /*09f0*/ 	.word	0x00012a50
        /*09f4*/ 	.word	0x00000013
        /*09f8*/ 	.word	0x00029860
        /*09fc*/ 	.short	0x010a
        /*09fe*/ 	.byte	0x3f
	.zero		1


	//   ....[78]....
        /*0a00*/ 	.word	0x00012aa0
        /*0a04*/ 	.word	0x00000010
        /*0a08*/ 	.word	0x00029870
        /*0a0c*/ 	.short	0x010a
        /*0a0e*/ 	.byte	0x3f
	.zero		1


	//   ....[79]....
        /*0a10*/ 	.word	0x00012af0
        /*0a14*/ 	.word	0x00000010
        /*0a18*/ 	.word	0x00029860
        /*0a1c*/ 	.short	0x010a
        /*0a1e*/ 	.byte	0x3f
	.zero		1


	//   ....[80]....
        /*0a20*/ 	.word	0x00012b40
        /*0a24*/ 	.word	0x00000003
        /*0a28*/ 	.word	0x00029820
        /*0a2c*/ 	.short	0x010a
        /*0a2e*/ 	.byte	0x3f
	.zero		1


	//   ....[81]....
        /*0a30*/ 	.word	0x00012ce0
        /*0a34*/ 	.word	0x00000007
        /*0a38*/ 	.word	0x00000000
        /*0a3c*/ 	.short	0x010a
        /*0a3e*/ 	.byte	0x3f
	.zero		1


	//   ....[82]....
        /*0a40*/ 	.word	0x00012d30
        /*0a44*/ 	.word	0x00000005
        /*0a48*/ 	.word	0x00000000
        /*0a4c*/ 	.short	0x010a
        /*0a4e*/ 	.byte	0x3f
	.zero		1


	//   ....[83]....
        /*0a50*/ 	.word	0x00012d80
        /*0a54*/ 	.word	0x00000005
        /*0a58*/ 	.word	0x00029860
        /*0a5c*/ 	.short	0x010a
        /*0a5e*/ 	.byte	0x3f
	.zero		1


	//   ....[84]....
        /*0a60*/ 	.word	0x00012dd0
        /*0a64*/ 	.word	0x00000003
        /*0a68*/ 	.word	0x00029860
        /*0a6c*/ 	.short	0x010a
        /*0a6e*/ 	.byte	0x3f
	.zero		1


	//   ....[85]....
        /*0a70*/ 	.word	0x00012e20
        /*0a74*/ 	.word	0x00000005
        /*0a78*/ 	.word	0x00029880
        /*0a7c*/ 	.short	0x010a
        /*0a7e*/ 	.byte	0x3f
	.zero		1


	//----- nvinfo : EIATTR_NUM_MBARRIERS
	.align		4
.L_302:
        /*0a80*/ 	.byte	0x03, 0x38
        /*0a82*/ 	.short	0x0016


	//----- nvinfo : EIATTR_EXIT_INSTR_OFFSETS
	.align		4
        /*0a84*/ 	.byte	0x04, 0x1c
        /*0a86*/ 	.short	(.L_304 - .L_303)


	//   ....[0]....
.L_303:
        /*0a88*/ 	.word	0x00000a40


	//   ....[1]....
        /*0a8c*/ 	.word	0x0000dfe0


	//   ....[2]....
        /*0a90*/ 	.word	0x00011fa0


	//----- nvinfo : EIATTR_MAX_THREADS
	.align		4
.L_304:
        /*0a94*/ 	.byte	0x04, 0x05
        /*0a96*/ 	.short	(.L_306 - .L_305)
.L_305:
        /*0a98*/ 	.word	0x00000180
        /*0a9c*/ 	.word	0x00000001
        /*0aa0*/ 	.word	0x00000001


	//----- nvinfo : EIATTR_CRS_STACK_SIZE
	.align		4
.L_306:
        /*0aa4*/ 	.byte	0x04, 0x1e
        /*0aa6*/ 	.short	(.L_308 - .L_307)
.L_307:
        /*0aa8*/ 	.word	0x00000000


	//----- nvinfo : EIATTR_CBANK_PARAM_SIZE
	.align		4
.L_308:
        /*0aac*/ 	.byte	0x03, 0x19
        /*0aae*/ 	.short	0x0af0


	//----- nvinfo : EIATTR_PARAM_CBANK
	.align		4
        /*0ab0*/ 	.byte	0x04, 0x0a
        /*0ab2*/ 	.short	(.L_310 - .L_309)
	.align		4
.L_309:
        /*0ab4*/ 	.word	index@(.nv.constant0._ZN7cutlass13device_kernelIN5flash11enable_sm90INS1_16FlashAttnFwdSm90INS1_25CollectiveMainloopFwdSm90ILi2EN4cute5tupleIJNS5_1CILi1EEES8_S8_EEENS6_IJNS7_ILi128EEENS7_ILi160EEENS7_ILi192EEEEEELi128ENS_12float_e4m3_tEfNS_4arch4Sm90ELb1ELb0ELb0ELb0ELb0ELb0ELb0ELb1ELb1ELb1ELb0ELb0EEENS1_21CollectiveEpilogueFwdINS6_IJSA_SA_SB_EEES9_NS_10bfloat16_tESG_Li256ELb0ELb1ELb0ELb1EEENS1_30DynamicPersistentTileSchedulerILi256ELi128ELb0ELb1ELb1EEEEEEEEEvNT_6ParamsE)
        /*0ab8*/ 	.short	0x0210
        /*0aba*/ 	.short	0x0af0


	//----- nvinfo : EIATTR_SW_WAR
	.align		4
.L_310:
        /*0abc*/ 	.byte	0x04, 0x36
        /*0abe*/ 	.short	(.L_312 - .L_311)
.L_311:
        /*0ac0*/ 	.word	0x00000008
.L_312:


//--------------------- .nv.info._ZN7cutlass13device_kernelIN5flash11enable_sm90INS1_16FlashAttnFwdSm90INS1_25CollectiveMainloopFwdSm90ILi2EN4cute5tupleIJNS5_1CILi1EEES8_S8_EEENS6_IJNS7_ILi128EEENS7_ILi160EEENS7_ILi192EEEEEELi128ENS_12float_e4m3_tEfNS_4arch4Sm90ELb1ELb0ELb0ELb1ELb0ELb0ELb0ELb1ELb1ELb1ELb0ELb0EEENS1_21CollectiveEpilogueFwdINS6_IJSA_SA_SB_EEES9_NS_10bfloat16_tESG_Li256ELb1ELb1ELb0ELb1EEENS1_36VarlenDynamicPersistentTileSchedulerILi128ELi160ELi256ELi128ELb0ELb1ELb1ELb1ELb1ELb1EEEEEEEEEvNT_6ParamsE --------------------------
	.section	.nv.info._ZN7cutlass13device_kernelIN5flash11enable_sm90INS1_16FlashAttnFwdSm90INS1_25CollectiveMainloopFwdSm90ILi2EN4cute5tupleIJNS5_1CILi1EEES8_S8_EEENS6_IJNS7_ILi128EEENS7_ILi160EEENS7_ILi192EEEEEELi128ENS_12float_e4m3_tEfNS_4arch4Sm90ELb1ELb0ELb0ELb1ELb0ELb0ELb0ELb1ELb1ELb1ELb0ELb0EEENS1_21CollectiveEpilogueFwdINS6_IJSA_SA_SB_EEES9_NS_10bfloat16_tESG_Li256ELb1ELb1ELb0ELb1EEENS1_36VarlenDynamicPersistentTileSchedulerILi128ELi160ELi256ELi128ELb0ELb1ELb1ELb1ELb1ELb1EEEEEEEEEvNT_6ParamsE,"",@"SHT_CUDA_INFO"
	.sectionflags	@""
	.align	4


	//----- nvinfo : EIATTR_CUDA_API_VERSION
	.align		4
        /*0000*/ 	.byte	0x04, 0x37
        /*0002*/ 	.short	(.L_314 - .L_313)
.L_313:
        /*0004*/ 	.word	0x00000082


	//----- nvinfo : EIATTR_KPARAM_INFO
	.align		4
.L_314:
        /*0008*/ 	.byte	0x04, 0x17
        /*000a*/ 	.short	(.L_316 - .L_315)
.L_315:
        /*000c*/ 	.word	0x00000000
        /*0010*/ 	.short	0x0000
        /*0012*/ 	.short	0x0070
        /*0014*/ 	.byte	0x00, 0xf0, 0x01, 0x2a


	//----- nvinfo : EIATTR_SPARSE_MMA_MASK
	.align		4
.L_316:
        /*0018*/ 	.byte	0x03, 0x50
        /*001a*/ 	.short	0x0000


	//----- nvinfo : EIATTR_MAXREG_COUNT
	.align		4
        /*001c*/ 	.byte	0x03, 0x1b
        /*001e*/ 	.short	0x00a8


	//----- nvinfo : EIATTR_NUM_BARRIERS
	.align		4
        /*0020*/ 	.byte	0x02, 0x4c
        /*0022*/ 	.byte	0x10
	.zero		1


	//----- nvinfo : EIATTR_EXTERNS
	.align		4
        /*0024*/ 	.byte	0x04, 0x0f
        /*0026*/ 	.short	(.L_318 - .L_317)


	//   ....[0]....
	.align		4
.L_317:
        /*0028*/ 	.word	index@(__assertfail)


	//----- nvinfo : EIATTR_ANNOTATIONS
	.align		4
.L_318:
        /*002c*/ 	.byte	0x04, 0x55
        /*002e*/ 	.short	(.L_320 - .L_319)


	//   ....[0]....
.L_319:
        /* <DEDUP_REMOVED lines=33> */


	//----- nvinfo : EIATTR_MERCURY_ISA_VERSION
	.align		4
.L_320:
        /*0228*/ 	.byte	0x03, 0x5f
        /*022a*/ 	.short	0x0101


	//----- nvinfo : EIATTR_UNUSED_LOAD_BYTE_OFFSET
	.align		4
        /*022c*/ 	.byte	0x04, 0x44
        /*022e*/ 	.short	(.L_322 - .L_321)


	//   ....[0]....
.L_321:
        /*0230*/ 	.word	0x00000a40
        /*0234*/ 	.word	0x0000fff0


	//   ....[1]....
        /*0238*/ 	.word	0x0000bde0
        /*023c*/ 	.word	0x0000fff0


	//----- nvinfo : EIATTR_INT_WARP_WIDE_INSTR_OFFSETS
	.align		4
.L_322:
        /*0240*/ 	.byte	0x04, 0x31
        /*0242*/ 	.short	(.L_324 - .L_323)


	//   ....[0]....
.L_323:
        /*0244*/ 	.word	0x00000130


	//   ....[1]....
        /*0248*/ 	.word	0x00000170


	//   ....[2]....
        /*024c*/ 	.word	0x000001e0


	//   ....[3]....
        /*0250*/ 	.word	0x0000fbf0


	//   ....[4]....
        /*0254*/ 	.word	0x0000fc80


	//   ....[5]....
        /*0258*/ 	.word	0x000124e0


	//   ....[6]....
        /*025c*/ 	.word	0x00012570


	//----- nvinfo : EIATTR_COOP_GROUP_MASK_REGIDS
	.align		4
.L_324:
        /*0260*/ 	.byte	0x04, 0x29
        /*0262*/ 	.short	(.L_326 - .L_325)


	//   ....[0]....
.L_325:
        /*0264*/ 	.word	0xffffffff


	//   ....[1]....
        /*0268*/ 	.word	0xffffffff


	//   ....[2]....
        /*026c*/ 	.word	0xffffffff


	//   ....[3]....
        /*0270*/ 	.word	0xffffffff


	//   ....[4]....
        /*0274*/ 	.word	0xffffffff


	//   ....[5]....
        /*0278*/ 	.word	0xffffffff


	//   ....[6]....
        /*027c*/ 	.word	0xffffffff


	//   ....[7]....
        /*0280*/ 	.word	0xffffffff


	//   ....[8]....
        /*0284*/ 	.word	0xffffffff


	//   ....[9]....
        /*0288*/ 	.word	0xffffffff


	//   ....[10]....
        /*028c*/ 	.word	0xffffffff


	//   ....[11]....
        /*0290*/ 	.word	0xffffffff


	//   ....[12]....
        /*0294*/ 	.word	0xffffffff


	//   ....[13]....
        /*0298*/ 	.word	0xffffffff


	//   ....[14]....
        /*029c*/ 	.word	0xffffffff


	//   ....[15]....
        /*02a0*/ 	.word	0xffffffff


	//   ....[16]....
        /*02a4*/ 	.word	0xffffffff


	//   ....[17]....
        /*02a8*/ 	.word	0xffffffff


	//   ....[18]....
        /*02ac*/ 	.word	0xffffffff


	//   ....[19]....
        /*02b0*/ 	.word	0xffffffff


	//   ....[20]....
        /*02b4*/ 	.word	0xffffffff


	//   ....[21]....
        /*02b8*/ 	.word	0xffffffff


	//   ....[22]....
        /*02bc*/ 	.word	0xffffffff


	//   ....[23]....
        /*02c0*/ 	.word	0xffffffff


	//   ....[24]....
        /*02c4*/ 	.word	0xffffffff


	//   ....[25]....
        /*02c8*/ 	.word	0xffffffff


	//   ....[26]....
        /*02cc*/ 	.word	0xffffffff


	//   ....[27]....
        /*02d0*/ 	.word	0xffffffff


	//   ....[28]....
        /*02d4*/ 	.word	0xffffffff


	//   ....[29]....
        /*02d8*/ 	.word	0xffffffff


	//   ....[30]....
        /*02dc*/ 	.word	0xffffffff


	//   ....[31]....
        /*02e0*/ 	.word	0xffffffff


	//   ....[32]....
        /*02e4*/ 	.word	0xffffffff


	//   ....[33]....
        /*02e8*/ 	.word	0xffffffff


	//   ....[34]....
        /*02ec*/ 	.word	0xffffffff


	//   ....[35]....
        /*02f0*/ 	.word	0xffffffff


	//   ....[36]....
        /*02f4*/ 	.word	0xffffffff


	//   ....[37]....
        /*02f8*/ 	.word	0xffffffff


	//   ....[38]....
        /*02fc*/ 	.word	0xffffffff


	//   ....[39]....
        /*0300*/ 	.word	0xffffffff


	//   ....[40]....
        /*0304*/ 	.word	0xffffffff


	//   ....[41]....
        /*0308*/ 	.word	0xffffffff


	//   ....[42]....
        /*030c*/ 	.word	0xffffffff


	//   ....[43]....
        /*0310*/ 	.word	0xffffffff


	//   ....[44]....
        /*0314*/ 	.word	0xffffffff


	//   ....[45]....
        /*0318*/ 	.word	0xffffffff


	//   ....[46]....
        /*031c*/ 	.word	0xffffffff


	//   ....[47]....
        /*0320*/ 	.word	0xffffffff


	//   ....[48]....
        /*0324*/ 	.word	0xffffffff


	//   ....[49]....
        /*0328*/ 	.word	0xffffffff


	//   ....[50]....
        /*032c*/ 	.word	0xffffffff


	//   ....[51]....
        /*0330*/ 	.word	0xffffffff


	//   ....[52]....
        /*0334*/ 	.word	0xffffffff


	//   ....[53]....
        /*0338*/ 	.word	0xffffffff


	//   ....[54]....
        /*033c*/ 	.word	0xffffffff


	//   ....[55]....
        /*0340*/ 	.word	0xffffffff


	//   ....[56]....
        /*0344*/ 	.word	0xffffffff


	//   ....[57]....
        /*0348*/ 	.word	0xffffffff


	//   ....[58]....
        /*034c*/ 	.word	0xffffffff


	//   ....[59]....
        /*0350*/ 	.word	0xffffffff


	//   ....[60]....
        /*0354*/ 	.word	0xffffffff


	//   ....[61]....
        /*0358*/ 	.word	0xffffffff


	//   ....[62]....
        /*035c*/ 	.word	0xffffffff


	//   ....[63]....
        /*0360*/ 	.word	0xffffffff


	//   ....[64]....
        /*0364*/ 	.word	0xffffffff


	//   ....[65]....
        /*0368*/ 	.word	0xffffffff


	//   ....[66]....
        /*036c*/ 	.word	0xffffffff


	//   ....[67]....
        /*0370*/ 	.word	0xffffffff


	//   ....[68]....
        /*0374*/ 	.word	0xffffffff


	//   ....[69]....
        /*0378*/ 	.word	0xffffffff


	//   ....[70]....
        /*037c*/ 	.word	0xffffffff


	//   ....[71]....
        /*0380*/ 	.word	0xffffffff


	//   ....[72]....
        /*0384*/ 	.word	0xffffffff


	//   ....[73]....
        /*0388*/ 	.word	0xffffffff


	//   ....[74]....
        /*038c*/ 	.word	0xffffffff


	//   ....[75]....
        /*0390*/ 	.word	0xffffffff


	//   ....[76]....
        /*0394*/ 	.word	0xffffffff


	//   ....[77]....
        /*0398*/ 	.word	0xffffffff


	//   ....[78]....
        /*039c*/ 	.word	0xffffffff


	//   ....[79]....
        /*03a0*/ 	.word	0xffffffff


	//   ....[80]....
        /*03a4*/ 	.word	0xffffffff


	//   ....[81]....
        /*03a8*/ 	.word	0xffffffff


	//   ....[82]....
        /*03ac*/ 	.word	0xffffffff


	//   ....[83]....
        /*03b0*/ 	.word	0xffffffff


	//   ....[84]....
        /*03b4*/ 	.word	0xffffffff


	//   ....[85]....
        /*03b8*/ 	.word	0xffffffff


	//   ....[86]....
        /*03bc*/ 	.word	0xffffffff


	//   ....[87]....
        /*03c0*/ 	.word	0xffffffff


	//   ....[88]....
        /*03c4*/ 	.word	0xffffffff


	//   ....[89]....
        /*03c8*/ 	.word	0xffffffff


	//   ....[90]....
        /*03cc*/ 	.word	0xffffffff


	//   ....[91]....
        /*03d0*/ 	.word	0xffffffff


	//   ....[92]....
        /*03d4*/ 	.word	0xffffffff


	//   ....[93]....
        /*03d8*/ 	.word	0xffffffff


	//   ....[94]....
        /*03dc*/ 	.word	0xffffffff


	//   ....[95]....
        /*03e0*/ 	.word	0xffffffff


	//   ....[96]....
        /*03e4*/ 	.word	0xffffffff


	//   ....[97]....
        /*03e8*/ 	.word	0xffffffff


	//   ....[98]....
        /*03ec*/ 	.word	0xffffffff


	//   ....[99]....
        /*03f0*/ 	.word	0xffffffff


	//   ....[100]....
        /*03f4*/ 	.word	0xffffffff


	//   ....[101]....
        /*03f8*/ 	.word	0xffffffff


	//   ....[102]....
        /*03fc*/ 	.word	0xffffffff


	//   ....[103]....
        /*0400*/ 	.word	0xffffffff


	//   ....[104]....
        /*0404*/ 	.word	0xffffffff


	//   ....[105]....
        /*0408*/ 	.word	0xffffffff


	//   ....[106]....
        /*040c*/ 	.word	0xffffffff


	//   ....[107]....
        /*0410*/ 	.word	0xffffffff


	//   ....[108]....
        /*0414*/ 	.word	0xffffffff


	//   ....[109]....
        /*0418*/ 	.word	0xffffffff


	//   ....[110]....
        /*041c*/ 	.word	0xffffffff


	//   ....[111]....
        /*0420*/ 	.word	0xffffffff


	//   ....[112]....
        /*0424*/ 	.word	0xffffffff


	//   ....[113]....
        /*0428*/ 	.word	0xffffffff


	//   ....[114]....
        /*042c*/ 	.word	0xffffffff


	//   ....[115]....
        /*0430*/ 	.word	0xffffffff


	//   ....[116]....
        /*0434*/ 	.word	0xffffffff


	//   ....[117]....
        /*0438*/ 	.word	0xffffffff


	//   ....[118]....
        /*043c*/ 	.word	0xffffffff


	//   ....[119]....
        /*0440*/ 	.word	0xffffffff


	//   ....[120]....
        /*0444*/ 	.word	0xffffffff


	//   ....[121]....
        /*0448*/ 	.word	0xffffffff


	//   ....[122]....
        /*044c*/ 	.word	0xffffffff


	//   ....[123]....
        /*0450*/ 	.word	0x0500000f


	//   ....[124]....
        /*0454*/ 	.word	0x0500000f


	//   ....[125]....
        /*0458*/ 	.word	0x0500000f


	//   ....[126]....
        /*045c*/ 	.word	0x0500000f


	//   ....[127]....
        /*0460*/ 	.word	0x0500000f


	//   ....[128]....
        /*0464*/ 	.word	0x0500000f


	//   ....[129]....
        /*0468*/ 	.word	0x0500000f


	//   ....[130]....
        /*046c*/ 	.word	0x0500000f


	//   ....[131]....
        /*0470*/ 	.word	0x0500000f


	//   ....[132]....
        /*0474*/ 	.word	0x0500000f


	//----- nvinfo : EIATTR_COOP_GROUP_INSTR_OFFSETS
	.align		4
.L_326:
        /*0478*/ 	.byte	0x04, 0x28
        /*047a*/ 	.short	(.L_328 - .L_327)


	//   ....[0]....
.L_327:
        /*047c*/ 	.word	0x00000070


	//   ....[1]....
        /*0480*/ 	.word	0x00000140


	//   ....[2]....
        /*0484*/ 	.word	0x00000190


	//   ....[3]....
        /*0488*/ 	.word	0x000003c0


	//   ....[4]....
        /*048c*/ 	.word	0x00000520


	//   ....[5]....
        /*0490*/ 	.word	0x00000640


	//   ....[6]....
        /*0494*/ 	.word	0x000007a0


	//   ....[7]....
        /*0498*/ 	.word	0x00001910


	//   ....[8]....
        /*049c*/ 	.word	0x000026e0


	//   ....[9]....
        /*04a0*/ 	.word	0x00002700


	//   ....[10]....
        /*04a4*/ 	.word	0x00003220


	//   ....[11]....
        /*04a8*/ 	.word	0x000032e0


	//   ....[12]....
        /*04ac*/ 	.word	0x00003db0


	//   ....[13]....
        /*04b0*/ 	.word	0x00003e10


	//   ....[14]....
        /*04b4*/ 	.word	0x00005c60


	//   ....[15]....
        /*04b8*/ 	.word	0x00005c90


	//   ....[16]....
        /*04bc*/ 	.word	0x00006580


	//   ....[17]....
        /*04c0*/ 	.word	0x00006680


	//   ....[18]....
        /*04c4*/ 	.word	0x00007170


	//   ....[19]....
        /*04c8*/ 	.word	0x000071d0


	//   ....[20]....
        /*04cc*/ 	.word	0x00009990


	//   ....[21]....
        /*04d0*/ 	.word	0x000099f0


	//   ....[22]....
        /*04d4*/ 	.word	0x00009a20


	//   ....[23]....
        /*04d8*/ 	.word	0x00009a40


	//   ....[24]....
        /*04dc*/ 	.word	0x0000b640


	//   ....[25]....
        /*04e0*/ 	.word	0x0000b650


	//   ....[26]....
        /*04e4*/ 	.word	0x0000b6d0


	//   ....[27]....
        /*04e8*/ 	.word	0x0000b6e0


	//   ....[28]....
        /*04ec*/ 	.word	0x0000c660


	//   ....[29]....
        /*04f0*/ 	.word	0x0000c670


	//   ....[30]....
        /*04f4*/ 	.word	0x0000c680


	//   ....[31]....
        /*04f8*/ 	.word	0x0000c690


	//   ....[32]....
        /*04fc*/ 	.word	0x0000c6a0


	//   ....[33]....
        /*0500*/ 	.word	0x0000c6b0


	//   ....[34]....
        /*0504*/ 	.word	0x0000c6c0


	//   ....[35]....
        /*0508*/ 	.word	0x0000c6d0


	//   ....[36]....
        /*050c*/ 	.word	0x0000c700


	//   ....[37]....
        /*0510*/ 	.word	0x0000c710


	//   ....[38]....
        /*0514*/ 	.word	0x0000c740


	//   ....[39]....
        /*0518*/ 	.word	0x0000c750


	//   ....[40]....
        /*051c*/ 	.word	0x0000c780


	//   ....[41]....
        /*0520*/ 	.word	0x0000c790


	//   ....[42]....
        /*0524*/ 	.word	0x0000c7c0


	//   ....[43]....
        /*0528*/ 	.word	0x0000c7d0


	//   ....[44]....
        /*052c*/ 	.word	0x0000c800


	//   ....[45]....
        /*0530*/ 	.word	0x0000c810


	//   ....[46]....
        /*0534*/ 	.word	0x0000c840


	//   ....[47]....
        /*0538*/ 	.word	0x0000c850


	//   ....[48]....
        /*053c*/ 	.word	0x0000c870


	//   ....[49]....
        /*0540*/ 	.word	0x0000c880


	//   ....[50]....
        /*0544*/ 	.word	0x0000c8b0


	//   ....[51]....
        /*0548*/ 	.word	0x0000c8d0


	//   ....[52]....
        /*054c*/ 	.word	0x0000c8e0


	//   ....[53]....
        /*0550*/ 	.word	0x0000c910


	//   ....[54]....
        /*0554*/ 	.word	0x0000c960


	//   ....[55]....
        /*0558*/ 	.word	0x0000c970


	//   ....[56]....
        /*055c*/ 	.word	0x0000c9a0


	//   ....[57]....
        /*0560*/ 	.word	0x0000c9d0


	//   ....[58]....
        /*0564*/ 	.word	0x0000c9f0


	//   ....[59]....
        /*0568*/ 	.word	0x0000ca00


	//   ....[60]....
        /*056c*/ 	.word	0x0000cf90


	//   ....[61]....
        /*0570*/ 	.word	0x0000cfd0


	//   ....[62]....
        /*0574*/ 	.word	0x0000d010


	//   ....[63]....
        /*0578*/ 	.word	0x0000d050


	//   ....[64]....
        /*057c*/ 	.word	0x0000d600


	//   ....[65]....
        /*0580*/ 	.word	0x0000d610


	//   ....[66]....
        /*0584*/ 	.word	0x0000d6d0


	//   ....[67]....
        /*0588*/ 	.word	0x0000d6f0


	//   ....[68]....
        /*058c*/ 	.word	0x0000d7b0


	//   ....[69]....
        /*0590*/ 	.word	0x0000d7d0


	//   ....[70]....
        /*0594*/ 	.word	0x0000d8a0


	//   ....[71]....
        /*0598*/ 	.word	0x0000d8c0


	//   ....[72]....
        /*059c*/ 	.word	0x0000e180


	//   ....[73]....
        /*05a0*/ 	.word	0x0000e1a0


	//   ....[74]....
        /*05a4*/ 	.word	0x0000e260


	//   ....[75]....
        /*05a8*/ 	.word	0x0000e280


	//   ....[76]....
        /*05ac*/ 	.word	0x0000e340


	//   ....[77]....
        /*05b0*/ 	.word	0x0000e360


	//   ....[78]....
        /*05b4*/ 	.word	0x0000e430


	//   ....[79]....
        /*05b8*/ 	.word	0x0000e450


	//   ....[80]....
        /*05bc*/ 	.word	0x0000e590


	//   ....[81]....
        /*05c0*/ 	.word	0x0000e770


	//   ....[82]....
        /*05c4*/ 	.word	0x0000e7a0


	//   ....[83]....
        /*05c8*/ 	.word	0x0000e7d0


	//   ....[84]....
        /*05cc*/ 	.word	0x0000e810


	//   ....[85]....
        /*05d0*/ 	.word	0x0000e840


	//   ....[86]....
        /*05d4*/ 	.word	0x0000e880


	//   ....[87]....
        /*05d8*/ 	.word	0x0000ea10


	//   ....[88]....
        /*05dc*/ 	.word	0x0000ea40


	//   ....[89]....
        /*05e0*/ 	.word	0x0000ea70


	//   ....[90]....
        /*05e4*/ 	.word	0x0000eaa0


	//   ....[91]....
        /*05e8*/ 	.word	0x0000ead0


	//   ....[92]....
        /*05ec*/ 	.word	0x0000eb10


	//   ....[93]....
        /*05f0*/ 	.word	0x0000ebb0


	//   ....[94]....
        /*05f4*/ 	.word	0x0000ec40


	//   ....[95]....
        /*05f8*/ 	.word	0x0000ecf0


	//   ....[96]....
        /*05fc*/ 	.word	0x00010370


	//   ....[97]....
        /*0600*/ 	.word	0x00011020


	//   ....[98]....
        /*0604*/ 	.word	0x00011040


	//   ....[99]....
        /*0608*/ 	.word	0x000110f0


	//   ....[100]....
        /*060c*/ 	.word	0x00011100


	//   ....[101]....
        /*0610*/ 	.word	0x00011190


	//   ....[102]....
        /*0614*/ 	.word	0x000111a0


	//   ....[103]....
        /*0618*/ 	.word	0x000111b0


	//   ....[104]....
        /*061c*/ 	.word	0x000111c0


	//   ....[105]....
        /*0620*/ 	.word	0x00012ef0


	//   ....[106]....
        /*0624*/ 	.word	0x00012f20


	//   ....[107]....
        /*0628*/ 	.word	0x00012f50


	//   ....[108]....
        /*062c*/ 	.word	0x00012f90


	//   ....[109]....
        /*0630*/ 	.word	0x00012fc0


	//   ....[110]....
        /*0634*/ 	.word	0x00012ff0


	//   ....[111]....
        /*0638*/ 	.word	0x00013000


	//   ....[112]....
        /*063c*/ 	.word	0x00013010


	//   ....[113]....
        /*0640*/ 	.word	0x00013150


	//   ....[114]....
        /*0644*/ 	.word	0x00013190


	//   ....[115]....
        /*0648*/ 	.word	0x000131c0


	//   ....[116]....
        /*064c*/ 	.word	0x000131f0


	//   ....[117]....
        /*0650*/ 	.word	0x00013220


	//   ....[118]....
        /*0654*/ 	.word	0x00013250


	//   ....[119]....
        /*0658*/ 	.word	0x000132e0


	//   ....[120]....
        /*065c*/ 	.word	0x00013370


	//   ....[121]....
        /*0660*/ 	.word	0x000133e0


	//   ....[122]....
        /*0664*/ 	.word	0x00013a70


	//   ....[123]....
        /*0668*/ 	.word	0x00014050


	//   ....[124]....
        /*066c*/ 	.word	0x00014230


	//   ....[125]....
        /*0670*/ 	.word	0x00014290


	//   ....[126]....
        /*0674*/ 	.word	0x00014300


	//   ....[127]....
        /*0678*/ 	.word	0x00014400


	//   ....[128]....
        /*067c*/ 	.word	0x000144a0


	//   ....[129]....
        /*0680*/ 	.word	0x000145a0


	//   ....[130]....
        /*0684*/ 	.word	0x00014600


	//   ....[131]....
        /*0688*/ 	.word	0x000146e0


	//   ....[132]....
        /*068c*/ 	.word	0x00014a30


	//----- nvinfo : EIATTR_REG_RECONFIG
	.align		4
.L_328:
        /*0690*/ 	.byte	0x01, 0x54
	.zero		2


	//----- nvinfo : EIATTR_SYSCALL_OFFSETS
	.align		4
        /*0694*/ 	.byte	0x04, 0x46
        /*0696*/ 	.short	(.L_330 - .L_329)


	//   ....[0]....
.L_329:
        /*0698*/ 	.word	0x00001af0


	//   ....[1]....
        /*069c*/ 	.word	0x0000fdf0


	//   ....[2]....
        /*06a0*/ 	.word	0x0000ff50


	//   ....[3]....
        /*06a4*/ 	.word	0x000100a0


	//   ....[4]....
        /*06a8*/ 	.word	0x000101e0


	//   ....[5]....
        /*06ac*/ 	.word	0x00010c00


	//----- nvinfo : EIATTR_MBARRIER_INSTR_OFFSETS
	.align		4
.L_330:
        /*06b0*/ 	.byte	0x04, 0x39
        /*06b2*/ 	.short	(.L_332 - .L_331)


	//   ....[0]....
.L_331:
        /*06b4*/ 	.word	0x00000270
        /*06b8*/ 	.word	0x000000ff
        /*06bc*/ 	.word	0x00029800
        /*06c0*/ 	.short	0x0100
        /*06c2*/ 	.byte	0x08
	.zero		1


	//   ....[1]....
        /*06c4*/ 	.word	0x00000280
        /*06c8*/ 	.word	0x000000ff
        /*06cc*/ 	.word	0x00029820
        /*06d0*/ 	.short	0x0100
        /*06d2*/ 	.byte	0x08
	.zero		1


	//   ....[2]....
        /*06d4*/ 	.word	0x00000370
        /*06d8*/ 	.word	0x000000ff
        /*06dc*/ 	.word	0x00029830
        /*06e0*/ 	.short	0x0100
        /*06e2*/ 	.byte	0x08
	.zero		1


	//   ....[3]....
        /*06e4*/ 	.word	0x00000380
        /*06e8*/ 	.word	0x000000ff
        /*06ec*/ 	.word	0x00029840
        /*06f0*/ 	.short	0x0100
        /*06f2*/ 	.byte	0x08
	.zero		1


	//   ....[4]....
        /*06f4*/ 	.word	0x00000390
        /*06f8*/ 	.word	0x000000ff
        /*06fc*/ 	.word	0x00029838
        /*0700*/ 	.short	0x0100
        /*0702*/ 	.byte	0x08
	.zero		1


	//   ....[5]....
        /*0704*/ 	.word	0x000003a0
        /*0708*/ 	.word	0x000000ff
        /*070c*/ 	.word	0x00029848
        /*0710*/ 	.short	0x0100
        /*0712*/ 	.byte	0x08
	.zero		1


	//   ....[6]....
        /*0714*/ 	.word	0x000004d0
        /*0718*/ 	.word	0x000000ff
        /*071c*/ 	.word	0x00029850
        /*0720*/ 	.short	0x0100
        /*0722*/ 	.byte	0x08
	.zero		1


	//   ....[7]....
        /*0724*/ 	.word	0x000004e0
        /*0728*/ 	.word	0x000000ff
        /*072c*/ 	.word	0x00029860
        /*0730*/ 	.short	0x0100
        /*0732*/ 	.byte	0x08
	.zero		1


	//   ....[8]....
        /*0734*/ 	.word	0x000004f0
        /*0738*/ 	.word	0x000000ff
        /*073c*/ 	.word	0x00029858
        /*0740*/ 	.short	0x0100
        /*0742*/ 	.byte	0x08
	.zero		1


	//   ....[9]....
        /*0744*/ 	.word	0x00000500
        /*0748*/ 	.word	0x000000ff
        /*074c*/ 	.word	0x00029868
        /*0750*/ 	.short	0x0100
        /*0752*/ 	.byte	0x08
	.zero		1


	//   ....[10]....
        /*0754*/ 	.word	0x000005f0
        /*0758*/ 	.word	0x000000ff
        /*075c*/ 	.word	0x00029870
        /*0760*/ 	.short	0x0100
        /*0762*/ 	.byte	0x06
	.zero		1


	//   ....[11]....
        /*0764*/ 	.word	0x00000600
        /*0768*/ 	.word	0x000000ff
        /*076c*/ 	.word	0x00029880
        /*0770*/ 	.short	0x0100
        /*0772*/ 	.byte	0x06
	.zero		1


	//   ....[12]....
        /*0774*/ 	.word	0x00000610
        /*0778*/ 	.word	0x000000ff
        /*077c*/ 	.word	0x00029878
        /*0780*/ 	.short	0x0100
        /*0782*/ 	.byte	0x06
	.zero		1


	//   ....[13]....
        /*0784*/ 	.word	0x00000620
        /*0788*/ 	.word	0x000000ff
        /*078c*/ 	.word	0x00029888
        /*0790*/ 	.short	0x0100
        /*0792*/ 	.byte	0x06
	.zero		1


	//   ....[14]....
        /*0794*/ 	.word	0x00000750
        /*0798*/ 	.word	0x000000ff
        /*079c*/ 	.word	0x00029890
        /*07a0*/ 	.short	0x0100
        /*07a2*/ 	.byte	0x08
	.zero		1


	//   ....[15]....
        /*07a4*/ 	.word	0x00000760
        /*07a8*/ 	.word	0x000000ff
        /*07ac*/ 	.word	0x000298a0
        /*07b0*/ 	.short	0x0100
        /*07b2*/ 	.byte	0x08
	.zero		1


	//   ....[16]....
        /*07b4*/ 	.word	0x00000770
        /*07b8*/ 	.word	0x000000ff
        /*07bc*/ 	.word	0x00029898
        /*07c0*/ 	.short	0x0100
        /*07c2*/ 	.byte	0x08
	.zero		1


	//   ....[17]....
        /*07c4*/ 	.word	0x00000780
        /*07c8*/ 	.word	0x000000ff
        /*07cc*/ 	.word	0x000298a8
        /*07d0*/ 	.short	0x0100
        /*07d2*/ 	.byte	0x08
	.zero		1


	//   ....[18]....
        /*07d4*/ 	.word	0x000008b0
        /*07d8*/ 	.word	0x000000ff
        /*07dc*/ 	.word	0x000298b0
        /*07e0*/ 	.short	0x0100
        /*07e2*/ 	.byte	0x08
	.zero		1


	//   ....[19]....
        /*07e4*/ 	.word	0x000008c0
        /*07e8*/ 	.word	0x000000ff
        /*07ec*/ 	.word	0x000298c0
        /*07f0*/ 	.short	0x0100
        /*07f2*/ 	.byte	0x08
	.zero		1


	//   ....[20]....
        /*07f4*/ 	.word	0x000008d0
        /*07f8*/ 	.word	0x000000ff
        /*07fc*/ 	.word	0x000298b8
        /*0800*/ 	.short	0x0100
        /*0802*/ 	.byte	0x08
	.zero		1


	//   ....[21]....
        /*0804*/ 	.word	0x000008e0
        /*0808*/ 	.word	0x000000ff
        /*080c*/ 	.word	0x000298c8
        /*0810*/ 	.short	0x0100
        /*0812*/ 	.byte	0x08
	.zero		1


	//   ....[22]....
        /*0814*/ 	.word	0x00001b70
        /*0818*/ 	.word	0x000000ff
        /*081c*/ 	.word	0x00029800
        /*0820*/ 	.short	0x010a
        /*0822*/ 	.byte	0x29
	.zero		1


	//   ....[23]....
        /*0824*/ 	.word	0x00001bf0
        /*0828*/ 	.word	0x00000002
        /*082c*/ 	.word	0x00029830
        /*0830*/ 	.short	0x010a
        /*0832*/ 	.byte	0x3f
	.zero		1


	//   ....[24]....
        /*0834*/ 	.word	0x00001c50
        /*0838*/ 	.word	0x00000002
        /*083c*/ 	.word	0x00029830
        /*0840*/ 	.short	0x010a
        /*0842*/ 	.byte	0x3f
	.zero		1


	//   ....[25]....
        /*0844*/ 	.word	0x00003080
        /*0848*/ 	.word	0x00000002
        /*084c*/ 	.word	0x00000000
        /*0850*/ 	.short	0x0101
        /*0852*/ 	.byte	0x3f
	.zero		1


	//   ....[26]....
        /*0854*/ 	.word	0x00004ed0
        /*0858*/ 	.word	0x000000ff
        /*085c*/ 	.word	0x00029830
        /*0860*/ 	.short	0x010a
        /*0862*/ 	.byte	0x06
	.zero		1


	//   ....[27]....
        /*0864*/ 	.word	0x00004f10
        /*0868*/ 	.word	0x000000ff
        /*086c*/ 	.word	0x00029830
        /*0870*/ 	.short	0x010a
        /*0872*/ 	.byte	0x06
	.zero		1


	//   ....[28]....
        /*0874*/ 	.word	0x00005b50
        /*0878*/ 	.word	0x000000ff
        /*087c*/ 	.word	0x00029850
        /*0880*/ 	.short	0x010a
        /*0882*/ 	.byte	0x06
	.zero		1


	//   ....[29]....
        /*0884*/ 	.word	0x00005b90
        /*0888*/ 	.word	0x000000ff
        /*088c*/ 	.word	0x00029850
        /*0890*/ 	.short	0x010a
        /*0892*/ 	.byte	0x06
	.zero		1


	//   ....[30]....
        /*0894*/ 	.word	0x00007d80
        /*0898*/ 	.word	0x00000002
        /*089c*/ 	.word	0x00000000
        /*08a0*/ 	.short	0x0101
        /*08a2*/ 	.byte	0x3f
	.zero		1


	//   ....[31]....
        /*08a4*/ 	.word	0x00007ff0
        /*08a8*/ 	.word	0x000000ff
        /*08ac*/ 	.word	0x00000000
        /*08b0*/ 	.short	0x0101
        /*08b2*/ 	.byte	0x06
	.zero		1


	//   ....[32]....
        /*08b4*/ 	.word	0x00008710
        /*08b8*/ 	.word	0x000000ff
        /*08bc*/ 	.word	0x00029830
        /*08c0*/ 	.short	0x010a
        /*08c2*/ 	.byte	0x06
	.zero		1


	//   ....[33]....
        /*08c4*/ 	.word	0x00008750
        /*08c8*/ 	.word	0x000000ff
        /*08cc*/ 	.word	0x00029830
        /*08d0*/ 	.short	0x010a
        /*08d2*/ 	.byte	0x06
	.zero		1


	//   ....[34]....
        /*08d4*/ 	.word	0x00009360
        /*08d8*/ 	.word	0x000000ff
        /*08dc*/ 	.word	0x00029850
        /*08e0*/ 	.short	0x010a
        /*08e2*/ 	.byte	0x06
	.zero		1


	//   ....[35]....
        /*08e4*/ 	.word	0x000093a0
        /*08e8*/ 	.word	0x000000ff
        /*08ec*/ 	.word	0x00029850
        /*08f0*/ 	.short	0x010a
        /*08f2*/ 	.byte	0x06
	.zero		1


	//   ....[36]....
        /*08f4*/ 	.word	0x0000a960
        /*08f8*/ 	.word	0x00000002
        /*08fc*/ 	.word	0x00000000
        /*0900*/ 	.short	0x0101
        /*0902*/ 	.byte	0x3f
	.zero		1


	//   ....[37]....
        /*0904*/ 	.word	0x0000ac90
        /*0908*/ 	.word	0x000000ff
        /*090c*/ 	.word	0x00000000
        /*0910*/ 	.short	0x0101
        /*0912*/ 	.byte	0x06
	.zero		1


	//   ....[38]....
        /*0914*/ 	.word	0x0000b310
        /*0918*/ 	.word	0x000000ff
        /*091c*/ 	.word	0x00029850
        /*0920*/ 	.short	0x010a
        /*0922*/ 	.byte	0x09
	.zero		1


	//   ....[39]....
        /*0924*/ 	.word	0x0000b350
        /*0928*/ 	.word	0x000000ff
        /*092c*/ 	.word	0x00029850
        /*0930*/ 	.short	0x010a
        /*0932*/ 	.byte	0x09
	.zero		1


	//   ....[40]....
        /*0934*/ 	.word	0x0000b9c0
        /*0938*/ 	.word	0x000000ff
        /*093c*/ 	.word	0x00000000
        /*0940*/ 	.short	0x0101
        /*0942*/ 	.byte	0x04
	.zero		1


	//   ....[41]....
        /*0944*/ 	.word	0x0000d5f0
        /*0948*/ 	.word	0x00000000
        /*094c*/ 	.word	0x00000000
        /*0950*/ 	.short	0x0101
        /*0952*/ 	.byte	0x3f
	.zero		1


	//   ....[42]....
        /*0954*/ 	.word	0x000105c0
        /*0958*/ 	.word	0x00000002
        /*095c*/ 	.word	0x00029880
        /*0960*/ 	.short	0x010a
        /*0962*/ 	.byte	0x3f
	.zero		1


	//   ....[43]....
        /*0964*/ 	.word	0x00010750
        /*0968*/ 	.word	0x00000002
        /*096c*/ 	.word	0x00029840
        /*0970*/ 	.short	0x010a
        /*0972*/ 	.byte	0x3f
	.zero		1


	//   ....[44]....
        /*0974*/ 	.word	0x00011300
        /*0978*/ 	.word	0x00000011
        /*097c*/ 	.word	0x00029800
        /*0980*/ 	.short	0x0107
        /*0982*/ 	.byte	0x3f
	.zero		1


	//   ....[45]....
        /*0984*/ 	.word	0x00011400
        /*0988*/ 	.word	0x00000011
        /*098c*/ 	.word	0x00029800
        /*0990*/ 	.short	0x0101
        /*0992*/ 	.byte	0x3f
	.zero		1


	//   ....[46]....
        /*0994*/ 	.word	0x00011420
        /*0998*/ 	.word	0x00000011
        /*099c*/ 	.word	0x00029820
        /*09a0*/ 	.short	0x010a
        /*09a2*/ 	.byte	0x3f
	.zero		1


	//   ....[47]....
        /*09a4*/ 	.word	0x00011730
        /*09a8*/ 	.word	0x00000005
        /*09ac*/ 	.word	0x00029880
        /*09b0*/ 	.short	0x010a
        /*09b2*/ 	.byte	0x3f
	.zero		1


	//   ....[48]....
        /*09b4*/ 	.word	0x00011960
        /*09b8*/ 	.word	0x00000005
        /*09bc*/ 	.word	0x00029840
        /*09c0*/ 	.short	0x010a
        /*09c2*/ 	.byte	0x3f
	.zero		1


	//   ....[49]....
        /*09c4*/ 	.word	0x00011e20
        /*09c8*/ 	.word	0x00000013
        /*09cc*/ 	.word	0x00029870
        /*09d0*/ 	.short	0x010a
        /*09d2*/ 	.byte	0x3f
	.zero		1


	//   ....[50]....
        /*09d4*/ 	.word	0x00011e90
        /*09d8*/ 	.word	0x00000013
        /*09dc*/ 	.word	0x00029860
        /*09e0*/ 	.short	0x010a
        /*09e2*/ 	.byte	0x3f
	.zero		1


	//   ....[51]....
        /*09e4*/ 	.word	0x000123c0
        /*09e8*/ 	.word	0x00000013
        /*09ec*/ 	.word	0x00029850
        /*09f0*/ 	.short	0x0101
        /*09f2*/ 	.byte	0x3f
	.zero		1


	//   ....[52]....
        /*09f4*/ 	.word	0x00012430
        /*09f8*/ 	.word	0x00000013
        /*09fc*/ 	.word	0x00000000
        /*0a00*/ 	.short	0x0101
        /*0a02*/ 	.byte	0x3f
	.zero		1


	//   ....[53]....
        /*0a04*/ 	.word	0x00012660
        /*0a08*/ 	.word	0x00000010
        /*0a0c*/ 	.word	0x00029870
        /*0a10*/ 	.short	0x010a
        /*0a12*/ 	.byte	0x3f
	.zero		1


	//   ....[54]....
        /*0a14*/ 	.word	0x000126d0
        /*0a18*/ 	.word	0x00000010
        /*0a1c*/ 	.word	0x00029860
        /*0a20*/ 	.short	0x010a
        /*0a22*/ 	.byte	0x3f
	.zero		1


	//   ....[55]....
        /*0a24*/ 	.word	0x00012c10
        /*0a28*/ 	.word	0x00000010
        /*0a2c*/ 	.word	0x00029850
        /*0a30*/ 	.short	0x0101
        /*0a32*/ 	.byte	0x3f
	.zero		1


	//   ....[56]....
        /*0a34*/ 	.word	0x00012c60
        /*0a38*/ 	.word	0x00000010
        /*0a3c*/ 	.word	0x00000000
        /*0a40*/ 	.short	0x0101
        /*0a42*/ 	.byte	0x3f
	.zero		1


	//   ....[57]....
        /*0a44*/ 	.word	0x000139f0
        /*0a48*/ 	.word	0x00000003
        /*0a4c*/ 	.word	0x00029820
        /*0a50*/ 	.short	0x010a
        /*0a52*/ 	.byte	0x3f
	.zero		1


	//   ....[58]....
        /*0a54*/ 	.word	0x00013bc0
        /*0a58*/ 	.word	0x00000007
        /*0a5c*/ 	.word	0x00000000
        /*0a60*/ 	.short	0x010a
        /*0a62*/ 	.byte	0x3f
	.zero		1


	//   ....[59]....
        /*0a64*/ 	.word	0x00013c10
        /*0a68*/ 	.word	0x00000005
        /*0a6c*/ 	.word	0x00000000
        /*0a70*/ 	.short	0x010a
        /*0a72*/ 	.byte	0x3f
	.zero		1


	//   ....[60]....
        /*0a74*/ 	.word	0x00013c60
        /*0a78*/ 	.word	0x00000005
        /*0a7c*/ 	.word	0x00029860
        /*0a80*/ 	.short	0x010a
        /*0a82*/ 	.byte	0x3f
	.zero		1


	//   ....[61]....
        /*0a84*/ 	.word	0x00013cb0
        /*0a88*/ 	.word	0x00000003
        /*0a8c*/ 	.word	0x00029860
        /*0a90*/ 	.short	0x010a
        /*0a92*/ 	.byte	0x3f
	.zero		1


	//   ....[62]....
        /*0a94*/ 	.word	0x00013cf0
        /*0a98*/ 	.word	0x00000005
        /*0a9c*/ 	.word	0x00029880
        /*0aa0*/ 	.short	0x010a
        /*0aa2*/ 	.byte	0x3f
	.zero		1


	//   ....[63]....
        /*0aa4*/ 	.word	0x00013d10
        /*0aa8*/ 	.word	0x00000003
        /*0aac*/ 	.word	0x00029880
        /*0ab0*/ 	.short	0x010a
        /*0ab2*/ 	.byte	0x3f
	.zero		1


	//   ....[64]....
        /*0ab4*/ 	.word	0x00013d80
        /*0ab8*/ 	.word	0x00000003
        /*0abc*/ 	.word	0x00029800
        /*0ac0*/ 	.short	0x010a
        /*0ac2*/ 	.byte	0x3f
	.zero		1


	//   ....[65]....
        /*0ac4*/ 	.word	0x00013dd0
        /*0ac8*/ 	.word	0x00000002
        /*0acc*/ 	.word	0x00029830
        /*0ad0*/ 	.short	0x010a
        /*0ad2*/ 	.byte	0x3f
	.zero		1


	//   ....[66]....
        /*0ad4*/ 	.word	0x00013e30
        /*0ad8*/ 	.word	0x00000007
        /*0adc*/ 	.word	0x00029830
        /*0ae0*/ 	.short	0x010a
        /*0ae2*/ 	.byte	0x3f
	.zero		1


	//   ....[67]....
        /*0ae4*/ 	.word	0x00013e90
        /*0ae8*/ 	.word	0x00000007
        /*0aec*/ 	.word	0x00029850
        /*0af0*/ 	.short	0x010a
        /*0af2*/ 	.byte	0x3f
	.zero		1


	//   ....[68]....
        /*0af4*/ 	.word	0x00013ef0
        /*0af8*/ 	.word	0x00000009
        /*0afc*/ 	.word	0x00029830
        /*0b00*/ 	.short	0x010a
        /*0b02*/ 	.byte	0x3f
	.zero		1


	//   ....[69]....
        /*0b04*/ 	.word	0x00013f50
        /*0b08*/ 	.word	0x00000009
        /*0b0c*/ 	.word	0x00029850
        /*0b10*/ 	.short	0x010a
        /*0b12*/ 	.byte	0x3f
	.zero		1


	//   ....[70]....
        /*0b14*/ 	.word	0x00013fb0
        /*0b18*/ 	.word	0x00000005
        /*0b1c*/ 	.word	0x00029850
        /*0b20*/ 	.short	0x010a
        /*0b22*/ 	.byte	0x3f
	.zero		1


	//   ....[71]....
        /*0b24*/ 	.word	0x00014100
        /*0b28*/ 	.word	0x00000002
        /*0b2c*/ 	.word	0x00029880
        /*0b30*/ 	.short	0x010a
        /*0b32*/ 	.byte	0x3f
	.zero		1


	//   ....[72]....
        /*0b34*/ 	.word	0x00014150
        /*0b38*/ 	.word	0x00000002
        /*0b3c*/ 	.word	0x00029840
        /*0b40*/ 	.short	0x010a
        /*0b42*/ 	.byte	0x3f
	.zero		1


	//   ....[73]....
        /*0b44*/ 	.word	0x00014720
        /*0b48*/ 	.word	0x00000011
        /*0b4c*/ 	.word	0x00029820
        /*0b50*/ 	.short	0x010a
        /*0b52*/ 	.byte	0x3f
	.zero		1


	//   ....[74]....
        /*0b54*/ 	.word	0x00014770
        /*0b58*/ 	.word	0x00000005
        /*0b5c*/ 	.word	0x00029880
        /*0b60*/ 	.short	0x010a
        /*0b62*/ 	.byte	0x3f
	.zero		1


	//   ....[75]....
        /*0b64*/ 	.word	0x000147c0
        /*0b68*/ 	.word	0x00000005
        /*0b6c*/ 	.word	0x00029840
        /*0b70*/ 	.short	0x010a
        /*0b72*/ 	.byte	0x3f
	.zero		1


	//   ....[76]....
        /*0b74*/ 	.word	0x00014810
        /*0b78*/ 	.word	0x00000013
        /*0b7c*/ 	.word	0x00029870
        /*0b80*/ 	.short	0x010a
        /*0b82*/ 	.byte	0x3f
	.zero		1


	//   ....[77]....
        /*0b84*/ 	.word	0x00014860
        /*0b88*/ 	.word	0x00000013
        /*0b8c*/ 	.word	0x00029860
        /*0b90*/ 	.short	0x010a
        /*0b92*/ 	.byte	0x3f
	.zero		1


	//   ....[78]....
        /*0b94*/ 	.word	0x000148b0
        /*0b98*/ 	.word	0x00000010
        /*0b9c*/ 	.word	0x00029870
        /*0ba0*/ 	.short	0x010a
        /*0ba2*/ 	.byte	0x3f
	.zero		1


	//   ....[79]....
        /*0ba4*/ 	.word	0x00014900
        /*0ba8*/ 	.word	0x00000010
        /*0bac*/ 	.word	0x00029860
        /*0bb0*/ 	.short	0x010a
        /*0bb2*/ 	.byte	0x3f
	.zero		1


	//   ....[80]....
        /*0bb4*/ 	.word	0x00014950
        /*0bb8*/ 	.word	0x00000003
        /*0bbc*/ 	.word	0x00029820
        /*0bc0*/ 	.short	0x010a
        /*0bc2*/ 	.byte	0x3f
	.zero		1


	//   ....[81]....
        /*0bc4*/ 	.word	0x00014af0
        /*0bc8*/ 	.word	0x00000007
        /*0bcc*/ 	.word	0x00000000
        /*0bd0*/ 	.short	0x010a
        /*0bd2*/ 	.byte	0x3f
	.zero		1


	//   ....[82]....
        /*0bd4*/ 	.word	0x00014b40
        /*0bd8*/ 	.word	0x00000005
        /*0bdc*/ 	.word	0x00000000
        /*0be0*/ 	.short	0x010a
        /*0be2*/ 	.byte	0x3f
	.zero		1


	//   ....[83]....
        /*0be4*/ 	.word	0x00014b90
        /*0be8*/ 	.word	0x00000005
        /*0bec*/ 	.word	0x00029860
        /*0bf0*/ 	.short	0x010a
        /*0bf2*/ 	.byte	0x3f
	.zero		1


	//   ....[84]....
        /*0bf4*/ 	.word	0x00014be0
        /*0bf8*/ 	.word	0x00000003
        /*0bfc*/ 	.word	0x00029860
        /*0c00*/ 	.short	0x010a
        /*0c02*/ 	.byte	0x3f
	.zero		1


	//   ....[85]....
        /*0c04*/ 	.word	0x00014c30
        /*0c08*/ 	.word	0x00000005
        /*0c0c*/ 	.word	0x00029880
        /*0c10*/ 	.short	0x010a
        /*0c12*/ 	.byte	0x3f
	.zero		1


	//----- nvinfo : EIATTR_NUM_MBARRIERS
	.align		4
.L_332:
        /*0c14*/ 	.byte	0x03, 0x38
        /*0c16*/ 	.short	0x0016


	//----- nvinfo : EIATTR_EXIT_INSTR_OFFSETS
	.align		4
        /*0c18*/ 	.byte	0x04, 0x1c
        /*0c1a*/ 	.short	(.L_334 - .L_333)


	//   ....[0]....
.L_333:
        /*0c1c*/ 	.word	0x00000a80


	//   ....[1]....
        /*0c20*/ 	.word	0x0000e540


	//   ....[2]....
        /*0c24*/ 	.word	0x00013d60


	//----- nvinfo : EIATTR_MAX_THREADS
	.align		4
.L_334:
        /*0c28*/ 	.byte	0x04, 0x05
        /*0c2a*/ 	.short	(.L_336 - .L_335)
.L_335:
        /*0c2c*/ 	.word	0x00000180
        /*0c30*/ 	.word	0x00000001
        /*0c34*/ 	.word	0x00000001


	//----- nvinfo : EIATTR_CRS_STACK_SIZE
	.align		4
.L_336:
        /*0c38*/ 	.byte	0x04, 0x1e
        /*0c3a*/ 	.short	(.L_338 - .L_337)
.L_337:
        /*0c3c*/ 	.word	0x00000000


	//----- nvinfo : EIATTR_CBANK_PARAM_SIZE
	.align		4
.L_338:
        /*0c40*/ 	.byte	0x03, 0x19
        /*0c42*/ 	.short	0x0af0


	//----- nvinfo : EIATTR_PARAM_CBANK
	.align		4
        /*0c44*/ 	.byte	0x04, 0x0a
        /*0c46*/ 	.short	(.L_340 - .L_339)
	.align		4
.L_339:
        /*0c48*/ 	.word	index@(.nv.constant0._ZN7cutlass13device_kernelIN5flash11enable_sm90INS1_16FlashAttnFwdSm90INS1_25CollectiveMainloopFwdSm90ILi2EN4cute5tupleIJNS5_1CILi1EEES8_S8_EEENS6_IJNS7_ILi128EEENS7_ILi160EEENS7_ILi192EEEEEELi128ENS_12float_e4m3_tEfNS_4arch4Sm90ELb1ELb0ELb0ELb1ELb0ELb0ELb0ELb1ELb1ELb1ELb0ELb0EEENS1_21CollectiveEpilogueFwdINS6_IJSA_SA_SB_EEES9_NS_10bfloat16_tESG_Li256ELb1ELb1ELb0ELb1EEENS1_36VarlenDynamicPersistentTileSchedulerILi128ELi160ELi256ELi128ELb0ELb1ELb1ELb1ELb1ELb1EEEEEEEEEvNT_6ParamsE)
        /*0c4c*/ 	.short	0x0210
        /*0c4e*/ 	.short	0x0af0


	//----- nvinfo : EIATTR_SW_WAR
	.align		4
.L_340:
        /*0c50*/ 	.byte	0x04, 0x36
        /*0c52*/ 	.short	(.L_342 - .L_341)
.L_341:
        /*0c54*/ 	.word	0x00000008
.L_342:


//--------------------- .nv.info._ZN7cutlass13device_kernelIN5flash11enable_sm90INS1_16FlashAttnFwdSm90INS1_25CollectiveMainloopFwdSm90ILi2EN4cute5tupleIJNS5_1CILi1EEES8_S8_EEENS6_IJNS7_ILi128EEENS7_ILi160EEENS7_ILi192EEEEEELi128ENS_12float_e4m3_tEfNS_4arch4Sm90ELb1ELb0ELb0ELb1ELb0ELb1ELb0ELb1ELb1ELb1ELb0ELb0EEENS1_21CollectiveEpilogueFwdINS6_IJSA_SA_SB_EEES9_NS_10bfloat16_tESG_Li256ELb1ELb1ELb0ELb1EEENS1_36VarlenDynamicPersistentTileSchedulerILi128ELi160ELi256ELi128ELb0ELb1ELb1ELb1ELb1ELb1EEEEEEEEEvNT_6ParamsE --------------------------
	.section	.nv.info._ZN7cutlass13device_kernelIN5flash11enable_sm90INS1_16FlashAttnFwdSm90INS1_25CollectiveMainloopFwdSm90ILi2EN4cute5tupleIJNS5_1CILi1EEES8_S8_EEENS6_IJNS7_ILi128EEENS7_ILi160EEENS7_ILi192EEEEEELi128ENS_12float_e4m3_tEfNS_4arch4Sm90ELb1ELb0ELb0ELb1ELb0ELb1ELb0ELb1ELb1ELb1ELb0ELb0EEENS1_21CollectiveEpilogueFwdINS6_IJSA_SA_SB_EEES9_NS_10bfloat16_tESG_Li256ELb1ELb1ELb0ELb1EEENS1_36VarlenDynamicPersistentTileSchedulerILi128ELi160ELi256ELi128ELb0ELb1ELb1ELb1ELb1ELb1EEEEEEEEEvNT_6ParamsE,"",@"SHT_CUDA_INFO"
	.sectionflags	@""
	.align	4


	//----- nvinfo : EIATTR_CUDA_API_VERSION
	.align		4
        /*0000*/ 	.byte	0x04, 0x37
        /*0002*/ 	.short	(.L_344 - .L_343)
.L_343:
        /*0004*/ 	.word	0x00000082


	//----- nvinfo : EIATTR_KPARAM_INFO
	.align		4
.L_344:
        /*0008*/ 	.byte	0x04, 0x17
        /*000a*/ 	.short	(.L_346 - .L_345)
.L_345:
        /*000c*/ 	.word	0x00000000
        /*0010*/ 	.short	0x0000
        /*0012*/ 	.short	0x0070
        /*0014*/ 	.byte	0x00, 0xf0, 0x01, 0x2a


	//----- nvinfo : EIATTR_SPARSE_MMA_MASK
	.align		4
.L_346:
        /*0018*/ 	.byte	0x03, 0x50
        /*001a*/ 	.short	0x0000


	//----- nvinfo : EIATTR_MAXREG_COUNT
	.align		4
        /*001c*/ 	.byte	0x03, 0x1b
        /*001e*/ 	.short	0x00a8


	//----- nvinfo : EIATTR_NUM_BARRIERS
	.align		4
        /*0020*/ 	.byte	0x02, 0x4c
        /*0022*/ 	.byte	0x10
	.zero		1


	//----- nvinfo : EIATTR_EXTERNS
	.align		4
        /*0024*/ 	.byte	0x04, 0x0f
        /*0026*/ 	.short	(.L_348 - .L_347)


	//   ....[0]....
	.align		4
.L_347:
        /*0028*/ 	.word	index@(__assertfail)


	//----- nvinfo : EIATTR_ANNOTATIONS
	.align		4
.L_348:
        /*002c*/ 	.byte	0x04, 0x55
        /*002e*/ 	.short	(.L_350 - .L_349)


	//   ....[0]....
.L_349:
        /* <DEDUP_REMOVED lines=81> */


	//----- nvinfo : EIATTR_MERCURY_ISA_VERSION
	.align		4
.L_350:
        /*0530*/ 	.byte	0x03, 0x5f
        /*0532*/ 	.short	0x0101


	//----- nvinfo : EIATTR_UNUSED_LOAD_BYTE_OFFSET
	.align		4
        /*0534*/ 	.byte	0x04, 0x44
        /*0536*/ 	.short	(.L_352 - .L_351)


	//   ....[0]....
.L_351:
        /*0538*/ 	.word	0x00000ae0
        /*053c*/ 	.word	0x0000fff0


	//   ....[1]....
        /*0540*/ 	.word	0x00022390
        /*0544*/ 	.word	0x0000fff0


	//----- nvinfo : EIATTR_INT_WARP_WIDE_INSTR_OFFSETS
	.align		4
.L_352:
        /*0548*/ 	.byte	0x04, 0x31
        /*054a*/ 	.short	(.L_354 - .L_353)


	//   ....[0]....
.L_353:
        /*054c*/ 	.word	0x00000190


	//   ....[1]....
        /*0550*/ 	.word	0x000001d0


	//   ....[2]....
        /*0554*/ 	.word	0x00000240


	//   ....[3]....
        /*0558*/ 	.word	0x00027480


	//   ....[4]....
        /*055c*/ 	.word	0x000274e0


	//   ....[5]....
        /*0560*/ 	.word	0x0002a090


	//   ....[6]....
        /*0564*/ 	.word	0x0002a0f0


	//----- nvinfo : EIATTR_COOP_GROUP_MASK_REGIDS
	.align		4
.L_354:
        /*0568*/ 	.byte	0x04, 0x29
        /*056a*/ 	.short	(.L_356 - .L_355)


	//   ....[0]....
.L_355:
        /*056c*/ 	.word	0xffffffff


	//   ....[1]....
        /*0570*/ 	.word	0xffffffff


	//   ....[2]....
        /*0574*/ 	.word	0xffffffff


	//   ....[3]....
        /*0578*/ 	.word	0xffffffff


	//   ....[4]....
        /*057c*/ 	.word	0xffffffff


	//   ....[5]....
        /*0580*/ 	.word	0xffffffff


	//   ....[6]....
        /*0584*/ 	.word	0xffffffff


	//   ....[7]....
        /*0588*/ 	.word	0xffffffff


	//   ....[8]....
        /*058c*/ 	.word	0xffffffff


	//   ....[9]....
        /*0590*/ 	.word	0xffffffff


	//   ....[10]....
        /*0594*/ 	.word	0xffffffff


	//   ....[11]....
        /*0598*/ 	.word	0xffffffff


	//   ....[12]....
        /*059c*/ 	.word	0xffffffff


	//   ....[13]....
        /*05a0*/ 	.word	0xffffffff


	//   ....[14]....
        /*05a4*/ 	.word	0xffffffff


	//   ....[15]....
        /*05a8*/ 	.word	0xffffffff


	//   ....[16]....
        /*05ac*/ 	.word	0xffffffff


	//   ....[17]....
        /*05b0*/ 	.word	0xffffffff


	//   ....[18]....
        /*05b4*/ 	.word	0xffffffff


	//   ....[19]....
        /*05b8*/ 	.word	0xffffffff


	//   ....[20]....
        /*05bc*/ 	.word	0xffffffff


	//   ....[21]....
        /*05c0*/ 	.word	0xffffffff


	//   ....[22]....
        /*05c4*/ 	.word	0xffffffff


	//   ....[23]....
        /*05c8*/ 	.word	0xffffffff


	//   ....[24]....
        /*05cc*/ 	.word	0xffffffff


	//   ....[25]....
        /*05d0*/ 	.word	0xffffffff


	//   ....[26]....
        /*05d4*/ 	.word	0xffffffff


	//   ....[27]....
        /*05d8*/ 	.word	0xffffffff


	//   ....[28]....
        /*05dc*/ 	.word	0xffffffff


	//   ....[29]....
        /*05e0*/ 	.word	0xffffffff


	//   ....[30]....
        /*05e4*/ 	.word	0xffffffff


	//   ....[31]....
        /*05e8*/ 	.word	0xffffffff


	//   ....[32]....
        /*05ec*/ 	.word	0xffffffff


	//   ....[33]....
        /*05f0*/ 	.word	0xffffffff


	//   ....[34]....
        /*05f4*/ 	.word	0xffffffff


	//   ....[35]....
        /*05f8*/ 	.word	0xffffffff


	//   ....[36]....
        /*05fc*/ 	.word	0xffffffff


	//   ....[37]....
        /*0600*/ 	.word	0xffffffff


	//   ....[38]....
        /*0604*/ 	.word	0xffffffff


	//   ....[39]....
        /*0608*/ 	.word	0xffffffff


	//   ....[40]....
        /*060c*/ 	.word	0xffffffff


	//   ....[41]....
        /*0610*/ 	.word	0xffffffff


	//   ....[42]....
        /*0614*/ 	.word	0xffffffff


	//   ....[43]....
        /*0618*/ 	.word	0xffffffff


	//   ....[44]....
        /*061c*/ 	.word	0xffffffff


	//   ....[45]....
        /*0620*/ 	.word	0xffffffff


	//   ....[46]....
        /*0624*/ 	.word	0xffffffff


	//   ....[47]....
        /*0628*/ 	.word	0xffffffff


	//   ....[48]....
        /*062c*/ 	.word	0xffffffff


	//   ....[49]....
        /*0630*/ 	.word	0xffffffff


	//   ....[50]....
        /*0634*/ 	.word	0xffffffff


	//   ....[51]....
        /*0638*/ 	.word	0xffffffff


	//   ....[52]....
        /*063c*/ 	.word	0xffffffff


	//   ....[53]....
        /*0640*/ 	.word	0xffffffff


	//   ....[54]....
        /*0644*/ 	.word	0xffffffff


	//   ....[55]....
        /*0648*/ 	.word	0xffffffff


	//   ....[56]....
        /*064c*/ 	.word	0xffffffff


	//   ....[57]....
        /*0650*/ 	.word	0xffffffff


	//   ....[58]....
        /*0654*/ 	.word	0xffffffff


	//   ....[59]....
        /*0658*/ 	.word	0xffffffff


	//   ....[60]....
        /*065c*/ 	.word	0xffffffff


	//   ....[61]....
        /*0660*/ 	.word	0xffffffff


	//   ....[62]....
        /*0664*/ 	.word	0xffffffff


	//   ....[63]....
        /*0668*/ 	.word	0xffffffff


	//   ....[64]....
        /*066c*/ 	.word	0xffffffff


	//   ....[65]....
        /*0670*/ 	.word	0xffffffff


	//   ....[66]....
        /*0674*/ 	.word	0xffffffff


	//   ....[67]....
        /*0678*/ 	.word	0xffffffff


	//   ....[68]....
        /*067c*/ 	.word	0xffffffff


	//   ....[69]....
        /*0680*/ 	.word	0xffffffff


	//   ....[70]....
        /*0684*/ 	.word	0xffffffff


	//   ....[71]....
        /*0688*/ 	.word	0xffffffff


	//   ....[72]....
        /*068c*/ 	.word	0xffffffff


	//   ....[73]....
        /*0690*/ 	.word	0xffffffff


	//   ....[74]....
        /*0694*/ 	.word	0xffffffff


	//   ....[75]....
        /*0698*/ 	.word	0xffffffff


	//   ....[76]....
        /*069c*/ 	.word	0xffffffff


	//   ....[77]....
        /*06a0*/ 	.word	0xffffffff


	//   ....[78]....
        /*06a4*/ 	.word	0xffffffff


	//   ....[79]....
        /*06a8*/ 	.word	0xffffffff


	//   ....[80]....
        /*06ac*/ 	.word	0xffffffff


	//   ....[81]....
        /*06b0*/ 	.word	0xffffffff


	//   ....[82]....
        /*06b4*/ 	.word	0xffffffff


	//   ....[83]....
        /*06b8*/ 	.word	0xffffffff


	//   ....[84]....
        /*06bc*/ 	.word	0xffffffff


	//   ....[85]....
        /*06c0*/ 	.word	0xffffffff


	//   ....[86]....
        /*06c4*/ 	.word	0xffffffff


	//   ....[87]....
        /*06c8*/ 	.word	0xffffffff


	//   ....[88]....
        /*06cc*/ 	.word	0xffffffff


	//   ....[89]....
        /*06d0*/ 	.word	0xffffffff


	//   ....[90]....
        /*06d4*/ 	.word	0xffffffff


	//   ....[91]....
        /*06d8*/ 	.word	0xffffffff


	//   ....[92]....
        /*06dc*/ 	.word	0xffffffff


	//   ....[93]....
        /*06e0*/ 	.word	0xffffffff


	//   ....[94]....
        /*06e4*/ 	.word	0xffffffff


	//   ....[95]....
        /*06e8*/ 	.word	0xffffffff


	//   ....[96]....
        /*06ec*/ 	.word	0xffffffff


	//   ....[97]....
        /*06f0*/ 	.word	0xffffffff


	//   ....[98]....
        /*06f4*/ 	.word	0xffffffff


	//   ....[99]....
        /*06f8*/ 	.word	0xffffffff


	//   ....[100]....
        /*06fc*/ 	.word	0xffffffff


	//   ....[101]....
        /*0700*/ 	.word	0xffffffff


	//   ....[102]....
        /*0704*/ 	.word	0xffffffff


	//   ....[103]....
        /*0708*/ 	.word	0xffffffff


	//   ....[104]....
        /*070c*/ 	.word	0xffffffff


	//   ....[105]....
        /*0710*/ 	.word	0xffffffff


	//   ....[106]....
        /*0714*/ 	.word	0xffffffff


	//   ....[107]....
        /*0718*/ 	.word	0xffffffff


	//   ....[108]....
        /*071c*/ 	.word	0xffffffff


	//   ....[109]....
        /*0720*/ 	.word	0xffffffff


	//   ....[110]....
        /*0724*/ 	.word	0xffffffff


	//   ....[111]....
        /*0728*/ 	.word	0xffffffff


	//   ....[112]....
        /*072c*/ 	.word	0xffffffff


	//   ....[113]....
        /*0730*/ 	.word	0xffffffff


	//   ....[114]....
        /*0734*/ 	.word	0xffffffff


	//   ....[115]....
        /*0738*/ 	.word	0xffffffff


	//   ....[116]....
        /*073c*/ 	.word	0xffffffff


	//   ....[117]....
        /*0740*/ 	.word	0xffffffff


	//   ....[118]....
        /*0744*/ 	.word	0xffffffff


	//   ....[119]....
        /*0748*/ 	.word	0xffffffff


	//   ....[120]....
        /*074c*/ 	.word	0xffffffff


	//   ....[121]....
        /*0750*/ 	.word	0xffffffff


	//   ....[122]....
        /*0754*/ 	.word	0xffffffff


	//   ....[123]....
        /*0758*/ 	.word	0xffffffff


	//   ....[124]....
        /*075c*/ 	.word	0xffffffff


	//   ....[125]....
        /*0760*/ 	.word	0xffffffff


	//   ....[126]....
        /*0764*/ 	.word	0xffffffff


	//   ....[127]....
        /*0768*/ 	.word	0xffffffff


	//   ....[128]....
        /*076c*/ 	.word	0xffffffff


	//   ....[129]....
        /*0770*/ 	.word	0xffffffff


	//   ....[130]....
        /*0774*/ 	.word	0xffffffff


	//   ....[131]....
        /*0778*/ 	.word	0xffffffff


	//   ....[132]....
        /*077c*/ 	.word	0x0500000f


	//   ....[133]....
        /*0780*/ 	.word	0x0500000f


	//   ....[134]....
        /*0784*/ 	.word	0x0500000f


	//   ....[135]....
        /*0788*/ 	.word	0x0500000f


	//   ....[136]....
        /*078c*/ 	.word	0x0500000f


	//   ....[137]....
        /*0790*/ 	.word	0x0500000f


	//   ....[138]....
        /*0794*/ 	.word	0x0500000f


	//   ....[139]....
        /*0798*/ 	.word	0x0500000f


	//   ....[140]....
        /*079c*/ 	.word	0x0500000f


	//   ....[141]....
        /*07a0*/ 	.word	0x0500000f


	//   ....[142]....
        /*07a4*/ 	.word	0x0500000f


	//   ....[143]....
        /*07a8*/ 	.word	0x0500000f


	//   ....[144]....
        /*07ac*/ 	.word	0x0500000f


	//   ....[145]....
        /*07b0*/ 	.word	0x0500000f


	//   ....[146]....
        /*07b4*/ 	.word	0x0500000f


	//   ....[147]....
        /*07b8*/ 	.word	0x0500000f


	//   ....[148]....
        /*07bc*/ 	.word	0x0500000f


	//   ....[149]....
        /*07c0*/ 	.word	0x0500000f


	//   ....[150]....
        /*07c4*/ 	.word	0x0500000f


	//   ....[151]....
        /*07c8*/ 	.word	0x0500000f


	//   ....[152]....
        /*07cc*/ 	.word	0x0500000f


	//   ....[153]....
        /*07d0*/ 	.word	0x0500000f


	//   ....[154]....
        /*07d4*/ 	.word	0x0500000f


	//   ....[155]....
        /*07d8*/ 	.word	0x0500000f


	//   ....[156]....
        /*07dc*/ 	.word	0x0500000f


	//   ....[157]....
        /*07e0*/ 	.word	0x0500000f


	//   ....[158]....
        /*07e4*/ 	.word	0x0500000f


	//   ....[159]....
        /*07e8*/ 	.word	0x0500000f


	//   ....[160]....
        /*07ec*/ 	.word	0x0500000f


	//   ....[161]....
        /*07f0*/ 	.word	0x0500000f


	//   ....[162]....
        /*07f4*/ 	.word	0x0500000f


	//   ....[163]....
        /*07f8*/ 	.word	0x0500000f


	//   ....[164]....
        /*07fc*/ 	.word	0x0500000f


	//   ....[165]....
        /*0800*/ 	.word	0x0500000f


	//   ....[166]....
        /*0804*/ 	.word	0x0500000f


	//   ....[167]....
        /*0808*/ 	.word	0x0500000f


	//   ....[168]....
        /*080c*/ 	.word	0x0500000f


	//   ....[169]....
        /*0810*/ 	.word	0x0500000f


	//   ....[170]....
        /*0814*/ 	.word	0x0500000f


	//   ....[171]....
        /*0818*/ 	.word	0x0500000f


	//   ....[172]....
        /*081c*/ 	.word	0x0500000f


	//   ....[173]....
        /*0820*/ 	.word	0x0500000f


	//   ....[174]....
        /*0824*/ 	.word	0x0500000f


	//   ....[175]....
        /*0828*/ 	.word	0x0500000f


	//   ....[176]....
        /*082c*/ 	.word	0x0500000f


	//   ....[177]....
        /*0830*/ 	.word	0x0500000f


	//   ....[178]....
        /*0834*/ 	.word	0x0500000f


	//   ....[179]....
        /*0838*/ 	.word	0x0500000f


	//   ....[180]....
        /*083c*/ 	.word	0x0500000f


	//   ....[181]....
        /*0840*/ 	.word	0x0500000f


	//   ....[182]....
        /*0844*/ 	.word	0x0500000f


	//   ....[183]....
        /*0848*/ 	.word	0x0500000f


	//   ....[184]....
        /*084c*/ 	.word	0x0500000f


	//   ....[185]....
        /*0850*/ 	.word	0x0500000f


	//   ....[186]....
        /*0854*/ 	.word	0x0500000f


	//   ....[187]....
        /*0858*/ 	.word	0x0500000f


	//   ....[188]....
        /*085c*/ 	.word	0x0500000f


	//   ....[189]....
        /*0860*/ 	.word	0x0500000f


	//   ....[190]....
        /*0864*/ 	.word	0x0500000f


	//   ....[191]....
        /*0868*/ 	.word	0x0500000f


	//   ....[192]....
        /*086c*/ 	.word	0x0500000f


	//   ....[193]....
        /*0870*/ 	.word	0x0500000f


	//   ....[194]....
        /*0874*/ 	.word	0x0500000f


	//   ....[195]....
        /*0878*/ 	.word	0x0500000f


	//   ....[196]....
        /*087c*/ 	.word	0x0500000f


	//   ....[197]....
        /*0880*/ 	.word	0x0500000f


	//   ....[198]....
        /*0884*/ 	.word	0x0500000f


	//   ....[199]....
        /*0888*/ 	.word	0x0500000f


	//   ....[200]....
        /*088c*/ 	.word	0x0500000f


	//   ....[201]....
        /*0890*/ 	.word	0x0500000f


	//   ....[202]....
        /*0894*/ 	.word	0x0500000f


	//   ....[203]....
        /*0898*/ 	.word	0x0500000f


	//   ....[204]....
        /*089c*/ 	.word	0x0500000f


	//   ....[205]....
        /*08a0*/ 	.word	0x0500000f


	//   ....[206]....
        /*08a4*/ 	.word	0x0500000f


	//   ....[207]....
        /*08a8*/ 	.word	0x0500000f


	//   ....[208]....
        /*08ac*/ 	.word	0x0500000f


	//----- nvinfo : EIATTR_COOP_GROUP_INSTR_OFFSETS
	.align		4
.L_356:
        /*08b0*/ 	.byte	0x04, 0x28
        /*08b2*/ 	.short	(.L_358 - .L_357)


	//   ....[0]....
.L_357:
        /*08b4*/ 	.word	0x00000070


	//   ....[1]....
        /*08b8*/ 	.word	0x000001a0


	//   ....[2]....
        /*08bc*/ 	.word	0x000001f0


	//   ....[3]....
        /*08c0*/ 	.word	0x00000420


	//   ....[4]....
        /*08c4*/ 	.word	0x00000580


	//   ....[5]....
        /*08c8*/ 	.word	0x000006a0


	//   ....[6]....
        /*08cc*/ 	.word	0x00000800


	//   ....[7]....
        /*08d0*/ 	.word	0x00010120


	//   ....[8]....
        /*08d4*/ 	.word	0x000107e0


	//   ....[9]....
        /*08d8*/ 	.word	0x000107f0


	//   ....[10]....
        /*08dc*/ 	.word	0x00010800


	//   ....[11]....
        /*08e0*/ 	.word	0x00010810


	//   ....[12]....
        /*08e4*/ 	.word	0x00013dc0


	//   ....[13]....
        /*08e8*/ 	.word	0x00013dd0


	//   ....[14]....
        /*08ec*/ 	.word	0x00013de0


	//   ....[15]....
        /*08f0*/ 	.word	0x00013df0


	//   ....[16]....
        /*08f4*/ 	.word	0x000181c0


	//   ....[17]....
        /*08f8*/ 	.word	0x000181e0


	//   ....[18]....
        /*08fc*/ 	.word	0x00018bc0


	//   ....[19]....
        /*0900*/ 	.word	0x00018be0


	//   ....[20]....
        /*0904*/ 	.word	0x00019810


	//   ....[21]....
        /*0908*/ 	.word	0x00019930


	//   ....[22]....
        /*090c*/ 	.word	0x0001bdb0


	//   ....[23]....
        /*0910*/ 	.word	0x0001c5c0


	//   ....[24]....
        /*0914*/ 	.word	0x0001c5f0


	//   ....[25]....
        /*0918*/ 	.word	0x0001c8c0


	//   ....[26]....
        /*091c*/ 	.word	0x0001d2d0


	//   ....[27]....
        /*0920*/ 	.word	0x0001d330


	//   ....[28]....
        /*0924*/ 	.word	0x0001fee0


	//   ....[29]....
        /*0928*/ 	.word	0x0001ff20


	//   ....[30]....
        /*092c*/ 	.word	0x0001ff80


	//   ....[31]....
        /*0930*/ 	.word	0x00020020


	//   ....[32]....
        /*0934*/ 	.word	0x00021be0


	//   ....[33]....
        /*0938*/ 	.word	0x00021bf0


	//   ....[34]....
        /*093c*/ 	.word	0x00021c70


	//   ....[35]....
        /*0940*/ 	.word	0x00021c80


	//   ....[36]....
        /*0944*/ 	.word	0x000229e0


	//   ....[37]....
        /*0948*/ 	.word	0x00022a10


	//   ....[38]....
        /*094c*/ 	.word	0x00022a40


	//   ....[39]....
        /*0950*/ 	.word	0x00022a70


	//   ....[40]....
        /*0954*/ 	.word	0x00022aa0


	//   ....[41]....
        /*0958*/ 	.word	0x00022ad0


	//   ....[42]....
        /*095c*/ 	.word	0x00022b00


	//   ....[43]....
        /*0960*/ 	.word	0x00022b30


	//   ....[44]....
        /*0964*/ 	.word	0x00022b60


	//   ....[45]....
        /*0968*/ 	.word	0x00022b90


	//   ....[46]....
        /*096c*/ 	.word	0x00022bc0


	//   ....[47]....
        /*0970*/ 	.word	0x00022bf0


	//   ....[48]....
        /*0974*/ 	.word	0x00022c20


	//   ....[49]....
        /*0978*/ 	.word	0x00022c50


	//   ....[50]....
        /*097c*/ 	.word	0x00022c80


	//   ....[51]....
        /*0980*/ 	.word	0x00022cb0


	//   ....[52]....
        /*0984*/ 	.word	0x00022ce0


	//   ....[53]....
        /*0988*/ 	.word	0x00022d10


	//   ....[54]....
        /*098c*/ 	.word	0x00022d40


	//   ....[55]....
        /*0990*/ 	.word	0x00022d70


	//   ....[56]....
        /*0994*/ 	.word	0x00022da0


	//   ....[57]....
        /*0998*/ 	.word	0x00022dd0


	//   ....[58]....
        /*099c*/ 	.word	0x00022e00


	//   ....[59]....
        /*09a0*/ 	.word	0x00022e20


	//   ....[60]....
        /*09a4*/ 	.word	0x00022e30


	//   ....[61]....
        /*09a8*/ 	.word	0x00022e40


	//   ....[62]....
        /*09ac*/ 	.word	0x00022e60


	//   ....[63]....
        /*09b0*/ 	.word	0x00022e70


	//   ....[64]....
        /*09b4*/ 	.word	0x00022e80


	//   ....[65]....
        /*09b8*/ 	.word	0x00022e90


	//   ....[66]....
        /*09bc*/ 	.word	0x00022ec0


	//   ....[67]....
        /*09c0*/ 	.word	0x00022ef0


	//   ....[68]....
        /*09c4*/ 	.word	0x00023490


	//   ....[69]....
        /*09c8*/ 	.word	0x000234d0


	//   ....[70]....
        /*09cc*/ 	.word	0x00023500


	//   ....[71]....
        /*09d0*/ 	.word	0x00023540


	//   ....[72]....
        /*09d4*/ 	.word	0x00023b40


	//   ....[73]....
        /*09d8*/ 	.word	0x00023b50


	//   ....[74]....
        /*09dc*/ 	.word	0x00023c10


	//   ....[75]....
        /*09e0*/ 	.word	0x00023c30


	//   ....[76]....
        /*09e4*/ 	.word	0x00023cf0


	//   ....[77]....
        /*09e8*/ 	.word	0x00023d10


	//   ....[78]....
        /*09ec*/ 	.word	0x00023de0


	//   ....[79]....
        /*09f0*/ 	.word	0x00023e00


	//   ....[80]....
        /*09f4*/ 	.word	0x000245d0


	//   ....[81]....
        /*09f8*/ 	.word	0x000245e0


	//   ....[82]....
        /*09fc*/ 	.word	0x00024720


	//   ....[83]....
        /*0a00*/ 	.word	0x00024730


	//   ....[84]....
        /*0a04*/ 	.word	0x00024860


	//   ....[85]....
        /*0a08*/ 	.word	0x00024870


	//   ....[86]....
        /*0a0c*/ 	.word	0x000249a0


	//   ....[87]....
        /*0a10*/ 	.word	0x000249b0


	//   ....[88]....
        /*0a14*/ 	.word	0x00024b40


	//   ....[89]....
        /*0a18*/ 	.word	0x00024d20


	//   ....[90]....
        /*0a1c*/ 	.word	0x00024d50


	//   ....[91]....
        /*0a20*/ 	.word	0x00024d80


	//   ....[92]....
        /*0a24*/ 	.word	0x00024db0


	//   ....[93]....
        /*0a28*/ 	.word	0x00024de0


	//   ....[94]....
        /*0a2c*/ 	.word	0x00024e10


	//   ....[95]....
        /*0a30*/ 	.word	0x00024f80


	//   ....[96]....
        /*0a34*/ 	.word	0x00024fb0


	//   ....[97]....
        /*0a38*/ 	.word	0x00024fe0


	//   ....[98]....
        /*0a3c*/ 	.word	0x00025010


	//   ....[99]....
        /*0a40*/ 	.word	0x00025040


	//   ....[100]....
        /*0a44*/ 	.word	0x00025070


	//   ....[101]....
        /*0a48*/ 	.word	0x00025110


	//   ....[102]....
        /*0a4c*/ 	.word	0x00025170


	//   ....[103]....
        /*0a50*/ 	.word	0x00025200


	//   ....[104]....
        /*0a54*/ 	.word	0x000261d0


	//   ....[105]....
        /*0a58*/ 	.word	0x00027c50


	//   ....[106]....
        /*0a5c*/ 	.word	0x00028a70


	//   ....[107]....
        /*0a60*/ 	.word	0x00028a90


	//   ....[108]....
        /*0a64*/ 	.word	0x00028ab0


	//   ....[109]....
        /*0a68*/ 	.word	0x00028b70


	//   ....[110]....
        /*0a6c*/ 	.word	0x00028ba0


	//   ....[111]....
        /*0a70*/ 	.word	0x00028c30


	//   ....[112]....
        /*0a74*/ 	.word	0x00028c40


	//   ....[113]....
        /*0a78*/ 	.word	0x00028cd0


	//   ....[114]....
        /*0a7c*/ 	.word	0x0002aa50


	//   ....[115]....
        /*0a80*/ 	.word	0x0002aa80


	//   ....[116]....
        /*0a84*/ 	.word	0x0002aac0


	//   ....[117]....
        /*0a88*/ 	.word	0x0002aaf0


	//   ....[118]....
        /*0a8c*/ 	.word	0x0002ab20


	//   ....[119]....
        /*0a90*/ 	.word	0x0002ab50


	//   ....[120]....
        /*0a94*/ 	.word	0x0002ab80


	//   ....[121]....
        /*0a98*/ 	.word	0x0002abb0


	//   ....[122]....
        /*0a9c*/ 	.word	0x0002ad30


	//   ....[123]....
        /*0aa0*/ 	.word	0x0002ad60


	//   ....[124]....
        /*0aa4*/ 	.word	0x0002ad90


	//   ....[125]....
        /*0aa8*/ 	.word	0x0002adc0


	//   ....[126]....
        /*0aac*/ 	.word	0x0002adf0


	//   ....[127]....
        /*0ab0*/ 	.word	0x0002ae20


	//   ....[128]....
        /*0ab4*/ 	.word	0x0002aee0


	//   ....[129]....
        /*0ab8*/ 	.word	0x0002af00


	//   ....[130]....
        /*0abc*/ 	.word	0x0002af70


	//   ....[131]....
        /*0ac0*/ 	.word	0x0002b650


	//   ....[132]....
        /*0ac4*/ 	.word	0x0002bb00


	//   ....[133]....
        /*0ac8*/ 	.word	0x0002bba0


	//   ....[134]....
        /*0acc*/ 	.word	0x0002bc30


	//   ....[135]....
        /*0ad0*/ 	.word	0x0002bc80


	//   ....[136]....
        /*0ad4*/ 	.word	0x0002bcd0


	//   ....[137]....
        /*0ad8*/ 	.word	0x0002bda0


	//   ....[138]....
        /*0adc*/ 	.word	0x0002be30


	//   ....[139]....
        /*0ae0*/ 	.word	0x0002be80


	//   ....[140]....
        /*0ae4*/ 	.word	0x0002bed0


	//   ....[141]....
        /*0ae8*/ 	.word	0x0002c1c0


	//   ....[142]....
        /*0aec*/ 	.word	0x0002c2e0


	//   ....[143]....
        /*0af0*/ 	.word	0x0002c410


	//   ....[144]....
        /*0af4*/ 	.word	0x0002c4a0


	//   ....[145]....
        /*0af8*/ 	.word	0x0002c500


	//   ....[146]....
        /*0afc*/ 	.word	0x0002c580


	//   ....[147]....
        /*0b00*/ 	.word	0x0002c5e0


	//   ....[148]....
        /*0b04*/ 	.word	0x0002c640


	//   ....[149]....
        /*0b08*/ 	.word	0x0002c6a0


	//   ....[150]....
        /*0b0c*/ 	.word	0x0002c720


	//   ....[151]....
        /*0b10*/ 	.word	0x0002c780


	//   ....[152]....
        /*0b14*/ 	.word	0x0002c800


	//   ....[153]....
        /*0b18*/ 	.word	0x0002c860


	//   ....[154]....
        /*0b1c*/ 	.word	0x0002c8e0


	//   ....[155]....
        /*0b20*/ 	.word	0x0002c940


	//   ....[156]....
        /*0b24*/ 	.word	0x0002c9c0


	//   ....[157]....
        /*0b28*/ 	.word	0x0002ca20


	//   ....[158]....
        /*0b2c*/ 	.word	0x0002cab0


	//   ....[159]....
        /*0b30*/ 	.word	0x0002cb10


	//   ....[160]....
        /*0b34*/ 	.word	0x0002cb90


	//   ....[161]....
        /*0b38*/ 	.word	0x0002cbf0


	//   ....[162]....
        /*0b3c*/ 	.word	0x0002cc50


	//   ....[163]....
        /*0b40*/ 	.word	0x0002ccb0


	//   ....[164]....
        /*0b44*/ 	.word	0x0002cd10


	//   ....[165]....
        /*0b48*/ 	.word	0x0002cd70


	//   ....[166]....
        /*0b4c*/ 	.word	0x0002cdf0


	//   ....[167]....
        /*0b50*/ 	.word	0x0002ce50


	//   ....[168]....
        /*0b54*/ 	.word	0x0002ced0


	//   ....[169]....
        /*0b58*/ 	.word	0x0002cf30


	//   ....[170]....
        /*0b5c*/ 	.word	0x0002cfb0


	//   ....[171]....
        /*0b60*/ 	.word	0x0002d010


	//   ....[172]....
        /*0b64*/ 	.word	0x0002d090


	//   ....[173]....
        /*0b68*/ 	.word	0x0002d180


	//   ....[174]....
        /*0b6c*/ 	.word	0x0002d1d0


	//   ....[175]....
        /*0b70*/ 	.word	0x0002d260


	//   ....[176]....
        /*0b74*/ 	.word	0x0002d2f0


	//   ....[177]....
        /*0b78*/ 	.word	0x0002d380


	//   ....[178]....
        /*0b7c*/ 	.word	0x0002d410


	//   ....[179]....
        /*0b80*/ 	.word	0x0002d4a0


	//   ....[180]....
        /*0b84*/ 	.word	0x0002d530


	//   ....[181]....
        /*0b88*/ 	.word	0x0002d5f0


	//   ....[182]....
        /*0b8c*/ 	.word	0x0002d8e0


	//   ....[183]....
        /*0b90*/ 	.word	0x0002db00


	//   ....[184]....
        /*0b94*/ 	.word	0x0002db50


	//   ....[185]....
        /*0b98*/ 	.word	0x0002dbb0


	//   ....[186]....
        /*0b9c*/ 	.word	0x0002dca0


	//   ....[187]....
        /*0ba0*/ 	.word	0x0002dd50


	//   ....[188]....
        /*0ba4*/ 	.word	0x0002de30


	//   ....[189]....
        /*0ba8*/ 	.word	0x0002df00


	//   ....[190]....
        /*0bac*/ 	.word	0x0002e000


	//   ....[191]....
        /*0bb0*/ 	.word	0x0002e2e0


	//   ....[192]....
        /*0bb4*/ 	.word	0x0002e380


	//   ....[193]....
        /*0bb8*/ 	.word	0x0002e4a0


	//   ....[194]....
        /*0bbc*/ 	.word	0x0002e520


	//   ....[195]....
        /*0bc0*/ 	.word	0x0002e5a0


	//   ....[196]....
        /*0bc4*/ 	.word	0x0002e620


	//   ....[197]....
        /*0bc8*/ 	.word	0x0002e6a0


	//   ....[198]....
        /*0bcc*/ 	.word	0x0002e730


	//   ....[199]....
        /*0bd0*/ 	.word	0x0002e7d0


	//   ....[200]....
        /*0bd4*/ 	.word	0x0002e880


	//   ....[201]....
        /*0bd8*/ 	.word	0x0002e900


	//   ....[202]....
        /*0bdc*/ 	.word	0x0002e980


	//   ....[203]....
        /*0be0*/ 	.word	0x0002ea00


	//   ....[204]....
        /*0be4*/ 	.word	0x0002ea90


	//   ....[205]....
        /*0be8*/ 	.word	0x0002eb10


	//   ....[206]....
        /*0bec*/ 	.word	0x0002ebb0


	//   ....[207]....
        /*0bf0*/ 	.word	0x0002ec40


	//   ....[208]....
        /*0bf4*/ 	.word	0x0002ed70


	//----- nvinfo : EIATTR_REG_RECONFIG
	.align		4
.L_358:
        /*0bf8*/ 	.byte	0x01, 0x54
	.zero		2


	//----- nvinfo : EIATTR_SYSCALL_OFFSETS
	.align		4
        /*0bfc*/ 	.byte	0x04, 0x46
        /*0bfe*/ 	.short	(.L_360 - .L_359)


	//   ....[0]....
.L_359:
        /*0c00*/ 	.word	0x00001ca0


	//   ....[1]....
        /*0c04*/ 	.word	0x00001df0


	//   ....[2]....
        /*0c08*/ 	.word	0x000102b0


	//   ....[3]....
        /*0c0c*/ 	.word	0x000105c0


	//   ....[4]....
        /*0c10*/ 	.word	0x00027680


	//   ....[5]....
        /*0c14*/ 	.word	0x00027820


	//   ....[6]....
        /*0c18*/ 	.word	0x00027980


	//   ....[7]....
        /*0c1c*/ 	.word	0x00027ad0


	//   ....[8]....
        /*0c20*/ 	.word	0x00028640


	//----- nvinfo : EIATTR_MBARRIER_INSTR_OFFSETS
	.align		4
.L_360:
        /*0c24*/ 	.byte	0x04, 0x39
        /*0c26*/ 	.short	(.L_362 - .L_361)


	//   ....[0]....
.L_361:
        /*0c28*/ 	.word	0x000002d0
        /*0c2c*/ 	.word	0x000000ff
        /*0c30*/ 	.word	0x00029800
        /*0c34*/ 	.short	0x0100
        /*0c36*/ 	.byte	0x08
	.zero		1


	//   ....[1]....
        /*0c38*/ 	.word	0x000002e0
        /*0c3c*/ 	.word	0x000000ff
        /*0c40*/ 	.word	0x00029820
        /*0c44*/ 	.short	0x0100
        /*0c46*/ 	.byte	0x08
	.zero		1


	//   ....[2]....
        /*0c48*/ 	.word	0x000003d0
        /*0c4c*/ 	.word	0x000000ff
        /*0c50*/ 	.word	0x00029830
        /*0c54*/ 	.short	0x0100
        /*0c56*/ 	.byte	0x08
	.zero		1


	//   ....[3]....
        /*0c58*/ 	.word	0x000003e0
        /*0c5c*/ 	.word	0x000000ff
        /*0c60*/ 	.word	0x00029840
        /*0c64*/ 	.short	0x0100
        /*0c66*/ 	.byte	0x08
	.zero		1


	//   ....[4]....
        /*0c68*/ 	.word	0x000003f0
        /*0c6c*/ 	.word	0x000000ff
        /*0c70*/ 	.word	0x00029838
        /*0c74*/ 	.short	0x0100
        /*0c76*/ 	.byte	0x08
	.zero		1


	//   ....[5]....
        /*0c78*/ 	.word	0x00000400
        /*0c7c*/ 	.word	0x000000ff
        /*0c80*/ 	.word	0x00029848
        /*0c84*/ 	.short	0x0100
        /*0c86*/ 	.byte	0x08
	.zero		1


	//   ....[6]....
        /*0c88*/ 	.word	0x00000530
        /*0c8c*/ 	.word	0x000000ff
        /*0c90*/ 	.word	0x00029850
        /*0c94*/ 	.short	0x0100
        /*0c96*/ 	.byte	0x08
	.zero		1


	//   ....[7]....
        /*0c98*/ 	.word	0x00000540
        /*0c9c*/ 	.word	0x000000ff
        /*0ca0*/ 	.word	0x00029860
        /*0ca4*/ 	.short	0x0100
        /*0ca6*/ 	.byte	0x08
	.zero		1


	//   ....[8]....
        /*0ca8*/ 	.word	0x00000550
        /*0cac*/ 	.word	0x000000ff
        /*0cb0*/ 	.word	0x00029858
        /*0cb4*/ 	.short	0x0100
        /*0cb6*/ 	.byte	0x08
	.zero		1


	//   ....[9]....
        /*0cb8*/ 	.word	0x00000560
        /*0cbc*/ 	.word	0x000000ff
        /*0cc0*/ 	.word	0x00029868
        /*0cc4*/ 	.short	0x0100
        /*0cc6*/ 	.byte	0x08
	.zero		1


	//   ....[10]....
        /*0cc8*/ 	.word	0x00000650
        /*0ccc*/ 	.word	0x000000ff
        /*0cd0*/ 	.word	0x00029870
        /*0cd4*/ 	.short	0x0100
        /*0cd6*/ 	.byte	0x06
	.zero		1


	//   ....[11]....
        /*0cd8*/ 	.word	0x00000660
        /*0cdc*/ 	.word	0x000000ff
        /*0ce0*/ 	.word	0x00029880
        /*0ce4*/ 	.short	0x0100
        /*0ce6*/ 	.byte	0x06
	.zero		1


	//   ....[12]....
        /*0ce8*/ 	.word	0x00000670
        /*0cec*/ 	.word	0x000000ff
        /*0cf0*/ 	.word	0x00029878
        /*0cf4*/ 	.short	0x0100
        /*0cf6*/ 	.byte	0x06
	.zero		1


	//   ....[13]....
        /*0cf8*/ 	.word	0x00000680
        /*0cfc*/ 	.word	0x000000ff
        /*0d00*/ 	.word	0x00029888
        /*0d04*/ 	.short	0x0100
        /*0d06*/ 	.byte	0x06
	.zero		1


	//   ....[14]....
        /*0d08*/ 	.word	0x000007b0
        /*0d0c*/ 	.word	0x000000ff
        /*0d10*/ 	.word	0x00029890
        /*0d14*/ 	.short	0x0100
        /*0d16*/ 	.byte	0x08
	.zero		1


	//   ....[15]....
        /*0d18*/ 	.word	0x000007c0
        /*0d1c*/ 	.word	0x000000ff
        /*0d20*/ 	.word	0x000298a0
        /*0d24*/ 	.short	0x0100
        /*0d26*/ 	.byte	0x08
	.zero		1


	//   ....[16]....
        /*0d28*/ 	.word	0x000007d0
        /*0d2c*/ 	.word	0x000000ff
        /*0d30*/ 	.word	0x00029898
        /*0d34*/ 	.short	0x0100
        /*0d36*/ 	.byte	0x08
	.zero		1


	//   ....[17]....
        /*0d38*/ 	.word	0x000007e0
        /*0d3c*/ 	.word	0x000000ff
        /*0d40*/ 	.word	0x000298a8
        /*0d44*/ 	.short	0x0100
        /*0d46*/ 	.byte	0x08
	.zero		1


	//   ....[18]....
        /*0d48*/ 	.word	0x00000910
        /*0d4c*/ 	.word	0x000000ff
        /*0d50*/ 	.word	0x000298b0
        /*0d54*/ 	.short	0x0100
        /*0d56*/ 	.byte	0x08
	.zero		1


	//   ....[19]....
        /*0d58*/ 	.word	0x00000920
        /*0d5c*/ 	.word	0x000000ff
        /*0d60*/ 	.word	0x000298c0
        /*0d64*/ 	.short	0x0100
        /*0d66*/ 	.byte	0x08
	.zero		1


	//   ....[20]....
        /*0d68*/ 	.word	0x00000930
        /*0d6c*/ 	.word	0x000000ff
        /*0d70*/ 	.word	0x000298b8
        /*0d74*/ 	.short	0x0100
        /*0d76*/ 	.byte	0x08
	.zero		1


	//   ....[21]....
        /*0d78*/ 	.word	0x00000940
        /*0d7c*/ 	.word	0x000000ff
        /*0d80*/ 	.word	0x000298c8
        /*0d84*/ 	.short	0x0100
        /*0d86*/ 	.byte	0x08
	.zero		1


	//   ....[22]....
        /*0d88*/ 	.word	0x00003590
        /*0d8c*/ 	.word	0x00000061
        /*0d90*/ 	.word	0x00029890
        /*0d94*/ 	.short	0x010a
        /*0d96*/ 	.byte	0x3f
	.zero		1


	//   ....[23]....
        /*0d98*/ 	.word	0x000092e0
        /*0d9c*/ 	.word	0x00000061
        /*0da0*/ 	.word	0x00029890
        /*0da4*/ 	.short	0x010a
        /*0da6*/ 	.byte	0x3f
	.zero		1


	//   ....[24]....
        /*0da8*/ 	.word	0x0000f1f0
        /*0dac*/ 	.word	0x00000061
        /*0db0*/ 	.word	0x00029890
        /*0db4*/ 	.short	0x010a
        /*0db6*/ 	.byte	0x3f
	.zero		1


	//   ....[25]....
        /*0db8*/ 	.word	0x0000f5c0
        /*0dbc*/ 	.word	0x00000028
        /*0dc0*/ 	.word	0x00000000
        /*0dc4*/ 	.short	0x0101
        /*0dc6*/ 	.byte	0x3f
	.zero		1


	//   ....[26]....
        /*0dc8*/ 	.word	0x0000f600
        /*0dcc*/ 	.word	0x00000061
        /*0dd0*/ 	.word	0x000298b0
        /*0dd4*/ 	.short	0x010a
        /*0dd6*/ 	.byte	0x3f
	.zero		1


	//   ....[27]....
        /*0dd8*/ 	.word	0x0000faa0
        /*0ddc*/ 	.word	0x00000061
        /*0de0*/ 	.word	0x00000000
        /*0de4*/ 	.short	0x0101
        /*0de6*/ 	.byte	0x3f
	.zero		1


	//   ....[28]....
        /*0de8*/ 	.word	0x00010340
        /*0dec*/ 	.word	0x00000010
        /*0df0*/ 	.word	0x00029800
        /*0df4*/ 	.short	0x010a
        /*0df6*/ 	.byte	0x3f
	.zero		1


	//   ....[29]....
        /*0df8*/ 	.word	0x00010390
        /*0dfc*/ 	.word	0x00000010
        /*0e00*/ 	.word	0x00029800
        /*0e04*/ 	.short	0x010a
        /*0e06*/ 	.byte	0x3f
	.zero		1


	//   ....[30]....
        /*0e08*/ 	.word	0x00010d30
        /*0e0c*/ 	.word	0x00000010
        /*0e10*/ 	.word	0x00029800
        /*0e14*/ 	.short	0x010a
        /*0e16*/ 	.byte	0x3f
	.zero		1


	//   ....[31]....
        /*0e18*/ 	.word	0x00014220
        /*0e1c*/ 	.word	0x00000010
        /*0e20*/ 	.word	0x00029800
        /*0e24*/ 	.short	0x010a
        /*0e26*/ 	.byte	0x3f
	.zero		1


	//   ....[32]....
        /*0e28*/ 	.word	0x000172c0
        /*0e2c*/ 	.word	0x00000003
        /*0e30*/ 	.word	0x00029830
        /*0e34*/ 	.short	0x010a
        /*0e36*/ 	.byte	0x3f
	.zero		1


	//   ....[33]....
        /*0e38*/ 	.word	0x00017330
        /*0e3c*/ 	.word	0x00000003
        /*0e40*/ 	.word	0x00029830
        /*0e44*/ 	.short	0x010a
        /*0e46*/ 	.byte	0x3f
	.zero		1


	//   ....[34]....
        /*0e48*/ 	.word	0x00018a60
        /*0e4c*/ 	.word	0x00000003
        /*0e50*/ 	.word	0x00000000
        /*0e54*/ 	.short	0x0101
        /*0e56*/ 	.byte	0x3f
	.zero		1


	//   ....[35]....
        /*0e58*/ 	.word	0x0001a960
        /*0e5c*/ 	.word	0x0000000b
        /*0e60*/ 	.word	0x00029830
        /*0e64*/ 	.short	0x010a
        /*0e66*/ 	.byte	0x3f
	.zero		1


	//   ....[36]....
        /*0e68*/ 	.word	0x0001a9b0
        /*0e6c*/ 	.word	0x0000000b
        /*0e70*/ 	.word	0x00029830
        /*0e74*/ 	.short	0x010a
        /*0e76*/ 	.byte	0x3f
	.zero		1


	//   ....[37]....
        /*0e78*/ 	.word	0x0001bab0
        /*0e7c*/ 	.word	0x0000000a
        /*0e80*/ 	.word	0x00029850
        /*0e84*/ 	.short	0x010a
        /*0e86*/ 	.byte	0x3f
	.zero		1


	//   ....[38]....
        /*0e88*/ 	.word	0x0001baf0
        /*0e8c*/ 	.word	0x0000000a
        /*0e90*/ 	.word	0x00029850
        /*0e94*/ 	.short	0x010a
        /*0e96*/ 	.byte	0x3f
	.zero		1


	//   ....[39]....
        /*0e98*/ 	.word	0x0001dd30
        /*0e9c*/ 	.word	0x00000004
        /*0ea0*/ 	.word	0x00000000
        /*0ea4*/ 	.short	0x0101
        /*0ea6*/ 	.byte	0x3f
	.zero		1


	//   ....[40]....
        /*0ea8*/ 	.word	0x0001dfe0
        /*0eac*/ 	.word	0x00000008
        /*0eb0*/ 	.word	0x00000000
        /*0eb4*/ 	.short	0x0101
        /*0eb6*/ 	.byte	0x3f
	.zero		1


	//   ....[41]....
        /*0eb8*/ 	.word	0x0001e700
        /*0ebc*/ 	.word	0x00000000
        /*0ec0*/ 	.word	0x00029830
        /*0ec4*/ 	.short	0x010a
        /*0ec6*/ 	.byte	0x3f
	.zero		1


	//   ....[42]....
        /*0ec8*/ 	.word	0x0001e750
        /*0ecc*/ 	.word	0x00000000
        /*0ed0*/ 	.word	0x00029830
        /*0ed4*/ 	.short	0x010a
        /*0ed6*/ 	.byte	0x3f
	.zero		1


	//   ....[43]....
        /*0ed8*/ 	.word	0x0001f820
        /*0edc*/ 	.word	0x0000000b
        /*0ee0*/ 	.word	0x00029850
        /*0ee4*/ 	.short	0x010a
        /*0ee6*/ 	.byte	0x3f
	.zero		1


	//   ....[44]....
        /*0ee8*/ 	.word	0x0001f860
        /*0eec*/ 	.word	0x0000000b
        /*0ef0*/ 	.word	0x00029850
        /*0ef4*/ 	.short	0x010a
        /*0ef6*/ 	.byte	0x3f
	.zero		1


	//   ....[45]....
        /*0ef8*/ 	.word	0x00020f20
        /*0efc*/ 	.word	0x00000003
        /*0f00*/ 	.word	0x00000000
        /*0f04*/ 	.short	0x0101
        /*0f06*/ 	.byte	0x3f
	.zero		1


	//   ....[46]....
        /*0f08*/ 	.word	0x00021200
        /*0f0c*/ 	.word	0x00000008
        /*0f10*/ 	.word	0x00000000
        /*0f14*/ 	.short	0x0101
        /*0f16*/ 	.byte	0x3f
	.zero		1


	//   ....[47]....
        /*0f18*/ 	.word	0x00021870
        /*0f1c*/ 	.word	0x0000000c
        /*0f20*/ 	.word	0x00029850
        /*0f24*/ 	.short	0x010a
        /*0f26*/ 	.byte	0x3f
	.zero		1


	//   ....[48]....
        /*0f28*/ 	.word	0x000218f0
        /*0f2c*/ 	.word	0x0000000c
        /*0f30*/ 	.word	0x00029850
        /*0f34*/ 	.short	0x010a
        /*0f36*/ 	.byte	0x3f
	.zero		1


	//   ....[49]....
        /*0f38*/ 	.word	0x00021f20
        /*0f3c*/ 	.word	0x00000000
        /*0f40*/ 	.word	0x00000000
        /*0f44*/ 	.short	0x0101
        /*0f46*/ 	.byte	0x3f
	.zero		1


	//   ....[50]....
        /*0f48*/ 	.word	0x00023b30
        /*0f4c*/ 	.word	0x00000000
        /*0f50*/ 	.word	0x00000000
        /*0f54*/ 	.short	0x0101
        /*0f56*/ 	.byte	0x3f
	.zero		1


	//   ....[51]....
        /*0f58*/ 	.word	0x000262c0
        /*0f5c*/ 	.word	0x00000006
        /*0f60*/ 	.word	0x00029820
        /*0f64*/ 	.short	0x010a
        /*0f66*/ 	.byte	0x3f
	.zero		1


	//   ....[52]....
        /*0f68*/ 	.word	0x000263b0
        /*0f6c*/ 	.word	0x00000007
        /*0f70*/ 	.word	0x000298a0
        /*0f74*/ 	.short	0x010a
        /*0f76*/ 	.byte	0x3f
	.zero		1


	//   ....[53]....
        /*0f78*/ 	.word	0x000267e0
        /*0f7c*/ 	.word	0x00000007
        /*0f80*/ 	.word	0x000298c0
        /*0f84*/ 	.short	0x010a
        /*0f86*/ 	.byte	0x3f
	.zero		1


	//   ....[54]....
        /*0f88*/ 	.word	0x00026bd0
        /*0f8c*/ 	.word	0x00000008
        /*0f90*/ 	.word	0x000298a0
        /*0f94*/ 	.short	0x010a
        /*0f96*/ 	.byte	0x3f
	.zero		1


	//   ....[55]....
        /*0f98*/ 	.word	0x00026ff0
        /*0f9c*/ 	.word	0x00000008
        /*0fa0*/ 	.word	0x000298c0
        /*0fa4*/ 	.short	0x010a
        /*0fa6*/ 	.byte	0x3f
	.zero		1


	//   ....[56]....
        /*0fa8*/ 	.word	0x00027f10
        /*0fac*/ 	.word	0x00000002
        /*0fb0*/ 	.word	0x00029880
        /*0fb4*/ 	.short	0x010a
        /*0fb6*/ 	.byte	0x3f
	.zero		1


	//   ....[57]....
        /*0fb8*/ 	.word	0x000280e0
        /*0fbc*/ 	.word	0x00000002
        /*0fc0*/ 	.word	0x00029840
        /*0fc4*/ 	.short	0x010a
        /*0fc6*/ 	.byte	0x3f
	.zero		1


	//   ....[58]....
        /*0fc8*/ 	.word	0x00028dd0
        /*0fcc*/ 	.word	0x00000009
        /*0fd0*/ 	.word	0x00029800
        /*0fd4*/ 	.short	0x0107
        /*0fd6*/ 	.byte	0x3f
	.zero		1


	//   ....[59]....
        /*0fd8*/ 	.word	0x00028ed0
        /*0fdc*/ 	.word	0x00000002
        /*0fe0*/ 	.word	0x00029800
        /*0fe4*/ 	.short	0x0101
        /*0fe6*/ 	.byte	0x3f
	.zero		1


	//   ....[60]....
        /*0fe8*/ 	.word	0x00028ef0
        /*0fec*/ 	.word	0x00000002
        /*0ff0*/ 	.word	0x00029820
        /*0ff4*/ 	.short	0x010a
        /*0ff6*/ 	.byte	0x3f
	.zero		1


	//   ....[61]....
        /*0ff8*/ 	.word	0x00029240
        /*0ffc*/ 	.word	0x00000005
        /*1000*/ 	.word	0x00029880
        /*1004*/ 	.short	0x010a
        /*1006*/ 	.byte	0x3f
	.zero		1


	//   ....[62]....
        /*1008*/ 	.word	0x000294a0
        /*100c*/ 	.word	0x00000005
        /*1010*/ 	.word	0x00029840
        /*1014*/ 	.short	0x010a
        /*1016*/ 	.byte	0x3f
	.zero		1


	//   ....[63]....
        /*1018*/ 	.word	0x000299c0
        /*101c*/ 	.word	0x00000011
        /*1020*/ 	.word	0x00029870
        /*1024*/ 	.short	0x010a
        /*1026*/ 	.byte	0x3f
	.zero		1


	//   ....[64]....
        /*1028*/ 	.word	0x00029a30
        /*102c*/ 	.word	0x00000011
        /*1030*/ 	.word	0x00029860
        /*1034*/ 	.short	0x010a
        /*1036*/ 	.byte	0x3f
	.zero		1


	//   ....[65]....
        /*1038*/ 	.word	0x00029f70
        /*103c*/ 	.word	0x00000011
        /*1040*/ 	.word	0x00029850
        /*1044*/ 	.short	0x0101
        /*1046*/ 	.byte	0x3f
	.zero		1


	//   ....[66]....
        /*1048*/ 	.word	0x00029ff0
        /*104c*/ 	.word	0x00000011
        /*1050*/ 	.word	0x00000000
        /*1054*/ 	.short	0x0101
        /*1056*/ 	.byte	0x3f
	.zero		1


	//   ....[67]....
        /*1058*/ 	.word	0x0002a220
        /*105c*/ 	.word	0x00000011
        /*1060*/ 	.word	0x00029870
        /*1064*/ 	.short	0x010a
        /*1066*/ 	.byte	0x3f
	.zero		1


	//   ....[68]....
        /*1068*/ 	.word	0x0002a290
        /*106c*/ 	.word	0x00000011
        /*1070*/ 	.word	0x00029860
        /*1074*/ 	.short	0x010a
        /*1076*/ 	.byte	0x3f
	.zero		1


	//   ....[69]....
        /*1078*/ 	.word	0x0002a7f0
        /*107c*/ 	.word	0x00000011
        /*1080*/ 	.word	0x00029850
        /*1084*/ 	.short	0x0101
        /*1086*/ 	.byte	0x3f
	.zero		1


	//   ....[70]....
        /*1088*/ 	.word	0x0002a840
        /*108c*/ 	.word	0x00000011
        /*1090*/ 	.word	0x00000000
        /*1094*/ 	.short	0x0101
        /*1096*/ 	.byte	0x3f
	.zero		1


	//   ....[71]....
        /*1098*/ 	.word	0x0002b5d0
        /*109c*/ 	.word	0x00000000
        /*10a0*/ 	.word	0x00029820
        /*10a4*/ 	.short	0x010a
        /*10a6*/ 	.byte	0x3f
	.zero		1


	//   ....[72]....
        /*10a8*/ 	.word	0x0002b780
        /*10ac*/ 	.word	0x00000006
        /*10b0*/ 	.word	0x00000000
        /*10b4*/ 	.short	0x010a
        /*10b6*/ 	.byte	0x3f
	.zero		1


	//   ....[73]....
        /*10b8*/ 	.word	0x0002b7f0
        /*10bc*/ 	.word	0x00000007
        /*10c0*/ 	.word	0x00000000
        /*10c4*/ 	.short	0x010a
        /*10c6*/ 	.byte	0x3f
	.zero		1


	//   ....[74]....
        /*10c8*/ 	.word	0x0002b850
        /*10cc*/ 	.word	0x00000004
        /*10d0*/ 	.word	0x00029860
        /*10d4*/ 	.short	0x010a
        /*10d6*/ 	.byte	0x3f
	.zero		1


	//   ....[75]....
        /*10d8*/ 	.word	0x0002b8a0
        /*10dc*/ 	.word	0x00000003
        /*10e0*/ 	.word	0x00029860
        /*10e4*/ 	.short	0x010a
        /*10e6*/ 	.byte	0x3f
	.zero		1


	//   ....[76]....
        /*10e8*/ 	.word	0x0002b8e0
        /*10ec*/ 	.word	0x00000004
        /*10f0*/ 	.word	0x00029880
        /*10f4*/ 	.short	0x010a
        /*10f6*/ 	.byte	0x3f
	.zero		1


	//   ....[77]....
        /*10f8*/ 	.word	0x0002b900
        /*10fc*/ 	.word	0x00000003
        /*1100*/ 	.word	0x00029880
        /*1104*/ 	.short	0x010a
        /*1106*/ 	.byte	0x3f
	.zero		1


	//   ....[78]....
        /*1108*/ 	.word	0x0002b960
        /*110c*/ 	.word	0x00000061
        /*1110*/ 	.word	0x00029890
        /*1114*/ 	.short	0x010a
        /*1116*/ 	.byte	0x3f
	.zero		1


	//   ....[79]....
        /*1118*/ 	.word	0x0002b9b0
        /*111c*/ 	.word	0x00000061
        /*1120*/ 	.word	0x00029890
        /*1124*/ 	.short	0x010a
        /*1126*/ 	.byte	0x3f
	.zero		1


	//   ....[80]....
        /*1128*/ 	.word	0x0002ba00
        /*112c*/ 	.word	0x00000061
        /*1130*/ 	.word	0x00029890
        /*1134*/ 	.short	0x010a
        /*1136*/ 	.byte	0x3f
	.zero		1


	//   ....[81]....
        /*1138*/ 	.word	0x0002ba50
        /*113c*/ 	.word	0x00000061
        /*1140*/ 	.word	0x000298b0
        /*1144*/ 	.short	0x010a
        /*1146*/ 	.byte	0x3f
	.zero		1


	//   ....[82]....
        /*1148*/ 	.word	0x0002bd00
        /*114c*/ 	.word	0x00000010
        /*1150*/ 	.word	0x00029800
        /*1154*/ 	.short	0x010a
        /*1156*/ 	.byte	0x3f
	.zero		1


	//   ....[83]....
        /*1158*/ 	.word	0x0002bf10
        /*115c*/ 	.word	0x00000010
        /*1160*/ 	.word	0x00029800
        /*1164*/ 	.short	0x010a
        /*1166*/ 	.byte	0x3f
	.zero		1


	//   ....[84]....
        /*1168*/ 	.word	0x0002bf60
        /*116c*/ 	.word	0x00000003
        /*1170*/ 	.word	0x00029830
        /*1174*/ 	.short	0x010a
        /*1176*/ 	.byte	0x3f
	.zero		1


	//   ....[85]....
        /*1178*/ 	.word	0x0002bfb0
        /*117c*/ 	.word	0x0000000b
        /*1180*/ 	.word	0x00029830
        /*1184*/ 	.short	0x010a
        /*1186*/ 	.byte	0x3f
	.zero		1


	//   ....[86]....
        /*1188*/ 	.word	0x0002c000
        /*118c*/ 	.word	0x0000000a
        /*1190*/ 	.word	0x00029850
        /*1194*/ 	.short	0x010a
        /*1196*/ 	.byte	0x3f
	.zero		1


	//   ....[87]....
        /*1198*/ 	.word	0x0002c050
        /*119c*/ 	.word	0x00000000
        /*11a0*/ 	.word	0x00029830
        /*11a4*/ 	.short	0x010a
        /*11a6*/ 	.byte	0x3f
	.zero		1


	//   ....[88]....
        /*11a8*/ 	.word	0x0002c0a0
        /*11ac*/ 	.word	0x0000000b
        /*11b0*/ 	.word	0x00029850
        /*11b4*/ 	.short	0x010a
        /*11b6*/ 	.byte	0x3f
	.zero		1


	//   ....[89]....
        /*11b8*/ 	.word	0x0002c0f0
        /*11bc*/ 	.word	0x0000000c
        /*11c0*/ 	.word	0x00029850
        /*11c4*/ 	.short	0x010a
        /*11c6*/ 	.byte	0x3f
	.zero		1


	//   ....[90]....
        /*11c8*/ 	.word	0x0002d6c0
        /*11cc*/ 	.word	0x00000005
        /*11d0*/ 	.word	0x00029820
        /*11d4*/ 	.short	0x010a
        /*11d6*/ 	.byte	0x3f
	.zero		1


	//   ....[91]....
        /*11d8*/ 	.word	0x0002d710
        /*11dc*/ 	.word	0x00000007
        /*11e0*/ 	.word	0x000298a0
        /*11e4*/ 	.short	0x010a
        /*11e6*/ 	.byte	0x3f
	.zero		1


	//   ....[92]....
        /*11e8*/ 	.word	0x0002d760
        /*11ec*/ 	.word	0x00000007
        /*11f0*/ 	.word	0x000298c0
        /*11f4*/ 	.short	0x010a
        /*11f6*/ 	.byte	0x3f
	.zero		1


	//   ....[93]....
        /*11f8*/ 	.word	0x0002d7b0
        /*11fc*/ 	.word	0x00000008
        /*1200*/ 	.word	0x000298a0
        /*1204*/ 	.short	0x010a
        /*1206*/ 	.byte	0x3f
	.zero		1


	//   ....[94]....
        /*1208*/ 	.word	0x0002d800
        /*120c*/ 	.word	0x00000008
        /*1210*/ 	.word	0x000298c0
        /*1214*/ 	.short	0x010a
        /*1216*/ 	.byte	0x3f
	.zero		1


	//   ....[95]....
        /*1218*/ 	.word	0x0002d9a0
        /*121c*/ 	.word	0x00000002
        /*1220*/ 	.word	0x00029880
        /*1224*/ 	.short	0x010a
        /*1226*/ 	.byte	0x3f
	.zero		1


	//   ....[96]....
        /*1228*/ 	.word	0x0002d9f0
        /*122c*/ 	.word	0x00000002
        /*1230*/ 	.word	0x00029840
        /*1234*/ 	.short	0x010a
        /*1236*/ 	.byte	0x3f
	.zero		1


	//   ....[97]....
        /*1238*/ 	.word	0x0002e050
        /*123c*/ 	.word	0x00000002
        /*1240*/ 	.word	0x00029820
        /*1244*/ 	.short	0x010a
        /*1246*/ 	.byte	0x3f
	.zero		1


	//   ....[98]....
        /*1248*/ 	.word	0x0002e0a0
        /*124c*/ 	.word	0x00000005
        /*1250*/ 	.word	0x00029880
        /*1254*/ 	.short	0x010a
        /*1256*/ 	.byte	0x3f
	.zero		1


	//   ....[99]....
        /*1258*/ 	.word	0x0002e0f0
        /*125c*/ 	.word	0x00000005
        /*1260*/ 	.word	0x00029840
        /*1264*/ 	.short	0x010a
        /*1266*/ 	.byte	0x3f
	.zero		1


	//   ....[100]....
        /*1268*/ 	.word	0x0002e140
        /*126c*/ 	.word	0x00000011
        /*1270*/ 	.word	0x00029870
        /*1274*/ 	.short	0x010a
        /*1276*/ 	.byte	0x3f
	.zero		1


	//   ....[101]....
        /*1278*/ 	.word	0x0002e190
        /*127c*/ 	.word	0x00000011
        /*1280*/ 	.word	0x00029860
        /*1284*/ 	.short	0x010a
        /*1286*/ 	.byte	0x3f
	.zero		1


	//   ....[102]....
        /*1288*/ 	.word	0x0002e1e0
        /*128c*/ 	.word	0x00000011
        /*1290*/ 	.word	0x00029870
        /*1294*/ 	.short	0x010a
        /*1296*/ 	.byte	0x3f
	.zero		1


	//   ....[103]....
        /*1298*/ 	.word	0x0002e230
        /*129c*/ 	.word	0x00000011
        /*12a0*/ 	.word	0x00029860
        /*12a4*/ 	.short	0x010a
        /*12a6*/ 	.byte	0x3f
	.zero		1


	//   ....[104]....
        /*12a8*/ 	.word	0x0002ec90
        /*12ac*/ 	.word	0x00000000
        /*12b0*/ 	.word	0x00029820
        /*12b4*/ 	.short	0x010a
        /*12b6*/ 	.byte	0x3f
	.zero		1


	//   ....[105]....
        /*12b8*/ 	.word	0x0002ee30
        /*12bc*/ 	.word	0x00000006
        /*12c0*/ 	.word	0x00000000
        /*12c4*/ 	.short	0x010a
        /*12c6*/ 	.byte	0x3f
	.zero		1


	//   ....[106]....
        /*12c8*/ 	.word	0x0002ee80
        /*12cc*/ 	.word	0x00000007
        /*12d0*/ 	.word	0x00000000
        /*12d4*/ 	.short	0x010a
        /*12d6*/ 	.byte	0x3f
	.zero		1


	//   ....[107]....
        /*12d8*/ 	.word	0x0002eed0
        /*12dc*/ 	.word	0x00000004
        /*12e0*/ 	.word	0x00029860
        /*12e4*/ 	.short	0x010a
        /*12e6*/ 	.byte	0x3f
	.zero		1


	//   ....[108]....
        /*12e8*/ 	.word	0x0002ef20
        /*12ec*/ 	.word	0x00000003
        /*12f0*/ 	.word	0x00029860
        /*12f4*/ 	.short	0x010a
        /*12f6*/ 	.byte	0x3f
	.zero		1


	//   ....[109]....
        /*12f8*/ 	.word	0x0002ef70
        /*12fc*/ 	.word	0x00000004
        /*1300*/ 	.word	0x00029880
        /*1304*/ 	.short	0x010a
        /*1306*/ 	.byte	0x3f
	.zero		1


	//----- nvinfo : EIATTR_NUM_MBARRIERS
	.align		4
.L_362:
        /*1308*/ 	.byte	0x03, 0x38
        /*130a*/ 	.short	0x0016


	//----- nvinfo : EIATTR_EXIT_INSTR_OFFSETS
	.align		4
        /*130c*/ 	.byte	0x04, 0x1c
        /*130e*/ 	.short	(.L_364 - .L_363)


	//   ....[0]....
.L_363:
        /*1310*/ 	.word	0x0002b950


	//----- nvinfo : EIATTR_MAX_THREADS
	.align		4
.L_364:
        /*1314*/ 	.byte	0x04, 0x05
        /*1316*/ 	.short	(.L_366 - .L_365)
.L_365:
        /*1318*/ 	.word	0x00000180
        /*131c*/ 	.word	0x00000001
        /*1320*/ 	.word	0x00000001


	//----- nvinfo : EIATTR_CRS_STACK_SIZE
	.align		4
.L_366:
        /*1324*/ 	.byte	0x04, 0x1e
        /*1326*/ 	.short	(.L_368 - .L_367)
.L_367:
        /*1328*/ 	.word	0x00000000


	//----- nvinfo : EIATTR_CBANK_PARAM_SIZE
	.align		4
.L_368:
        /*132c*/ 	.byte	0x03, 0x19
        /*132e*/ 	.short	0x0af0


	//----- nvinfo : EIATTR_PARAM_CBANK
	.align		4
        /*1330*/ 	.byte	0x04, 0x0a
        /*1332*/ 	.short	(.L_370 - .L_369)
	.align		4
.L_369:
        /*1334*/ 	.word	index@(.nv.constant0._ZN7cutlass13device_kernelIN5flash11enable_sm90INS1_16FlashAttnFwdSm90INS1_25CollectiveMainloopFwdSm90ILi2EN4cute5tupleIJNS5_1CILi1EEES8_S8_EEENS6_IJNS7_ILi128EEENS7_ILi160EEENS7_ILi192EEEEEELi128ENS_12float_e4m3_tEfNS_4arch4Sm90ELb1ELb0ELb0ELb1ELb0ELb1ELb0ELb1ELb1ELb1ELb0ELb0EEENS1_21CollectiveEpilogueFwdINS6_IJSA_SA_SB_EEES9_NS_10bfloat16_tESG_Li256ELb1ELb1ELb0ELb1EEENS1_36VarlenDynamicPersistentTileSchedulerILi128ELi160ELi256ELi128ELb0ELb1ELb1ELb1ELb1ELb1EEEEEEEEEvNT_6ParamsE)
        /*1338*/ 	.short	0x0210
        /*133a*/ 	.short	0x0af0


	//----- nvinfo : EIATTR_SW_WAR
	.align		4
.L_370:
        /*133c*/ 	.byte	0x04, 0x36
        /*133e*/ 	.short	(.L_372 - .L_371)
.L_371:
        /*1340*/ 	.word	0x00000008
.L_372:


//--------------------- .nv.callgraph             --------------------------
	.section	.nv.callgraph,"",@"SHT_CUDA_CALLGRAPH"
	.align	4
	.sectionentsize	8
	.align		4
        /*0000*/ 	.word	0x00000000
	.align		4
        /*0004*/ 	.word	0xffffffff
	.align		4
        /*0008*/ 	.word	index@(_ZN7cutlass13device_kernelIN5flash11enable_sm90INS1_16FlashAttnFwdSm90INS1_25CollectiveMainloopFwdSm90ILi2EN4cute5tupleIJNS5_1CILi1EEES8_S8_EEENS6_IJNS7_ILi128EEENS7_ILi160EEENS7_ILi192EEEEEELi128ENS_12float_e4m3_tEfNS_4arch4Sm90ELb0ELb0ELb0ELb0ELb0ELb0ELb0ELb1ELb1ELb1ELb0ELb0EEENS1_21CollectiveEpilogueFwdINS6_IJSA_SA_SB_EEES9_NS_10bfloat16_tESG_Li256ELb0ELb1ELb0ELb1EEENS1_29StaticPersistentTileSchedulerILb0EEEEEEEEEvNT_6ParamsE)
	.align		4
        /*000c*/ 	.word	index@(__assertfail)
	.align		4
        /*0010*/ 	.word	index@(_ZN7cutlass13device_kernelIN5flash11enable_sm90INS1_16FlashAttnFwdSm90INS1_25CollectiveMainloopFwdSm90ILi2EN4cute5tupleIJNS5_1CILi2EEENS7_ILi1EEES9_EEENS6_IJNS7_ILi128EEENS7_ILi160EEENS7_ILi192EEEEEELi128ENS_12float_e4m3_tEfNS_4arch4Sm90ELb0ELb0ELb0ELb0ELb0ELb0ELb0ELb1ELb1ELb1ELb0ELb0EEENS1_21CollectiveEpilogueFwdINS6_IJSB_SB_SC_EEESA_NS_10bfloat16_tESH_Li256ELb0ELb1ELb0ELb1EEENS1_29StaticPersistentTileSchedulerILb0EEEEEEEEEvNT_6ParamsE)
	.align		4
        /*0014*/ 	.word	index@(__assertfail)
	.align		4
        /*0018*/ 	.word	index@(_ZN7cutlass13device_kernelIN5flash11enable_sm90INS1_16FlashAttnFwdSm90INS1_25CollectiveMainloopFwdSm90ILi2EN4cute5tupleIJNS5_1CILi1EEES8_S8_EEENS6_IJNS7_ILi128EEENS7_ILi160EEENS7_ILi192EEEEEELi128ENS_12float_e4m3_tEfNS_4arch4Sm90ELb0ELb0ELb0ELb1ELb0ELb0ELb0ELb1ELb1ELb1ELb0ELb0EEENS1_21CollectiveEpilogueFwdINS6_IJSA_SA_SB_EEES9_NS_10bfloat16_tESG_Li256ELb1ELb1ELb0ELb1EEENS1_36VarlenDynamicPersistentTileSchedulerILi128ELi160ELi256ELi128ELb0ELb1ELb1ELb0ELb1ELb1EEEEEEEEEvNT_6ParamsE)
	.align		4
        /*001c*/ 	.word	index@(__assertfail)
	.align		4
        /*0020*/ 	.word	index@(_ZN7cutlass13device_kernelIN5flash11enable_sm90INS1_16FlashAttnFwdSm90INS1_25CollectiveMainloopFwdSm90ILi2EN4cute5tupleIJNS5_1CILi1EEES8_S8_EEENS6_IJNS7_ILi128EEENS7_ILi160EEENS7_ILi192EEEEEELi128ENS_12float_e4m3_tEfNS_4arch4Sm90ELb0ELb0ELb0ELb1ELb0ELb1ELb0ELb1ELb1ELb1ELb0ELb0EEENS1_21CollectiveEpilogueFwdINS6_IJSA_SA_SB_EEES9_NS_10bfloat16_tESG_Li256ELb1ELb1ELb0ELb1EEENS1_36VarlenDynamicPersistentTileSchedulerILi128ELi160ELi256ELi128ELb0ELb1ELb1ELb0ELb1ELb1EEEEEEEEEvNT_6ParamsE)
	.align		4
        /*0024*/ 	.word	index@(__assertfail)
	.align		4
        /*0028*/ 	.word	index@(_ZN7cutlass13device_kernelIN5flash11enable_sm90INS1_16FlashAttnFwdSm90INS1_25CollectiveMainloopFwdSm90ILi2EN4cute5tupleIJNS5_1CILi1EEES8_S8_EEENS6_IJNS7_ILi128EEENS7_ILi160EEENS7_ILi192EEEEEELi128ENS_12float_e4m3_tEfNS_4arch4Sm90ELb0ELb1ELb0ELb0ELb0ELb0ELb0ELb1ELb1ELb1ELb0ELb0EEENS1_21CollectiveEpilogueFwdINS6_IJSA_SA_SB_EEES9_NS_10bfloat16_tESG_Li256ELb0ELb1ELb0ELb1EEENS1_30DynamicPersistentTileSchedulerILi256ELi128ELb0ELb1ELb1EEEEEEEEEvNT_6ParamsE)
	.align		4
        /*002c*/ 	.word	index@(__assertfail)
	.align		4
        /*0030*/ 	.word	index@(_ZN7cutlass13device_kernelIN5flash11enable_sm90INS1_16FlashAttnFwdSm90INS1_25CollectiveMainloopFwdSm90ILi2EN4cute5tupleIJNS5_1CILi1EEES8_S8_EEENS6_IJNS7_ILi128EEENS7_ILi160EEENS7_ILi192EEEEEELi128ENS_12float_e4m3_tEfNS_4arch4Sm90ELb0ELb1ELb0ELb1ELb0ELb0ELb0ELb1ELb1ELb1ELb0ELb0EEENS1_21CollectiveEpilogueFwdINS6_IJSA_SA_SB_EEES9_NS_10bfloat16_tESG_Li256ELb1ELb1ELb0ELb1EEENS1_36VarlenDynamicPersistentTileSchedulerILi128ELi160ELi256ELi128ELb0ELb1ELb1ELb1ELb0ELb1EEEEEEEEEvNT_6ParamsE)
	.align		4
        /*0034*/ 	.word	index@(__assertfail)
	.align		4
        /*0038*/ 	.word	index@(_ZN7cutlass13device_kernelIN5flash11enable_sm90INS1_16FlashAttnFwdSm90INS1_25CollectiveMainloopFwdSm90ILi2EN4cute5tupleIJNS5_1CILi1EEES8_S8_EEENS6_IJNS7_ILi128EEENS7_ILi160EEENS7_ILi192EEEEEELi128ENS_12float_e4m3_tEfNS_4arch4Sm90ELb0ELb1ELb0ELb1ELb0ELb1ELb0ELb1ELb1ELb1ELb0ELb0EEENS1_21CollectiveEpilogueFwdINS6_IJSA_SA_SB_EEES9_NS_10bfloat16_tESG_Li256ELb1ELb1ELb0ELb1EEENS1_36VarlenDynamicPersistentTileSchedulerILi128ELi160ELi256ELi128ELb0ELb1ELb1ELb1ELb0ELb1EEEEEEEEEvNT_6ParamsE)
	.align		4
        /*003c*/ 	.word	index@(__assertfail)
	.align		4
        /*0040*/ 	.word	index@(_ZN7cutlass13device_kernelIN5flash11enable_sm90INS1_16FlashAttnFwdSm90INS1_25CollectiveMainloopFwdSm90ILi2EN4cute5tupleIJNS5_1CILi1EEES8_S8_EEENS6_IJNS7_ILi128EEENS7_ILi160EEENS7_ILi192EEEEEELi128ENS_12float_e4m3_tEfNS_4arch4Sm90ELb1ELb0ELb0ELb0ELb0ELb0ELb0ELb1ELb1ELb1ELb0ELb0EEENS1_21CollectiveEpilogueFwdINS6_IJSA_SA_SB_EEES9_NS_10bfloat16_tESG_Li256ELb0ELb1ELb0ELb1EEENS1_30DynamicPersistentTileSchedulerILi256ELi128ELb0ELb1ELb1EEEEEEEEEvNT_6ParamsE)
	.align		4
        /*0044*/ 	.word	index@(__assertfail)
	.align		4
        /*0048*/ 	.word	index@(_ZN7cutlass13device_kernelIN5flash11enable_sm90INS1_16FlashAttnFwdSm90INS1_25CollectiveMainloopFwdSm90ILi2EN4cute5tupleIJNS5_1CILi1EEES8_S8_EEENS6_IJNS7_ILi128EEENS7_ILi160EEENS7_ILi192EEEEEELi128ENS_12float_e4m3_tEfNS_4arch4Sm90ELb1ELb0ELb0ELb1ELb0ELb0ELb0ELb1ELb1ELb1ELb0ELb0EEENS1_21CollectiveEpilogueFwdINS6_IJSA_SA_SB_EEES9_NS_10bfloat16_tESG_Li256ELb1ELb1ELb0ELb1EEENS1_36VarlenDynamicPersistentTileSchedulerILi128ELi160ELi256ELi128ELb0ELb1ELb1ELb1ELb1ELb1EEEEEEEEEvNT_6ParamsE)
	.align		4
        /*004c*/ 	.word	index@(__assertfail)
	.align		4
        /*0050*/ 	.word	index@(_ZN7cutlass13device_kernelIN5flash11enable_sm90INS1_16FlashAttnFwdSm90INS1_25CollectiveMainloopFwdSm90ILi2EN4cute5tupleIJNS5_1CILi1EEES8_S8_EEENS6_IJNS7_ILi128EEENS7_ILi160EEENS7_ILi192EEEEEELi128ENS_12float_e4m3_tEfNS_4arch4Sm90ELb1ELb0ELb0ELb1ELb0ELb1ELb0ELb1ELb1ELb1ELb0ELb0EEENS1_21CollectiveEpilogueFwdINS6_IJSA_SA_SB_EEES9_NS_10bfloat16_tESG_Li256ELb1ELb1ELb0ELb1EEENS1_36VarlenDynamicPersistentTileSchedulerILi128ELi160ELi256ELi128ELb0ELb1ELb1ELb1ELb1ELb1EEEEEEEEEvNT_6ParamsE)
	.align		4
        /*0054*/ 	.word	index@(__assertfail)
	.align		4
        /*0058*/ 	.word	0x00000000
	.align		4
        /*005c*/ 	.word	0xfffffffe
	.align		4
        /*0060*/ 	.word	0x00000000
	.align		4
        /*0064*/ 	.word	0xfffffffd
	.align		4
        /*0068*/ 	.word	0x00000000
	.align		4
        /*006c*/ 	.word	0xfffffffc


//--------------------- .nv.constant4             --------------------------
	.section	.nv.constant4,"a",@progbits
	.align	8
	.align		8
.nv.constant4:
        /*0000*/ 	.dword	__assertfail
	.align		8
        /*0008*/ 	.dword	__unnamed_1
	.align		8
        /*0010*/ 	.dword	__unnamed_2
	.align		8
        /*0018*/ 	.dword	__unnamed_3
	.align		8
        /*0020*/ 	.dword	__unnamed_4
	.align		8
        /*0028*/ 	.dword	__unnamed_5
	.align		8
        /*0030*/ 	.dword	__unnamed_6
	.align		8
        /*0038*/ 	.dword	__unnamed_7
	.align		8
        /*0040*/ 	.dword	_ZZN5flash28permute_output_fp8_VcolmajorIN4cute6TensorINS1_11ArrayEngineIN7cutlass10bfloat16_tELm64EEENS1_6LayoutINS1_5tupleIJNS8_IJNS1_1CILi2EEESA_NS9_ILi16EEEEEENS9_ILi1EEESD_EEENS8_IJNS8_IJSD_SA_NS9_ILi4EEEEEENS9_ILi0EEESH_EEEEEEEEEvRT_E9upper_map
	.align		8
        /*0048*/ 	.dword	_ZN75_INTERNAL_b21599bf_39_flash_fwd_hdimdiff_e4m3_packgqa_sm90_cu_61719c98_55944cuda3std3__45__cpo5beginE
	.align		8
        /*0050*/ 	.dword	_ZN75_INTERNAL_b21599bf_39_flash_fwd_hdimdiff_e4m3_packgqa_sm90_cu_61719c98_55944cuda3std3__45__cpo3endE
	.align		8
        /*0058*/ 	.dword	_ZN75_INTERNAL_b21599bf_39_flash_fwd_hdimdiff_e4m3_packgqa_sm90_cu_61719c98_55944cuda3std3__45__cpo6cbeginE
	.align		8
        /*0060*/ 	.dword	_ZN75_INTERNAL_b21599bf_39_flash_fwd_hdimdiff_e4m3_packgqa_sm90_cu_61719c98_55944cuda3std3__45__cpo4cendE
	.align		8
        /*0068*/ 	.dword	_ZN75_INTERNAL_b21599bf_39_flash_fwd_hdimdiff_e4m3_packgqa_sm90_cu_61719c98_55944cuda3std3__477_GLOBAL__N__b21599bf_39_flash_fwd_hdimdiff_e4m3_packgqa_sm90_cu_61719c98_55946ignoreE
	.align		8
        /*0070*/ 	.dword	_ZN75_INTERNAL_b21599bf_39_flash_fwd_hdimdiff_e4m3_packgqa_sm90_cu_61719c98_55944cuda3std3__419piecewise_constructE
	.align		8
        /*0078*/ 	.dword	_ZN75_INTERNAL_b21599bf_39_flash_fwd_hdimdiff_e4m3_packgqa_sm90_cu_61719c98_55944cuda3std3__48in_placeE
	.align		8
        /*0080*/ 	.dword	_ZN75_INTERNAL_b21599bf_39_flash_fwd_hdimdiff_e4m3_packgqa_sm90_cu_61719c98_55944cuda3std6ranges3__45__cpo4swapE
	.align		8
        /*0088*/ 	.dword	_ZN75_INTERNAL_b21599bf_39_flash_fwd_hdimdiff_e4m3_packgqa_sm90_cu_61719c98_55944cuda3std6ranges3__45__cpo9iter_moveE
	.align		8
        /*0090*/ 	.dword	_ZN75_INTERNAL_b21599bf_39_flash_fwd_hdimdiff_e4m3_packgqa_sm90_cu_61719c98_55944cute7productE
	.align		8
        /*0098*/ 	.dword	_ZN75_INTERNAL_b21599bf_39_flash_fwd_hdimdiff_e4m3_packgqa_sm90_cu_61719c98_55944cute1_E
	.align		8
        /*00a0*/ 	.dword	$str$25
	.align		8
        /*00a8*/ 	.dword	$str$26


//--------------------- .text._ZN7cutlass13device_kernelIN5flash11enable_sm90INS1_16FlashAttnFwdSm90INS1_25CollectiveMainloopFwdSm90ILi2EN4cute5tupleIJNS5_1CILi1EEES8_S8_EEENS6_IJNS7_ILi128EEENS7_ILi160EEENS7_ILi192EEEEEELi128ENS_12float_e4m3_tEfNS_4arch4Sm90ELb0ELb0ELb0ELb0ELb0ELb0ELb0ELb1ELb1ELb1ELb0ELb0EEENS1_21CollectiveEpilogueFwdINS6_IJSA_SA_SB_EEES9_NS_10bfloat16_tESG_Li256ELb0ELb1ELb0ELb1EEENS1_29StaticPersistentTileSchedulerILb0EEEEEEEEEvNT_6ParamsE --------------------------
	.section	.text._ZN7cutlass13device_kernelIN5flash11enable_sm90INS1_16FlashAttnFwdSm90INS1_25CollectiveMainloopFwdSm90ILi2EN4cute5tupleIJNS5_1CILi1EEES8_S8_EEENS6_IJNS7_ILi128EEENS7_ILi160EEENS7_ILi192EEEEEELi128ENS_12float_e4m3_tEfNS_4arch4Sm90ELb0ELb0ELb0ELb0ELb0ELb0ELb0ELb1ELb1ELb1ELb0ELb0EEENS1_21CollectiveEpilogueFwdINS6_IJSA_SA_SB_EEES9_NS_10bfloat16_tESG_Li256ELb0ELb1ELb0ELb1EEENS1_29StaticPersistentTileSchedulerILb0EEEEEEEEEvNT_6ParamsE,"ax",@progbits
	.align	128
.text._ZN7cutlass13device_kernelIN5flash11enable_sm90INS1_16FlashAttnFwdSm90INS1_25CollectiveMainloopFwdSm90ILi2EN4cute5tupleIJNS5_1CILi1EEES8_S8_EEENS6_IJNS7_ILi128EEENS7_ILi160EEENS7_ILi192EEEEEELi128ENS_12float_e4m3_tEfNS_4arch4Sm90ELb0ELb0ELb0ELb0ELb0ELb0ELb0ELb1ELb1ELb1ELb0ELb0EEENS1_21CollectiveEpilogueFwdINS6_IJSA_SA_SB_EEES9_NS_10bfloat16_tESG_Li256ELb0ELb1ELb0ELb1EEENS1_29StaticPersistentTileSchedulerILb0EEEEEEEEEvNT_6ParamsE:
        .type           _ZN7cutlass13device_kernelIN5flash11enable_sm90INS1_16FlashAttnFwdSm90INS1_25CollectiveMainloopFwdSm90ILi2EN4cute5tupleIJNS5_1CILi1EEES8_S8_EEENS6_IJNS7_ILi128EEENS7_ILi160EEENS7_ILi192EEEEEELi128ENS_12float_e4m3_tEfNS_4arch4Sm90ELb0ELb0ELb0ELb0ELb0ELb0ELb0ELb1ELb1ELb1ELb0ELb0EEENS1_21CollectiveEpilogueFwdINS6_IJSA_SA_SB_EEES9_NS_10bfloat16_tESG_Li256ELb0ELb1ELb0ELb1EEENS1_29StaticPersistentTileSchedulerILb0EEEEEEEEEvNT_6ParamsE,@function
        .size           _ZN7cutlass13device_kernelIN5flash11enable_sm90INS1_16FlashAttnFwdSm90INS1_25CollectiveMainloopFwdSm90ILi2EN4cute5tupleIJNS5_1CILi1EEES8_S8_EEENS6_IJNS7_ILi128EEENS7_ILi160EEENS7_ILi192EEEEEELi128ENS_12float_e4m3_tEfNS_4arch4Sm90ELb0ELb0ELb0ELb0ELb0ELb0ELb0ELb1ELb1ELb1ELb0ELb0EEENS1_21CollectiveEpilogueFwdINS6_IJSA_SA_SB_EEES9_NS_10bfloat16_tESG_Li256ELb0ELb1ELb0ELb1EEENS1_29StaticPersistentTileSchedulerILb0EEEEEEEEEvNT_6ParamsE,(.L_x_2849 - _ZN7cutlass13device_kernelIN5flash11enable_sm90INS1_16FlashAttnFwdSm90INS1_25CollectiveMainloopFwdSm90ILi2EN4cute5tupleIJNS5_1CILi1EEES8_S8_EEENS6_IJNS7_ILi128EEENS7_ILi160EEENS7_ILi192EEEEEELi128ENS_12float_e4m3_tEfNS_4arch4Sm90ELb0ELb0ELb0ELb0ELb0ELb0ELb0ELb1ELb1ELb1ELb0ELb0EEENS1_21CollectiveEpilogueFwdINS6_IJSA_SA_SB_EEES9_NS_10bfloat16_tESG_Li256ELb0ELb1ELb0ELb1EEENS1_29StaticPersistentTileSchedulerILb0EEEEEEEEEvNT_6ParamsE)
        .other          _ZN7cutlass13device_kernelIN5flash11enable_sm90INS1_16FlashAttnFwdSm90INS1_25CollectiveMainloopFwdSm90ILi2EN4cute5tupleIJNS5_1CILi1EEES8_S8_EEENS6_IJNS7_ILi128EEENS7_ILi160EEENS7_ILi192EEEEEELi128ENS_12float_e4m3_tEfNS_4arch4Sm90ELb0ELb0ELb0ELb0ELb0ELb0ELb0ELb1ELb1ELb1ELb0ELb0EEENS1_21CollectiveEpilogueFwdINS6_IJSA_SA_SB_EEES9_NS_10bfloat16_tESG_Li256ELb0ELb1ELb0ELb1EEENS1_29StaticPersistentTileSchedulerILb0EEEEEEEEEvNT_6ParamsE,@"STO_CUDA_ENTRY STV_DEFAULT"
_ZN7cutlass13device_kernelIN5flash11enable_sm90INS1_16FlashAttnFwdSm90INS1_25CollectiveMainloopFwdSm90ILi2EN4cute5tupleIJNS5_1CILi1EEES8_S8_EEENS6_IJNS7_ILi128EEENS7_ILi160EEENS7_ILi192EEEEEELi128ENS_12float_e4m3_tEfNS_4arch4Sm90ELb0ELb0ELb0ELb0ELb0ELb0ELb0ELb1ELb1ELb1ELb0ELb0EEENS1_21CollectiveEpilogueFwdINS6_IJSA_SA_SB_EEES9_NS_10bfloat16_tESG_Li256ELb0ELb1ELb0ELb1EEENS1_29StaticPersistentTileSchedulerILb0EEEEEEEEEvNT_6ParamsE:
[----:B------:R-:W0:Y:S02]  /*0000*/  LDC R1, c[0x0][0x28] ;  /* 0x00000a00ff017b82 */ /* 0x000e240000000800 */
[----:B0-----:R-:W-:Y:S01]  /*0010*/  VIADD R1, R1, 0xffffffe0 ;  /* 0xffffffe001017836 */ /* 0x001fe20000000000 */
[----:B------:R-:W0:Y:S01]  /*0020*/  S2R R3, SR_TID.X ;  /* 0x0000000000037919 */ /* 0x000e220000002100 */
[----:B------:R-:W-:Y:S01]  /*0030*/  ELECT P0, URZ, PT ;  /* 0x00000000003f782f */ /* 0x000fe20003800000 */
[----:B------:R-:W-:Y:S01]  /*0040*/  BSSY B0, `(.L_x_0) ;  /* 0x000000e000007945 */ /* 0x000fe20003800000 */
[--C-:B0-----:R-:W-:Y:S02]  /*0050*/  SHF.R.U32.HI R0, RZ, 0x5, R3.reuse ;  /* 0x00000005ff007819 */ /* 0x101fe40000011603 */
[----:B------:R-:W-:-:S03]  /*0060*/  SHF.R.U32.HI R22, RZ, 0x7, R3 ;  /* 0x00000007ff167819 */ /* 0x000fc60000011603 */
[----:B------:R-:W0:Y:S02]  /*0070*/  SHFL.IDX PT, R2, R0, RZ, 0x1f ;  /* 0x00001fff00027589 */ /* 0x000e2400000e0000 */
[----:B0-----:R-:W-:-:S13]  /*0080*/  ISETP.EQ.AND P0, PT, R2, RZ, P0 ;  /* 0x000000ff0200720c */ /* 0x001fda0000702270 */
[----:B------:R-:W-:Y:S05]  /*0090*/  @!P0 BRA `(.L_x_1) ;  /* 0x0000000000208947 */ /* 0x000fea0003800000 */
[----:B------:R-:W-:Y:S02]  /*00a0*/  ULDC.64 UR4, c[0x0][0x198] ;  /* 0x0000660000047ab9 */ /* 0x000fe40000000a00 */
[----:B------:R-:W-:Y:S02]  /*00b0*/  UIADD3 UR6, UP0, UR4, 0x370, URZ ;  /* 0x0000037004067890 */ /* 0x000fe4000ff1e03f */
[----:B------:R-:W-:Y:S02]  /*00c0*/  UIADD3 UR4, UP1, UR4, 0x470, URZ ;  /* 0x0000047004047890 */ /* 0x000fe4000ff3e03f */
[----:B------:R-:W-:Y:S02]  /*00d0*/  UIADD3.X UR7, URZ, UR5, URZ, UP0, !UPT ;  /* 0x000000053f077290 */ /* 0x000fe400087fe43f */
[----:B------:R-:W-:-:S07]  /*00e0*/  UIADD3.X UR5, URZ, UR5, URZ, UP1, !UPT ;  /* 0x000000053f057290 */ /* 0x000fce0008ffe43f */
[----:B------:R0:W-:Y:S02]  /*00f0*/  UTMACCTL.PF [UR6] ;  /* 0x00000000060079b9 */ /* 0x0001e40008040000 */
[----:B------:R0:W-:Y:S02]  /*0100*/  UTMACCTL.PF [UR4] ;  /* 0x00000000040079b9 */ /* 0x0001e40008040000 */
[----:B0-----:R-:W-:Y:S01]  /*0110*/  NOP ;  /* 0x0000000000007918 */ /* 0x001fe20000000000 */
.L_x_1:
[----:B------:R-:W-:Y:S05]  /*0120*/  BSYNC B0 ;  /* 0x0000000000007941 */ /* 0x000fea0003800000 */
.L_x_0:
[----:B------:R-:W-:Y:S01]  /*0130*/  VOTEU.ANY UP0, P0 ;  /* 0x00000000003f7886 */ /* 0x000fe20000000100 */
[----:B------:R-:W0:Y:S01]  /*0140*/  SHFL.IDX PT, R3, R22, RZ, 0x1f ;  /* 0x00001fff16037589 */ /* 0x000e2200000e0000 */
[----:B------:R-:W-:Y:S01]  /*0150*/  UMOV UR4, 0x80 ;  /* 0x0000008000047882 */ /* 0x000fe20000000000 */
[----:B------:R-:W-:Y:S01]  /*0160*/  UMOV UR7, 0x100 ;  /* 0x0000010000077882 */ /* 0x000fe20000000000 */
[----:B------:R-:W-:Y:S01]  /*0170*/  VOTEU.ANY UP1, P0 ;  /* 0x00000000003f7886 */ /* 0x000fe20000020100 */
[----:B------:R-:W1:Y:S01]  /*0180*/  @UP0 S2UR UR8, SR_CgaCtaId ;  /* 0x00000000000809c3 */ /* 0x000e620000008800 */
[----:B------:R-:W2:Y:S01]  /*0190*/  SHFL.IDX PT, R2, R0, RZ, 0x1f ;  /* 0x00001fff00027589 */ /* 0x000ea200000e0000 */
[----:B------:R-:W-:Y:S01]  /*01a0*/  @UP0 UMOV UR6, 0x400 ;  /* 0x0000040000060882 */ /* 0x000fe20000000000 */
[----:B------:R-:W-:-:S04]  /*01b0*/  @UP0 UIADD3 UR4, -UR4, 0x100000, URZ ;  /* 0x0010000004040890 */ /* 0x000fc8000fffe13f */
[----:B------:R-:W-:Y:S02]  /*01c0*/  @UP0 USHF.L.U32 UR5, UR4, 0xb, URZ ;  /* 0x0000000b04050899 */ /* 0x000fe4000800063f */
[----:B------:R-:W-:Y:S01]  /*01d0*/  @UP0 USHF.L.U32 UR4, UR4, 0x1, URZ ;  /* 0x0000000104040899 */ /* 0x000fe2000800063f */
[----:B------:R-:W-:Y:S01]  /*01e0*/  VOTEU.ANY UP2, P0 ;  /* 0x00000000003f7886 */ /* 0x000fe20000040100 */
[----:B0-----:R-:W-:Y:S01]  /*01f0*/  R2UR UR9, R3 ;  /* 0x00000000030972ca */ /* 0x001fe200000e0000 */
[----:B-1----:R-:W-:Y:S01]  /*0200*/  @UP0 ULEA UR8, UR8, UR6, 0x18 ;  /* 0x0000000608080291 */ /* 0x002fe2000f8ec03f */
[----:B--2---:R-:W-:Y:S01]  /*0210*/  ISETP.NE.AND P1, PT, R2, RZ, PT ;  /* 0x000000ff0200720c */ /* 0x004fe20003f25270 */
[----:B------:R-:W-:-:S04]  /*0220*/  @UP0 UIADD3 UR6, -UR7, 0x100000, URZ ;  /* 0x0010000007060890 */ /* 0x000fc8000fffe13f */
[----:B------:R-:W-:Y:S02]  /*0230*/  @UP0 USHF.L.U32 UR7, UR6, 0xb, URZ ;  /* 0x0000000b06070899 */ /* 0x000fe4000800063f */
[----:B------:R-:W-:-:S04]  /*0240*/  @UP0 USHF.L.U32 UR6, UR6, 0x1, URZ ;  /* 0x0000000106060899 */ /* 0x000fc8000800063f */
[----:B------:R-:W-:Y:S01]  /*0250*/  UISETP.NE.AND UP0, UPT, UR9, URZ, UPT ;  /* 0x0000003f0900728c */ /* 0x000fe2000bf05270 */
[----:B------:R-:W0:Y:S02]  /*0260*/  FENCE.VIEW.ASYNC.S ;  /* 0x00000000000073c6 */ /* 0x000e240000000000 */
[----:B0-----:R0:W1:Y:S05]  /*0270*/  @UP1 SYNCS.EXCH.64 URZ, [UR8+0x29800], UR4 ;  /* 0x02980004083f15b2 */ /* 0x00106a0008000100 */
[----:B------:R0:W2:Y:S01]  /*0280*/  @UP2 SYNCS.EXCH.64 URZ, [UR8+0x29820], UR6 ;  /* 0x02982006083f25b2 */ /* 0x0000a20008000100 */
[----:B------:R-:W-:Y:S05]  /*0290*/  @P1 BRA `(.L_x_2) ;  /* 0x0000000000481947 */ /* 0x000fea0003800000 */
[----:B0-----:R-:W0:Y:S01]  /*02a0*/  S2UR UR5, SR_CgaCtaId ;  /* 0x00000000000579c3 */ /* 0x001e220000008800 */
[----:B------:R-:W-:Y:S01]  /*02b0*/  UMOV UR4, 0x400 ;  /* 0x0000040000047882 */ /* 0x000fe20000000000 */
[----:B------:R-:W-:Y:S01]  /*02c0*/  UMOV UR6, 0x1 ;  /* 0x0000000100067882 */ /* 0x000fe20000000000 */
[----:B------:R-:W-:Y:S01]  /*02d0*/  UMOV UR7, 0x2 ;  /* 0x0000000200077882 */ /* 0x000fe20000000000 */
[----:B------:R-:W-:Y:S01]  /*02e0*/  ELECT P0, URZ, PT ;  /* 0x00000000003f782f */ /* 0x000fe20003800000 */
[----:B0-----:R-:W-:Y:S02]  /*02f0*/  ULEA UR8, UR5, UR4, 0x18 ;  /* 0x0000000405087291 */ /* 0x001fe4000f8ec03f */
[----:B------:R-:W-:-:S04]  /*0300*/  UIADD3 UR4, -UR6, 0x100000, URZ ;  /* 0x0010000006047890 */ /* 0x000fc8000fffe13f */
[----:B------:R-:W-:Y:S02]  /*0310*/  USHF.L.U32 UR5, UR4, 0xb, URZ ;  /* 0x0000000b04057899 */ /* 0x000fe4000800063f */
[----:B------:R-:W-:Y:S02]  /*0320*/  USHF.L.U32 UR4, UR4, 0x1, URZ ;  /* 0x0000000104047899 */ /* 0x000fe4000800063f */
[----:B------:R-:W-:-:S04]  /*0330*/  UIADD3 UR6, -UR7, 0x100000, URZ ;  /* 0x0010000007067890 */ /* 0x000fc8000fffe13f */
[----:B------:R-:W-:Y:S02]  /*0340*/  USHF.L.U32 UR7, UR6, 0xb, URZ ;  /* 0x0000000b06077899 */ /* 0x000fe4000800063f */
[----:B------:R-:W-:Y:S01]  /*0350*/  USHF.L.U32 UR6, UR6, 0x1, URZ ;  /* 0x0000000106067899 */ /* 0x000fe2000800063f */
[----:B------:R-:W0:Y:S03]  /*0360*/  FENCE.VIEW.ASYNC.S ;  /* 0x00000000000073c6 */ /* 0x000e260000000000 */
[----:B0-----:R3:W4:Y:S08]  /*0370*/  SYNCS.EXCH.64 URZ, [UR8+0x29830], UR4 ;  /* 0x02983004083f75b2 */ /* 0x0017300008000100 */
[----:B------:R3:W0:Y:S01]  /*0380*/  SYNCS.EXCH.64 URZ, [UR8+0x29840], UR6 ;  /* 0x02984006083f75b2 */ /* 0x0006220008000100 */
[----:B------:R3:W0:Y:S01]  /*0390*/  SYNCS.EXCH.64 URZ, [UR8+0x29838], UR4 ;  /* 0x02983804083f75b2 */ /* 0x0006220008000100 */
[----:B------:R3:W0:Y:S02]  /*03a0*/  SYNCS.EXCH.64 URZ, [UR8+0x29848], UR6 ;  /* 0x02984806083f75b2 */ /* 0x0006240008000100 */
[----:B---3--:R-:W-:Y:S01]  /*03b0*/  NOP ;  /* 0x0000000000007918 */ /* 0x008fe20000000000 */
.L_x_2:
[----:B------:R-:W3:Y:S01]  /*03c0*/  SHFL.IDX PT, R2, R0, RZ, 0x1f ;  /* 0x00001fff00027589 */ /* 0x000ee200000e0000 */
[----:B------:R-:W-:Y:S01]  /*03d0*/  NOP ;  /* 0x0000000000007918 */ /* 0x000fe20000000000 */
[----:B---3--:R-:W-:-:S13]  /*03e0*/  ISETP.NE.AND P0, PT, R2, RZ, PT ;  /* 0x000000ff0200720c */ /* 0x008fda0003f05270 */
        /* <DEDUP_REMOVED lines=14> */
[----:B0-----:R3:W0:Y:S08]  /*04d0*/  SYNCS.EXCH.64 URZ, [UR8+0x29850], UR4 ;  /* 0x02985004083f75b2 */ /* 0x0016300008000100 */
[----:B------:R3:W0:Y:S01]  /*04e0*/  SYNCS.EXCH.64 URZ, [UR8+0x29860], UR6 ;  /* 0x02986006083f75b2 */ /* 0x0006220008000100 */
[----:B------:R3:W0:Y:S01]  /*04f0*/  SYNCS.EXCH.64 URZ, [UR8+0x29858], UR4 ;  /* 0x02985804083f75b2 */ /* 0x0006220008000100 */
[----:B------:R3:W0:Y:S02]  /*0500*/  SYNCS.EXCH.64 URZ, [UR8+0x29868], UR6 ;  /* 0x02986806083f75b2 */ /* 0x0006240008000100 */
[----:B---3--:R-:W-:Y:S01]  /*0510*/  NOP ;  /* 0x0000000000007918 */ /* 0x008fe20000000000 */
.L_x_3:
[----:B------:R-:W3:Y:S01]  /*0520*/  SHFL.IDX PT, R2, R0, RZ, 0x1f ;  /* 0x00001fff00027589 */ /* 0x000ee200000e0000 */
[----:B------:R-:W-:Y:S01]  /*0530*/  NOP ;  /* 0x0000000000007918 */ /* 0x000fe20000000000 */
[----:B---3--:R-:W-:-:S13]  /*0540*/  ISETP.NE.AND P0, PT, R2, RZ, PT ;  /* 0x000000ff0200720c */ /* 0x008fda0003f05270 */
[----:B------:R-:W-:Y:S05]  /*0550*/  @P0 BRA `(.L_x_4) ;  /* 0x0000000000380947 */ /* 0x000fea0003800000 */
[----:B0-----:R-:W0:Y:S01]  /*0560*/  S2UR UR5, SR_CgaCtaId ;  /* 0x00000000000579c3 */ /* 0x001e220000008800 */
[----:B------:R-:W-:Y:S01]  /*0570*/  UMOV UR4, 0x400 ;  /* 0x0000040000047882 */ /* 0x000fe20000000000 */
[----:B------:R-:W-:Y:S01]  /*0580*/  UMOV UR7, 0x1 ;  /* 0x0000000100077882 */ /* 0x000fe20000000000 */
[----:B------:R-:W-:Y:S01]  /*0590*/  ELECT P0, URZ, PT ;  /* 0x00000000003f782f */ /* 0x000fe20003800000 */
[----:B0-----:R-:W-:Y:S02]  /*05a0*/  ULEA UR6, UR5, UR4, 0x18 ;  /* 0x0000000405067291 */ /* 0x001fe4000f8ec03f */
[----:B------:R-:W-:-:S04]  /*05b0*/  UIADD3 UR4, -UR7, 0x100000, URZ ;  /* 0x0010000007047890 */ /* 0x000fc8000fffe13f */
[----:B------:R-:W-:Y:S02]  /*05c0*/  USHF.L.U32 UR5, UR4, 0xb, URZ ;  /* 0x0000000b04057899 */ /* 0x000fe4000800063f */
[----:B------:R-:W-:Y:S01]  /*05d0*/  USHF.L.U32 UR4, UR4, 0x1, URZ ;  /* 0x0000000104047899 */ /* 0x000fe2000800063f */
[----:B------:R-:W0:Y:S11]  /*05e0*/  FENCE.VIEW.ASYNC.S ;  /* 0x00000000000073c6 */ /* 0x000e360000000000 */
[----:B0-----:R3:W0:Y:S01]  /*05f0*/  SYNCS.EXCH.64 URZ, [UR6+0x29870], UR4 ;  /* 0x02987004063f75b2 */ /* 0x0016220008000100 */
[----:B------:R3:W0:Y:S01]  /*0600*/  SYNCS.EXCH.64 URZ, [UR6+0x29880], UR4 ;  /* 0x02988004063f75b2 */ /* 0x0006220008000100 */
[----:B------:R3:W0:Y:S01]  /*0610*/  SYNCS.EXCH.64 URZ, [UR6+0x29878], UR4 ;  /* 0x02987804063f75b2 */ /* 0x0006220008000100 */
[----:B------:R3:W0:Y:S02]  /*0620*/  SYNCS.EXCH.64 URZ, [UR6+0x29888], UR4 ;  /* 0x02988804063f75b2 */ /* 0x0006240008000100 */
[----:B---3--:R-:W-:Y:S01]  /*0630*/  NOP ;  /* 0x0000000000007918 */ /* 0x008fe20000000000 */
.L_x_4:
        /* <DEDUP_REMOVED lines=22> */
.L_x_5:
        /* <DEDUP_REMOVED lines=22> */
.L_x_6:
[----:B------:R-:W-:Y:S01]  /*0900*/  PLOP3.LUT P0, PT, PT, PT, UP0, 0x80, 0x0 ;  /* 0x000000000000781c */ /* 0x000fe20003f0f008 */
[----:B------:R-:W-:Y:S01]  /*0910*/  UMOV UR38, 0x1 ;  /* 0x0000000100267882 */ /* 0x000fe20000000000 */
[----:B------:R-:W-:Y:S01]  /*0920*/  NOP ;  /* 0x0000000000007918 */ /* 0x000fe20000000000 */
[----:B------:R-:W-:Y:S01]  /*0930*/  USEL UR38, UR38, 0x2, !UP0 ;  /* 0x0000000226267887 */ /* 0x000fe2000c000000 */
[----:B------:R-:W-:Y:S01]  /*0940*/  ULDC.64 UR48, c[0x0][0x208] ;  /* 0x0000820000307ab9 */ /* 0x000fe20000000a00 */
[----:B012-4-:R-:W-:Y:S08]  /*0950*/  BAR.SYNC.DEFER_BLOCKING 0x0 ;  /* 0x0000000000007b1d */ /* 0x017ff00000010000 */
[----:B------:R-:W-:Y:S05]  /*0960*/  @!P0 BRA `(.L_x_7) ;  /* 0x0000008c00fc8947 */ /* 0x000fea0003800000 */
.L_x_8:
[----:B------:R-:W-:-:S08]  /*0970*/  NOP ;  /* 0x0000000000007918 */ /* 0x000fd00000000000 */
[----:B------:R-:W0:Y:S02]  /*0980*/  USETMAXREG.TRY_ALLOC.CTAPOOL UP0, 0xf0 ;  /* 0x000000f0000079c8 */ /* 0x000e240008000600 */
[----:B0-----:R-:W-:-:S13]  /*0990*/  PLOP3.LUT P0, PT, PT, PT, UP0, 0x80, 0x0 ;  /* 0x000000000000781c */ /* 0x001fda0003f0f008 */
[----:B------:R-:W-:Y:S05]  /*09a0*/  @!P0 BRA `(.L_x_8) ;  /* 0xfffffffc00f08947 */ /* 0x000fea000383ffff */
[----:B------:R-:W0:Y:S01]  /*09b0*/  S2R R2, SR_TID.X ;  /* 0x0000000000027919 */ /* 0x000e220000002100 */
[----:B------:R-:W1:Y:S08]  /*09c0*/  S2UR UR41, SR_CTAID.X ;  /* 0x00000000002979c3 */ /* 0x000e700000002500 */
[----:B------:R-:W-:Y:S06]  /*09d0*/  BAR.ARV 0x8, 0x180 ;  /* 0x0206000000007b1d */ /* 0x000fec0000002000 */
[----:B0-----:R-:W-:-:S04]  /*09e0*/  LOP3.LUT R0, R2, 0xffffff80, RZ, 0xc0, !PT ;  /* 0xffffff8002007812 */ /* 0x001fc800078ec0ff */
[----:B------:R-:W-:Y:S02]  /*09f0*/  ISETP.NE.AND P0, PT, R0, 0x80, PT ;  /* 0x000000800000780c */ /* 0x000fe40003f05270 */
[----:B------:R-:W1:Y:S11]  /*0a00*/  LDC R0, c[0x0][0xc34] ;  /* 0x00030d00ff007b82 */ /* 0x000e760000000800 */
[----:B------:R-:W-:Y:S06]  /*0a10*/  @!P0 BAR.ARV 0x9, 0x100 ;  /* 0x0244000000008b1d */ /* 0x000fec0000002000 */
[----:B-1----:R-:W-:-:S13]  /*0a20*/  ISETP.LE.AND P0, PT, R0, UR41, PT ;  /* 0x0000002900007c0c */ /* 0x002fda000bf03270 */
[----:B------:R-:W-:Y:S05]  /*0a30*/  @P0 EXIT ;  /* 0x000000000000094d */ /* 0x000fea0003800000 */
[----:B------:R-:W-:Y:S01]  /*0a40*/  VIADD R17, R2, 0xffffff80 ;  /* 0xffffff8002117836 */ /* 0x000fe20000000000 */
[----:B------:R-:W-:Y:S01]  /*0a50*/  ULOP3.LUT UR46, UR38, 0x1, URZ, 0xfc, !UPT ;  /* 0x00000001262e7892 */ /* 0x000fe2000f8efc3f */
[----:B------:R-:W-:Y:S01]  /*0a60*/  IMAD.MOV.U32 R171, RZ, RZ, -0x2 ;  /* 0xfffffffeffab7424 */ /* 0x000fe200078e00ff */
[----:B------:R-:W-:Y:S01]  /*0a70*/  UMOV UR45, URZ ;  /* 0x0000003f002d7c82 */ /* 0x000fe20008000000 */
[----:B------:R-:W-:Y:S01]  /*0a80*/  UMOV UR44, URZ ;  /* 0x0000003f002c7c82 */ /* 0x000fe20008000000 */
[----:B------:R-:W-:Y:S01]  /*0a90*/  SHF.R.S32.HI R0, RZ, 0x1f, R17 ;  /* 0x0000001fff007819 */ /* 0x000fe20000011411 */
[----:B------:R-:W-:-:S03]  /*0aa0*/  UMOV UR52, URZ ;  /* 0x0000003f00347c82 */ /* 0x000fc60008000000 */
[CC--:B------:R-:W-:Y:S02]  /*0ab0*/  LEA.HI R2, R0.reuse, R17.reuse, RZ, 0x7 ;  /* 0x0000001100027211 */ /* 0x0c0fe400078f38ff */
[-C--:B------:R-:W-:Y:S02]  /*0ac0*/  LEA.HI R3, R0, R17.reuse, RZ, 0x5 ;  /* 0x0000001100037211 */ /* 0x080fe400078f28ff */
[----:B------:R-:W-:Y:S02]  /*0ad0*/  LOP3.LUT R4, R2, 0xffffff80, RZ, 0xc0, !PT ;  /* 0xffffff8002047812 */ /* 0x000fe400078ec0ff */
[CC--:B------:R-:W-:Y:S01]  /*0ae0*/  LEA.HI R5, R0.reuse, R17.reuse, RZ, 0x4 ;  /* 0x0000001100057211 */ /* 0x0c0fe200078f20ff */
[----:B------:R-:W-:Y:S01]  /*0af0*/  IMAD.SHL.U32 R3, R3, 0x20, RZ ;  /* 0x0000002003037824 */ /* 0x000fe200078e00ff */
[----:B------:R-:W-:Y:S01]  /*0b00*/  LEA.HI R9, R0, R17, RZ, 0x2 ;  /* 0x0000001100097211 */ /* 0x000fe200078f10ff */
[----:B------:R-:W-:Y:S01]  /*0b10*/  IMAD.IADD R19, R17, 0x1, -R4 ;  /* 0x0000000111137824 */ /* 0x000fe200078e0a04 */
[----:B------:R-:W-:-:S02]  /*0b20*/  LOP3.LUT R6, R5, 0x3fffff0, RZ, 0xc0, !PT ;  /* 0x03fffff005067812 */ /* 0x000fc400078ec0ff */
[----:B------:R-:W-:Y:S02]  /*0b30*/  SHF.R.S32.HI R8, RZ, 0x4, R5 ;  /* 0x00000004ff087819 */ /* 0x000fe40000011405 */
[----:B------:R-:W-:Y:S01]  /*0b40*/  SHF.R.S32.HI R4, RZ, 0x1f, R19 ;  /* 0x0000001fff047819 */ /* 0x000fe20000011413 */
[----:B------:R-:W-:Y:S01]  /*0b50*/  IMAD.IADD R6, R17, 0x1, -R6 ;  /* 0x0000000111067824 */ /* 0x000fe200078e0a06 */
[----:B------:R-:W-:Y:S02]  /*0b60*/  LOP3.LUT R7, R3, 0xfffffc00, RZ, 0xc0, !PT ;  /* 0xfffffc0003077812 */ /* 0x000fe400078ec0ff */
[----:B------:R-:W-:Y:S02]  /*0b70*/  LEA.HI R3, R4, R19, RZ, 0x2 ;  /* 0x0000001304037211 */ /* 0x000fe400078f10ff */
[----:B------:R-:W-:Y:S01]  /*0b80*/  LEA.HI R5, R5, R8, RZ, 0x1 ;  /* 0x0000000805057211 */ /* 0x000fe200078f08ff */
[----:B------:R-:W-:Y:S01]  /*0b90*/  IMAD R6, R6, 0x40, R7 ;  /* 0x0000004006067824 */ /* 0x000fe200078e0207 */
[----:B------:R-:W-:-:S02]  /*0ba0*/  SHF.R.S32.HI R7, RZ, 0x2, R3 ;  /* 0x00000002ff077819 */ /* 0x000fc40000011403 */
[----:B------:R-:W-:Y:S02]  /*0bb0*/  SHF.R.S32.HI R10, RZ, 0x1f, R3 ;  /* 0x0000001fff0a7819 */ /* 0x000fe40000011403 */
[----:B------:R-:W-:Y:S02]  /*0bc0*/  LEA.HI R18, R0, R17, RZ, 0x3 ;  /* 0x0000001100127211 */ /* 0x000fe400078f18ff */
[----:B------:R-:W-:Y:S02]  /*0bd0*/  LOP3.LUT R5, R5, 0x1ffffffe, RZ, 0xc0, !PT ;  /* 0x1ffffffe05057812 */ /* 0x000fe400078ec0ff */
[----:B------:R-:W-:Y:S02]  /*0be0*/  LOP3.LUT R0, R9, 0xfffffffc, RZ, 0xc0, !PT ;  /* 0xfffffffc09007812 */ /* 0x000fe400078ec0ff */
[----:B------:R-:W-:Y:S01]  /*0bf0*/  SHF.R.S32.HI R23, RZ, 0x7, R2 ;  /* 0x00000007ff177819 */ /* 0x000fe20000011402 */
[----:B------:R-:W-:Y:S01]  /*0c00*/  IMAD.IADD R5, R8, 0x1, -R5 ;  /* 0x0000000108057824 */ /* 0x000fe200078e0a05 */
[----:B------:R-:W-:Y:S01]  /*0c10*/  LEA.HI R10, R10, R7, RZ, 0x3 ;  /* 0x000000070a0a7211 */ /* 0x000fe200078f18ff */
[----:B------:R-:W-:Y:S01]  /*0c20*/  IMAD.IADD R8, R17, 0x1, -R0 ;  /* 0x0000000111087824 */ /* 0x000fe200078e0a00 */
[----:B------:R-:W-:Y:S01]  /*0c30*/  LEA.HI R2, R2, R23, RZ, 0x1 ;  /* 0x0000001702027211 */ /* 0x000fe200078f08ff */
[----:B------:R-:W-:Y:S01]  /*0c40*/  IMAD R170, R5, 0x8, R6 ;  /* 0x0000000805aa7824 */ /* 0x000fe200078e0206 */
[----:B------:R-:W-:-:S02]  /*0c50*/  LOP3.LUT R12, R18, 0xfffffff8, RZ, 0xc0, !PT ;  /* 0xfffffff8120c7812 */ /* 0x000fc400078ec0ff */
[----:B------:R-:W-:Y:S02]  /*0c60*/  LOP3.LUT R10, R10, 0xfffffff8, RZ, 0xc0, !PT ;  /* 0xfffffff80a0a7812 */ /* 0x000fe400078ec0ff */
[----:B------:R-:W-:Y:S01]  /*0c70*/  LEA.HI R4, R4, R19, RZ, 0x5 ;  /* 0x0000001304047211 */ /* 0x000fe200078f28ff */
[----:B------:R-:W-:Y:S01]  /*0c80*/  IMAD.IADD R17, R17, 0x1, -R12 ;  /* 0x0000000111117824 */ /* 0x000fe200078e0a0c */
[----:B------:R-:W-:Y:S01]  /*0c90*/  LOP3.LUT R2, R2, 0x3fffffe, RZ, 0xc0, !PT ;  /* 0x03fffffe02027812 */ /* 0x000fe200078ec0ff */
[----:B------:R-:W-:Y:S01]  /*0ca0*/  IMAD.IADD R7, R7, 0x1, -R10 ;  /* 0x0000000107077824 */ /* 0x000fe200078e0a0a */
[----:B------:R-:W-:Y:S02]  /*0cb0*/  LEA.HI R5, R8, R8, RZ, 0x1 ;  /* 0x0000000808057211 */ /* 0x000fe400078f08ff */
[----:B------:R-:W-:Y:S01]  /*0cc0*/  SHF.R.S32.HI R4, RZ, 0x5, R4 ;  /* 0x00000005ff047819 */ /* 0x000fe20000011404 */
[----:B------:R-:W-:Y:S01]  /*0cd0*/  IMAD.IADD R168, R23, 0x1, -R2 ;  /* 0x0000000117a87824 */ /* 0x000fe200078e0a02 */
[----:B------:R-:W-:Y:S01]  /*0ce0*/  LOP3.LUT R0, R3, 0x7ffffffc, RZ, 0xc0, !PT ;  /* 0x7ffffffc03007812 */ /* 0x000fe200078ec0ff */
[----:B------:R-:W-:Y:S01]  /*0cf0*/  IMAD.SHL.U32 R2, R17, 0x8, RZ ;  /* 0x0000000811027824 */ /* 0x000fe200078e00ff */
[----:B------:R-:W-:Y:S01]  /*0d00*/  LOP3.LUT R5, R5, 0x1ffffffe, RZ, 0xc0, !PT ;  /* 0x1ffffffe05057812 */ /* 0x000fe200078ec0ff */
[----:B------:R-:W-:Y:S01]  /*0d10*/  IMAD R7, R4, 0x10, R7 ;  /* 0x0000001004077824 */ /* 0x000fe200078e0207 */
[----:B------:R-:W-:Y:S01]  /*0d20*/  SHF.R.S32.HI R18, RZ, 0x3, R18 ;  /* 0x00000003ff127819 */ /* 0x000fe20000011412 */
[----:B------:R-:W-:-:S02]  /*0d30*/  VIADD R16, R2, 0x40 ;  /* 0x0000004002107836 */ /* 0x000fc40000000000 */
[----:B------:R-:W-:Y:S02]  /*0d40*/  IMAD.IADD R0, R19, 0x1, -R0 ;  /* 0x0000000113007824 */ /* 0x000fe400078e0a00 */
[----:B------:R-:W-:Y:S01]  /*0d50*/  IMAD.IADD R5, R8, 0x1, -R5 ;  /* 0x0000000108057824 */ /* 0x000fe200078e0a05 */
[----:B------:R-:W-:Y:S01]  /*0d60*/  SHF.R.S32.HI R192, RZ, 0x1f, R16 ;  /* 0x0000001fffc07819 */ /* 0x000fe20000011410 */
[----:B------:R-:W-:Y:S02]  /*0d70*/  IMAD R168, R168, 0x40, R7 ;  /* 0x00000040a8a87824 */ /* 0x000fe400078e0207 */
[----:B------:R-:W-:Y:S02]  /*0d80*/  IMAD R171, R0, R171, 0xa0 ;  /* 0x000000a000ab7424 */ /* 0x000fe400078e02ab */
[----:B------:R-:W-:-:S07]  /*0d90*/  IMAD R169, R5, 0x8, R168 ;  /* 0x0000000805a97824 */ /* 0x000fce00078e02a8 */
.L_x_39:
[----:B------:R-:W-:Y:S01]  /*0da0*/  ULDC UR4, c[0x0][0xc38] ;  /* 0x00030e0000047ab9 */ /* 0x000fe20000000800 */
[----:B------:R-:W-:Y:S01]  /*0db0*/  ULDC UR15, c[0x0][0xc44] ;  /* 0x00031100000f7ab9 */ /* 0x000fe20000000800 */
[----:B------:R-:W-:Y:S01]  /*0dc0*/  UISETP.NE.AND UP3, UPT, UR4, 0x1, UPT ;  /* 0x000000010400788c */ /* 0x000fe2000bf65270 */
[----:B------:R-:W-:Y:S01]  /*0dd0*/  IMAD.MOV.U32 R3, RZ, RZ, 0x3f800000 ;  /* 0x3f800000ff037424 */ /* 0x000fe200078e00ff */
[----:B------:R-:W-:Y:S01]  /*0de0*/  UISETP.NE.AND UP2, UPT, UR15, 0x1, UPT ;  /* 0x000000010f00788c */ /* 0x000fe2000bf45270 */
[----:B------:R-:W-:Y:S01]  /*0df0*/  IMAD.MOV.U32 R0, RZ, RZ, 0x3f800000 ;  /* 0x3f800000ff007424 */ /* 0x000fe200078e00ff */
[----:B------:R-:W-:Y:S01]  /*0e00*/  ULDC.64 UR6, c[0x0][0x990] ;  /* 0x0002640000067ab9 */ /* 0x000fe20000000a00 */
[----:B------:R-:W-:Y:S01]  /*0e10*/  ULDC.64 UR4, c[0x0][0x998] ;  /* 0x0002660000047ab9 */ /* 0x000fe20000000a00 */
[----:B------:R-:W-:Y:S02]  /*0e20*/  UISETP.NE.U32.AND UP0, UPT, UR6, URZ, UPT ;  /* 0x0000003f0600728c */ /* 0x000fe4000bf05070 */
[----:B------:R-:W-:Y:S01]  /*0e30*/  UISETP.NE.U32.AND UP1, UPT, UR4, URZ, UPT ;  /* 0x0000003f0400728c */ /* 0x000fe2000bf25070 */
[----:B------:R-:W-:-:S02]  /*0e40*/  UMOV UR43, UR41 ;  /* 0x00000029002b7c82 */ /* 0x000fc40008000000 */
[----:B------:R-:W-:Y:S01]  /*0e50*/  @UP3 ULDC UR8, c[0x0][0xc3c] ;  /* 0x00030f0000083ab9 */ /* 0x000fe20000000800 */
[----:B------:R-:W-:Y:S01]  /*0e60*/  @UP3 ULDC UR10, c[0x0][0xc40] ;  /* 0x00031000000a3ab9 */ /* 0x000fe20000000800 */
[----:B------:R-:W-:Y:S02]  /*0e70*/  UIMAD.WIDE.U32 UR8, UR41, UR8, URZ ;  /* 0x00000008290872a5 */ /* 0x000fe4000f8e003f */
[----:B------:R-:W-:Y:S02]  /*0e80*/  UISETP.NE.AND.EX UP0, UPT, UR7, URZ, UPT, UP0 ;  /* 0x0000003f0700728c */ /* 0x000fe4000bf05300 */
[----:B------:R-:W-:Y:S02]  /*0e90*/  @UP3 USHF.R.U32.HI UR43, URZ, UR10, UR9 ;  /* 0x0000000a3f2b3299 */ /* 0x000fe40008011609 */
[----:B------:R-:W-:Y:S01]  /*0ea0*/  UISETP.NE.AND.EX UP1, UPT, UR5, URZ, UPT, UP1 ;  /* 0x0000003f0500728c */ /* 0x000fe2000bf25310 */
[----:B------:R-:W-:Y:S01]  /*0eb0*/  @UP2 ULDC.64 UR10, c[0x0][0xc48] ;  /* 0x00031200000a2ab9 */ /* 0x000fe20000000a00 */
[----:B------:R-:W-:Y:S01]  /*0ec0*/  PLOP3.LUT P0, PT, PT, PT, UP0, 0x80, 0x0 ;  /* 0x000000000000781c */ /* 0x000fe20003f0f008 */
[----:B------:R-:W-:-:S02]  /*0ed0*/  UIMAD.WIDE.U32 UR8, UR43, UR10, URZ ;  /* 0x0000000a2b0872a5 */ /* 0x000fc4000f8e003f */
[----:B------:R-:W-:Y:S02]  /*0ee0*/  UMOV UR42, UR43 ;  /* 0x0000002b002a7c82 */ /* 0x000fe40008000000 */
[----:B------:R-:W-:Y:S01]  /*0ef0*/  @UP0 ULDC.64 UR12, c[0x0][0x9a8] ;  /* 0x00026a00000c0ab9 */ /* 0x000fe20000000a00 */
[----:B------:R-:W-:Y:S01]  /*0f00*/  @UP2 USHF.R.U32.HI UR42, URZ, UR11, UR9 ;  /* 0x0000000b3f2a2299 */ /* 0x000fe20008011609 */
[----:B------:R-:W-:Y:S01]  /*0f10*/  PLOP3.LUT P1, PT, PT, PT, UP1, 0x80, 0x0 ;  /* 0x000000000000781c */ /* 0x000fe20003f2f018 */
[----:B0-----:R-:W0:Y:S01]  /*0f20*/  SHFL.IDX PT, R8, R23, RZ, 0x1f ;  /* 0x00001fff17087589 */ /* 0x001e2200000e0000 */
[----:B------:R-:W-:Y:S01]  /*0f30*/  @UP1 ULDC.64 UR18, c[0x0][0x9b8] ;  /* 0x00026e0000121ab9 */ /* 0x000fe20000000a00 */
[----:B------:R-:W-:Y:S02]  /*0f40*/  @UP0 USHF.R.S32.HI UR10, URZ, 0x1f, UR42 ;  /* 0x0000001f3f0a0899 */ /* 0x000fe4000801142a */
[----:B------:R-:W-:Y:S02]  /*0f50*/  @UP1 USHF.R.S32.HI UR11, URZ, 0x1f, UR42 ;  /* 0x0000001f3f0b1899 */ /* 0x000fe4000801142a */
[----:B------:R-:W-:-:S02]  /*0f60*/  @UP0 UIADD3 UR14, -UR42, URZ, URZ ;  /* 0x0000003f2a0e0290 */ /* 0x000fc4000fffe13f */
[----:B------:R-:W-:Y:S02]  /*0f70*/  @UP1 UIADD3 UR20, -UR42, URZ, URZ ;  /* 0x0000003f2a141290 */ /* 0x000fe4000fffe13f */
[----:B------:R-:W-:Y:S02]  /*0f80*/  @UP0 UIMAD.WIDE.U32 UR8, UR42, UR12, URZ ;  /* 0x0000000c2a0802a5 */ /* 0x000fe4000f8e003f */
[----:B------:R-:W-:Y:S02]  /*0f90*/  @UP0 UIMAD UR10, UR10, UR12, URZ ;  /* 0x0000000c0a0a02a4 */ /* 0x000fe4000f8e023f */
[----:B------:R-:W-:Y:S02]  /*0fa0*/  @UP1 UIMAD UR12, UR11, UR18, URZ ;  /* 0x000000120b0c12a4 */ /* 0x000fe4000f8e023f */
[----:B------:R-:W-:Y:S02]  /*0fb0*/  @UP0 UIMAD UR14, UR15, UR14, UR43 ;  /* 0x0000000e0f0e02a4 */ /* 0x000fe4000f8e022b */
[----:B------:R-:W-:-:S02]  /*0fc0*/  @UP1 UIMAD UR20, UR15, UR20, UR43 ;  /* 0x000000140f1412a4 */ /* 0x000fc4000f8e022b */
[----:B------:R-:W-:Y:S02]  /*0fd0*/  @UP0 UIMAD UR16, UR42, UR13, UR10 ;  /* 0x0000000d2a1002a4 */ /* 0x000fe4000f8e020a */
[----:B------:R-:W-:Y:S02]  /*0fe0*/  @UP0 USHF.R.S32.HI UR15, URZ, 0x1f, UR14 ;  /* 0x0000001f3f0f0899 */ /* 0x000fe4000801140e */
[----:B------:R-:W-:Y:S02]  /*0ff0*/  @UP1 USHF.R.S32.HI UR21, URZ, 0x1f, UR20 ;  /* 0x0000001f3f151899 */ /* 0x000fe40008011414 */
[----:B------:R-:W-:Y:S02]  /*1000*/  @UP1 UIMAD.WIDE.U32 UR10, UR42, UR18, URZ ;  /* 0x000000122a0a12a5 */ /* 0x000fe4000f8e003f */
[----:B------:R-:W-:Y:S02]  /*1010*/  @UP1 UIMAD UR17, UR42, UR19, UR12 ;  /* 0x000000132a1112a4 */ /* 0x000fe4000f8e020c */
[----:B------:R-:W-:Y:S01]  /*1020*/  @UP0 UIADD3 UR9, UR9, UR16, URZ ;  /* 0x0000001009090290 */ /* 0x000fe2000fffe03f */
[----:B------:R-:W-:Y:S01]  /*1030*/  @UP0 ULDC.64 UR18, c[0x0][0x9b0] ;  /* 0x00026c0000120ab9 */ /* 0x000fe20000000a00 */
[----:B------:R-:W-:Y:S01]  /*1040*/  @UP1 ULDC.64 UR12, c[0x0][0x9c0] ;  /* 0x00027000000c1ab9 */ /* 0x000fe20000000a00 */
[----:B------:R-:W-:-:S02]  /*1050*/  @UP0 UIMAD UR15, UR15, UR18, URZ ;  /* 0x000000120f0f02a4 */ /* 0x000fc4000f8e023f */
[----:B------:R-:W-:Y:S02]  /*1060*/  @UP1 UIMAD UR16, UR21, UR12, URZ ;  /* 0x0000000c151012a4 */ /* 0x000fe4000f8e023f */
[----:B------:R-:W-:Y:S02]  /*1070*/  @UP1 UIADD3 UR11, UR11, UR17, URZ ;  /* 0x000000110b0b1290 */ /* 0x000fe4000fffe03f */
[----:B------:R-:W-:Y:S02]  /*1080*/  @UP0 UIMAD UR15, UR14, UR19, UR15 ;  /* 0x000000130e0f02a4 */ /* 0x000fe4000f8e020f */
[----:B------:R-:W-:Y:S02]  /*1090*/  @UP0 UIMAD.WIDE.U32 UR8, UR14, UR18, UR8 ;  /* 0x000000120e0802a5 */ /* 0x000fe4000f8e0008 */
[----:B------:R-:W-:Y:S02]  /*10a0*/  @UP1 UIMAD UR16, UR20, UR13, UR16 ;  /* 0x0000000d141012a4 */ /* 0x000fe4000f8e0210 */
[----:B------:R-:W-:-:S02]  /*10b0*/  @UP1 UIMAD.WIDE.U32 UR12, UR20, UR12, UR10 ;  /* 0x0000000c140c12a5 */ /* 0x000fc4000f8e000a */
[----:B------:R-:W-:Y:S02]  /*10c0*/  @UP0 UIADD3 UR10, UR9, UR15, URZ ;  /* 0x0000000f090a0290 */ /* 0x000fe4000fffe03f */
[----:B------:R-:W-:Y:S02]  /*10d0*/  @UP0 ULEA UR6, UP2, UR8, UR6, 0x2 ;  /* 0x0000000608060291 */ /* 0x000fe4000f84103f */
[----:B------:R-:W-:Y:S02]  /*10e0*/  @UP1 UIADD3 UR9, UR13, UR16, URZ ;  /* 0x000000100d091290 */ /* 0x000fe4000fffe03f */
[----:B------:R-:W-:Y:S02]  /*10f0*/  @UP1 ULEA UR4, UP3, UR12, UR4, 0x2 ;  /* 0x000000040c041291 */ /* 0x000fe4000f86103f */
[----:B------:R-:W-:Y:S01]  /*1100*/  @UP0 ULEA.HI.X UR7, UR8, UR7, UR10, 0x2, UP2 ;  /* 0x0000000708070291 */ /* 0x000fe200090f140a */
[----:B-1-3--:R-:W-:Y:S01]  /*1110*/  IMAD.U32 R4, RZ, RZ, UR6 ;  /* 0x00000006ff047e24 */ /* 0x00afe2000f8e00ff */
[----:B------:R-:W-:-:S02]  /*1120*/  @UP1 ULEA.HI.X UR5, UR12, UR5, UR9, 0x2, UP3 ;  /* 0x000000050c051291 */ /* 0x000fc400098f1409 */
[----:B------:R-:W-:Y:S01]  /*1130*/  IMAD.U32 R6, RZ, RZ, UR4 ;  /* 0x00000004ff067e24 */ /* 0x000fe2000f8e00ff */
[----:B------:R-:W1:Y:S01]  /*1140*/  S2UR UR36, SR_CgaCtaId ;  /* 0x00000000002479c3 */ /* 0x000e620000008800 */
[----:B------:R-:W-:Y:S01]  /*1150*/  IMAD.U32 R5, RZ, RZ, UR7 ;  /* 0x00000007ff057e24 */ /* 0x000fe2000f8e00ff */
[----:B0-----:R-:W-:Y:S01]  /*1160*/  R2UR UR37, R8 ;  /* 0x00000000082572ca */ /* 0x001fe200000e0000 */
[----:B------:R-:W-:Y:S01]  /*1170*/  IMAD.U32 R7, RZ, RZ, UR5 ;  /* 0x00000005ff077e24 */ /* 0x000fe2000f8e00ff */
[----:B------:R-:W-:Y:S01]  /*1180*/  ULDC.64 UR4, c[0x0][0x418] ;  /* 0x0001060000047ab9 */ /* 0x000fe20000000a00 */
[----:B------:R-:W-:Y:S01]  /*1190*/  UMOV UR39, 0x400 ;  /* 0x0000040000277882 */ /* 0x000fe20000000000 */
[----:B------:R-:W2:Y:S01]  /*11a0*/  @P0 LDG.E R3, desc[UR48][R4.64] ;  /* 0x0000003004030981 */ /* 0x000ea2000c1e1900 */
[----:B------:R-:W-:Y:S01]  /*11b0*/  ULDC UR51, c[0x0][0x424] ;  /* 0x0001090000337ab9 */ /* 0x000fe20000000800 */
[----:B------:R-:W-:Y:S02]  /*11c0*/  ULDC UR8, c[0x0][0x988] ;  /* 0x0002620000087ab9 */ /* 0x000fe40000000800 */
[----:B------:R-:W2:Y:S01]  /*11d0*/  @P1 LDG.E R0, desc[UR48][R6.64] ;  /* 0x0000003006001981 */ /* 0x000ea2000c1e1900 */
[----:B------:R-:W-:-:S04]  /*11e0*/  UISETP.NE.U32.AND UP0, UPT, UR4, URZ, UPT ;  /* 0x0000003f0400728c */ /* 0x000fc8000bf05070 */
[----:B------:R-:W-:Y:S02]  /*11f0*/  UISETP.NE.AND.EX UP0, UPT, UR5, URZ, UPT, UP0 ;  /* 0x0000003f0500728c */ /* 0x000fe4000bf05300 */
[----:B------:R-:W-:Y:S02]  /*1200*/  ULEA.HI UR4, UR37, UR37, URZ, 0x1 ;  /* 0x0000002525047291 */ /* 0x000fe4000f8f083f */
[----:B------:R-:W-:Y:S01]  /*1210*/  USEL UR51, UR51, 0x1, UP0 ;  /* 0x0000000133337887 */ /* 0x000fe20008000000 */
[----:B------:R-:W-:Y:S01]  /*1220*/  ULDC UR5, c[0x0][0x2f0] ;  /* 0x0000bc0000057ab9 */ /* 0x000fe20000000800 */
[----:B------:R-:W-:Y:S02]  /*1230*/  ULOP3.LUT UR4, UR4, 0x3e, URZ, 0xc0, !UPT ;  /* 0x0000003e04047892 */ /* 0x000fe4000f8ec03f */
[----:B-1----:R-:W-:Y:S02]  /*1240*/  ULEA UR39, UR36, UR39, 0x18 ;  /* 0x0000002724277291 */ /* 0x002fe4000f8ec03f */
[----:B------:R-:W-:-:S02]  /*1250*/  UIMAD UR51, UR51, UR5, URZ ;  /* 0x00000005333372a4 */ /* 0x000fc4000f8e023f */
[----:B------:R-:W-:Y:S02]  /*1260*/  UIADD3 UR7, UR39, 0x14400, URZ ;  /* 0x0001440027077890 */ /* 0x000fe4000fffe03f */
[----:B------:R-:W-:Y:S02]  /*1270*/  UIADD3 UR4, UR37, -UR4, URZ ;  /* 0x8000000425047290 */ /* 0x000fe4000fffe03f */
[----:B------:R-:W-:Y:S02]  /*1280*/  ULOP3.LUT UP0, URZ, UR7, 0x9f, URZ, 0xc0, !UPT ;  /* 0x0000009f073f7892 */ /* 0x000fe4000f80c03f */
[----:B------:R-:W-:Y:S02]  /*1290*/  UIADD3 UR5, UR51, 0x9f, URZ ;  /* 0x0000009f33057890 */ /* 0x000fe4000fffe03f */
[----:B------:R-:W-:Y:S02]  /*12a0*/  ULEA UR6, UR4, UR7, 0xc ;  /* 0x0000000704067291 */ /* 0x000fe4000f8e603f */
[----:B------:R-:W-:Y:S01]  /*12b0*/  PLOP3.LUT P0, PT, PT, PT, UP0, 0x80, 0x0 ;  /* 0x000000000000781c */ /* 0x000fe20003f0f008 */
[----:B------:R-:W-:-:S02]  /*12c0*/  UIMAD.WIDE UR4, UR5, 0x66666667, URZ ;  /* 0x66666667050478a5 */ /* 0x000fc4000f8e023f */
[----:B------:R-:W-:Y:S02]  /*12d0*/  USHF.R.U32.HI UR6, URZ, 0x4, UR6 ;  /* 0x000000043f067899 */ /* 0x000fe40008011606 */
[----:B------:R-:W-:Y:S02]  /*12e0*/  USHF.R.U32.HI UR50, URZ, 0x1f, UR5 ;  /* 0x0000001f3f327899 */ /* 0x000fe40008011605 */
[----:B------:R-:W-:Y:S02]  /*12f0*/  ULOP3.LUT UR53, UR6, 0x3fff, URZ, 0xc0, !UPT ;  /* 0x00003fff06357892 */ /* 0x000fe4000f8ec03f */
[----:B------:R-:W-:Y:S01]  /*1300*/  ULEA.HI.SX32 UR50, UR5, UR50, 0x1a ;  /* 0x0000003205327291 */ /* 0x000fe2000f8fd23f */
[----:B--2---:R-:W-:-:S04]  /*1310*/  FMUL.FTZ R0, R3, R0 ;  /* 0x0000000003007220 */ /* 0x004fc80000410000 */
[----:B------:R-:W-:-:S05]  /*1320*/  FMUL.FTZ R0, R0, UR8 ;  /* 0x0000000800007c20 */ /* 0x000fca0008410000 */
[----:B------:R-:W-:Y:S01]  /*1330*/  R2UR UR40, R0 ;  /* 0x00000000002872ca */ /* 0x000fe200000e0000 */
[----:B-----5:R-:W-:-:S14]  /*1340*/  @!P0 BRA `(.L_x_9) ;  /* 0x0000000000408947 */ /* 0x020fdc0003800000 */
[----:B------:R-:W-:Y:S01]  /*1350*/  MOV R0, 0x0 ;  /* 0x0000000000007802 */ /* 0x000fe20000000f00 */
[----:B------:R-:W-:Y:S01]  /*1360*/  ULDC.64 UR4, c[0x4][0xa0] ;  /* 0x0100280000047ab9 */ /* 0x000fe20000000a00 */
[----:B------:R-:W-:Y:S01]  /*1370*/  ULDC.64 UR6, c[0x4][0x38] ;  /* 0x01000e0000067ab9 */ /* 0x000fe20000000a00 */
[----:B------:R-:W-:Y:S01]  /*1380*/  IMAD.U32 R4, RZ, RZ, UR4 ;  /* 0x00000004ff047e24 */ /* 0x000fe2000f8e00ff */
[----:B------:R0:W1:Y:S01]  /*1390*/  LDC.64 R14, c[0x4][R0] ;  /* 0x01000000000e7b82 */ /* 0x0000620000000a00 */
[----:B------:R-:W-:Y:S01]  /*13a0*/  IMAD.U32 R5, RZ, RZ, UR5 ;  /* 0x00000005ff057e24 */ /* 0x000fe2000f8e00ff */
[----:B------:R-:W-:Y:S01]  /*13b0*/  ULDC.64 UR4, c[0x4][0xa8] ;  /* 0x01002a0000047ab9 */ /* 0x000fe20000000a00 */
[----:B------:R-:W-:Y:S02]  /*13c0*/  IMAD.U32 R10, RZ, RZ, UR6 ;  /* 0x00000006ff0a7e24 */ /* 0x000fe4000f8e00ff */
[----:B------:R-:W-:Y:S02]  /*13d0*/  IMAD.U32 R6, RZ, RZ, UR4 ;  /* 0x00000004ff067e24 */ /* 0x000fe4000f8e00ff */
[----:B------:R-:W-:-:S02]  /*13e0*/  IMAD.U32 R7, RZ, RZ, UR5 ;  /* 0x00000005ff077e24 */ /* 0x000fc4000f8e00ff */
[----:B------:R-:W-:Y:S02]  /*13f0*/  IMAD.U32 R11, RZ, RZ, UR7 ;  /* 0x00000007ff0b7e24 */ /* 0x000fe4000f8e00ff */
[----:B------:R-:W-:Y:S02]  /*1400*/  IMAD.MOV.U32 R8, RZ, RZ, 0x70 ;  /* 0x00000070ff087424 */ /* 0x000fe400078e00ff */
[----:B------:R-:W-:Y:S02]  /*1410*/  IMAD.MOV.U32 R12, RZ, RZ, 0x1 ;  /* 0x00000001ff0c7424 */ /* 0x000fe400078e00ff */
[----:B0-----:R-:W-:-:S07]  /*1420*/  IMAD.MOV.U32 R13, RZ, RZ, RZ ;  /* 0x000000ffff0d7224 */ /* 0x001fce00078e00ff */
[----:B------:R-:W-:-:S07]  /*1430*/  LEPC R20, `(.L_x_9) ;  /* 0x000000001014794e */ /* 0x000fce0000000000 */
[----:B-1----:R-:W-:Y:S05]  /*1440*/  CALL.ABS.NOINC R14 ;  /* 0x000000000e007343 */ /* 0x002fea0003c00000 */
.L_x_9:
[----:B------:R-:W-:Y:S01]  /*1450*/  ULOP3.LUT UR4, UR45, 0x1, URZ, 0xc0, !UPT ;  /* 0x000000012d047892 */ /* 0x000fe2000f8ec03f */
[----:B------:R-:W-:-:S05]  /*1460*/  IMAD.U32 R3, RZ, RZ, UR46 ;  /* 0x0000002eff037e24 */ /* 0x000fca000f8e00ff */
[----:B------:R-:W-:Y:S01]  /*1470*/  IMAD.U32 R0, RZ, RZ, UR4 ;  /* 0x00000004ff007e24 */ /* 0x000fe2000f8e00ff */
[----:B------:R-:W-:-:S04]  /*1480*/  ISETP.NE.AND P0, PT, R3, 0x3, PT ;  /* 0x000000030300780c */ /* 0x000fc80003f05270 */
[----:B------:R-:W-:-:S04]  /*1490*/  SHF.L.U32 R0, R0, 0x1f, RZ ;  /* 0x0000001f00007819 */ /* 0x000fc800000006ff */
[----:B------:R-:W0:Y:S02]  /*14a0*/  SYNCS.PHASECHK.TRANS64.TRYWAIT P1, [UR39+0x29800], R0 ;  /* 0x02980000ff0075a7 */ /* 0x000e240008020167 */
[----:B0-----:R-:W-:Y:S05]  /*14b0*/  @!P1 BRA `(.L_x_10) ;  /* 0x000000b800d09947 */ /* 0x001fea0003800000 */
.L_x_101:
[----:B------:R-:W-:Y:S05]  /*14c0*/  @!P0 BRA `(.L_x_11) ;  /* 0x0000000000048947 */ /* 0x000fea0003800000 */
[----:B------:R-:W-:Y:S01]  /*14d0*/  BPT.TRAP 0x1 ;  /* 0x000000040000795c */ /* 0x000fe20000300000 */
.L_x_11:
[----:B------:R-:W-:Y:S02]  /*14e0*/  IMAD.U32 R4, RZ, RZ, UR52 ;  /* 0x00000034ff047e24 */ /* 0x000fe4000f8e00ff */
[----:B0-----:R-:W-:-:S03]  /*14f0*/  IMAD.U32 R3, RZ, RZ, UR44 ;  /* 0x0000002cff037e24 */ /* 0x001fc6000f8e00ff */
[----:B------:R-:W-:Y:S02]  /*1500*/  LEA R4, R4, UR39, 0x3 ;  /* 0x0000002704047c11 */ /* 0x000fe4000f8e18ff */
[----:B------:R-:W-:-:S04]  /*1510*/  SHF.L.U32 R3, R3, 0x1f, RZ ;  /* 0x0000001f03037819 */ /* 0x000fc800000006ff */
[----:B------:R0:W1:Y:S01]  /*1520*/  SYNCS.PHASECHK.TRANS64.TRYWAIT P1, [R4+URZ+0x29830], R3 ;  /* 0x02983003040075a7 */ /* 0x000062000802017f */
[----:B------:R-:W-:Y:S05]  /*1530*/  @!P0 BRA `(.L_x_12) ;  /* 0x0000000000048947 */ /* 0x000fea0003800000 */
[----:B------:R-:W-:Y:S01]  /*1540*/  BPT.TRAP 0x1 ;  /* 0x000000040000795c */ /* 0x000fe20000300000 */
.L_x_12:
[----:B------:R-:W2:Y:S01]  /*1550*/  S2R R0, SR_TID.X ;  /* 0x0000000000007919 */ /* 0x000ea20000002100 */
[----:B------:R-:W-:Y:S01]  /*1560*/  IMAD.MOV.U32 R87, RZ, RZ, RZ ;  /* 0x000000ffff577224 */ /* 0x000fe200078e00ff */
[----:B--2---:R-:W-:Y:S01]  /*1570*/  LOP3.LUT P2, RZ, R0, 0x7f, RZ, 0xc0, !PT ;  /* 0x0000007f00ff7812 */ /* 0x004fe2000784c0ff */
[----:B-1----:R-:W-:-:S12]  /*1580*/  @P1 BRA `(.L_x_13) ;  /* 0x0000000000081947 */ /* 0x002fd80003800000 */
[----:B------:R-:W1:Y:S02]  /*1590*/  SYNCS.PHASECHK.TRANS64.TRYWAIT P1, [R4+URZ+0x29830], R3 ;  /* 0x02983003040075a7 */ /* 0x000e64000802017f */
[----:B-1----:R-:W-:Y:S05]  /*15a0*/  @!P1 BRA `(.L_x_14) ;  /* 0x000000b800ac9947 */ /* 0x002fea0003800000 */
.L_x_13:
[----:B------:R-:W-:Y:S05]  /*15b0*/  WARPSYNC.ALL ;  /* 0x0000000000007948 */ /* 0x000fea0003800000 */
[----:B------:R-:W-:Y:S01]  /*15c0*/  UIADD3 UR4, UR39, 0x1a400, URZ ;  /* 0x0001a40027047890 */ /* 0x000fe2000fffe03f */
[----:B------:R-:W-:Y:S01]  /*15d0*/  WARPGROUP.ARRIVE ;  /* 0x00000000000079c5 */ /* 0x000fe20000000000 */
[----:B------:R-:W-:Y:S01]  /*15e0*/  ULOP3.LUT UR20, UR53, 0x10000, URZ, 0xfc, !UPT ;  /* 0x0001000035147892 */ /* 0x000fe2000f8efc3f */
[----:B------:R-:W-:Y:S01]  /*15f0*/  VIADD R0, R171, UR51 ;  /* 0x00000033ab007c36 */ /* 0x000fe20008000000 */
[----:B------:R-:W-:Y:S01]  /*1600*/  USHF.R.U32.HI UR4, URZ, 0x4, UR4 ;  /* 0x000000043f047899 */ /* 0x000fe20008011604 */
[----:B------:R-:W-:Y:S01]  /*1610*/  IMAD.U32 R5, RZ, RZ, UR50 ;  /* 0x00000032ff057e24 */ /* 0x000fe2000f8e00ff */
[----:B------:R-:W-:Y:S01]  /*1620*/  UMOV UR25, 0x80000020 ;  /* 0x8000002000197882 */ /* 0x000fe20000000000 */
[----:B------:R-:W-:Y:S01]  /*1630*/  UMOV UR27, 0x80000020 ;  /* 0x80000020001b7882 */ /* 0x000fe20000000000 */
[----:B------:R-:W-:Y:S01]  /*1640*/  ULOP3.LUT UR4, UR4, 0x3fff, URZ, 0xc0, !UPT ;  /* 0x00003fff04047892 */ /* 0x000fe2000f8ec03f */
[----:B------:R-:W-:Y:S01]  /*1650*/  IMAD R5, R5, -0xa0, R0 ;  /* 0xffffff6005057824 */ /* 0x000fe200078e0200 */
[----:B------:R-:W-:Y:S01]  /*1660*/  UMOV UR24, UR20 ;  /* 0x0000001400187c82 */ /* 0x000fe20008000000 */
[----:B------:R-:W-:Y:S01]  /*1670*/  UMOV UR5, UR25 ;  /* 0x0000001900057c82 */ /* 0x000fe20008000000 */
[----:B------:R-:W-:Y:S01]  /*1680*/  ULOP3.LUT UR47, UR4, 0x10000, URZ, 0xfc, !UPT ;  /* 0x00010000042f7892 */ /* 0x000fe2000f8efc3f */
[----:B------:R-:W-:Y:S01]  /*1690*/  P2R R13, PR, RZ, 0x1 ;  /* 0x00000001ff0d7803 */ /* 0x000fe20000000000 */
[----:B------:R-:W-:Y:S01]  /*16a0*/  UMOV UR7, 0x80000020 ;  /* 0x8000002000077882 */ /* 0x000fe20000000000 */
[----:B------:R-:W-:Y:S01]  /*16b0*/  UMOV UR4, UR24 ;  /* 0x0000001800047c82 */ /* 0x000fe20008000000 */
[----:B------:R-:W-:Y:S01]  /*16c0*/  UIMAD UR28, UR52, 0x780, UR47 ;  /* 0x00000780341c78a4 */ /* 0x000fe2000f8e022f */
[C---:B------:R-:W-:Y:S01]  /*16d0*/  ISETP.GT.AND P2, PT, R5.reuse, RZ, PT ;  /* 0x000000ff0500720c */ /* 0x040fe20003f44270 */
[----:B------:R-:W-:Y:S01]  /*16e0*/  UIADD3 UR9, UR20, 0x2, URZ ;  /* 0x0000000214097890 */ /* 0x000fe2000fffe03f */
[C---:B------:R-:W-:Y:S01]  /*16f0*/  ISETP.GT.AND P5, PT, R5.reuse, 0x1, PT ;  /* 0x000000010500780c */ /* 0x040fe20003fa4270 */
[----:B------:R-:W-:Y:S01]  /*1700*/  UIADD3 UR6, UR28, 0x180, URZ ;  /* 0x000001801c067890 */ /* 0x000fe2000fffe03f */
[C---:B------:R-:W-:Y:S01]  /*1710*/  ISETP.GT.AND P4, PT, R5.reuse, 0x8, PT ;  /* 0x000000080500780c */ /* 0x040fe20003f84270 */
[----:B------:R-:W-:Y:S01]  /*1720*/  UIADD3 UR8, UR28, 0x200, URZ ;  /* 0x000002001c087890 */ /* 0x000fe2000fffe03f */
[C---:B------:R-:W-:Y:S01]  /*1730*/  ISETP.GT.AND P1, PT, R5.reuse, 0x9, PT ;  /* 0x000000090500780c */ /* 0x040fe20003f24270 */
[----:B------:R-:W-:Y:S01]  /*1740*/  UMOV UR26, UR28 ;  /* 0x0000001c001a7c82 */ /* 0x000fe20008000000 */
[----:B------:R-:W-:Y:S01]  /*1750*/  UIADD3 UR10, UR28, 0x2, URZ ;  /* 0x000000021c0a7890 */ /* 0x000fe2000fffe03f */
[----:B------:R-:W-:Y:S01]  /*1760*/  QGMMA.64x32x32.F32.E4M3.E4M3 R104, gdesc[UR24], RZ, !UPT, gsb0 ;  /* 0x00600000186879f3 */ /* 0x000fe2000c0008ff */
[----:B------:R-:W-:Y:S01]  /*1770*/  UIADD3 UR26, UR28, 0x80, URZ ;  /* 0x000000801c1a7890 */ /* 0x000fe2000fffe03f */
[C---:B------:R-:W-:Y:S01]  /*1780*/  ISETP.GT.AND P3, PT, R5.reuse, 0x10, PT ;  /* 0x000000100500780c */ /* 0x040fe20003f64270 */
[----:B------:R-:W-:Y:S01]  /*1790*/  UMOV UR27, 0x80000020 ;  /* 0x80000020001b7882 */ /* 0x000fe20000000000 */
[----:B------:R-:W-:Y:S01]  /*17a0*/  UMOV UR11, 0x80000020 ;  /* 0x80000020000b7882 */ /* 0x000fe20000000000 */
[----:B------:R-:W-:Y:S01]  /*17b0*/  UIADD3 UR12, UR28, 0x202, URZ ;  /* 0x000002021c0c7890 */ /* 0x000fe2000fffe03f */
[C---:B------:R-:W-:Y:S01]  /*17c0*/  ISETP.GT.AND P0, PT, R5.reuse, 0x79, PT ;  /* 0x000000790500780c */ /* 0x040fe20003f04270 */
[----:B------:R-:W-:Y:S01]  /*17d0*/  UIADD3 UR13, UR20, 0x200, URZ ;  /* 0x00000200140d7890 */ /* 0x000fe2000fffe03f */
[----:B------:R-:W-:Y:S01]  /*17e0*/  ISETP.GT.AND P6, PT, R5, 0x80, PT ;  /* 0x000000800500780c */ /* 0x000fe20003fc4270 */
[----:B------:R-:W-:Y:S01]  /*17f0*/  UIADD3 UR14, UR28, 0x280, URZ ;  /* 0x000002801c0e7890 */ /* 0x000fe2000fffe03f */
[----:B------:R-:W-:Y:S01]  /*1800*/  IMAD.U32 R9, RZ, RZ, UR40 ;  /* 0x00000028ff097e24 */ /* 0x000fe2000f8e00ff */
[----:B------:R-:W-:Y:S01]  /*1810*/  UMOV UR15, 0x80000020 ;  /* 0x80000020000f7882 */ /* 0x000fe20000000000 */
[----:B------:R-:W-:Y:S01]  /*1820*/  UIADD3 UR16, UR28, 0x282, URZ ;  /* 0x000002821c107890 */ /* 0x000fe2000fffe03f */
[----:B------:R-:W2:Y:S01]  /*1830*/  S2R R83, SR_TID.X ;  /* 0x0000000000537919 */ /* 0x000ea20000002100 */
[----:B------:R-:W-:Y:S01]  /*1840*/  UIADD3 UR18, UR28, 0x402, URZ ;  /* 0x000004021c127890 */ /* 0x000fe2000fffe03f */
[--C-:B------:R-:W-:Y:S01]  /*1850*/  IMAD.MOV.U32 R86, RZ, RZ, R87.reuse ;  /* 0x000000ffff567224 */ /* 0x100fe200078e0057 */
[----:B------:R-:W-:Y:S01]  /*1860*/  UMOV UR19, 0x80000020 ;  /* 0x8000002000137882 */ /* 0x000fe20000000000 */
[----:B------:R-:W-:Y:S01]  /*1870*/  UIADD3 UR22, UR28, 0x680, URZ ;  /* 0x000006801c167890 */ /* 0x000fe2000fffe03f */
[--C-:B------:R-:W-:Y:S01]  /*1880*/  IMAD.MOV.U32 R85, RZ, RZ, R87.reuse ;  /* 0x000000ffff557224 */ /* 0x100fe200078e0057 */
[----:B------:R-:W-:Y:S01]  /*1890*/  UMOV UR23, 0x80000020 ;  /* 0x8000002000177882 */ /* 0x000fe20000000000 */
[----:B------:R-:W-:Y:S01]  /*18a0*/  UISETP.GE.AND UP0, UPT, UR51, 0xa1, UPT ;  /* 0x000000a13300788c */ /* 0x000fe2000bf06270 */
[----:B------:R-:W-:Y:S01]  /*18b0*/  IMAD.MOV.U32 R84, RZ, RZ, R87 ;  /* 0x000000ffff547224 */ /* 0x000fe200078e0057 */
[----:B------:R-:W-:-:S02]  /*18c0*/  WARPGROUP.DEPBAR.LE gsb0, 0x0 ;  /* 0x00008000000079c5 */ /* 0x000fc40000010000 */
[----:B------:R-:W-:-:S06]  /*18d0*/  WARPGROUP.ARRIVE ;  /* 0x00000000000079c5 */ /* 0x000fcc0000000000 */
[----:B------:R-:W-:Y:S01]  /*18e0*/  QGMMA.64x32x32.F32.E4M3.E4M3 R88, gdesc[UR24], RZ, !UPT, gsb0 ;  /* 0x00600000185879f3 */ /* 0x000fe2000c0008ff */
[----:B------:R-:W-:Y:S01]  /*18f0*/  UIADD3 UR26, UR28, 0x100, URZ ;  /* 0x000001001c1a7890 */ /* 0x000fe2000fffe03f */
[----:B------:R-:W-:Y:S01]  /*1900*/  UMOV UR27, 0x80000020 ;  /* 0x80000020001b7882 */ /* 0x000fe20000000000 */
[----:B------:R-:W-:Y:S02]  /*1910*/  WARPGROUP.DEPBAR.LE gsb0, 0x0 ;  /* 0x00008000000079c5 */ /* 0x000fe40000010000 */
[----:B------:R-:W-:-:S06]  /*1920*/  WARPGROUP.ARRIVE ;  /* 0x00000000000079c5 */ /* 0x000fcc0000000000 */
[----:B------:R-:W-:Y:S01]  /*1930*/  QGMMA.64x32x32.F32.E4M3.E4M3 R56, gdesc[UR24], RZ, !UPT, gsb0 ;  /* 0x00600000183879f3 */ /* 0x000fe2000c0008ff */
[----:B------:R-:W-:Y:S01]  /*1940*/  UMOV UR26, UR8 ;  /* 0x00000008001a7c82 */ /* 0x000fe20008000000 */
[----:B------:R-:W-:Y:S01]  /*1950*/  UMOV UR27, 0x80000020 ;  /* 0x80000020001b7882 */ /* 0x000fe20000000000 */
[----:B------:R-:W-:Y:S02]  /*1960*/  WARPGROUP.DEPBAR.LE gsb0, 0x0 ;  /* 0x00008000000079c5 */ /* 0x000fe40000010000 */
[----:B------:R-:W-:-:S06]  /*1970*/  WARPGROUP.ARRIVE ;  /* 0x00000000000079c5 */ /* 0x000fcc0000000000 */
[----:B------:R-:W-:Y:S01]  /*1980*/  QGMMA.64x32x32.F32.E4M3.E4M3 R40, gdesc[UR4], RZ, !UPT, gsb0 ;  /* 0x00600000042879f3 */ /* 0x000fe2000c0008ff */
[----:B------:R-:W-:Y:S01]  /*1990*/  UMOV UR4, UR9 ;  /* 0x0000000900047c82 */ /* 0x000fe20008000000 */
[----:B------:R-:W-:Y:S01]  /*19a0*/  UMOV UR5, 0x80000020 ;  /* 0x8000002000057882 */ /* 0x000fe20000000000 */
[----:B------:R-:W-:Y:S01]  /*19b0*/  UMOV UR6, UR10 ;  /* 0x0000000a00067c82 */ /* 0x000fe20008000000 */
[----:B------:R-:W-:Y:S01]  /*19c0*/  UMOV UR7, 0x80000020 ;  /* 0x8000002000077882 */ /* 0x000fe20000000000 */
[----:B------:R-:W-:Y:S01]  /*19d0*/  UIADD3 UR10, UR28, 0x182, URZ ;  /* 0x000001821c0a7890 */ /* 0x000fe2000fffe03f */
[----:B------:R-:W-:Y:S01]  /*19e0*/  UMOV UR8, UR4 ;  /* 0x0000000400087c82 */ /* 0x000fe20008000000 */
[----:B------:R-:W-:Y:S01]  /*19f0*/  UMOV UR9, UR5 ;  /* 0x0000000500097c82 */ /* 0x000fe20008000000 */
[----:B------:R-:W-:Y:S02]  /*1a00*/  WARPGROUP.DEPBAR.LE gsb0, 0x0 ;  /* 0x00008000000079c5 */ /* 0x000fe40000010000 */
[----:B------:R-:W-:-:S06]  /*1a10*/  WARPGROUP.ARRIVE ;  /* 0x00000000000079c5 */ /* 0x000fcc0000000000 */
[----:B------:R-:W-:Y:S03]  /*1a20*/  QGMMA.64x32x32.F32.E4M3.E4M3 R24, gdesc[UR24], RZ, !UPT, gsb0 ;  /* 0x00600000181879f3 */ /* 0x000fe6000c0008ff */
[----:B------:R-:W-:Y:S02]  /*1a30*/  WARPGROUP.DEPBAR.LE gsb0, 0x0 ;  /* 0x00008000000079c5 */ /* 0x000fe40000010000 */
[----:B------:R-:W-:-:S06]  /*1a40*/  WARPGROUP.ARRIVE ;  /* 0x00000000000079c5 */ /* 0x000fcc0000000000 */
[----:B------:R-:W-:Y:S01]  /*1a50*/  QGMMA.64x32x32.F32.E4M3.E4M3 R104, gdesc[UR4], R104, gsb0 ;  /* 0x00600000046879f3 */ /* 0x000fe20008000868 */
[----:B------:R-:W-:Y:S01]  /*1a60*/  UIADD3 UR6, UR28, 0x82, URZ ;  /* 0x000000821c067890 */ /* 0x000fe2000fffe03f */
[----:B------:R-:W-:Y:S01]  /*1a70*/  UMOV UR7, 0x80000020 ;  /* 0x8000002000077882 */ /* 0x000fe20000000000 */
        /* <DEDUP_REMOVED lines=8> */
[----:B------:R-:W-:Y:S01]  /*1b00*/  UMOV UR6, UR12 ;  /* 0x0000000c00067c82 */ /* 0x000fe20008000000 */
[----:B------:R-:W-:Y:S01]  /*1b10*/  UMOV UR7, 0x80000020 ;  /* 0x8000002000077882 */ /* 0x000fe20000000000 */
[----:B------:R-:W-:Y:S02]  /*1b20*/  WARPGROUP.DEPBAR.LE gsb0, 0x0 ;  /* 0x00008000000079c5 */ /* 0x000fe40000010000 */
[----:B------:R-:W-:-:S06]  /*1b30*/  WARPGROUP.ARRIVE ;  /* 0x00000000000079c5 */ /* 0x000fcc0000000000 */
[----:B------:R-:W-:Y:S01]  /*1b40*/  QGMMA.64x32x32.F32.E4M3.E4M3 R40, gdesc[UR8], R40, gsb0 ;  /* 0x00600000082879f3 */ /* 0x000fe20008000828 */
        /* <DEDUP_REMOVED lines=9> */
[----:B------:R-:W-:Y:S01]  /*1be0*/  QGMMA.64x32x32.F32.E4M3.E4M3 R24, gdesc[UR4], R24, gsb0 ;  /* 0x00600000041879f3 */ /* 0x000fe20008000818 */
[----:B------:R-:W-:Y:S02]  /*1bf0*/  UIADD3 UR6, UR28, 0x480, URZ ;  /* 0x000004801c067890 */ /* 0x000fe4000fffe03f */
[----:B------:R-:W-:Y:S01]  /*1c00*/  UIADD3 UR7, UR20, 0x202, URZ ;  /* 0x0000020214077890 */ /* 0x000fe2000fffe03f */
        /* <DEDUP_REMOVED lines=15> */
[----:B------:R-:W-:Y:S01]  /*1d00*/  UIADD3 UR6, UR28, 0x482, URZ ;  /* 0x000004821c067890 */ /* 0x000fe2000fffe03f */
[----:B------:R-:W-:Y:S02]  /*1d10*/  WARPGROUP.DEPBAR.LE gsb0, 0x0 ;  /* 0x00008000000079c5 */ /* 0x000fe40000010000 */
[----:B------:R-:W-:-:S06]  /*1d20*/  WARPGROUP.ARRIVE ;  /* 0x00000000000079c5 */ /* 0x000fcc0000000000 */
[----:B------:R-:W-:Y:S01]  /*1d30*/  QGMMA.64x32x32.F32.E4M3.E4M3 R40, gdesc[UR12], R40, gsb0 ;  /* 0x006000000c2879f3 */ /* 0x000fe20008000828 */
[----:B------:R-:W-:Y:S01]  /*1d40*/  UMOV UR12, UR7 ;  /* 0x00000007000c7c82 */ /* 0x000fe20008000000 */
[----:B------:R-:W-:Y:S01]  /*1d50*/  UMOV UR13, 0x80000020 ;  /* 0x80000020000d7882 */ /* 0x000fe20000000000 */
[----:B------:R-:W-:Y:S01]  /*1d60*/  UMOV UR14, UR16 ;  /* 0x00000010000e7c82 */ /* 0x000fe20008000000 */
[----:B------:R-:W-:Y:S01]  /*1d70*/  UMOV UR15, 0x80000020 ;  /* 0x80000020000f7882 */ /* 0x000fe20000000000 */
[----:B------:R-:W-:Y:S01]  /*1d80*/  UMOV UR16, UR12 ;  /* 0x0000000c00107c82 */ /* 0x000fe20008000000 */
[----:B------:R-:W-:Y:S01]  /*1d90*/  UMOV UR17, UR13 ;  /* 0x0000000d00117c82 */ /* 0x000fe20008000000 */
[----:B------:R-:W-:Y:S01]  /*1da0*/  UIADD3 UR7, UR20, 0x400, URZ ;  /* 0x0000040014077890 */ /* 0x000fe2000fffe03f */
[----:B------:R-:W-:Y:S02]  /*1db0*/  WARPGROUP.DEPBAR.LE gsb0, 0x0 ;  /* 0x00008000000079c5 */ /* 0x000fe40000010000 */
[----:B------:R-:W-:-:S06]  /*1dc0*/  WARPGROUP.ARRIVE ;  /* 0x00000000000079c5 */ /* 0x000fcc0000000000 */
[----:B------:R-:W-:Y:S01]  /*1dd0*/  QGMMA.64x32x32.F32.E4M3.E4M3 R24, gdesc[UR8], R24, gsb0 ;  /* 0x00600000081879f3 */ /* 0x000fe20008000818 */
[----:B------:R-:W-:Y:S02]  /*1de0*/  UIADD3 UR10, UR28, 0x500, URZ ;  /* 0x000005001c0a7890 */ /* 0x000fe4000fffe03f */
        /* <DEDUP_REMOVED lines=24> */
[----:B------:R-:W-:Y:S02]  /*1f70*/  UMOV UR21, UR17 ;  /* 0x0000001100157c82 */ /* 0x000fe40008000000 */
[----:B------:R-:W-:Y:S01]  /*1f80*/  UMOV UR20, UR16 ;  /* 0x0000001000147c82 */ /* 0x000fe20008000000 */
[----:B------:R-:W-:Y:S01]  /*1f90*/  UIADD3 UR10, UR28, 0x502, URZ ;  /* 0x000005021c0a7890 */ /* 0x000fe2000fffe03f */
[----:B------:R-:W-:-:S02]  /*1fa0*/  WARPGROUP.DEPBAR.LE gsb0, 0x0 ;  /* 0x00008000000079c5 */ /* 0x000fc40000010000 */
[----:B------:R-:W-:-:S06]  /*1fb0*/  WARPGROUP.ARRIVE ;  /* 0x00000000000079c5 */ /* 0x000fcc0000000000 */
[----:B------:R-:W-:Y:S03]  /*1fc0*/  QGMMA.64x32x32.F32.E4M3.E4M3 R24, gdesc[UR12], R24, gsb0 ;  /* 0x006000000c1879f3 */ /* 0x000fe60008000818 */
        /* <DEDUP_REMOVED lines=22> */
[----:B------:R-:W-:Y:S02]  /*2130*/  WARPGROUP.DEPBAR.LE gsb0, 0x0 ;  /* 0x00008000000079c5 */ /* 0x000fe40000010000 */
        /* <DEDUP_REMOVED lines=8> */
[----:B------:R-:W-:Y:S01]  /*21c0*/  WARPGROUP.ARRIVE ;  /* 0x00000000000079c5 */ /* 0x000fe20000000000 */
[----:B------:R-:W-:Y:S02]  /*21d0*/  FSEL R104, R104, -INF , P2 ;  /* 0xff80000068687808 */ /* 0x000fe40001000000 */
[----:B------:R-:W-:Y:S02]  /*21e0*/  FSEL R105, R105, -INF , P5 ;  /* 0xff80000069697808 */ /* 0x000fe40002800000 */
[----:B------:R-:W-:Y:S01]  /*21f0*/  FSEL R108, R108, -INF , P4 ;  /* 0xff8000006c6c7808 */ /* 0x000fe20002000000 */
[----:B------:R-:W-:Y:S01]  /*2200*/  QGMMA.64x32x32.F32.E4M3.E4M3 R88, gdesc[UR20], R88, gsb0 ;  /* 0x00600000145879f3 */ /* 0x000fe20008000858 */
[----:B------:R-:W-:Y:S01]  /*2210*/  UIADD3 UR22, UR28, 0x602, URZ ;  /* 0x000006021c167890 */ /* 0x000fe2000fffe03f */
[----:B01----:R-:W-:Y:S01]  /*2220*/  FMNMX.FTZ R3, R104, R105, !PT ;  /* 0x0000006968037209 */ /* 0x003fe20007810000 */
[----:B------:R-:W-:Y:S01]  /*2230*/  UMOV UR23, 0x80000020 ;  /* 0x8000002000177882 */ /* 0x000fe20000000000 */
[----:B------:R-:W-:-:S02]  /*2240*/  FSEL R109, R109, -INF , P1 ;  /* 0xff8000006d6d7808 */ /* 0x000fc40000800000 */
[----:B------:R-:W-:Y:S02]  /*2250*/  FMNMX.FTZ R0, R108, R3, !PT ;  /* 0x000000036c007209 */ /* 0x000fe40007810000 */
[----:B------:R-:W-:Y:S02]  /*2260*/  FSEL R106, R106, -INF , P2 ;  /* 0xff8000006a6a7808 */ /* 0x000fe40001000000 */
[----:B------:R-:W-:Y:S02]  /*2270*/  ISETP.GT.AND P2, PT, R5, 0x11, PT ;  /* 0x000000110500780c */ /* 0x000fe40003f44270 */
[----:B------:R-:W-:Y:S02]  /*2280*/  FSEL R112, R112, -INF , P3 ;  /* 0xff80000070707808 */ /* 0x000fe40001800000 */
[----:B------:R-:W-:Y:S02]  /*2290*/  FMNMX.FTZ R3, R109, R0, !PT ;  /* 0x000000006d037209 */ /* 0x000fe40007810000 */
[----:B------:R-:W-:-:S02]  /*22a0*/  FSEL R107, R107, -INF , P5 ;  /* 0xff8000006b6b7808 */ /* 0x000fc40002800000 */
[----:B------:R-:W-:Y:S02]  /*22b0*/  ISETP.GT.AND P5, PT, R5, 0x18, PT ;  /* 0x000000180500780c */ /* 0x000fe40003fa4270 */
[----:B------:R-:W-:Y:S02]  /*22c0*/  FSEL R113, R113, -INF , P2 ;  /* 0xff80000071717808 */ /* 0x000fe40001000000 */
[----:B------:R-:W-:Y:S02]  /*22d0*/  FMNMX.FTZ R0, R112, R3, !PT ;  /* 0x0000000370007209 */ /* 0x000fe40007810000 */
[----:B------:R-:W-:Y:S02]  /*22e0*/  FSEL R110, R110, -INF , P4 ;  /* 0xff8000006e6e7808 */ /* 0x000fe40002000000 */
[----:B------:R-:W-:Y:S02]  /*22f0*/  ISETP.GT.AND P4, PT, R5, 0x19, PT ;  /* 0x000000190500780c */ /* 0x000fe40003f84270 */
[----:B------:R-:W-:-:S02]  /*2300*/  FSEL R116, R116, -INF , P5 ;  /* 0xff80000074747808 */ /* 0x000fc40002800000 */
[----:B------:R-:W-:Y:S02]  /*2310*/  FMNMX.FTZ R3, R113, R0, !PT ;  /* 0x0000000071037209 */ /* 0x000fe40007810000 */
[----:B------:R-:W-:Y:S02]  /*2320*/  FSEL R114, R114, -INF , P3 ;  /* 0xff80000072727808 */ /* 0x000fe40001800000 */
[----:B------:R-:W-:Y:S02]  /*2330*/  FSEL R117, R117, -INF , P4 ;  /* 0xff80000075757808 */ /* 0x000fe40002000000 */
[----:B------:R-:W-:Y:S02]  /*2340*/  ISETP.GT.AND P3, PT, R5, 0x20, PT ;  /* 0x000000200500780c */ /* 0x000fe40003f64270 */
[----:B------:R-:W-:Y:S02]  /*2350*/  FMNMX.FTZ R0, R116, R3, !PT ;  /* 0x0000000374007209 */ /* 0x000fe40007810000 */
[----:B------:R-:W-:-:S02]  /*2360*/  FSEL R111, R111, -INF , P1 ;  /* 0xff8000006f6f7808 */ /* 0x000fc40000800000 */
[----:B------:R-:W-:Y:S02]  /*2370*/  ISETP.GT.AND P1, PT, R5, 0x21, PT ;  /* 0x000000210500780c */ /* 0x000fe40003f24270 */
[----:B------:R-:W-:Y:S02]  /*2380*/  FMNMX.FTZ R3, R117, R0, !PT ;  /* 0x0000000075037209 */ /* 0x000fe40007810000 */
[----:B------:R-:W-:Y:S02]  /*2390*/  FSEL R115, R115, -INF , P2 ;  /* 0xff80000073737808 */ /* 0x000fe40001000000 */
[C---:B------:R-:W-:Y:S02]  /*23a0*/  ISETP.GT.AND P2, PT, R5.reuse, 0x28, PT ;  /* 0x000000280500780c */ /* 0x040fe40003f44270 */
[----:B------:R-:W-:Y:S02]  /*23b0*/  FSEL R118, R118, -INF , P5 ;  /* 0xff80000076767808 */ /* 0x000fe40002800000 */
[----:B------:R-:W-:-:S02]  /*23c0*/  ISETP.GT.AND P5, PT, R5, 0x29, PT ;  /* 0x000000290500780c */ /* 0x000fc40003fa4270 */
[----:B------:R-:W-:Y:S02]  /*23d0*/  FSEL R119, R119, -INF , P4 ;  /* 0xff80000077777808 */ /* 0x000fe40002000000 */
[----:B------:R-:W-:Y:S01]  /*23e0*/  ISETP.GT.AND P4, PT, R5, 0x30, PT ;  /* 0x000000300500780c */ /* 0x000fe20003f84270 */
[----:B------:R-:W-:Y:S02]  /*23f0*/  WARPGROUP.DEPBAR.LE gsb0, 0x0 ;  /* 0x00008000000079c5 */ /* 0x000fe40000010000 */
[----:B------:R-:W-:Y:S01]  /*2400*/  WARPGROUP.ARRIVE ;  /* 0x00000000000079c5 */ /* 0x000fe20000000000 */
[----:B------:R-:W-:Y:S02]  /*2410*/  FSEL R88, R88, -INF , P3 ;  /* 0xff80000058587808 */ /* 0x000fe40001800000 */
[----:B------:R-:W-:Y:S02]  /*2420*/  FSEL R89, R89, -INF , P1 ;  /* 0xff80000059597808 */ /* 0x000fe40000800000 */
[----:B------:R-:W-:Y:S01]  /*2430*/  FMNMX.FTZ R0, R88, R3, !PT ;  /* 0x0000000358007209 */ /* 0x000fe20007810000 */
[----:B------:R-:W-:Y:S01]  /*2440*/  QGMMA.64x32x32.F32.E4M3.E4M3 R56, gdesc[UR20], R56, gsb0 ;  /* 0x00600000143879f3 */ /* 0x000fe20008000838 */
[----:B------:R-:W-:Y:S01]  /*2450*/  UIADD3 UR22, UR28, 0x682, URZ ;  /* 0x000006821c167890 */ /* 0x000fe2000fffe03f */
[----:B------:R-:W-:Y:S01]  /*2460*/  FSEL R92, R92, -INF , P2 ;  /* 0xff8000005c5c7808 */ /* 0x000fe20001000000 */
[----:B------:R-:W-:Y:S01]  /*2470*/  UMOV UR23, 0x80000020 ;  /* 0x8000002000177882 */ /* 0x000fe20000000000 */
[----:B------:R-:W-:-:S02]  /*2480*/  FMNMX.FTZ R3, R89, R0, !PT ;  /* 0x0000000059037209 */ /* 0x000fc40007810000 */
[----:B------:R-:W-:Y:S02]  /*2490*/  FSEL R93, R93, -INF , P5 ;  /* 0xff8000005d5d7808 */ /* 0x000fe40002800000 */
[----:B------:R-:W-:Y:S02]  /*24a0*/  FMNMX.FTZ R0, R92, R3, !PT ;  /* 0x000000035c007209 */ /* 0x000fe40007810000 */
[----:B------:R-:W-:Y:S02]  /*24b0*/  FSEL R90, R90, -INF , P3 ;  /* 0xff8000005a5a7808 */ /* 0x000fe40001800000 */
[----:B------:R-:W-:Y:S02]  /*24c0*/  ISETP.GT.AND P3, PT, R5, 0x31, PT ;  /* 0x000000310500780c */ /* 0x000fe40003f64270 */
[----:B------:R-:W-:Y:S02]  /*24d0*/  FSEL R96, R96, -INF , P4 ;  /* 0xff80000060607808 */ /* 0x000fe40002000000 */
[----:B------:R-:W-:-:S02]  /*24e0*/  FMNMX.FTZ R3, R93, R0, !PT ;  /* 0x000000005d037209 */ /* 0x000fc40007810000 */
[----:B------:R-:W-:Y:S02]  /*24f0*/  FSEL R91, R91, -INF , P1 ;  /* 0xff8000005b5b7808 */ /* 0x000fe40000800000 */
[----:B------:R-:W-:Y:S02]  /*2500*/  ISETP.GT.AND P1, PT, R5, 0x38, PT ;  /* 0x000000380500780c */ /* 0x000fe40003f24270 */
[----:B------:R-:W-:Y:S02]  /*2510*/  FSEL R97, R97, -INF , P3 ;  /* 0xff80000061617808 */ /* 0x000fe40001800000 */
[----:B------:R-:W-:Y:S02]  /*2520*/  FMNMX.FTZ R0, R96, R3, !PT ;  /* 0x0000000360007209 */ /* 0x000fe40007810000 */
[----:B------:R-:W-:Y:S02]  /*2530*/  FSEL R94, R94, -INF , P2 ;  /* 0xff8000005e5e7808 */ /* 0x000fe40001000000 */
[----:B------:R-:W-:-:S02]  /*2540*/  ISETP.GT.AND P2, PT, R5, 0x39, PT ;  /* 0x000000390500780c */ /* 0x000fc40003f44270 */
        /* <DEDUP_REMOVED lines=8> */
[----:B------:R-:W-:Y:S02]  /*25d0*/  FMNMX.FTZ R3, R101, R0, !PT ;  /* 0x0000000065037209 */ /* 0x000fe40007810000 */
[----:B------:R-:W-:Y:S02]  /*25e0*/  FSEL R99, R99, -INF , P3 ;  /* 0xff80000063637808 */ /* 0x000fe40001800000 */
[----:B------:R-:W-:Y:S02]  /*25f0*/  ISETP.GT.AND P3, PT, R5, 0x48, PT ;  /* 0x000000480500780c */ /* 0x000fe40003f64270 */
[----:B------:R-:W-:-:S02]  /*2600*/  FSEL R102, R102, -INF , P1 ;  /* 0xff80000066667808 */ /* 0x000fc40000800000 */
[----:B------:R-:W-:Y:S02]  /*2610*/  ISETP.GT.AND P1, PT, R5, 0x49, PT ;  /* 0x000000490500780c */ /* 0x000fe40003f24270 */
[----:B------:R-:W-:Y:S02]  /*2620*/  FSEL R103, R103, -INF , P2 ;  /* 0xff80000067677808 */ /* 0x000fe40001000000 */
[----:B------:R-:W-:Y:S01]  /*2630*/  ISETP.GT.AND P2, PT, R5, 0x50, PT ;  /* 0x000000500500780c */ /* 0x000fe20003f44270 */
[----:B------:R-:W-:Y:S02]  /*2640*/  WARPGROUP.DEPBAR.LE gsb0, 0x0 ;  /* 0x00008000000079c5 */ /* 0x000fe40000010000 */
[----:B------:R-:W-:Y:S01]  /*2650*/  WARPGROUP.ARRIVE ;  /* 0x00000000000079c5 */ /* 0x000fe20000000000 */
[----:B------:R-:W-:Y:S02]  /*2660*/  FSEL R74, R56, -INF , P5 ;  /* 0xff800000384a7808 */ /* 0x000fe40002800000 */
[----:B------:R-:W-:-:S02]  /*2670*/  FSEL R75, R57, -INF , P4 ;  /* 0xff800000394b7808 */ /* 0x000fc40002000000 */
[----:B------:R-:W-:Y:S01]  /*2680*/  FMNMX.FTZ R0, R74, R3, !PT ;  /* 0x000000034a007209 */ /* 0x000fe20007810000 */
[----:B------:R-:W-:Y:S01]  /*2690*/  QGMMA.64x32x32.F32.E4M3.E4M3 R40, gdesc[UR20], R40, gsb0 ;  /* 0x00600000142879f3 */ /* 0x000fe20008000828 */
[----:B------:R-:W-:Y:S01]  /*26a0*/  UIADD3 UR22, UR28, 0x702, URZ ;  /* 0x000007021c167890 */ /* 0x000fe2000fffe03f */
[----:B------:R-:W-:Y:S01]  /*26b0*/  FSEL R76, R60, -INF , P3 ;  /* 0xff8000003c4c7808 */ /* 0x000fe20001800000 */
[----:B------:R-:W-:Y:S01]  /*26c0*/  UMOV UR23, 0x80000020 ;  /* 0x8000002000177882 */ /* 0x000fe20000000000 */
[----:B------:R-:W-:Y:S02]  /*26d0*/  FMNMX.FTZ R3, R75, R0, !PT ;  /* 0x000000004b037209 */ /* 0x000fe40007810000 */
        /* <DEDUP_REMOVED lines=20> */
[----:B------:R-:W-:-:S02]  /*2820*/  FMNMX.FTZ R0, R81, R0, !PT ;  /* 0x0000000051007209 */ /* 0x000fc40007810000 */
[----:B------:R-:W-:Y:S02]  /*2830*/  FSEL R67, R67, -INF , P5 ;  /* 0xff80000043437808 */ /* 0x000fe40002800000 */
[C---:B------:R-:W-:Y:S02]  /*2840*/  ISETP.GT.AND P5, PT, R5.reuse, 0x68, PT ;  /* 0x000000680500780c */ /* 0x040fe40003fa4270 */
[----:B------:R-:W-:Y:S02]  /*2850*/  FSEL R70, R70, -INF , P4 ;  /* 0xff80000046467808 */ /* 0x000fe40002000000 */
[----:B------:R-:W-:Y:S02]  /*2860*/  ISETP.GT.AND P4, PT, R5, 0x69, PT ;  /* 0x000000690500780c */ /* 0x000fe40003f84270 */
[----:B------:R-:W-:Y:S02]  /*2870*/  FSEL R71, R71, -INF , P3 ;  /* 0xff80000047477808 */ /* 0x000fe40001800000 */
[----:B------:R-:W-:Y:S01]  /*2880*/  ISETP.GT.AND P3, PT, R5, 0x70, PT ;  /* 0x000000700500780c */ /* 0x000fe20003f64270 */
[----:B------:R-:W-:-:S02]  /*2890*/  WARPGROUP.DEPBAR.LE gsb0, 0x0 ;  /* 0x00008000000079c5 */ /* 0x000fc40000010000 */
[----:B------:R-:W-:Y:S01]  /*28a0*/  WARPGROUP.ARRIVE ;  /* 0x00000000000079c5 */ /* 0x000fe20000000000 */
[----:B------:R-:W-:Y:S02]  /*28b0*/  FSEL R53, R53, -INF , P0 ;  /* 0xff80000035357808 */ /* 0x000fe40000000000 */
[----:B------:R-:W-:Y:S02]  /*28c0*/  ISETP.GT.AND P0, PT, R5, 0x81, PT ;  /* 0x000000810500780c */ /* 0x000fe40003f04270 */
[----:B------:R-:W-:Y:S01]  /*28d0*/  FSEL R57, R40, -INF , P1 ;  /* 0xff80000028397808 */ /* 0x000fe20000800000 */
[----:B------:R-:W-:Y:S01]  /*28e0*/  QGMMA.64x32x32.F32.E4M3.E4M3 R24, gdesc[UR20], R24, gsb0 ;  /* 0x00600000141879f3 */ /* 0x000fe20008000818 */
[----:B------:R-:W-:Y:S02]  /*28f0*/  P2R R12, PR, RZ, 0x1 ;  /* 0x00000001ff0c7803 */ /* 0x000fe40000000000 */
[----:B------:R-:W-:Y:S02]  /*2900*/  FSEL R41, R41, -INF , P2 ;  /* 0xff80000029297808 */ /* 0x000fe40001000000 */
[----:B------:R-:W-:-:S02]  /*2910*/  FMNMX.FTZ R0, R57, R0, !PT ;  /* 0x0000000039007209 */ /* 0x000fc40007810000 */
[----:B------:R-:W-:Y:S02]  /*2920*/  FSEL R44, R44, -INF , P5 ;  /* 0xff8000002c2c7808 */ /* 0x000fe40002800000 */
[----:B------:R-:W-:Y:S02]  /*2930*/  FMNMX.FTZ R3, R41, R0, !PT ;  /* 0x0000000029037209 */ /* 0x000fe40007810000 */
        /* <DEDUP_REMOVED lines=11> */
[----:B------:R-:W-:Y:S02]  /*29f0*/  FMNMX.FTZ R7, R3, R0, !PT ;  /* 0x0000000003077209 */ /* 0x000fe40007810000 */
[----:B------:R-:W-:Y:S02]  /*2a00*/  FSEL R51, R51, -INF , P1 ;  /* 0xff80000033337808 */ /* 0x000fe40000800000 */
[----:B------:R-:W-:Y:S02]  /*2a10*/  FMNMX.FTZ R0, R56, R7, !PT ;  /* 0x0000000738007209 */ /* 0x000fe40007810000 */
[----:B------:R-:W-:Y:S02]  /*2a20*/  ISETP.GT.AND P1, PT, R5, 0x88, PT ;  /* 0x000000880500780c */ /* 0x000fe40003f24270 */
[----:B------:R-:W-:-:S02]  /*2a30*/  FMNMX.FTZ R7, R53, R0, !PT ;  /* 0x0000000035077209 */ /* 0x000fc40007810000 */
[----:B------:R-:W-:Y:S02]  /*2a40*/  FSEL R54, R54, -INF , P2 ;  /* 0xff80000036367808 */ /* 0x000fe40001000000 */
[C---:B------:R-:W-:Y:S02]  /*2a50*/  ISETP.GT.AND P2, PT, R5.reuse, 0x89, PT ;  /* 0x000000890500780c */ /* 0x040fe40003f44270 */
[----:B------:R-:W-:Y:S02]  /*2a60*/  FSEL R50, R50, -INF , P3 ;  /* 0xff80000032327808 */ /* 0x000fe40001800000 */
[----:B------:R-:W-:Y:S02]  /*2a70*/  ISETP.GT.AND P3, PT, R5, 0x90, PT ;  /* 0x000000900500780c */ /* 0x000fe40003f64270 */
[----:B------:R-:W-:Y:S02]  /*2a80*/  FSEL R47, R47, -INF , P4 ;  /* 0xff8000002f2f7808 */ /* 0x000fe40002000000 */
[----:B------:R-:W-:-:S02]  /*2a90*/  ISETP.GT.AND P4, PT, R5, 0x91, PT ;  /* 0x000000910500780c */ /* 0x000fc40003f84270 */
[----:B------:R-:W-:Y:S02]  /*2aa0*/  FSEL R46, R46, -INF , P5 ;  /* 0xff8000002e2e7808 */ /* 0x000fe40002800000 */
[----:B------:R-:W-:Y:S02]  /*2ab0*/  ISETP.GT.AND P5, PT, R5, 0x98, PT ;  /* 0x000000980500780c */ /* 0x000fe40003fa4270 */
[----:B------:R-:W-:Y:S01]  /*2ac0*/  P2R R11, PR, RZ, 0x2 ;  /* 0x00000002ff0b7803 */ /* 0x000fe20000000000 */
[----:B------:R-:W-:Y:S02]  /*2ad0*/  WARPGROUP.DEPBAR.LE gsb0, 0x0 ;  /* 0x00008000000079c5 */ /* 0x000fe40000010000 */
[----:B------:R-:W-:Y:S02]  /*2ae0*/  FSEL R60, R25, -INF , P0 ;  /* 0xff800000193c7808 */ /* 0x000fe40000000000 */
[----:B------:R-:W-:Y:S02]  /*2af0*/  ISETP.GT.AND P0, PT, R5, 0x80, PT ;  /* 0x000000800500780c */ /* 0x000fe40003f04270 */
[----:B------:R-:W-:-:S02]  /*2b00*/  FSEL R64, R24, -INF , P6 ;  /* 0xff80000018407808 */ /* 0x000fc40003000000 */
[----:B------:R-:W-:Y:S02]  /*2b10*/  FSEL R26, R26, -INF , P0 ;  /* 0xff8000001a1a7808 */ /* 0x000fe40000000000 */
[----:B------:R-:W-:Y:S02]  /*2b20*/  ISETP.NE.AND P0, PT, R12, RZ, PT ;  /* 0x000000ff0c00720c */ /* 0x000fe40003f05270 */
[----:B------:R-:W-:Y:S02]  /*2b30*/  FMNMX.FTZ R7, R64, R7, !PT ;  /* 0x0000000740077209 */ /* 0x000fe40007810000 */
[----:B------:R-:W-:Y:S02]  /*2b40*/  FSEL R27, R27, -INF , P0 ;  /* 0xff8000001b1b7808 */ /* 0x000fe40000000000 */
[----:B------:R-:W-:Y:S02]  /*2b50*/  ISETP.NE.AND P0, PT, R13, RZ, PT ;  /* 0x000000ff0d00720c */ /* 0x000fe40003f05270 */
[----:B------:R-:W-:-:S02]  /*2b60*/  FMNMX.FTZ R13, R106, R107, !PT ;  /* 0x0000006b6a0d7209 */ /* 0x000fc40007810000 */
[----:B------:R-:W-:Y:S02]  /*2b70*/  FSEL R69, R28, -INF , P1 ;  /* 0xff8000001c457808 */ /* 0x000fe40000800000 */
[----:B------:R-:W-:Y:S02]  /*2b80*/  FMNMX.FTZ R14, R110, R13, !PT ;  /* 0x0000000d6e0e7209 */ /* 0x000fe40007810000 */
[----:B------:R-:W-:Y:S02]  /*2b90*/  FMNMX.FTZ R0, R60, R7, !PT ;  /* 0x000000073c007209 */ /* 0x000fe40007810000 */
[----:B------:R-:W-:Y:S02]  /*2ba0*/  FMNMX.FTZ R13, R111, R14, !PT ;  /* 0x0000000e6f0d7209 */ /* 0x000fe40007810000 */
[----:B------:R-:W-:Y:S02]  /*2bb0*/  FSEL R72, R29, -INF , P2 ;  /* 0xff8000001d487808 */ /* 0x000fe40001000000 */
[----:B------:R-:W-:-:S02]  /*2bc0*/  FMNMX.FTZ R14, R114, R13, !PT ;  /* 0x0000000d720e7209 */ /* 0x000fc40007810000 */
[----:B------:R-:W-:Y:S02]  /*2bd0*/  FMNMX.FTZ R7, R69, R0, !PT ;  /* 0x0000000045077209 */ /* 0x000fe40007810000 */
[----:B------:R-:W-:Y:S02]  /*2be0*/  FMNMX.FTZ R15, R115, R14, !PT ;  /* 0x0000000e730f7209 */ /* 0x000fe40007810000 */
[----:B------:R-:W-:Y:S02]  /*2bf0*/  FSEL R73, R32, -INF , P3 ;  /* 0xff80000020497808 */ /* 0x000fe40001800000 */
[----:B------:R-:W-:Y:S02]  /*2c00*/  FMNMX.FTZ R20, R118, R15, !PT ;  /* 0x0000000f76147209 */ /* 0x000fe40007810000 */
[----:B------:R-:W-:Y:S02]  /*2c10*/  FMNMX.FTZ R0, R72, R7, !PT ;  /* 0x0000000748007209 */ /* 0x000fe40007810000 */
        /* <DEDUP_REMOVED lines=9> */
[----:B------:R-:W-:Y:S02]  /*2cb0*/  ISETP.GT.AND P6, PT, R5, 0x99, PT ;  /* 0x000000990500780c */ /* 0x000fe40003fc4270 */
[----:B------:R-:W-:Y:S02]  /*2cc0*/  FMNMX.FTZ R24, R98, R21, !PT ;  /* 0x0000001562187209 */ /* 0x000fe40007810000 */
[----:B------:R-:W-:Y:S02]  /*2cd0*/  FSEL R65, R37, -INF , P6 ;  /* 0xff80000025417808 */ /* 0x000fe40003000000 */
[----:B------:R-:W-:-:S02]  /*2ce0*/  FMNMX.FTZ R25, R99, R24, !PT ;  /* 0x0000001863197209 */ /* 0x000fc40007810000 */
[----:B------:R-:W-:Y:S02]  /*2cf0*/  FMNMX.FTZ R0, R61, R0, !PT ;  /* 0x000000003d007209 */ /* 0x000fe40007810000 */
[----:B------:R-:W-:Y:S02]  /*2d00*/  FMNMX.FTZ R28, R102, R25, !PT ;  /* 0x00000019661c7209 */ /* 0x000fe40007810000 */
[----:B------:R-:W-:Y:S02]  /*2d10*/  FMNMX.FTZ R6, R65, R0, !PT ;  /* 0x0000000041067209 */ /* 0x000fe40007810000 */
[----:B------:R-:W-:Y:S02]  /*2d20*/  FMNMX.FTZ R25, R103, R28, !PT ;  /* 0x0000001c67197209 */ /* 0x000fe40007810000 */
[----:B------:R-:W-:Y:S01]  /*2d30*/  ISETP.GT.AND P1, PT, R5, 0x79, PT ;  /* 0x000000790500780c */ /* 0x000fe20003f24270 */
[----:B------:R-:W0:Y:S01]  /*2d40*/  SHFL.BFLY PT, R7, R6, 0x2, 0x1f ;  /* 0x0c401f0006077f89 */ /* 0x000e2200000e0000 */
[----:B------:R-:W-:-:S02]  /*2d50*/  FMNMX.FTZ R28, R58, R25, !PT ;  /* 0x000000193a1c7209 */ /* 0x000fc40007810000 */
[----:B------:R-:W-:Y:S02]  /*2d60*/  P2R R10, PR, RZ, 0x4 ;  /* 0x00000004ff0a7803 */ /* 0x000fe40000000000 */
[----:B------:R-:W-:Y:S02]  /*2d70*/  FMNMX.FTZ R29, R59, R28, !PT ;  /* 0x0000001c3b1d7209 */ /* 0x000fe40007810000 */
[----:B------:R-:W-:Y:S02]  /*2d80*/  FSEL R55, R55, -INF , P1 ;  /* 0xff80000037377808 */ /* 0x000fe40000800000 */
[----:B------:R-:W-:Y:S02]  /*2d90*/  FMNMX.FTZ R32, R62, R29, !PT ;  /* 0x0000001d3e207209 */ /* 0x000fe40007810000 */
[----:B------:R-:W-:Y:S02]  /*2da0*/  ISETP.NE.AND P1, PT, R11, RZ, PT ;  /* 0x000000ff0b00720c */ /* 0x000fe40003f25270 */
[----:B------:R-:W-:-:S02]  /*2db0*/  FMNMX.FTZ R29, R63, R32, !PT ;  /* 0x000000203f1d7209 */ /* 0x000fc40007810000 */
[----:B------:R-:W-:Y:S02]  /*2dc0*/  FSEL R30, R30, -INF , P1 ;  /* 0xff8000001e1e7808 */ /* 0x000fe40000800000 */
[----:B------:R-:W-:-:S04]  /*2dd0*/  FMNMX.FTZ R32, R66, R29, !PT ;  /* 0x0000001d42207209 */ /* 0x000fc80007810000 */
[----:B------:R-:W-:Y:S02]  /*2de0*/  FMNMX.FTZ R33, R67, R32, !PT ;  /* 0x0000002043217209 */ /* 0x000fe40007810000 */
[----:B0-----:R-:W-:Y:S02]  /*2df0*/  FMNMX.FTZ R7, R6, R7, !PT ;  /* 0x0000000706077209 */ /* 0x001fe40007810000 */
[----:B------:R-:W-:-:S03]  /*2e00*/  FMNMX.FTZ R36, R70, R33, !PT ;  /* 0x0000002146247209 */ /* 0x000fc60007810000 */
[----:B------:R-:W0:Y:S01]  /*2e10*/  SHFL.BFLY PT, R0, R7, 0x1, 0x1f ;  /* 0x0c201f0007007f89 */ /* 0x000e2200000e0000 */
[----:B------:R-:W-:-:S04]  /*2e20*/  FMNMX.FTZ R33, R71, R36, !PT ;  /* 0x0000002447217209 */ /* 0x000fc80007810000 */
[----:B------:R-:W-:-:S04]  /*2e30*/  FMNMX.FTZ R36, R42, R33, !PT ;  /* 0x000000212a247209 */ /* 0x000fc80007810000 */
[----:B------:R-:W-:-:S04]  /*2e40*/  FMNMX.FTZ R37, R43, R36, !PT ;  /* 0x000000242b257209 */ /* 0x000fc80007810000 */
[----:B------:R-:W-:-:S04]  /*2e50*/  FMNMX.FTZ R36, R46, R37, !PT ;  /* 0x000000252e247209 */ /* 0x000fc80007810000 */
[----:B------:R-:W-:-:S04]  /*2e60*/  FMNMX.FTZ R37, R47, R36, !PT ;  /* 0x000000242f257209 */ /* 0x000fc80007810000 */
[----:B------:R-:W-:Y:S02]  /*2e70*/  FMNMX.FTZ R52, R50, R37, !PT ;  /* 0x0000002532347209 */ /* 0x000fe40007810000 */
[----:B0-----:R-:W-:Y:S02]  /*2e80*/  FMNMX.FTZ R0, R7, R0, !PT ;  /* 0x0000000007007209 */ /* 0x001fe40007810000 */
[----:B------:R-:W-:Y:S02]  /*2e90*/  FMNMX.FTZ R37, R51, R52, !PT ;  /* 0x0000003433257209 */ /* 0x000fe40007810000 */
[C---:B------:R-:W-:Y:S01]  /*2ea0*/  FSETP.NEU.FTZ.AND P2, PT, R0.reuse, -INF , PT ;  /* 0xff8000000000780b */ /* 0x040fe20003f5d000 */
[----:B------:R-:W-:-:S01]  /*2eb0*/  FFMA.FTZ R8, R0, R9, -8 ;  /* 0xc100000000087423 */ /* 0x000fc20000010009 */
[----:B------:R-:W-:-:S04]  /*2ec0*/  FMNMX.FTZ R52, R54, R37, !PT ;  /* 0x0000002536347209 */ /* 0x000fc80007810000 */
[----:B------:R-:W-:Y:S02]  /*2ed0*/  FMNMX.FTZ R49, R55, R52, !PT ;  /* 0x0000003437317209 */ /* 0x000fe40007810000 */
[----:B------:R-:W-:Y:S02]  /*2ee0*/  FSEL R82, R8, RZ, P2 ;  /* 0x000000ff08527208 */ /* 0x000fe40001000000 */
[----:B------:R-:W-:Y:S02]  /*2ef0*/  FMNMX.FTZ R52, R26, R49, !PT ;  /* 0x000000311a347209 */ /* 0x000fe40007810000 */
[----:B------:R-:W-:Y:S01]  /*2f00*/  ISETP.NE.AND P2, PT, R10, RZ, PT ;  /* 0x000000ff0a00720c */ /* 0x000fe20003f45270 */
[--C-:B------:R-:W-:Y:S01]  /*2f10*/  FFMA.FTZ R74, R74, UR40, -R82.reuse ;  /* 0x000000284a4a7c23 */ /* 0x100fe20008010852 */
[----:B------:R-:W-:-:S01]  /*2f20*/  FFMA.FTZ R32, R75, UR40, -R82 ;  /* 0x000000284b207c23 */ /* 0x000fc20008010852 */
[----:B------:R-:W-:Y:S01]  /*2f30*/  FMNMX.FTZ R75, R27, R52, !PT ;  /* 0x000000341b4b7209 */ /* 0x000fe20007810000 */
[----:B------:R-:W-:-:S01]  /*2f40*/  FFMA.FTZ R76, R76, UR40, -R82 ;  /* 0x000000284c4c7c23 */ /* 0x000fc20008010852 */
[----:B------:R0:W-:Y:S01]  /*2f50*/  MUFU.EX2 R29, R74 ;  /* 0x0000004a001d7308 */ /* 0x0001e20000000800 */
[----:B------:R-:W-:-:S01]  /*2f60*/  FFMA.FTZ R40, R77, UR40, -R82 ;  /* 0x000000284d287c23 */ /* 0x000fc20008010852 */
[----:B------:R-:W-:Y:S01]  /*2f70*/  FSEL R77, R38, -INF , P5 ;  /* 0xff800000264d7808 */ /* 0x000fe20002800000 */
[----:B------:R-:W-:-:S01]  /*2f80*/  FFMA.FTZ R36, R78, UR40, -R82 ;  /* 0x000000284e247c23 */ /* 0x000fc20008010852 */
[----:B------:R-:W-:Y:S01]  /*2f90*/  FSEL R78, R39, -INF , P6 ;  /* 0xff800000274e7808 */ /* 0x000fe20003000000 */
[----:B------:R-:W-:-:S01]  /*2fa0*/  FFMA.FTZ R80, R80, UR40, -R82 ;  /* 0x0000002850507c23 */ /* 0x000fc20008010852 */
[--C-:B------:R-:W-:Y:S01]  /*2fb0*/  FFMA.FTZ R39, R48, UR40, -R82.reuse ;  /* 0x0000002830277c23 */ /* 0x100fe20008010852 */
[----:B------:R-:W-:-:S01]  /*2fc0*/  FFMA.FTZ R48, R53, UR40, -R82 ;  /* 0x0000002835307c23 */ /* 0x000fc20008010852 */
[----:B------:R1:W-:Y:S01]  /*2fd0*/  MUFU.EX2 R33, R76 ;  /* 0x0000004c00217308 */ /* 0x0003e20000000800 */
[----:B0-----:R-:W-:Y:S01]  /*2fe0*/  FSEL R74, R31, -INF , P2 ;  /* 0xff8000001f4a7808 */ /* 0x001fe20001000000 */
[--C-:B------:R-:W-:Y:S01]  /*2ff0*/  FFMA.FTZ R53, R69, UR40, -R82.reuse ;  /* 0x0000002845357c23 */ /* 0x100fe20008010852 */
[----:B------:R-:W-:Y:S01]  /*3000*/  FMNMX.FTZ R31, R30, R75, !PT ;  /* 0x0000004b1e1f7209 */ /* 0x000fe20007810000 */
[--C-:B------:R-:W-:Y:S01]  /*3010*/  FFMA.FTZ R5, R104, UR40, -R82.reuse ;  /* 0x0000002868057c23 */ /* 0x100fe20008010852 */
[----:B------:R-:W-:Y:S01]  /*3020*/  FSEL R75, R34, -INF , P3 ;  /* 0xff800000224b7808 */ /* 0x000fe20001800000 */
[--C-:B------:R-:W-:Y:S01]  /*3030*/  FFMA.FTZ R6, R105, UR40, -R82.reuse ;  /* 0x0000002869067c23 */ /* 0x100fe20008010852 */
[----:B------:R-:W-:Y:S01]  /*3040*/  FMNMX.FTZ R52, R74, R31, !PT ;  /* 0x0000001f4a347209 */ /* 0x000fe20007810000 */
[--C-:B------:R-:W-:Y:S01]  /*3050*/  FFMA.FTZ R31, R57, UR40, -R82.reuse ;  /* 0x00000028391f7c23 */ /* 0x100fe20008010852 */
[----:B-1----:R-:W-:Y:S01]  /*3060*/  FSEL R76, R35, -INF , P4 ;  /* 0xff800000234c7808 */ /* 0x002fe20002000000 */
[----:B------:R0:W-:Y:S01]  /*3070*/  MUFU.EX2 R49, R80 ;  /* 0x0000005000317308 */ /* 0x0001e20000000800 */
[----:B------:R-:W-:Y:S01]  /*3080*/  FMNMX.FTZ R35, R75, R52, !PT ;  /* 0x000000344b237209 */ /* 0x000fe20007810000 */
[--C-:B------:R-:W-:Y:S01]  /*3090*/  FFMA.FTZ R52, R45, UR40, -R82.reuse ;  /* 0x000000282d347c23 */ /* 0x100fe20008010852 */
[----:B------:R-:W-:-:S01]  /*30a0*/  FFMA.FTZ R45, R64, UR40, -R82 ;  /* 0x00000028402d7c23 */ /* 0x000fc20008010852 */
[----:B------:R-:W-:Y:S01]  /*30b0*/  FFMA.FTZ R64, R68, UR40, -R82 ;  /* 0x0000002844407c23 */ /* 0x000fe20008010852 */
[----:B------:R-:W-:Y:S01]  /*30c0*/  FMNMX.FTZ R38, R76, R35, !PT ;  /* 0x000000234c267209 */ /* 0x000fe20007810000 */
[----:B------:R-:W-:-:S02]  /*30d0*/  IMAD.U32 R68, RZ, RZ, UR40 ;  /* 0x00000028ff447e24 */ /* 0x000fc4000f8e00ff */
[----:B------:R-:W-:-:S01]  /*30e0*/  FFMA.FTZ R7, R108, UR40, -R82 ;  /* 0x000000286c077c23 */ /* 0x000fc20008010852 */
[----:B------:R-:W-:Y:S01]  /*30f0*/  MUFU.EX2 R5, R5 ;  /* 0x0000000500057308 */ /* 0x000fe20000000800 */
[----:B------:R-:W-:Y:S01]  /*3100*/  FMNMX.FTZ R35, R77, R38, !PT ;  /* 0x000000264d237209 */ /* 0x000fe20007810000 */
[--C-:B------:R-:W-:Y:S01]  /*3110*/  FFMA.FTZ R8, R109, UR40, -R82.reuse ;  /* 0x000000286d087c23 */ /* 0x100fe20008010852 */
[----:B------:R-:W-:-:S01]  /*3120*/  FFMA.FTZ R9, R112, UR40, -R82 ;  /* 0x0000002870097c23 */ /* 0x000fc20008010852 */
[----:B--2---:R-:W-:Y:S01]  /*3130*/  LOP3.LUT P2, RZ, R83, 0x7f, RZ, 0xc0, !PT ;  /* 0x0000007f53ff7812 */ /* 0x004fe2000784c0ff */
[----:B------:R-:W-:-:S01]  /*3140*/  FFMA.FTZ R41, R41, UR40, -R82 ;  /* 0x0000002829297c23 */ /* 0x000fc20008010852 */
[----:B------:R-:W-:Y:S01]  /*3150*/  FMNMX.FTZ R57, R78, R35, !PT ;  /* 0x000000234e397209 */ /* 0x000fe20007810000 */
[----:B------:R-:W-:-:S01]  /*3160*/  FFMA.FTZ R35, R44, UR40, -R82 ;  /* 0x000000282c237c23 */ /* 0x000fc20008010852 */
[--C-:B------:R-:W-:Y:S01]  /*3170*/  FFMA.FTZ R44, R3, UR40, -R82.reuse ;  /* 0x00000028032c7c23 */ /* 0x100fe20008010852 */
[----:B------:R-:W1:Y:S01]  /*3180*/  MUFU.EX2 R6, R6 ;  /* 0x0000000600067308 */ /* 0x000e620000000800 */
[----:B------:R-:W-:-:S01]  /*3190*/  FFMA.FTZ R10, R113, UR40, -R82 ;  /* 0x00000028710a7c23 */ /* 0x000fc20008010852 */
[----:B0-----:R-:W0:Y:S01]  /*31a0*/  SHFL.BFLY PT, R80, R57, 0x2, 0x1f ;  /* 0x0c401f0039507f89 */ /* 0x001e2200000e0000 */
[----:B------:R-:W-:-:S01]  /*31b0*/  FFMA.FTZ R11, R116, UR40, -R82 ;  /* 0x00000028740b7c23 */ /* 0x000fc20008010852 */
[--C-:B------:R-:W-:Y:S01]  /*31c0*/  FFMA.FTZ R12, R117, UR40, -R82.reuse ;  /* 0x00000028750c7c23 */ /* 0x100fe20008010852 */
[----:B------:R-:W-:-:S01]  /*31d0*/  FFMA.FTZ R88, R88, UR40, -R82 ;  /* 0x0000002858587c23 */ /* 0x000fc20008010852 */
[--C-:B------:R-:W-:Y:S01]  /*31e0*/  FFMA.FTZ R14, R89, UR40, -R82.reuse ;  /* 0x00000028590e7c23 */ /* 0x100fe20008010852 */
[----:B------:R-:W-:-:S01]  /*31f0*/  FFMA.FTZ R92, R92, UR40, -R82 ;  /* 0x000000285c5c7c23 */ /* 0x000fc20008010852 */
[----:B------:R-:W2:Y:S01]  /*3200*/  MUFU.EX2 R7, R7 ;  /* 0x0000000700077308 */ /* 0x000ea20000000800 */
[----:B------:R-:W-:-:S02]  /*3210*/  @!P2 VIADD R4, R4, 0x29840 ;  /* 0x000298400404a836 */ /* 0x000fc40000000000 */
[--C-:B------:R-:W-:Y:S01]  /*3220*/  FFMA.FTZ R20, R93, UR40, -R82.reuse ;  /* 0x000000285d147c23 */ /* 0x100fe20008010852 */
[----:B------:R-:W-:-:S01]  /*3230*/  FFMA.FTZ R96, R96, UR40, -R82 ;  /* 0x0000002860607c23 */ /* 0x000fc20008010852 */
[--C-:B------:R-:W-:Y:S01]  /*3240*/  FFMA.FTZ R24, R97, UR40, -R82.reuse ;  /* 0x0000002861187c23 */ /* 0x100fe20008010852 */
[----:B------:R-:W-:-:S01]  /*3250*/  FFMA.FTZ R100, R100, UR40, -R82 ;  /* 0x0000002864647c23 */ /* 0x000fc20008010852 */
[----:B------:R-:W-:Y:S01]  /*3260*/  @!P2 PRMT R4, RZ, 0x654, R4 ;  /* 0x00000654ff04a816 */ /* 0x000fe20000000004 */
[----:B------:R-:W-:-:S01]  /*3270*/  FFMA.FTZ R28, R101, UR40, -R82 ;  /* 0x00000028651c7c23 */ /* 0x000fc20008010852 */
[----:B------:R-:W3:Y:S01]  /*3280*/  MUFU.EX2 R8, R8 ;  /* 0x0000000800087308 */ /* 0x000ee20000000800 */
[----:B------:R-:W-:-:S01]  /*3290*/  FFMA.FTZ R79, R79, UR40, -R82 ;  /* 0x000000284f4f7c23 */ /* 0x000fc20008010852 */
[----:B------:R4:W-:Y:S01]  /*32a0*/  @!P2 SYNCS.ARRIVE.TRANS64.RED.A1T0 RZ, [R4+URZ], RZ ;  /* 0x000000ff04ffa9a7 */ /* 0x0009e2000810043f */
[----:B------:R-:W-:-:S01]  /*32b0*/  FFMA.FTZ R81, R81, UR40, -R82 ;  /* 0x0000002851517c23 */ /* 0x000fc20008010852 */
[----:B------:R-:W-:Y:S01]  /*32c0*/  FFMA.FTZ R61, R61, UR40, -R82 ;  /* 0x000000283d3d7c23 */ /* 0x000fe20008010852 */
[----:B------:R-:W-:-:S03]  /*32d0*/  IMAD.MOV.U32 R83, RZ, RZ, R87 ;  /* 0x000000ffff537224 */ /* 0x000fc600078e0057 */
[----:B------:R-:W5:Y:S01]  /*32e0*/  MUFU.EX2 R9, R9 ;  /* 0x0000000900097308 */ /* 0x000f620000000800 */
[----:B0-----:R-:W-:Y:S01]  /*32f0*/  FMNMX.FTZ R80, R57, R80, !PT ;  /* 0x0000005039507209 */ /* 0x001fe20007810000 */
[----:B------:R-:W-:-:S04]  /*3300*/  FFMA.FTZ R57, R73, UR40, -R82 ;  /* 0x0000002849397c23 */ /* 0x000fc80008010852 */
[----:B------:R-:W0:Y:S02]  /*3310*/  SHFL.BFLY PT, R3, R80, 0x1, 0x1f ;  /* 0x0c201f0050037f89 */ /* 0x000e2400000e0000 */
[----:B------:R1:W-:Y:S08]  /*3320*/  MUFU.EX2 R38, R41 ;  /* 0x0000002900267308 */ /* 0x0003f00000000800 */
[----:B------:R-:W-:Y:S01]  /*3330*/  MUFU.EX2 R10, R10 ;  /* 0x0000000a000a7308 */ /* 0x000fe20000000800 */
[----:B-1----:R-:W-:-:S01]  /*3340*/  FFMA.FTZ R41, R56, UR40, -R82 ;  /* 0x0000002838297c23 */ /* 0x002fc20008010852 */
[--C-:B------:R-:W-:Y:S01]  /*3350*/  FFMA.FTZ R56, R60, UR40, -R82.reuse ;  /* 0x000000283c387c23 */ /* 0x100fe20008010852 */
[----:B------:R-:W-:-:S01]  /*3360*/  FFMA.FTZ R60, R72, UR40, -R82 ;  /* 0x00000028483c7c23 */ /* 0x000fc20008010852 */
[----:B------:R-:W-:-:S04]  /*3370*/  FADD.FTZ R72, R5, R6 ;  /* 0x0000000605487221 */ /* 0x000fc80000010000 */
[----:B------:R-:W-:Y:S01]  /*3380*/  MUFU.EX2 R11, R11 ;  /* 0x0000000b000b7308 */ /* 0x000fe20000000800 */
[----:B--2---:R-:W-:-:S01]  /*3390*/  FADD.FTZ R73, R7, R72 ;  /* 0x0000004807497221 */ /* 0x004fc20000010000 */
[----:B0-----:R-:W-:-:S06]  /*33a0*/  FMNMX.FTZ R3, R80, R3, !PT ;  /* 0x0000000350037209 */ /* 0x001fcc0007810000 */
[----:B------:R-:W-:Y:S01]  /*33b0*/  MUFU.EX2 R12, R12 ;  /* 0x0000000c000c7308 */ /* 0x000fe20000000800 */
[----:B---3--:R-:W-:-:S01]  /*33c0*/  FADD.FTZ R80, R8, R73 ;  /* 0x0000004908507221 */ /* 0x008fc20000010000 */
[C---:B------:R-:W-:Y:S01]  /*33d0*/  FSETP.NEU.FTZ.AND P1, PT, R3.reuse, -INF , PT ;  /* 0xff8000000300780b */ /* 0x040fe20003f3d000 */
[----:B------:R-:W-:-:S01]  /*33e0*/  FFMA.FTZ R69, R3, R68, -8 ;  /* 0xc100000003457423 */ /* 0x000fc20000010044 */
[----:B------:R-:W-:Y:S01]  /*33f0*/  FFMA.FTZ R68, R65, UR40, -R82 ;  /* 0x0000002841447c23 */ /* 0x000fe20008010852 */
[----:B-----5:R-:W-:-:S01]  /*3400*/  FADD.FTZ R73, R9, R80 ;  /* 0x0000005009497221 */ /* 0x020fc20000010000 */
[--C-:B------:R-:W-:Y:S02]  /*3410*/  IMAD.MOV.U32 R82, RZ, RZ, R87.reuse ;  /* 0x000000ffff527224 */ /* 0x100fe400078e0057 */
[----:B------:R-:W-:Y:S01]  /*3420*/  MUFU.EX2 R13, R88 ;  /* 0x00000058000d7308 */ /* 0x000fe20000000800 */
[----:B------:R-:W-:Y:S01]  /*3430*/  FSEL R69, R69, RZ, P1 ;  /* 0x000000ff45457208 */ /* 0x000fe20000800000 */
[----:B------:R-:W-:Y:S01]  /*3440*/  IMAD.MOV.U32 R80, RZ, RZ, R87 ;  /* 0x000000ffff507224 */ /* 0x000fe200078e0057 */
[----:B------:R-:W-:-:S03]  /*3450*/  PLOP3.LUT P1, PT, PT, PT, UP0, 0x80, 0x0 ;  /* 0x000000000000781c */ /* 0x000fc60003f2f008 */
[--C-:B------:R-:W-:Y:S01]  /*3460*/  FFMA.FTZ R106, R106, UR40, -R69.reuse ;  /* 0x000000286a6a7c23 */ /* 0x100fe20008010845 */
[----:B------:R-:W-:-:S01]  /*3470*/  FFMA.FTZ R107, R107, UR40, -R69 ;  /* 0x000000286b6b7c23 */ /* 0x000fc20008010845 */
[--C-:B------:R-:W-:Y:S01]  /*3480*/  FFMA.FTZ R110, R110, UR40, -R69.reuse ;  /* 0x000000286e6e7c23 */ /* 0x100fe20008010845 */
[----:B------:R-:W-:-:S01]  /*3490*/  FFMA.FTZ R111, R111, UR40, -R69 ;  /* 0x000000286f6f7c23 */ /* 0x000fc20008010845 */
[--C-:B------:R-:W-:Y:S01]  /*34a0*/  FFMA.FTZ R114, R114, UR40, -R69.reuse ;  /* 0x0000002872727c23 */ /* 0x100fe20008010845 */
[----:B------:R-:W-:-:S01]  /*34b0*/  FFMA.FTZ R115, R115, UR40, -R69 ;  /* 0x0000002873737c23 */ /* 0x000fc20008010845 */
[----:B------:R-:W-:Y:S01]  /*34c0*/  MUFU.EX2 R106, R106 ;  /* 0x0000006a006a7308 */ /* 0x000fe20000000800 */
[----:B------:R-:W-:-:S01]  /*34d0*/  FFMA.FTZ R118, R118, UR40, -R69 ;  /* 0x0000002876767c23 */ /* 0x000fc20008010845 */
[--C-:B------:R-:W-:Y:S01]  /*34e0*/  FFMA.FTZ R119, R119, UR40, -R69.reuse ;  /* 0x0000002877777c23 */ /* 0x100fe20008010845 */
[----:B------:R-:W-:-:S01]  /*34f0*/  FFMA.FTZ R90, R90, UR40, -R69 ;  /* 0x000000285a5a7c23 */ /* 0x000fc20008010845 */
[--C-:B------:R-:W-:Y:S01]  /*3500*/  FFMA.FTZ R91, R91, UR40, -R69.reuse ;  /* 0x000000285b5b7c23 */ /* 0x100fe20008010845 */
[----:B------:R-:W-:-:S01]  /*3510*/  FFMA.FTZ R94, R94, UR40, -R69 ;  /* 0x000000285e5e7c23 */ /* 0x000fc20008010845 */
[--C-:B------:R-:W-:Y:S01]  /*3520*/  FFMA.FTZ R95, R95, UR40, -R69.reuse ;  /* 0x000000285f5f7c23 */ /* 0x100fe20008010845 */
[----:B------:R-:W-:-:S01]  /*3530*/  FFMA.FTZ R98, R98, UR40, -R69 ;  /* 0x0000002862627c23 */ /* 0x000fc20008010845 */
[----:B------:R-:W0:Y:S01]  /*3540*/  MUFU.EX2 R107, R107 ;  /* 0x0000006b006b7308 */ /* 0x000e220000000800 */
[----:B------:R-:W-:-:S01]  /*3550*/  FFMA.FTZ R99, R99, UR40, -R69 ;  /* 0x0000002863637c23 */ /* 0x000fc20008010845 */
[--C-:B------:R-:W-:Y:S01]  /*3560*/  FFMA.FTZ R102, R102, UR40, -R69.reuse ;  /* 0x0000002866667c23 */ /* 0x100fe20008010845 */
[----:B------:R-:W-:-:S01]  /*3570*/  FFMA.FTZ R103, R103, UR40, -R69 ;  /* 0x0000002867677c23 */ /* 0x000fc20008010845 */
[--C-:B------:R-:W-:Y:S01]  /*3580*/  FFMA.FTZ R58, R58, UR40, -R69.reuse ;  /* 0x000000283a3a7c23 */ /* 0x100fe20008010845 */
[----:B------:R-:W-:-:S01]  /*3590*/  FFMA.FTZ R59, R59, UR40, -R69 ;  /* 0x000000283b3b7c23 */ /* 0x000fc20008010845 */
[--C-:B------:R-:W-:Y:S01]  /*35a0*/  FFMA.FTZ R62, R62, UR40, -R69.reuse ;  /* 0x000000283e3e7c23 */ /* 0x100fe20008010845 */
[----:B------:R-:W-:-:S01]  /*35b0*/  FFMA.FTZ R63, R63, UR40, -R69 ;  /* 0x000000283f3f7c23 */ /* 0x000fc20008010845 */
[----:B------:R-:W1:Y:S01]  /*35c0*/  MUFU.EX2 R110, R110 ;  /* 0x0000006e006e7308 */ /* 0x000e620000000800 */
[----:B------:R-:W-:-:S01]  /*35d0*/  FFMA.FTZ R66, R66, UR40, -R69 ;  /* 0x0000002842427c23 */ /* 0x000fc20008010845 */
[--C-:B------:R-:W-:Y:S01]  /*35e0*/  FFMA.FTZ R67, R67, UR40, -R69.reuse ;  /* 0x0000002843437c23 */ /* 0x100fe20008010845 */
[----:B------:R-:W-:-:S01]  /*35f0*/  FFMA.FTZ R70, R70, UR40, -R69 ;  /* 0x0000002846467c23 */ /* 0x000fc20008010845 */
[--C-:B------:R-:W-:Y:S01]  /*3600*/  FFMA.FTZ R71, R71, UR40, -R69.reuse ;  /* 0x0000002847477c23 */ /* 0x100fe20008010845 */
[----:B------:R-:W-:-:S01]  /*3610*/  FFMA.FTZ R42, R42, UR40, -R69 ;  /* 0x000000282a2a7c23 */ /* 0x000fc20008010845 */
[--C-:B------:R-:W-:Y:S01]  /*3620*/  FFMA.FTZ R43, R43, UR40, -R69.reuse ;  /* 0x000000282b2b7c23 */ /* 0x100fe20008010845 */
[----:B------:R-:W-:-:S01]  /*3630*/  FFMA.FTZ R46, R46, UR40, -R69 ;  /* 0x000000282e2e7c23 */ /* 0x000fc20008010845 */
[----:B------:R-:W2:Y:S01]  /*3640*/  MUFU.EX2 R111, R111 ;  /* 0x0000006f006f7308 */ /* 0x000ea20000000800 */
[----:B0-----:R-:W-:-:S01]  /*3650*/  FADD.FTZ R65, R106, R107 ;  /* 0x0000006b6a417221 */ /* 0x001fc20000010000 */
[--C-:B------:R-:W-:Y:S01]  /*3660*/  FFMA.FTZ R47, R47, UR40, -R69.reuse ;  /* 0x000000282f2f7c23 */ /* 0x100fe20008010845 */
[----:B------:R-:W-:-:S01]  /*3670*/  FFMA.FTZ R50, R50, UR40, -R69 ;  /* 0x0000002832327c23 */ /* 0x000fc20008010845 */
[--C-:B------:R-:W-:Y:S01]  /*3680*/  FFMA.FTZ R51, R51, UR40, -R69.reuse ;  /* 0x0000002833337c23 */ /* 0x100fe20008010845 */
[----:B------:R-:W-:-:S01]  /*3690*/  FFMA.FTZ R54, R54, UR40, -R69 ;  /* 0x0000002836367c23 */ /* 0x000fc20008010845 */
[--C-:B------:R-:W-:Y:S01]  /*36a0*/  FFMA.FTZ R55, R55, UR40, -R69.reuse ;  /* 0x0000002837377c23 */ /* 0x100fe20008010845 */
[----:B------:R-:W-:-:S01]  /*36b0*/  FFMA.FTZ R26, R26, UR40, -R69 ;  /* 0x000000281a1a7c23 */ /* 0x000fc20008010845 */
[----:B------:R-:W4:Y:S01]  /*36c0*/  MUFU.EX2 R114, R114 ;  /* 0x0000007200727308 */ /* 0x000f220000000800 */
[----:B-1----:R-:W-:-:S01]  /*36d0*/  FADD.FTZ R72, R110, R65 ;  /* 0x000000416e487221 */ /* 0x002fc20000010000 */
[--C-:B------:R-:W-:Y:S01]  /*36e0*/  FFMA.FTZ R27, R27, UR40, -R69.reuse ;  /* 0x000000281b1b7c23 */ /* 0x100fe20008010845 */
[----:B------:R-:W-:-:S01]  /*36f0*/  FFMA.FTZ R30, R30, UR40, -R69 ;  /* 0x000000281e1e7c23 */ /* 0x000fc20008010845 */
[--C-:B------:R-:W-:Y:S01]  /*3700*/  FFMA.FTZ R74, R74, UR40, -R69.reuse ;  /* 0x000000284a4a7c23 */ /* 0x100fe20008010845 */
[----:B------:R-:W-:-:S01]  /*3710*/  FFMA.FTZ R75, R75, UR40, -R69 ;  /* 0x000000284b4b7c23 */ /* 0x000fc20008010845 */
[--C-:B------:R-:W-:Y:S01]  /*3720*/  FFMA.FTZ R76, R76, UR40, -R69.reuse ;  /* 0x000000284c4c7c23 */ /* 0x100fe20008010845 */
[----:B------:R-:W-:-:S01]  /*3730*/  FFMA.FTZ R77, R77, UR40, -R69 ;  /* 0x000000284d4d7c23 */ /* 0x000fc20008010845 */
[----:B------:R-:W0:Y:S01]  /*3740*/  MUFU.EX2 R115, R115 ;  /* 0x0000007300737308 */ /* 0x000e220000000800 */
[----:B--2---:R-:W-:-:S01]  /*3750*/  FADD.FTZ R65, R111, R72 ;  /* 0x000000486f417221 */ /* 0x004fc20000010000 */
[----:B------:R-:W-:Y:S01]  /*3760*/  FADD.FTZ R72, R10, R73 ;  /* 0x000000490a487221 */ /* 0x000fe20000010000 */
[----:B------:R-:W-:-:S01]  /*3770*/  FFMA.FTZ R69, R78, UR40, -R69 ;  /* 0x000000284e457c23 */ /* 0x000fc20008010845 */
[----:B------:R-:W-:Y:S01]  /*3780*/  F2FP.SATFINITE.E4M3.F32.PACK_AB_MERGE_C R110, R111, R110, RZ ;  /* 0x0000006e6f6e723e */ /* 0x000fe200048070ff */
[----:B------:R-:W-:-:S02]  /*3790*/  IMAD.MOV.U32 R78, RZ, RZ, R87 ;  /* 0x000000ffff4e7224 */ /* 0x000fc400078e0057 */
[----:B------:R-:W-:Y:S01]  /*37a0*/  FADD.FTZ R73, R11, R72 ;  /* 0x000000480b497221 */ /* 0x000fe20000010000 */
[----:B------:R-:W1:Y:S01]  /*37b0*/  MUFU.EX2 R118, R118 ;  /* 0x0000007600767308 */ /* 0x000e620000000800 */
[----:B----4-:R-:W-:-:S02]  /*37c0*/  FADD.FTZ R4, R114, R65 ;  /* 0x0000004172047221 */ /* 0x010fc40000010000 */
[C---:B------:R-:W-:Y:S01]  /*37d0*/  FADD.FTZ R72, R12.reuse, R73 ;  /* 0x000000490c487221 */ /* 0x040fe20000010000 */
[----:B------:R-:W-:Y:S02]  /*37e0*/  F2FP.SATFINITE.E4M3.F32.PACK_AB_MERGE_C R12, R12, R11, RZ ;  /* 0x0000000b0c0c723e */ /* 0x000fe400048070ff */
[----:B------:R-:W-:Y:S01]  /*37f0*/  F2FP.SATFINITE.E4M3.F32.PACK_AB_MERGE_C R173, R107, R106, R110 ;  /* 0x0000006a6bad723e */ /* 0x000fe2000480706e */
[----:B------:R-:W-:-:S01]  /*3800*/  FADD.FTZ R73, R13, R72 ;  /* 0x000000480d497221 */ /* 0x000fc20000010000 */
[----:B------:R-:W-:Y:S01]  /*3810*/  F2FP.SATFINITE.E4M3.F32.PACK_AB_MERGE_C R174, R10, R9, R12 ;  /* 0x000000090aae723e */ /* 0x000fe2000480700c */
[----:B------:R-:W2:Y:S01]  /*3820*/  MUFU.EX2 R119, R119 ;  /* 0x0000007700777308 */ /* 0x000ea20000000800 */
[----:B0-----:R-:W-:-:S07]  /*3830*/  FADD.FTZ R65, R115, R4 ;  /* 0x0000000473417221 */ /* 0x001fce0000010000 */
[----:B------:R-:W0:Y:S01]  /*3840*/  MUFU.EX2 R90, R90 ;  /* 0x0000005a005a7308 */ /* 0x000e220000000800 */
[----:B-1----:R-:W-:-:S07]  /*3850*/  FADD.FTZ R4, R118, R65 ;  /* 0x0000004176047221 */ /* 0x002fce0000010000 */
[----:B------:R-:W1:Y:S01]  /*3860*/  MUFU.EX2 R14, R14 ;  /* 0x0000000e000e7308 */ /* 0x000e620000000800 */
[----:B--2---:R-:W-:-:S01]  /*3870*/  FADD.FTZ R65, R119, R4 ;  /* 0x0000000477417221 */ /* 0x004fc20000010000 */
[----:B------:R-:W-:-:S04]  /*3880*/  F2FP.SATFINITE.E4M3.F32.PACK_AB_MERGE_C R118, R119, R118, RZ ;  /* 0x000000767776723e */ /* 0x000fc800048070ff */
[----:B------:R-:W-:Y:S02]  /*3890*/  F2FP.SATFINITE.E4M3.F32.PACK_AB_MERGE_C R175, R115, R114, R118 ;  /* 0x0000007273af723e */ /* 0x000fe40004807076 */
[----:B------:R-:W2:Y:S01]  /*38a0*/  MUFU.EX2 R91, R91 ;  /* 0x0000005b005b7308 */ /* 0x000ea20000000800 */
[----:B0-----:R-:W-:-:S07]  /*38b0*/  FADD.FTZ R4, R90, R65 ;  /* 0x000000415a047221 */ /* 0x001fce0000010000 */
[----:B------:R-:W0:Y:S01]  /*38c0*/  MUFU.EX2 R15, R92 ;  /* 0x0000005c000f7308 */ /* 0x000e220000000800 */
[----:B-1----:R-:W-:-:S07]  /*38d0*/  FADD.FTZ R72, R14, R73 ;  /* 0x000000490e487221 */ /* 0x002fce0000010000 */
[----:B------:R-:W1:Y:S01]  /*38e0*/  MUFU.EX2 R94, R94 ;  /* 0x0000005e005e7308 */ /* 0x000e620000000800 */
[----:B--2---:R-:W-:-:S07]  /*38f0*/  FADD.FTZ R65, R91, R4 ;  /* 0x000000045b417221 */ /* 0x004fce0000010000 */
        /* <DEDUP_REMOVED lines=9> */
[----:B0-----:R-:W-:-:S01]  /*3990*/  FADD.FTZ R65, R95, R4 ;  /* 0x000000045f417221 */ /* 0x001fc20000010000 */
[----:B------:R-:W-:-:S04]  /*39a0*/  F2FP.SATFINITE.E4M3.F32.PACK_AB_MERGE_C R94, R95, R94, RZ ;  /* 0x0000005e5f5e723e */ /* 0x000fc800048070ff */
[----:B------:R-:W-:Y:S02]  /*39b0*/  F2FP.SATFINITE.E4M3.F32.PACK_AB_MERGE_C R177, R91, R90, R94 ;  /* 0x0000005a5bb1723e */ /* 0x000fe4000480705e */
        /* <DEDUP_REMOVED lines=10> */
[----:B------:R-:W-:-:S06]  /*3a60*/  IMAD.MOV.U32 R72, RZ, RZ, R87 ;  /* 0x000000ffff487224 */ /* 0x000fcc00078e0057 */
[----:B------:R-:W2:Y:S01]  /*3a70*/  MUFU.EX2 R103, R103 ;  /* 0x0000006700677308 */ /* 0x000ea20000000800 */
[----:B0-----:R-:W-:-:S01]  /*3a80*/  FADD.FTZ R4, R102, R65 ;  /* 0x0000004166047221 */ /* 0x001fc20000010000 */
[----:B------:R-:W-:-:S04]  /*3a90*/  F2FP.SATFINITE.E4M3.F32.PACK_AB_MERGE_C R65, R8, R7, RZ ;  /* 0x000000070841723e */ /* 0x000fc800048070ff */
[----:B------:R-:W-:Y:S01]  /*3aa0*/  F2FP.SATFINITE.E4M3.F32.PACK_AB_MERGE_C R172, R6, R5, R65 ;  /* 0x0000000506ac723e */ /* 0x000fe20004807041 */
[----:B------:R-:W-:Y:S01]  /*3ab0*/  IMAD.MOV.U32 R65, RZ, RZ, R87 ;  /* 0x000000ffff417224 */ /* 0x000fe200078e0057 */
[----:B------:R-:W0:Y:S01]  /*3ac0*/  MUFU.EX2 R58, R58 ;  /* 0x0000003a003a7308 */ /* 0x000e220000000800 */
[----:B-1----:R-:W-:-:S01]  /*3ad0*/  FADD.FTZ R8, R28, R73 ;  /* 0x000000491c087221 */ /* 0x002fc20000010000 */
[----:B------:R-:W-:Y:S01]  /*3ae0*/  F2FP.SATFINITE.E4M3.F32.PACK_AB_MERGE_C R25, R28, R25, RZ ;  /* 0x000000191c19723e */ /* 0x000fe200048070ff */
[----:B------:R-:W-:Y:S02]  /*3af0*/  IMAD.MOV.U32 R73, RZ, RZ, R87 ;  /* 0x000000ffff497224 */ /* 0x000fe400078e0057 */
[----:B------:R-:W-:Y:S01]  /*3b00*/  FADD.FTZ R11, R29, R8 ;  /* 0x000000081d0b7221 */ /* 0x000fe20000010000 */
[----:B------:R-:W-:Y:S01]  /*3b10*/  F2FP.SATFINITE.E4M3.F32.PACK_AB_MERGE_C R178, R24, R21, R25 ;  /* 0x0000001518b2723e */ /* 0x000fe20004807019 */
[----:B------:R-:W-:Y:S01]  /*3b20*/  IMAD.MOV.U32 R28, RZ, RZ, R87 ;  /* 0x000000ffff1c7224 */ /* 0x000fe200078e0057 */
[----:B------:R-:W1:Y:S01]  /*3b30*/  MUFU.EX2 R32, R32 ;  /* 0x0000002000207308 */ /* 0x000e620000000800 */
[----:B--2---:R-:W-:-:S01]  /*3b40*/  FADD.FTZ R7, R103, R4 ;  /* 0x0000000467077221 */ /* 0x004fc20000010000 */
[----:B------:R-:W-:Y:S01]  /*3b50*/  F2FP.SATFINITE.E4M3.F32.PACK_AB_MERGE_C R102, R103, R102, RZ ;  /* 0x000000666766723e */ /* 0x000fe200048070ff */
[----:B------:R-:W-:-:S02]  /*3b60*/  IMAD.MOV.U32 R25, RZ, RZ, R87 ;  /* 0x000000ffff197224 */ /* 0x000fc400078e0057 */
[----:B------:R-:W-:Y:S01]  /*3b70*/  IMAD.MOV.U32 R24, RZ, RZ, R87 ;  /* 0x000000ffff187224 */ /* 0x000fe200078e0057 */
[----:B------:R-:W-:Y:S02]  /*3b80*/  F2FP.SATFINITE.E4M3.F32.PACK_AB_MERGE_C R179, R99, R98, R102 ;  /* 0x0000006263b3723e */ /* 0x000fe40004807066 */
[----:B------:R-:W2:Y:S01]  /*3b90*/  MUFU.EX2 R59, R59 ;  /* 0x0000003b003b7308 */ /* 0x000ea20000000800 */
[----:B0-----:R-:W-:-:S07]  /*3ba0*/  FADD.FTZ R4, R58, R7 ;  /* 0x000000073a047221 */ /* 0x001fce0000010000 */
[----:B------:R-:W0:Y:S01]  /*3bb0*/  MUFU.EX2 R62, R62 ;  /* 0x0000003e003e7308 */ /* 0x000e220000000800 */
[----:B-1----:R-:W-:-:S04]  /*3bc0*/  FADD.FTZ R8, R32, R11 ;  /* 0x0000000b20087221 */ /* 0x002fc80000010000 */
[----:B------:R-:W-:-:S03]  /*3bd0*/  FADD.FTZ R11, R33, R8 ;  /* 0x00000008210b7221 */ /* 0x000fc60000010000 */
[----:B------:R-:W1:Y:S01]  /*3be0*/  MUFU.EX2 R40, R40 ;  /* 0x0000002800287308 */ /* 0x000e620000000800 */
[----:B--2---:R-:W-:-:S07]  /*3bf0*/  FADD.FTZ R7, R59, R4 ;  /* 0x000000043b077221 */ /* 0x004fce0000010000 */
[----:B------:R-:W2:Y:S01]  /*3c00*/  MUFU.EX2 R63, R63 ;  /* 0x0000003f003f7308 */ /* 0x000ea20000000800 */
[----:B0-----:R-:W-:-:S07]  /*3c10*/  FADD.FTZ R4, R62, R7 ;  /* 0x000000073e047221 */ /* 0x001fce0000010000 */
[----:B------:R-:W0:Y:S01]  /*3c20*/  MUFU.EX2 R36, R36 ;  /* 0x0000002400247308 */ /* 0x000e220000000800 */
[----:B-1----:R-:W-:-:S01]  /*3c30*/  FADD.FTZ R11, R40, R11 ;  /* 0x0000000b280b7221 */ /* 0x002fc20000010000 */
[----:B------:R-:W-:Y:S01]  /*3c40*/  F2FP.SATFINITE.E4M3.F32.PACK_AB_MERGE_C R33, R40, R33, RZ ;  /* 0x000000212821723e */ /* 0x000fe200048070ff */
[----:B------:R-:W-:-:S03]  /*3c50*/  IMAD.MOV.U32 R40, RZ, RZ, R87 ;  /* 0x000000ffff287224 */ /* 0x000fc600078e0057 */
[----:B------:R-:W-:Y:S01]  /*3c60*/  F2FP.SATFINITE.E4M3.F32.PACK_AB_MERGE_C R180, R32, R29, R33 ;  /* 0x0000001d20b4723e */ /* 0x000fe20004807021 */
[----:B------:R-:W-:Y:S01]  /*3c70*/  IMAD.MOV.U32 R33, RZ, RZ, R87 ;  /* 0x000000ffff217224 */ /* 0x000fe200078e0057 */
[----:B------:R-:W1:Y:S01]  /*3c80*/  MUFU.EX2 R66, R66 ;  /* 0x0000004200427308 */ /* 0x000e620000000800 */
[----:B--2---:R-:W-:-:S01]  /*3c90*/  FADD.FTZ R7, R63, R4 ;  /* 0x000000043f077221 */ /* 0x004fc20000010000 */
[----:B------:R-:W-:Y:S01]  /*3ca0*/  F2FP.SATFINITE.E4M3.F32.PACK_AB_MERGE_C R62, R63, R62, RZ ;  /* 0x0000003e3f3e723e */ /* 0x000fe200048070ff */
[--C-:B------:R-:W-:Y:S02]  /*3cb0*/  IMAD.MOV.U32 R63, RZ, RZ, R87.reuse ;  /* 0x000000ffff3f7224 */ /* 0x100fe400078e0057 */
[--C-:B------:R-:W-:Y:S01]  /*3cc0*/  IMAD.MOV.U32 R32, RZ, RZ, R87.reuse ;  /* 0x000000ffff207224 */ /* 0x100fe200078e0057 */
[----:B------:R-:W-:Y:S01]  /*3cd0*/  F2FP.SATFINITE.E4M3.F32.PACK_AB_MERGE_C R181, R59, R58, R62 ;  /* 0x0000003a3bb5723e */ /* 0x000fe2000480703e */
[----:B------:R-:W-:Y:S01]  /*3ce0*/  IMAD.MOV.U32 R62, RZ, RZ, R87 ;  /* 0x000000ffff3e7224 */ /* 0x000fe200078e0057 */
[----:B------:R2:W3:Y:S01]  /*3cf0*/  MUFU.EX2 R37, R79 ;  /* 0x0000004f00257308 */ /* 0x0004e20000000800 */
[----:B0-----:R-:W-:-:S01]  /*3d00*/  FADD.FTZ R4, R36, R11 ;  /* 0x0000000b24047221 */ /* 0x001fc20000010000 */
[----:B------:R-:W-:-:S02]  /*3d10*/  IMAD.MOV.U32 R59, RZ, RZ, R87 ;  /* 0x000000ffff3b7224 */ /* 0x000fc400078e0057 */
[--C-:B------:R-:W-:Y:S02]  /*3d20*/  IMAD.MOV.U32 R58, RZ, RZ, R87.reuse ;  /* 0x000000ffff3a7224 */ /* 0x100fe400078e0057 */
[----:B------:R-:W-:Y:S02]  /*3d30*/  IMAD.MOV.U32 R29, RZ, RZ, R87 ;  /* 0x000000ffff1d7224 */ /* 0x000fe400078e0057 */
[----:B------:R-:W0:Y:S01]  /*3d40*/  MUFU.EX2 R67, R67 ;  /* 0x0000004300437308 */ /* 0x000e220000000800 */
[----:B-1----:R-:W-:-:S01]  /*3d50*/  FADD.FTZ R8, R66, R7 ;  /* 0x0000000742087221 */ /* 0x002fc20000010000 */
[----:B--2---:R-:W-:-:S06]  /*3d60*/  IMAD.MOV.U32 R79, RZ, RZ, R87 ;  /* 0x000000ffff4f7224 */ /* 0x004fcc00078e0057 */
[----:B------:R-:W1:Y:S01]  /*3d70*/  MUFU.EX2 R70, R70 ;  /* 0x0000004600467308 */ /* 0x000e620000000800 */
[----:B---3--:R-:W-:-:S04]  /*3d80*/  FADD.FTZ R4, R37, R4 ;  /* 0x0000000425047221 */ /* 0x008fc80000010000 */
[----:B------:R-:W-:-:S03]  /*3d90*/  FADD.FTZ R7, R49, R4 ;  /* 0x0000000431077221 */ /* 0x000fc60000010000 */
[----:B------:R2:W3:Y:S01]  /*3da0*/  MUFU.EX2 R34, R81 ;  /* 0x0000005100227308 */ /* 0x0004e20000000800 */
[----:B0-----:R-:W-:-:S07]  /*3db0*/  FADD.FTZ R5, R67, R8 ;  /* 0x0000000843057221 */ /* 0x001fce0000010000 */
[----:B------:R-:W0:Y:S01]  /*3dc0*/  MUFU.EX2 R71, R71 ;  /* 0x0000004700477308 */ /* 0x000e220000000800 */
[----:B-1----:R-:W-:-:S01]  /*3dd0*/  FADD.FTZ R4, R70, R5 ;  /* 0x0000000546047221 */ /* 0x002fc20000010000 */
[----:B--2---:R-:W-:-:S06]  /*3de0*/  IMAD.MOV.U32 R81, RZ, RZ, R87 ;  /* 0x000000ffff517224 */ /* 0x004fcc00078e0057 */
[----:B------:R-:W1:Y:S01]  /*3df0*/  MUFU.EX2 R31, R31 ;  /* 0x0000001f001f7308 */ /* 0x000e620000000800 */
[C---:B---3--:R-:W-:Y:S01]  /*3e00*/  F2FP.SATFINITE.E4M3.F32.PACK_AB_MERGE_C R49, R34.reuse, R49, RZ ;  /* 0x000000312231723e */ /* 0x048fe200048070ff */
[----:B------:R-:W-:-:S03]  /*3e10*/  FADD.FTZ R34, R34, R7 ;  /* 0x0000000722227221 */ /* 0x000fc60000010000 */
[----:B------:R-:W-:Y:S01]  /*3e20*/  F2FP.SATFINITE.E4M3.F32.PACK_AB_MERGE_C R182, R37, R36, R49 ;  /* 0x0000002425b6723e */ /* 0x000fe20004807031 */
[--C-:B------:R-:W-:Y:S02]  /*3e30*/  IMAD.MOV.U32 R49, RZ, RZ, R87.reuse ;  /* 0x000000ffff317224 */ /* 0x100fe400078e0057 */
[----:B------:R-:W2:Y:S01]  /*3e40*/  MUFU.EX2 R42, R42 ;  /* 0x0000002a002a7308 */ /* 0x000ea20000000800 */
[C---:B0-----:R-:W-:Y:S01]  /*3e50*/  F2FP.SATFINITE.E4M3.F32.PACK_AB_MERGE_C R70, R71.reuse, R70, RZ ;  /* 0x000000464746723e */ /* 0x041fe200048070ff */
[----:B------:R-:W-:Y:S01]  /*3e60*/  FADD.FTZ R71, R71, R4 ;  /* 0x0000000447477221 */ /* 0x000fe20000010000 */
[--C-:B------:R-:W-:Y:S02]  /*3e70*/  IMAD.MOV.U32 R37, RZ, RZ, R87.reuse ;  /* 0x000000ffff257224 */ /* 0x100fe400078e0057 */
[----:B------:R-:W-:Y:S01]  /*3e80*/  F2FP.SATFINITE.E4M3.F32.PACK_AB_MERGE_C R183, R67, R66, R70 ;  /* 0x0000004243b7723e */ /* 0x000fe20004807046 */
[----:B------:R-:W-:Y:S02]  /*3e90*/  IMAD.MOV.U32 R70, RZ, RZ, R87 ;  /* 0x000000ffff467224 */ /* 0x000fe400078e0057 */
[----:B------:R-:W0:Y:S01]  /*3ea0*/  MUFU.EX2 R43, R43 ;  /* 0x0000002b002b7308 */ /* 0x000e220000000800 */
[----:B-1----:R-:W-:-:S01]  /*3eb0*/  FADD.FTZ R5, R31, R34 ;  /* 0x000000221f057221 */ /* 0x002fc20000010000 */
[----:B------:R-:W-:-:S02]  /*3ec0*/  IMAD.MOV.U32 R67, RZ, RZ, R87 ;  /* 0x000000ffff437224 */ /* 0x000fc400078e0057 */
[----:B------:R-:W-:Y:S02]  /*3ed0*/  IMAD.MOV.U32 R66, RZ, RZ, R87 ;  /* 0x000000ffff427224 */ /* 0x000fe400078e0057 */
[----:B------:R-:W-:Y:S01]  /*3ee0*/  FADD.FTZ R6, R38, R5 ;  /* 0x0000000526067221 */ /* 0x000fe20000010000 */
[----:B------:R-:W-:Y:S01]  /*3ef0*/  IMAD.MOV.U32 R36, RZ, RZ, R87 ;  /* 0x000000ffff247224 */ /* 0x000fe200078e0057 */
[----:B------:R-:W1:Y:S01]  /*3f00*/  MUFU.EX2 R35, R35 ;  /* 0x0000002300237308 */ /* 0x000e620000000800 */
[----:B--2---:R-:W-:-:S01]  /*3f10*/  FADD.FTZ R4, R42, R71 ;  /* 0x000000472a047221 */ /* 0x004fc20000010000 */
[--C-:B------:R-:W-:Y:S02]  /*3f20*/  IMAD.MOV.U32 R71, RZ, RZ, R87.reuse ;  /* 0x000000ffff477224 */ /* 0x100fe400078e0057 */
[----:B------:R-:W-:-:S04]  /*3f30*/  IMAD.MOV.U32 R34, RZ, RZ, R87 ;  /* 0x000000ffff227224 */ /* 0x000fc800078e0057 */
[----:B------:R-:W2:Y:S01]  /*3f40*/  MUFU.EX2 R46, R46 ;  /* 0x0000002e002e7308 */ /* 0x000ea20000000800 */
[----:B0-----:R-:W-:-:S07]  /*3f50*/  FADD.FTZ R7, R43, R4 ;  /* 0x000000042b077221 */ /* 0x001fce0000010000 */
[----:B------:R-:W0:Y:S01]  /*3f60*/  MUFU.EX2 R52, R52 ;  /* 0x0000003400347308 */ /* 0x000e220000000800 */
[----:B-1----:R-:W-:-:S07]  /*3f70*/  FADD.FTZ R9, R35, R6 ;  /* 0x0000000623097221 */ /* 0x002fce0000010000 */
[----:B------:R-:W1:Y:S01]  /*3f80*/  MUFU.EX2 R47, R47 ;  /* 0x0000002f002f7308 */ /* 0x000e620000000800 */
[----:B--2---:R-:W-:-:S07]  /*3f90*/  FADD.FTZ R4, R46, R7 ;  /* 0x000000072e047221 */ /* 0x004fce0000010000 */
[----:B------:R-:W2:Y:S01]  /*3fa0*/  MUFU.EX2 R39, R39 ;  /* 0x0000002700277308 */ /* 0x000ea20000000800 */
[C---:B0-----:R-:W-:Y:S01]  /*3fb0*/  F2FP.SATFINITE.E4M3.F32.PACK_AB_MERGE_C R35, R52.reuse, R35, RZ ;  /* 0x000000233423723e */ /* 0x041fe200048070ff */
[----:B------:R-:W-:-:S03]  /*3fc0*/  FADD.FTZ R52, R52, R9 ;  /* 0x0000000934347221 */ /* 0x000fc60000010000 */
[----:B------:R-:W-:Y:S01]  /*3fd0*/  F2FP.SATFINITE.E4M3.F32.PACK_AB_MERGE_C R184, R38, R31, R35 ;  /* 0x0000001f26b8723e */ /* 0x000fe20004807023 */
[--C-:B------:R-:W-:Y:S02]  /*3fe0*/  IMAD.MOV.U32 R38, RZ, RZ, R87.reuse ;  /* 0x000000ffff267224 */ /* 0x100fe400078e0057 */
[----:B------:R-:W0:Y:S01]  /*3ff0*/  MUFU.EX2 R50, R50 ;  /* 0x0000003200327308 */ /* 0x000e220000000800 */
[C---:B-1----:R-:W-:Y:S01]  /*4000*/  F2FP.SATFINITE.E4M3.F32.PACK_AB_MERGE_C R46, R47.reuse, R46, RZ ;  /* 0x0000002e2f2e723e */ /* 0x042fe200048070ff */
[----:B------:R-:W-:Y:S01]  /*4010*/  FADD.FTZ R47, R47, R4 ;  /* 0x000000042f2f7221 */ /* 0x000fe20000010000 */
[--C-:B------:R-:W-:Y:S02]  /*4020*/  IMAD.MOV.U32 R35, RZ, RZ, R87.reuse ;  /* 0x000000ffff237224 */ /* 0x100fe400078e0057 */
[----:B------:R-:W-:Y:S01]  /*4030*/  F2FP.SATFINITE.E4M3.F32.PACK_AB_MERGE_C R185, R43, R42, R46 ;  /* 0x0000002a2bb9723e */ /* 0x000fe2000480702e */
[----:B------:R-:W-:Y:S02]  /*4040*/  IMAD.MOV.U32 R46, RZ, RZ, R87 ;  /* 0x000000ffff2e7224 */ /* 0x000fe400078e0057 */
[----:B------:R-:W1:Y:S01]  /*4050*/  MUFU.EX2 R44, R44 ;  /* 0x0000002c002c7308 */ /* 0x000e620000000800 */
[----:B--2---:R-:W-:-:S01]  /*4060*/  FADD.FTZ R7, R39, R52 ;  /* 0x0000003427077221 */ /* 0x004fc20000010000 */
[----:B------:R-:W-:-:S02]  /*4070*/  IMAD.MOV.U32 R52, RZ, RZ, R87 ;  /* 0x000000ffff347224 */ /* 0x000fc400078e0057 */
[--C-:B------:R-:W-:Y:S02]  /*4080*/  IMAD.MOV.U32 R43, RZ, RZ, R87.reuse ;  /* 0x000000ffff2b7224 */ /* 0x100fe400078e0057 */
[----:B------:R-:W-:Y:S02]  /*4090*/  IMAD.MOV.U32 R42, RZ, RZ, R87 ;  /* 0x000000ffff2a7224 */ /* 0x000fe400078e0057 */
[----:B------:R-:W2:Y:S01]  /*40a0*/  MUFU.EX2 R51, R51 ;  /* 0x0000003300337308 */ /* 0x000ea20000000800 */
[----:B0-----:R-:W-:-:S01]  /*40b0*/  FADD.FTZ R4, R50, R47 ;  /* 0x0000002f32047221 */ /* 0x001fc20000010000 */
[--C-:B------:R-:W-:Y:S02]  /*40c0*/  IMAD.MOV.U32 R47, RZ, RZ, R87.reuse ;  /* 0x000000ffff2f7224 */ /* 0x100fe400078e0057 */
[----:B------:R-:W-:-:S04]  /*40d0*/  IMAD.MOV.U32 R31, RZ, RZ, R87 ;  /* 0x000000ffff1f7224 */ /* 0x000fc800078e0057 */
        /* <DEDUP_REMOVED lines=9> */
[C---:B--2---:R-:W-:Y:S01]  /*4170*/  F2FP.SATFINITE.E4M3.F32.PACK_AB_MERGE_C R41, R48.reuse, R41, RZ ;  /* 0x000000293029723e */ /* 0x044fe200048070ff */
        /* <DEDUP_REMOVED lines=12> */
[--C-:B------:R-:W-:Y:S02]  /*4240*/  IMAD.MOV.U32 R50, RZ, RZ, R87.reuse ;  /* 0x000000ffff327224 */ /* 0x100fe400078e0057 */
[----:B------:R-:W-:Y:S02]  /*4250*/  IMAD.MOV.U32 R48, RZ, RZ, R87 ;  /* 0x000000ffff307224 */ /* 0x000fe400078e0057 */
        /* <DEDUP_REMOVED lines=10> */
[----:B------:R2:W3:Y:S01]  /*4300*/  MUFU.EX2 R5, R74 ;  /* 0x0000004a00057308 */ /* 0x0004e20000000800 */
[----:B0-----:R-:W-:-:S07]  /*4310*/  FADD.FTZ R6, R30, R7 ;  /* 0x000000071e067221 */ /* 0x001fce0000010000 */
[----:B------:R-:W0:Y:S01]  /*4320*/  MUFU.EX2 R57, R57 ;  /* 0x0000003900397308 */ /* 0x000e220000000800 */
[C---:B-1----:R-:W-:Y:S01]  /*4330*/  F2FP.SATFINITE.E4M3.F32.PACK_AB_MERGE_C R53, R60.reuse, R53, RZ ;  /* 0x000000353c35723e */ /* 0x042fe200048070ff */
[----:B------:R-:W-:Y:S01]  /*4340*/  FADD.FTZ R60, R60, R9 ;  /* 0x000000093c3c7221 */ /* 0x000fe20000010000 */
[----:B--2---:R-:W-:Y:S02]  /*4350*/  IMAD.MOV.U32 R74, RZ, RZ, R87 ;  /* 0x000000ffff4a7224 */ /* 0x004fe400078e0057 */
[----:B------:R-:W-:Y:S01]  /*4360*/  F2FP.SATFINITE.E4M3.F32.PACK_AB_MERGE_C R188, R56, R45, R53 ;  /* 0x0000002d38bc723e */ /* 0x000fe20004807035 */
[----:B------:R-:W-:Y:S02]  /*4370*/  IMAD.MOV.U32 R56, RZ, RZ, R87 ;  /* 0x000000ffff387224 */ /* 0x000fe400078e0057 */
[----:B------:R-:W1:Y:S01]  /*4380*/  MUFU.EX2 R75, R75 ;  /* 0x0000004b004b7308 */ /* 0x000e620000000800 */
[----:B---3--:R-:W-:-:S01]  /*4390*/  FADD.FTZ R6, R5, R6 ;  /* 0x0000000605067221 */ /* 0x008fc20000010000 */
[----:B------:R-:W-:Y:S01]  /*43a0*/  F2FP.SATFINITE.E4M3.F32.PACK_AB_MERGE_C R30, R5, R30, RZ ;  /* 0x0000001e051e723e */ /* 0x000fe200048070ff */
[----:B------:R-:W-:-:S02]  /*43b0*/  IMAD.MOV.U32 R53, RZ, RZ, R87 ;  /* 0x000000ffff357224 */ /* 0x000fc400078e0057 */
[--C-:B------:R-:W-:Y:S01]  /*43c0*/  IMAD.MOV.U32 R45, RZ, RZ, R87.reuse ;  /* 0x000000ffff2d7224 */ /* 0x100fe200078e0057 */
[----:B------:R-:W-:Y:S01]  /*43d0*/  F2FP.SATFINITE.E4M3.F32.PACK_AB_MERGE_C R189, R27, R26, R30 ;  /* 0x0000001a1bbd723e */ /* 0x000fe2000480701e */
[----:B------:R-:W-:Y:S01]  /*43e0*/  IMAD.MOV.U32 R30, RZ, RZ, R87 ;  /* 0x000000ffff1e7224 */ /* 0x000fe200078e0057 */
[----:B------:R-:W2:Y:S01]  /*43f0*/  MUFU.EX2 R64, R64 ;  /* 0x0000004000407308 */ /* 0x000ea20000000800 */
[----:B0-----:R-:W-:-:S01]  /*4400*/  FADD.FTZ R5, R57, R60 ;  /* 0x0000003c39057221 */ /* 0x001fc20000010000 */
[--C-:B------:R-:W-:Y:S02]  /*4410*/  IMAD.MOV.U32 R60, RZ, RZ, R87.reuse ;  /* 0x000000ffff3c7224 */ /* 0x100fe400078e0057 */
[--C-:B------:R-:W-:Y:S02]  /*4420*/  IMAD.MOV.U32 R27, RZ, RZ, R87.reuse ;  /* 0x000000ffff1b7224 */ /* 0x100fe400078e0057 */
[----:B------:R-:W-:Y:S02]  /*4430*/  IMAD.MOV.U32 R26, RZ, RZ, R87 ;  /* 0x000000ffff1a7224 */ /* 0x000fe400078e0057 */
[----:B------:R-:W0:Y:S01]  /*4440*/  MUFU.EX2 R76, R76 ;  /* 0x0000004c004c7308 */ /* 0x000e220000000800 */
[----:B-1----:R-:W-:-:S07]  /*4450*/  FADD.FTZ R7, R75, R6 ;  /* 0x000000064b077221 */ /* 0x002fce0000010000 */
[----:B------:R-:W-:Y:S01]  /*4460*/  MUFU.EX2 R77, R77 ;  /* 0x0000004d004d7308 */ /* 0x000fe20000000800 */
[----:B--2---:R-:W-:-:S07]  /*4470*/  FADD.FTZ R6, R64, R5 ;  /* 0x0000000540067221 */ /* 0x004fce0000010000 */
[----:B------:R1:W2:Y:S01]  /*4480*/  MUFU.EX2 R4, R69 ;  /* 0x0000004500047308 */ /* 0x0002a20000000800 */
[----:B0-----:R-:W-:-:S07]  /*4490*/  FADD.FTZ R8, R76, R7 ;  /* 0x000000074c087221 */ /* 0x001fce0000010000 */
[----:B------:R-:W0:Y:S01]  /*44a0*/  MUFU.EX2 R61, R61 ;  /* 0x0000003d003d7308 */ /* 0x000e220000000800 */
[----:B-1----:R-:W-:-:S07]  /*44b0*/  IMAD.MOV.U32 R69, RZ, RZ, R87 ;  /* 0x000000ffff457224 */ /* 0x002fce00078e0057 */
[----:B------:R-:W1:Y:S01]  /*44c0*/  MUFU.EX2 R68, R68 ;  /* 0x0000004400447308 */ /* 0x000e620000000800 */
[----:B--2---:R-:W-:Y:S01]  /*44d0*/  F2FP.SATFINITE.E4M3.F32.PACK_AB_MERGE_C R9, R4, R77, RZ ;  /* 0x0000004d0409723e */ /* 0x004fe200048070ff */
[----:B------:R-:W-:-:S03]  /*44e0*/  FADD.FTZ R77, R77, R8 ;  /* 0x000000084d4d7221 */ /* 0x000fc60000010000 */
[----:B------:R-:W-:Y:S01]  /*44f0*/  F2FP.SATFINITE.E4M3.F32.PACK_AB_MERGE_C R191, R76, R75, R9 ;  /* 0x0000004b4cbf723e */ /* 0x000fe20004807009 */
[----:B------:R-:W-:-:S01]  /*4500*/  FADD.FTZ R4, R4, R77 ;  /* 0x0000004d04047221 */ /* 0x000fc20000010000 */
[----:B------:R-:W-:Y:S02]  /*4510*/  IMAD.MOV.U32 R77, RZ, RZ, R87 ;  /* 0x000000ffff4d7224 */ /* 0x000fe400078e0057 */
[----:B0-----:R-:W-:-:S01]  /*4520*/  FADD.FTZ R5, R61, R6 ;  /* 0x000000063d057221 */ /* 0x001fc20000010000 */
[--C-:B------:R-:W-:Y:S02]  /*4530*/  IMAD.MOV.U32 R76, RZ, RZ, R87.reuse ;  /* 0x000000ffff4c7224 */ /* 0x100fe400078e0057 */
[----:B------:R-:W-:Y:S01]  /*4540*/  IMAD.MOV.U32 R75, RZ, RZ, R87 ;  /* 0x000000ffff4b7224 */ /* 0x000fe200078e0057 */
[C---:B-1----:R-:W-:Y:S01]  /*4550*/  F2FP.SATFINITE.E4M3.F32.PACK_AB_MERGE_C R7, R68.reuse, R61, RZ ;  /* 0x0000003d4407723e */ /* 0x042fe200048070ff */
[----:B------:R-:W-:-:S01]  /*4560*/  FADD.FTZ R5, R68, R5 ;  /* 0x0000000544057221 */ /* 0x000fc20000010000 */
[----:B------:R-:W-:-:S02]  /*4570*/  IMAD.MOV.U32 R68, RZ, RZ, R87 ;  /* 0x000000ffff447224 */ /* 0x000fc400078e0057 */
[----:B------:R-:W-:Y:S01]  /*4580*/  F2FP.SATFINITE.E4M3.F32.PACK_AB_MERGE_C R190, R64, R57, R7 ;  /* 0x0000003940be723e */ /* 0x000fe20004807007 */
[--C-:B------:R-:W-:Y:S02]  /*4590*/  IMAD.MOV.U32 R64, RZ, RZ, R87.reuse ;  /* 0x000000ffff407224 */ /* 0x100fe400078e0057 */
[--C-:B------:R-:W-:Y:S02]  /*45a0*/  IMAD.MOV.U32 R61, RZ, RZ, R87.reuse ;  /* 0x000000ffff3d7224 */ /* 0x100fe400078e0057 */
[----:B------:R-:W-:Y:S01]  /*45b0*/  IMAD.MOV.U32 R57, RZ, RZ, R87 ;  /* 0x000000ffff397224 */ /* 0x000fe200078e0057 */
[----:B------:R-:W-:Y:S06]  /*45c0*/  @!P1 BRA `(.L_x_15) ;  /* 0x0000002c00b49947 */ /* 0x000fec0003800000 */
[----:B------:R-:W-:Y:S01]  /*45d0*/  IMAD.MOV.U32 R6, RZ, RZ, R3 ;  /* 0x000000ffff067224 */ /* 0x000fe200078e0003 */
[----:B------:R-:W-:Y:S01]  /*45e0*/  CS2R R86, SRZ ;  /* 0x0000000000567805 */ /* 0x000fe2000001ff00 */
[----:B------:R-:W-:Y:S01]  /*45f0*/  IMAD.MOV.U32 R7, RZ, RZ, R0 ;  /* 0x000000ffff077224 */ /* 0x000fe200078e0000 */
[----:B------:R-:W-:Y:S02]  /*4600*/  CS2R R84, SRZ ;  /* 0x0000000000547805 */ /* 0x000fe4000001ff00 */
[----:B------:R-:W-:Y:S02]  /*4610*/  CS2R R82, SRZ ;  /* 0x0000000000527805 */ /* 0x000fe4000001ff00 */
[----:B------:R-:W-:Y:S02]  /*4620*/  CS2R R80, SRZ ;  /* 0x0000000000507805 */ /* 0x000fe4000001ff00 */
[----:B------:R-:W-:Y:S02]  /*4630*/  CS2R R78, SRZ ;  /* 0x00000000004e7805 */ /* 0x000fe4000001ff00 */
[----:B------:R-:W-:-:S02]  /*4640*/  CS2R R76, SRZ ;  /* 0x00000000004c7805 */ /* 0x000fc4000001ff00 */
[----:B------:R-:W-:Y:S02]  /*4650*/  CS2R R74, SRZ ;  /* 0x00000000004a7805 */ /* 0x000fe4000001ff00 */
        /* <DEDUP_REMOVED lines=24> */
[----:B------:R-:W-:Y:S01]  /*47e0*/  CS2R R24, SRZ ;  /* 0x0000000000187805 */ /* 0x000fe2000001ff00 */
[----:B------:R-:W-:Y:S01]  /*47f0*/  UIADD3 UR50, UR50, -0x2, URZ ;  /* 0xfffffffe32327890 */ /* 0x000fe2000fffe03f */
[----:B------:R-:W-:Y:S01]  /*4800*/  UMOV UR53, UR44 ;  /* 0x0000002c00357c82 */ /* 0x000fe20008000000 */
[----:B------:R-:W-:-:S10]  /*4810*/  UMOV UR51, UR52 ;  /* 0x0000003400337c82 */ /* 0x000fd40008000000 */
.L_x_25:
[----:B------:R-:W-:Y:S01]  /*4820*/  ISETP.NE.AND P2, PT, RZ, UR37, PT ;  /* 0x00000025ff007c0c */ /* 0x000fe2000bf45270 */
[----:B------:R-:W-:-:S04]  /*4830*/  UISETP.NE.AND UP0, UPT, UR51, 0x1, UPT ;  /* 0x000000013300788c */ /* 0x000fc8000bf05270 */
[----:B------:R-:W-:-:S04]  /*4840*/  USEL UR44, URZ, 0x1, UP0 ;  /* 0x000000013f2c7887 */ /* 0x000fc80008000000 */
[----:B------:R-:W-:-:S04]  /*4850*/  ULOP3.LUT UR44, UR53, UR44, URZ, 0x3c, !UPT ;  /* 0x0000002c352c7292 */ /* 0x000fc8000f8e3c3f */
[----:B------:R-:W-:Y:S08]  /*4860*/  @P2 BRA `(.L_x_16) ;  /* 0x0000000000382947 */ /* 0x000ff00003800000 */
[----:B------:R-:W-:Y:S05]  /*4870*/  @!P0 BRA `(.L_x_17) ;  /* 0x0000000000048947 */ /* 0x000fea0003800000 */
[----:B------:R-:W-:Y:S01]  /*4880*/  BPT.TRAP 0x1 ;  /* 0x000000040000795c */ /* 0x000fe20000300000 */
.L_x_17:
[----:B------:R-:W-:Y:S01]  /*4890*/  UIADD3 UR6, UR51, 0x1, URZ ;  /* 0x0000000133067890 */ /* 0x000fe2000fffe03f */
[----:B------:R-:W-:-:S03]  /*48a0*/  IMAD.U32 R0, RZ, RZ, UR44 ;  /* 0x0000002cff007e24 */ /* 0x000fc6000f8e00ff */
[----:B------:R-:W-:Y:S02]  /*48b0*/  UISETP.NE.AND UP0, UPT, UR6, 0x2, UPT ;  /* 0x000000020600788c */ /* 0x000fe4000bf05270 */
[----:B------:R-:W-:Y:S02]  /*48c0*/  SHF.L.U32 R0, R0, 0x1f, RZ ;  /* 0x0000001f00007819 */ /* 0x000fe400000006ff */
[----:B------:R-:W-:-:S04]  /*48d0*/  USEL UR6, UR6, URZ, UP0 ;  /* 0x0000003f06067287 */ /* 0x000fc80008000000 */
[----:B------:R-:W-:-:S09]  /*48e0*/  ULEA UR6, UR6, UR39, 0x3 ;  /* 0x0000002706067291 */ /* 0x000fd2000f8e183f */
[----:B------:R0:W1:Y:S01]  /*48f0*/  SYNCS.PHASECHK.TRANS64.TRYWAIT P1, [UR6+0x29830], R0 ;  /* 0x02983000ff0075a7 */ /* 0x0000620008020146 */
[----:B------:R-:W-:Y:S05]  /*4900*/  @!P0 BRA `(.L_x_18) ;  /* 0x0000000000048947 */ /* 0x000fea0003800000 */
[----:B------:R-:W-:Y:S01]  /*4910*/  BPT.TRAP 0x1 ;  /* 0x000000040000795c */ /* 0x000fe20000300000 */
.L_x_18:
[----:B-1----:R-:W-:Y:S05]  /*4920*/  @P1 BRA `(.L_x_16) ;  /* 0x0000000000081947 */ /* 0x002fea0003800000 */
[----:B------:R-:W1:Y:S02]  /*4930*/  SYNCS.PHASECHK.TRANS64.TRYWAIT P1, [UR6+0x29830], R0 ;  /* 0x02983000ff0075a7 */ /* 0x000e640008020146 */
[----:B-1----:R-:W-:Y:S05]  /*4940*/  @!P1 BRA `(.L_x_19) ;  /* 0x0000008400d89947 */ /* 0x002fea0003800000 */
.L_x_16:
[----:B01----:R-:W-:Y:S01]  /*4950*/  VIADD R0, R22, 0x8 ;  /* 0x0000000816007836 */ /* 0x003fe20000000000 */
[----:B------:R-:W-:Y:S01]  /*4960*/  UIADD3 UR52, UR51, 0x1, URZ ;  /* 0x0000000133347890 */ /* 0x000fe2000fffe03f */
[----:B------:R-:W-:Y:S01]  /*4970*/  UMOV UR27, 0x80000020 ;  /* 0x80000020001b7882 */ /* 0x000fe20000000000 */
[----:B------:R-:W-:Y:S02]  /*4980*/  UMOV UR28, UR24 ;  /* 0x00000018001c7c82 */ /* 0x000fe40008000000 */
[----:B------:R0:W-:Y:S01]  /*4990*/  BAR.SYNC.DEFER_BLOCKING R0, 0x100 ;  /* 0x000400000000751d */ /* 0x0001e20000010000 */
[----:B------:R-:W-:-:S04]  /*49a0*/  UISETP.NE.AND UP0, UPT, UR52, 0x2, UPT ;  /* 0x000000023400788c */ /* 0x000fc8000bf05270 */
[----:B------:R-:W-:Y:S01]  /*49b0*/  USEL UR52, UR52, URZ, UP0 ;  /* 0x0000003f34347287 */ /* 0x000fe20008000000 */
[----:B------:R-:W-:Y:S01]  /*49c0*/  UMOV UR29, UR25 ;  /* 0x00000019001d7c82 */ /* 0x000fe20008000000 */
[----:B------:R-:W-:Y:S02]  /*49d0*/  UMOV UR31, 0x80000020 ;  /* 0x80000020001f7882 */ /* 0x000fe40000000000 */
[----:B------:R-:W-:Y:S01]  /*49e0*/  UIMAD UR54, UR52, 0x780, UR47 ;  /* 0x00000780343678a4 */ /* 0x000fe2000f8e022f */
[----:B------:R-:W-:Y:S01]  /*49f0*/  UMOV UR32, UR24 ;  /* 0x0000001800207c82 */ /* 0x000fe20008000000 */
[----:B------:R-:W-:Y:S02]  /*4a00*/  UMOV UR33, UR25 ;  /* 0x0000001900217c82 */ /* 0x000fe40008000000 */
[----:B------:R-:W-:Y:S02]  /*4a10*/  UIADD3 UR30, UR54, 0x80, URZ ;  /* 0x00000080361e7890 */ /* 0x000fe4000fffe03f */
[----:B------:R-:W-:-:S02]  /*4a20*/  UIADD3 UR34, UR54, 0x100, URZ ;  /* 0x0000010036227890 */ /* 0x000fc4000fffe03f */
[----:B------:R-:W-:Y:S01]  /*4a30*/  UMOV UR26, UR54 ;  /* 0x00000036001a7c82 */ /* 0x000fe20008000000 */
[----:B------:R-:W-:Y:S01]  /*4a40*/  UMOV UR35, 0x80000020 ;  /* 0x8000002000237882 */ /* 0x000fe20000000000 */
[----:B------:R-:W-:Y:S01]  /*4a50*/  UIADD3 UR6, UR54, 0x200, URZ ;  /* 0x0000020036067890 */ /* 0x000fe2000fffe03f */
[----:B------:R-:W-:Y:S01]  /*4a60*/  UMOV UR7, 0x80000020 ;  /* 0x8000002000077882 */ /* 0x000fe20000000000 */
[----:B------:R-:W-:Y:S01]  /*4a70*/  UIADD3 UR10, UR54, 0x202, URZ ;  /* 0x00000202360a7890 */ /* 0x000fe2000fffe03f */
[----:B------:R-:W-:Y:S01]  /*4a80*/  WARPGROUP.ARRIVE ;  /* 0x00000000000079c5 */ /* 0x000fe20000000000 */
[----:B------:R-:W-:Y:S01]  /*4a90*/  UMOV UR11, 0x80000020 ;  /* 0x80000020000b7882 */ /* 0x000fe20000000000 */
[----:B------:R-:W-:Y:S01]  /*4aa0*/  UIADD3 UR14, UR54, 0x282, URZ ;  /* 0x00000282360e7890 */ /* 0x000fe2000fffe03f */
[----:B------:R-:W-:Y:S01]  /*4ab0*/  UMOV UR15, 0x80000020 ;  /* 0x80000020000f7882 */ /* 0x000fe20000000000 */
[----:B------:R-:W-:Y:S02]  /*4ac0*/  UIADD3 UR18, UR54, 0x500, URZ ;  /* 0x0000050036127890 */ /* 0x000fe4000fffe03f */
[----:B------:R-:W-:Y:S01]  /*4ad0*/  QGMMA.64x32x32.F32.E4M3.E4M3 R152, gdesc[UR24], RZ, !UPT, gsb0 ;  /* 0x00600000189879f3 */ /* 0x000fe2000c0008ff */
[----:B------:R-:W-:Y:S01]  /*4ae0*/  UIADD3 UR26, UR54, 0x180, URZ ;  /* 0x00000180361a7890 */ /* 0x000fe2000fffe03f */
[----:B------:R-:W-:Y:S01]  /*4af0*/  UMOV UR27, 0x80000020 ;  /* 0x80000020001b7882 */ /* 0x000fe20000000000 */
[----:B------:R-:W-:Y:S01]  /*4b00*/  UMOV UR19, 0x80000020 ;  /* 0x8000002000137882 */ /* 0x000fe20000000000 */
[----:B------:R-:W-:Y:S01]  /*4b10*/  UIADD3 UR22, UR54, 0x502, URZ ;  /* 0x0000050236167890 */ /* 0x000fe2000fffe03f */
[----:B------:R-:W-:Y:S01]  /*4b20*/  UMOV UR23, 0x80000020 ;  /* 0x8000002000177882 */ /* 0x000fe20000000000 */
[----:B------:R-:W-:-:S02]  /*4b30*/  WARPGROUP.DEPBAR.LE gsb0, 0x0 ;  /* 0x00008000000079c5 */ /* 0x000fc40000010000 */
[----:B------:R-:W-:-:S06]  /*4b40*/  WARPGROUP.ARRIVE ;  /* 0x00000000000079c5 */ /* 0x000fcc0000000000 */
[----:B------:R-:W-:Y:S01]  /*4b50*/  QGMMA.64x32x32.F32.E4M3.E4M3 R136, gdesc[UR28], RZ, !UPT, gsb0 ;  /* 0x006000001c8879f3 */ /* 0x000fe2000c0008ff */
[----:B------:R-:W-:Y:S01]  /*4b60*/  UIADD3 UR30, UR54, 0x82, URZ ;  /* 0x00000082361e7890 */ /* 0x000fe2000fffe03f */
[----:B------:R-:W-:Y:S01]  /*4b70*/  UMOV UR28, UR4 ;  /* 0x00000004001c7c82 */ /* 0x000fe20008000000 */
[----:B------:R-:W-:Y:S01]  /*4b80*/  UMOV UR29, UR5 ;  /* 0x00000005001d7c82 */ /* 0x000fe20008000000 */
[----:B------:R-:W-:Y:S01]  /*4b90*/  UMOV UR31, 0x80000020 ;  /* 0x80000020001f7882 */ /* 0x000fe20000000000 */
[----:B------:R-:W-:Y:S02]  /*4ba0*/  WARPGROUP.DEPBAR.LE gsb0, 0x0 ;  /* 0x00008000000079c5 */ /* 0x000fe40000010000 */
        /* <DEDUP_REMOVED lines=9> */
[----:B------:R-:W-:Y:S01]  /*4c40*/  UMOV UR26, UR6 ;  /* 0x00000006001a7c82 */ /* 0x000fe20008000000 */
[----:B------:R-:W-:Y:S01]  /*4c50*/  UMOV UR27, 0x80000020 ;  /* 0x80000020001b7882 */ /* 0x000fe20000000000 */
[----:B------:R-:W-:Y:S01]  /*4c60*/  UIADD3 UR6, UR54, 0x2, URZ ;  /* 0x0000000236067890 */ /* 0x000fe2000fffe03f */
        /* <DEDUP_REMOVED lines=12> */
[----:B------:R-:W-:Y:S01]  /*4d30*/  UMOV UR28, UR8 ;  /* 0x00000008001c7c82 */ /* 0x000fe20008000000 */
[----:B------:R-:W-:Y:S01]  /*4d40*/  UMOV UR29, UR9 ;  /* 0x00000009001d7c82 */ /* 0x000fe20008000000 */
        /* <DEDUP_REMOVED lines=106> */
[----:B------:R-:W-:Y:S01]  /*53f0*/  UIADD3 UR54, UR54, 0x702, URZ ;  /* 0x0000070236367890 */ /* 0x000fe2000fffe03f */
[----:B------:R-:W-:Y:S02]  /*5400*/  WARPGROUP.DEPBAR.LE gsb0, 0x0 ;  /* 0x00008000000079c5 */ /* 0x000fe40000010000 */
[----:B------:R-:W-:-:S06]  /*5410*/  WARPGROUP.ARRIVE ;  /* 0x00000000000079c5 */ /* 0x000fcc0000000000 */
[----:B------:R-:W-:Y:S03]  /*5420*/  QGMMA.64x32x32.F32.E4M3.E4M3 R136, gdesc[UR28], R136, gsb0 ;  /* 0x006000001c8879f3 */ /* 0x000fe60008000888 */
[----:B------:R-:W-:Y:S02]  /*5430*/  WARPGROUP.DEPBAR.LE gsb0, 0x0 ;  /* 0x00008000000079c5 */ /* 0x000fe40000010000 */
[----:B------:R-:W-:-:S06]  /*5440*/  WARPGROUP.ARRIVE ;  /* 0x00000000000079c5 */ /* 0x000fcc0000000000 */
[----:B------:R-:W-:Y:S03]  /*5450*/  QGMMA.64x32x32.F32.E4M3.E4M3 R120, gdesc[UR32], R120, gsb0 ;  /* 0x00600000207879f3 */ /* 0x000fe60008000878 */
        /* <DEDUP_REMOVED lines=9> */
[----:B0-----:R-:W-:Y:S05]  /*54f0*/  @P2 BRA `(.L_x_20) ;  /* 0x00000000002c2947 */ /* 0x001fea0003800000 */
[----:B------:R-:W-:Y:S05]  /*5500*/  @!P0 BRA `(.L_x_21) ;  /* 0x0000000000048947 */ /* 0x000fea0003800000 */
[----:B------:R-:W-:Y:S01]  /*5510*/  BPT.TRAP 0x1 ;  /* 0x000000040000795c */ /* 0x000fe20000300000 */
.L_x_21:
[----:B------:R-:W-:Y:S01]  /*5520*/  ULEA UR6, UR51, UR39, 0x3 ;  /* 0x0000002733067291 */ /* 0x000fe2000f8e183f */
[----:B------:R-:W-:-:S05]  /*5530*/  IMAD.U32 R0, RZ, RZ, UR53 ;  /* 0x00000035ff007e24 */ /* 0x000fca000f8e00ff */
[----:B------:R-:W-:-:S04]  /*5540*/  SHF.L.U32 R0, R0, 0x1f, RZ ;  /* 0x0000001f00007819 */ /* 0x000fc800000006ff */
[----:B------:R0:W1:Y:S01]  /*5550*/  SYNCS.PHASECHK.TRANS64.TRYWAIT P1, [UR6+0x29850], R0 ;  /* 0x02985000ff0075a7 */ /* 0x0000620008020146 */
[----:B------:R-:W-:Y:S05]  /*5560*/  @!P0 BRA `(.L_x_22) ;  /* 0x0000000000048947 */ /* 0x000fea0003800000 */
[----:B------:R-:W-:Y:S01]  /*5570*/  BPT.TRAP 0x1 ;  /* 0x000000040000795c */ /* 0x000fe20000300000 */
.L_x_22:
[----:B-1----:R-:W-:Y:S05]  /*5580*/  @P1 BRA `(.L_x_20) ;  /* 0x0000000000081947 */ /* 0x002fea0003800000 */
[----:B------:R-:W1:Y:S02]  /*5590*/  SYNCS.PHASECHK.TRANS64.TRYWAIT P1, [UR6+0x29850], R0 ;  /* 0x02985000ff0075a7 */ /* 0x000e640008020146 */
[----:B-1----:R-:W-:Y:S05]  /*55a0*/  @!P1 BRA `(.L_x_23) ;  /* 0x0000007800d89947 */ /* 0x002fea0003800000 */
.L_x_20:
[----:B------:R-:W-:Y:S01]  /*55b0*/  UIADD3 UR6, UR39, 0x400, URZ ;  /* 0x0000040027067890 */ /* 0x000fe2000fffe03f */
[----:B------:R-:W-:Y:S01]  /*55c0*/  WARPGROUP.ARRIVE ;  /* 0x00000000000079c5 */ /* 0x000fe20000000000 */
[----:B------:R-:W-:Y:S01]  /*55d0*/  UMOV UR7, 0xc0000010 ;  /* 0xc000001000077882 */ /* 0x000fe20000000000 */
[----:B01----:R-:W-:Y:S01]  /*55e0*/  FMNMX.FTZ R0, R152, R7, !PT ;  /* 0x0000000798007209 */ /* 0x003fe20007810000 */
[----:B------:R-:W-:Y:S01]  /*55f0*/  USHF.R.U32.HI UR6, URZ, 0x4, UR6 ;  /* 0x000000043f067899 */ /* 0x000fe20008011606 */
[----:B------:R-:W-:Y:S02]  /*5600*/  IMAD.U32 R193, RZ, RZ, UR40 ;  /* 0x00000028ffc17e24 */ /* 0x000fe4000f8e00ff */
[----:B------:R-:W0:Y:S01]  /*5610*/  S2R R194, SR_TID.X ;  /* 0x0000000000c27919 */ /* 0x000e220000002100 */
[----:B------:R-:W-:Y:S01]  /*5620*/  FMNMX.FTZ R3, R153, R0, !PT ;  /* 0x0000000099037209 */ /* 0x000fe20007810000 */
[----:B------:R-:W-:Y:S01]  /*5630*/  ULOP3.LUT UR6, UR6, 0x3fff, URZ, 0xc0, !UPT ;  /* 0x00003fff06067892 */ /* 0x000fe2000f8ec03f */
[----:B------:R-:W-:-:S02]  /*5640*/  FMNMX.FTZ R0, R154, R6, !PT ;  /* 0x000000069a007209 */ /* 0x000fc40007810000 */
[----:B------:R-:W-:Y:S01]  /*5650*/  FMNMX.FTZ R8, R156, R3, !PT ;  /* 0x000000039c087209 */ /* 0x000fe20007810000 */
[----:B------:R-:W-:Y:S01]  /*5660*/  ULOP3.LUT UR6, UR6, 0x10000, URZ, 0xfc, !UPT ;  /* 0x0001000006067892 */ /* 0x000fe2000f8efc3f */
[----:B------:R-:W-:Y:S02]  /*5670*/  FMNMX.FTZ R3, R155, R0, !PT ;  /* 0x000000009b037209 */ /* 0x000fe40007810000 */
[----:B------:R-:W-:Y:S01]  /*5680*/  FMNMX.FTZ R9, R157, R8, !PT ;  /* 0x000000089d097209 */ /* 0x000fe20007810000 */
[----:B------:R-:W-:Y:S01]  /*5690*/  UIMAD UR10, UR51, 0x500, UR6 ;  /* 0x00000500330a78a4 */ /* 0x000fe2000f8e0206 */
[----:B------:R-:W-:Y:S02]  /*56a0*/  FMNMX.FTZ R0, R158, R3, !PT ;  /* 0x000000039e007209 */ /* 0x000fe40007810000 */
[----:B------:R-:W-:Y:S02]  /*56b0*/  FMNMX.FTZ R8, R160, R9, !PT ;  /* 0x00000009a0087209 */ /* 0x000fe40007810000 */
[----:B------:R-:W-:-:S02]  /*56c0*/  FMNMX.FTZ R3, R159, R0, !PT ;  /* 0x000000009f037209 */ /* 0x000fc40007810000 */
[----:B------:R-:W-:Y:S01]  /*56d0*/  UMOV UR6, UR10 ;  /* 0x0000000a00067c82 */ /* 0x000fe20008000000 */
[----:B------:R-:W-:Y:S01]  /*56e0*/  FMNMX.FTZ R9, R161, R8, !PT ;  /* 0x00000008a1097209 */ /* 0x000fe20007810000 */
[----:B------:R-:W-:Y:S01]  /*56f0*/  QGMMA.64x128x32.F32.E4M3.E4M3 R24, R172, gdesc[UR4], R24, gsb0 ;  /* 0x01e00004ac187df3 */ /* 0x000fe20008000818 */
[----:B------:R-:W-:Y:S01]  /*5700*/  UIADD3 UR6, UR10, 0x100, URZ ;  /* 0x000001000a067890 */ /* 0x000fe2000fffe03f */
[----:B------:R-:W-:Y:S01]  /*5710*/  FMNMX.FTZ R0, R162, R3, !PT ;  /* 0x00000003a2007209 */ /* 0x000fe20007810000 */
[----:B------:R-:W-:Y:S01]  /*5720*/  UMOV UR7, 0xc0000010 ;  /* 0xc000001000077882 */ /* 0x000fe20000000000 */
[----:B------:R-:W-:Y:S02]  /*5730*/  FMNMX.FTZ R8, R164, R9, !PT ;  /* 0x00000009a4087209 */ /* 0x000fe40007810000 */
[----:B------:R-:W-:Y:S02]  /*5740*/  FMNMX.FTZ R3, R163, R0, !PT ;  /* 0x00000000a3037209 */ /* 0x000fe40007810000 */
[----:B------:R-:W-:-:S02]  /*5750*/  FMNMX.FTZ R9, R165, R8, !PT ;  /* 0x00000008a5097209 */ /* 0x000fc40007810000 */
[----:B------:R-:W-:Y:S02]  /*5760*/  FMNMX.FTZ R0, R166, R3, !PT ;  /* 0x00000003a6007209 */ /* 0x000fe40007810000 */
[----:B------:R-:W-:Y:S02]  /*5770*/  FMNMX.FTZ R8, R136, R9, !PT ;  /* 0x0000000988087209 */ /* 0x000fe40007810000 */
[----:B------:R-:W-:Y:S02]  /*5780*/  FMNMX.FTZ R3, R167, R0, !PT ;  /* 0x00000000a7037209 */ /* 0x000fe40007810000 */
        /* <DEDUP_REMOVED lines=62> */
[----:B0-----:R-:W-:Y:S01]  /*5b70*/  LOP3.LUT P1, RZ, R194, 0x7f, RZ, 0xc0, !PT ;  /* 0x0000007fc2ff7812 */ /* 0x001fe2000782c0ff */
[----:B------:R-:W0:Y:S01]  /*5b80*/  SHFL.BFLY PT, R3, R8, 0x2, 0x1f ;  /* 0x0c401f0008037f89 */ /* 0x000e2200000e0000 */
[----:B------:R-:W-:-:S02]  /*5b90*/  WARPGROUP.DEPBAR.LE gsb0, 0x0 ;  /* 0x00008000000079c5 */ /* 0x000fc40000010000 */
[----:B------:R-:W-:Y:S01]  /*5ba0*/  WARPGROUP.ARRIVE ;  /* 0x00000000000079c5 */ /* 0x000fe20000000000 */
[----:B------:R-:W-:-:S05]  /*5bb0*/  FMNMX.FTZ R9, R103, R0, !PT ;  /* 0x0000000067097209 */ /* 0x000fca0007810000 */
[----:B------:R-:W-:Y:S01]  /*5bc0*/  QGMMA.64x128x32.F32.E4M3.E4M3 R24, R176, gdesc[UR4], R24, gsb0 ;  /* 0x01e00004b0187df3 */ /* 0x000fe20008000818 */
[----:B------:R-:W-:Y:S01]  /*5bd0*/  UIADD3 UR6, UR10, 0x200, URZ ;  /* 0x000002000a067890 */ /* 0x000fe2000fffe03f */
[----:B------:R-:W1:Y:S01]  /*5be0*/  SHFL.BFLY PT, R0, R9, 0x2, 0x1f ;  /* 0x0c401f0009007f89 */ /* 0x000e6200000e0000 */
[----:B------:R-:W-:Y:S01]  /*5bf0*/  UMOV UR7, 0xc0000010 ;  /* 0xc000001000077882 */ /* 0x000fe20000000000 */
[----:B0-----:R-:W-:-:S05]  /*5c00*/  FMNMX.FTZ R10, R8, R3, !PT ;  /* 0x00000003080a7209 */ /* 0x001fca0007810000 */
[----:B------:R-:W0:Y:S01]  /*5c10*/  SHFL.BFLY PT, R3, R10, 0x1, 0x1f ;  /* 0x0c201f000a037f89 */ /* 0x000e2200000e0000 */
[----:B-1----:R-:W-:-:S05]  /*5c20*/  FMNMX.FTZ R11, R9, R0, !PT ;  /* 0x00000000090b7209 */ /* 0x002fca0007810000 */
[----:B------:R-:W1:Y:S01]  /*5c30*/  SHFL.BFLY PT, R12, R11, 0x1, 0x1f ;  /* 0x0c201f000b0c7f89 */ /* 0x000e6200000e0000 */
[----:B0-----:R-:W-:-:S05]  /*5c40*/  FMNMX.FTZ R0, R10, R3, !PT ;  /* 0x000000030a007209 */ /* 0x001fca0007810000 */
[C---:B------:R-:W-:Y:S01]  /*5c50*/  FFMA.FTZ R193, R0.reuse, R193, -8 ;  /* 0xc100000000c17423 */ /* 0x040fe200000100c1 */
[----:B------:R-:W-:-:S03]  /*5c60*/  FADD.FTZ R7, -R0, R7 ;  /* 0x0000000700077221 */ /* 0x000fc60000010100 */
[--C-:B------:R-:W-:Y:S01]  /*5c70*/  FFMA.FTZ R20, R136, UR40, -R193.reuse ;  /* 0x0000002888147c23 */ /* 0x100fe200080108c1 */
[----:B------:R-:W-:-:S01]  /*5c80*/  FFMA.FTZ R136, R140, UR40, -R193 ;  /* 0x000000288c887c23 */ /* 0x000fc200080108c1 */
[--C-:B------:R-:W-:Y:S01]  /*5c90*/  FFMA.FTZ R140, R144, UR40, -R193.reuse ;  /* 0x00000028908c7c23 */ /* 0x100fe200080108c1 */
[----:B-1----:R-:W-:Y:S01]  /*5ca0*/  FMNMX.FTZ R3, R11, R12, !PT ;  /* 0x0000000c0b037209 */ /* 0x002fe20007810000 */
[--C-:B------:R-:W-:Y:S01]  /*5cb0*/  FFMA.FTZ R21, R137, UR40, -R193.reuse ;  /* 0x0000002889157c23 */ /* 0x100fe200080108c1 */
[----:B------:R-:W-:-:S01]  /*5cc0*/  FFMA.FTZ R144, R148, UR40, -R193 ;  /* 0x0000002894907c23 */ /* 0x000fc200080108c1 */
[--C-:B------:R-:W-:Y:S01]  /*5cd0*/  FFMA.FTZ R137, R141, UR40, -R193.reuse ;  /* 0x000000288d897c23 */ /* 0x100fe200080108c1 */
[----:B------:R-:W-:Y:S02]  /*5ce0*/  IMAD.U32 R148, RZ, RZ, UR40 ;  /* 0x00000028ff947e24 */ /* 0x000fe4000f8e00ff */
[--C-:B------:R-:W-:Y:S01]  /*5cf0*/  FFMA.FTZ R141, R145, UR40, -R193.reuse ;  /* 0x00000028918d7c23 */ /* 0x100fe200080108c1 */
[----:B------:R-:W-:-:S01]  /*5d00*/  FFMA.FTZ R145, R149, UR40, -R193 ;  /* 0x0000002895917c23 */ /* 0x000fc200080108c1 */
[----:B------:R-:W-:Y:S01]  /*5d10*/  FMUL.FTZ R8, R7, UR40 ;  /* 0x0000002807087c20 */ /* 0x000fe20008410000 */
[----:B------:R-:W-:-:S01]  /*5d20*/  FFMA.FTZ R149, R101, UR40, -R193 ;  /* 0x0000002865957c23 */ /* 0x000fc200080108c1 */
[C---:B------:R-:W-:Y:S01]  /*5d30*/  FADD.FTZ R7, -R3.reuse, R6 ;  /* 0x0000000603077221 */ /* 0x040fe20000010100 */
[----:B------:R-:W-:-:S01]  /*5d40*/  FFMA.FTZ R101, R3, R148, -8 ;  /* 0xc100000003657423 */ /* 0x000fc20000010094 */
[--C-:B------:R-:W-:Y:S01]  /*5d50*/  FFMA.FTZ R9, R152, UR40, -R193.reuse ;  /* 0x0000002898097c23 */ /* 0x100fe200080108c1 */
[----:B------:R-:W-:-:S01]  /*5d60*/  FFMA.FTZ R153, R153, UR40, -R193 ;  /* 0x0000002899997c23 */ /* 0x000fc200080108c1 */
[----:B------:R-:W-:Y:S01]  /*5d70*/  FMUL.FTZ R7, R7, UR40 ;  /* 0x0000002807077c20 */ /* 0x000fe20008410000 */
[----:B------:R-:W-:-:S01]  /*5d80*/  FFMA.FTZ R148, R154, UR40, -R101 ;  /* 0x000000289a947c23 */ /* 0x000fc20008010865 */
[----:B------:R-:W-:Y:S01]  /*5d90*/  MUFU.EX2 R6, R8 ;  /* 0x0000000800067308 */ /* 0x000fe20000000800 */
[----:B------:R-:W-:-:S01]  /*5da0*/  FFMA.FTZ R10, R156, UR40, -R193 ;  /* 0x000000289c0a7c23 */ /* 0x000fc200080108c1 */
[----:B------:R-:W-:Y:S01]  /*5db0*/  FFMA.FTZ R152, R158, UR40, -R101 ;  /* 0x000000289e987c23 */ /* 0x000fe20008010865 */
[----:B------:R-:W-:-:S01]  /*5dc0*/  FFMA.FTZ R11, R157, UR40, -R193 ;  /* 0x000000289d0b7c23 */ /* 0x000fc200080108c1 */
[----:B------:R-:W-:Y:S01]  /*5dd0*/  FFMA.FTZ R12, R160, UR40, -R193 ;  /* 0x00000028a00c7c23 */ /* 0x000fe200080108c1 */
[----:B------:R-:W-:-:S01]  /*5de0*/  FFMA.FTZ R154, R162, UR40, -R101 ;  /* 0x00000028a29a7c23 */ /* 0x000fc20008010865 */
[----:B------:R-:W-:Y:S01]  /*5df0*/  FFMA.FTZ R13, R161, UR40, -R193 ;  /* 0x00000028a10d7c23 */ /* 0x000fe200080108c1 */
[----:B------:R-:W-:-:S01]  /*5e00*/  FFMA.FTZ R157, R163, UR40, -R101 ;  /* 0x00000028a39d7c23 */ /* 0x000fc20008010865 */
[----:B------:R0:W-:Y:S01]  /*5e10*/  MUFU.EX2 R8, R153 ;  /* 0x0000009900087308 */ /* 0x0001e20000000800 */
[----:B------:R-:W-:-:S01]  /*5e20*/  FFMA.FTZ R14, R164, UR40, -R193 ;  /* 0x00000028a40e7c23 */ /* 0x000fc200080108c1 */
[----:B------:R-:W-:Y:S01]  /*5e30*/  FFMA.FTZ R156, R166, UR40, -R101 ;  /* 0x00000028a69c7c23 */ /* 0x000fe20008010865 */
[----:B------:R-:W-:-:S01]  /*5e40*/  FFMA.FTZ R15, R165, UR40, -R193 ;  /* 0x00000028a50f7c23 */ /* 0x000fc200080108c1 */
[--C-:B------:R-:W-:Y:S01]  /*5e50*/  FFMA.FTZ R138, R138, UR40, -R101.reuse ;  /* 0x000000288a8a7c23 */ /* 0x100fe20008010865 */
[----:B------:R-:W-:-:S01]  /*5e60*/  FFMA.FTZ R139, R139, UR40, -R101 ;  /* 0x000000288b8b7c23 */ /* 0x000fc20008010865 */
[--C-:B------:R-:W-:Y:S01]  /*5e70*/  FFMA.FTZ R142, R142, UR40, -R101.reuse ;  /* 0x000000288e8e7c23 */ /* 0x100fe20008010865 */
[----:B------:R-:W-:-:S01]  /*5e80*/  FFMA.FTZ R143, R143, UR40, -R101 ;  /* 0x000000288f8f7c23 */ /* 0x000fc20008010865 */
[----:B------:R-:W1:Y:S01]  /*5e90*/  MUFU.EX2 R9, R9 ;  /* 0x0000000900097308 */ /* 0x000e620000000800 */
[----:B0-----:R-:W-:-:S01]  /*5ea0*/  FFMA.FTZ R153, R155, UR40, -R101 ;  /* 0x000000289b997c23 */ /* 0x001fc20008010865 */
        /* <DEDUP_REMOVED lines=14> */
[----:B------:R-:W0:Y:S01]  /*5f90*/  MUFU.EX2 R148, R148 ;  /* 0x0000009400947308 */ /* 0x000e220000000800 */
[----:B-1----:R-:W-:-:S01]  /*5fa0*/  FFMA.FTZ R5, R6, R5, R9 ;  /* 0x0000000506057223 */ /* 0x002fc20000010009 */
[----:B------:R-:W-:Y:S01]  /*5fb0*/  FFMA.FTZ R127, R127, UR40, -R101 ;  /* 0x000000287f7f7c23 */ /* 0x000fe20008010865 */
[----:B------:R-:W-:-:S01]  /*5fc0*/  FFMA.FTZ R128, R128, UR40, -R193 ;  /* 0x0000002880807c23 */ /* 0x000fc200080108c1 */
[----:B------:R-:W-:Y:S01]  /*5fd0*/  FFMA.FTZ R130, R130, UR40, -R101 ;  /* 0x0000002882827c23 */ /* 0x000fe20008010865 */
[----:B------:R-:W-:-:S01]  /*5fe0*/  FADD.FTZ R5, R8, R5 ;  /* 0x0000000508057221 */ /* 0x000fc20000010000 */
[----:B------:R-:W-:Y:S01]  /*5ff0*/  FFMA.FTZ R129, R129, UR40, -R193 ;  /* 0x0000002881817c23 */ /* 0x000fe200080108c1 */
[----:B------:R-:W-:-:S01]  /*6000*/  FFMA.FTZ R131, R131, UR40, -R101 ;  /* 0x0000002883837c23 */ /* 0x000fc20008010865 */
[----:B------:R-:W1:Y:S01]  /*6010*/  MUFU.EX2 R153, R153 ;  /* 0x0000009900997308 */ /* 0x000e620000000800 */
[----:B------:R-:W-:-:S01]  /*6020*/  FFMA.FTZ R132, R132, UR40, -R193 ;  /* 0x0000002884847c23 */ /* 0x000fc200080108c1 */
[----:B------:R-:W-:Y:S01]  /*6030*/  FFMA.FTZ R134, R134, UR40, -R101 ;  /* 0x0000002886867c23 */ /* 0x000fe20008010865 */
[----:B------:R-:W-:-:S01]  /*6040*/  FFMA.FTZ R133, R133, UR40, -R193 ;  /* 0x0000002885857c23 */ /* 0x000fc200080108c1 */
[----:B------:R-:W-:Y:S01]  /*6050*/  FFMA.FTZ R135, R135, UR40, -R101 ;  /* 0x0000002887877c23 */ /* 0x000fe20008010865 */
[----:B------:R-:W-:-:S01]  /*6060*/  FFMA.FTZ R104, R104, UR40, -R193 ;  /* 0x0000002868687c23 */ /* 0x000fc200080108c1 */
[----:B------:R-:W-:Y:S01]  /*6070*/  FFMA.FTZ R106, R106, UR40, -R101 ;  /* 0x000000286a6a7c23 */ /* 0x000fe20008010865 */
[----:B------:R-:W-:-:S01]  /*6080*/  FFMA.FTZ R105, R105, UR40, -R193 ;  /* 0x0000002869697c23 */ /* 0x000fc200080108c1 */
[----:B------:R-:W2:Y:S01]  /*6090*/  MUFU.EX2 R10, R10 ;  /* 0x0000000a000a7308 */ /* 0x000ea20000000800 */
[----:B0-----:R-:W-:-:S01]  /*60a0*/  FFMA.FTZ R4, R7, R4, R148 ;  /* 0x0000000407047223 */ /* 0x001fc20000010094 */
[----:B------:R-:W-:Y:S01]  /*60b0*/  FFMA.FTZ R107, R107, UR40, -R101 ;  /* 0x000000286b6b7c23 */ /* 0x000fe20008010865 */
[----:B------:R-:W-:-:S01]  /*60c0*/  FFMA.FTZ R108, R108, UR40, -R193 ;  /* 0x000000286c6c7c23 */ /* 0x000fc200080108c1 */
[----:B------:R-:W-:Y:S01]  /*60d0*/  FFMA.FTZ R110, R110, UR40, -R101 ;  /* 0x000000286e6e7c23 */ /* 0x000fe20008010865 */
[----:B------:R-:W-:-:S01]  /*60e0*/  FFMA.FTZ R109, R109, UR40, -R193 ;  /* 0x000000286d6d7c23 */ /* 0x000fc200080108c1 */
[----:B------:R-:W-:Y:S01]  /*60f0*/  FFMA.FTZ R111, R111, UR40, -R101 ;  /* 0x000000286f6f7c23 */ /* 0x000fe20008010865 */
[----:B------:R-:W-:-:S01]  /*6100*/  FFMA.FTZ R112, R112, UR40, -R193 ;  /* 0x0000002870707c23 */ /* 0x000fc200080108c1 */
[----:B------:R-:W0:Y:S01]  /*6110*/  MUFU.EX2 R152, R152 ;  /* 0x0000009800987308 */ /* 0x000e220000000800 */
[----:B-1----:R-:W-:-:S01]  /*6120*/  FADD.FTZ R161, R153, R4 ;  /* 0x0000000499a17221 */ /* 0x002fc20000010000 */
[----:B------:R-:W-:Y:S01]  /*6130*/  FFMA.FTZ R114, R114, UR40, -R101 ;  /* 0x0000002872727c23 */ /* 0x000fe20008010865 */
[----:B------:R-:W-:-:S01]  /*6140*/  FFMA.FTZ R113, R113, UR40, -R193 ;  /* 0x0000002871717c23 */ /* 0x000fc200080108c1 */
[----:B------:R-:W-:Y:S01]  /*6150*/  FFMA.FTZ R115, R115, UR40, -R101 ;  /* 0x0000002873737c23 */ /* 0x000fe20008010865 */
[----:B------:R-:W-:-:S01]  /*6160*/  FFMA.FTZ R116, R116, UR40, -R193 ;  /* 0x0000002874747c23 */ /* 0x000fc200080108c1 */
[----:B------:R-:W-:Y:S01]  /*6170*/  FFMA.FTZ R118, R118, UR40, -R101 ;  /* 0x0000002876767c23 */ /* 0x000fe20008010865 */
[----:B------:R-:W-:-:S01]  /*6180*/  FFMA.FTZ R117, R117, UR40, -R193 ;  /* 0x0000002875757c23 */ /* 0x000fc200080108c1 */
[----:B------:R-:W1:Y:S01]  /*6190*/  MUFU.EX2 R11, R11 ;  /* 0x0000000b000b7308 */ /* 0x000e620000000800 */
[----:B--2---:R-:W-:-:S01]  /*61a0*/  FADD.FTZ R4, R10, R5 ;  /* 0x000000050a047221 */ /* 0x004fc20000010000 */
[----:B------:R-:W-:Y:S01]  /*61b0*/  FFMA.FTZ R119, R119, UR40, -R101 ;  /* 0x0000002877777c23 */ /* 0x000fe20008010865 */
[----:B------:R-:W-:-:S01]  /*61c0*/  FFMA.FTZ R88, R88, UR40, -R193 ;  /* 0x0000002858587c23 */ /* 0x000fc200080108c1 */
[--C-:B------:R-:W-:Y:S01]  /*61d0*/  FFMA.FTZ R90, R90, UR40, -R101.reuse ;  /* 0x000000285a5a7c23 */ /* 0x100fe20008010865 */
[----:B------:R-:W-:-:S01]  /*61e0*/  FFMA.FTZ R94, R94, UR40, -R101 ;  /* 0x000000285e5e7c23 */ /* 0x000fc20008010865 */
[----:B------:R-:W-:Y:S01]  /*61f0*/  FFMA.FTZ R89, R89, UR40, -R193 ;  /* 0x0000002859597c23 */ /* 0x000fe200080108c1 */
[----:B------:R-:W-:-:S02]  /*6200*/  WARPGROUP.DEPBAR.LE gsb0, 0x0 ;  /* 0x00008000000079c5 */ /* 0x000fc40000010000 */
[----:B------:R-:W-:Y:S01]  /*6210*/  WARPGROUP.ARRIVE ;  /* 0x00000000000079c5 */ /* 0x000fe20000000000 */
[----:B------:R-:W2:Y:S01]  /*6220*/  MUFU.EX2 R155, R155 ;  /* 0x0000009b009b7308 */ /* 0x000ea20000000800 */
[----:B0-----:R-:W-:-:S01]  /*6230*/  FADD.FTZ R158, R152, R161 ;  /* 0x000000a1989e7221 */ /* 0x001fc20000010000 */
[----:B------:R-:W-:Y:S01]  /*6240*/  FFMA.FTZ R91, R91, UR40, -R101 ;  /* 0x000000285b5b7c23 */ /* 0x000fe20008010865 */
[----:B------:R-:W-:-:S01]  /*6250*/  FFMA.FTZ R92, R92, UR40, -R193 ;  /* 0x000000285c5c7c23 */ /* 0x000fc200080108c1 */
[----:B------:R-:W-:Y:S01]  /*6260*/  FFMA.FTZ R93, R93, UR40, -R193 ;  /* 0x000000285d5d7c23 */ /* 0x000fe200080108c1 */
[----:B------:R-:W-:Y:S01]  /*6270*/  QGMMA.64x128x32.F32.E4M3.E4M3 R24, R180, gdesc[UR4], R24, gsb0 ;  /* 0x01e00004b4187df3 */ /* 0x000fe20008000818 */
[----:B------:R-:W-:Y:S01]  /*6280*/  UIADD3 UR6, UR10, 0x300, URZ ;  /* 0x000003000a067890 */ /* 0x000fe2000fffe03f */
[----:B-1----:R-:W-:Y:S01]  /*6290*/  FADD.FTZ R5, R11, R4 ;  /* 0x000000040b057221 */ /* 0x002fe20000010000 */
[----:B------:R-:W-:Y:S01]  /*62a0*/  UMOV UR7, 0xc0000010 ;  /* 0xc000001000077882 */ /* 0x000fe20000000000 */
[----:B------:R-:W0:Y:S01]  /*62b0*/  MUFU.EX2 R12, R12 ;  /* 0x0000000c000c7308 */ /* 0x000e220000000800 */
[----:B------:R-:W-:-:S01]  /*62c0*/  FFMA.FTZ R95, R95, UR40, -R101 ;  /* 0x000000285f5f7c23 */ /* 0x000fc20008010865 */
        /* <DEDUP_REMOVED lines=8> */
[----:B------:R-:W-:-:S06]  /*6350*/  FFMA.FTZ R101, R103, UR40, -R101 ;  /* 0x0000002867657c23 */ /* 0x000fcc0008010865 */
        /* <DEDUP_REMOVED lines=31> */
[----:B0-----:R-:W-:-:S01]  /*6550*/  FADD.FTZ R161, R143, R158 ;  /* 0x0000009e8fa17221 */ /* 0x001fc20000010000 */
[----:B------:R-:W-:Y:S02]  /*6560*/  WARPGROUP.DEPBAR.LE gsb0, 0x0 ;  /* 0x00008000000079c5 */ /* 0x000fe40000010000 */
[----:B------:R-:W-:-:S04]  /*6570*/  WARPGROUP.ARRIVE ;  /* 0x00000000000079c5 */ /* 0x000fc80000000000 */
[----:B------:R-:W0:Y:S01]  /*6580*/  MUFU.EX2 R141, R141 ;  /* 0x0000008d008d7308 */ /* 0x000e220000000800 */
[----:B-1----:R-:W-:-:S01]  /*6590*/  FADD.FTZ R4, R140, R5 ;  /* 0x000000058c047221 */ /* 0x002fc20000010000 */
[----:B------:R-:W-:Y:S01]  /*65a0*/  QGMMA.64x128x32.F32.E4M3.E4M3 R24, R184, gdesc[UR4], R24, gsb0 ;  /* 0x01e00004b8187df3 */ /* 0x000fe20008000818 */
[----:B------:R-:W-:Y:S01]  /*65b0*/  UIADD3 UR6, UR10, 0x400, URZ ;  /* 0x000004000a067890 */ /* 0x000fe2000fffe03f */
[----:B------:R-:W-:-:S04]  /*65c0*/  UMOV UR7, 0xc0000010 ;  /* 0xc000001000077882 */ /* 0x000fc80000000000 */
        /* <DEDUP_REMOVED lines=39> */
[----:B--2---:R-:W-:-:S05]  /*6840*/  FADD.FTZ R161, R131, R158 ;  /* 0x0000009e83a17221 */ /* 0x004fca0000010000 */
[----:B------:R-:W1:Y:S08]  /*6850*/  MUFU.EX2 R134, R134 ;  /* 0x0000008600867308 */ /* 0x000e700000000800 */
        /* <DEDUP_REMOVED lines=20> */
[----:B------:R-:W-:Y:S01]  /*69a0*/  MUFU.EX2 R112, R112 ;  /* 0x0000007000707308 */ /* 0x000fe20000000800 */
[----:B-1----:R-:W-:-:S01]  /*69b0*/  FADD.FTZ R5, R109, R4 ;  /* 0x000000046d057221 */ /* 0x002fc20000010000 */
[----:B------:R-:W-:-:S06]  /*69c0*/  IADD3 R4, -R22, 0xb, RZ ;  /* 0x0000000b16047810 */ /* 0x000fcc0007ffe1ff */
[----:B------:R-:W0:Y:S01]  /*69d0*/  MUFU.EX2 R114, R114 ;  /* 0x0000007200727308 */ /* 0x000e220000000800 */
[----:B--2---:R-:W-:-:S07]  /*69e0*/  FADD.FTZ R161, R111, R158 ;  /* 0x0000009e6fa17221 */ /* 0x004fce0000010000 */
[----:B------:R-:W-:Y:S08]  /*69f0*/  MUFU.EX2 R113, R113 ;  /* 0x0000007100717308 */ /* 0x000ff00000000800 */
[----:B------:R-:W1:Y:S01]  /*6a00*/  MUFU.EX2 R115, R115 ;  /* 0x0000007300737308 */ /* 0x000e620000000800 */
[----:B0-----:R-:W-:-:S07]  /*6a10*/  FADD.FTZ R158, R114, R161 ;  /* 0x000000a1729e7221 */ /* 0x001fce0000010000 */
[----:B------:R-:W-:Y:S08]  /*6a20*/  MUFU.EX2 R116, R116 ;  /* 0x0000007400747308 */ /* 0x000ff00000000800 */
[----:B------:R-:W0:Y:S01]  /*6a30*/  MUFU.EX2 R118, R118 ;  /* 0x0000007600767308 */ /* 0x000e220000000800 */
[----:B-1----:R-:W-:-:S07]  /*6a40*/  FADD.FTZ R161, R115, R158 ;  /* 0x0000009e73a17221 */ /* 0x002fce0000010000 */
[----:B------:R-:W1:Y:S01]  /*6a50*/  MUFU.EX2 R117, R117 ;  /* 0x0000007500757308 */ /* 0x000e620000000800 */
[----:B------:R-:W-:-:S07]  /*6a60*/  WARPGROUP.DEPBAR.LE gsb0, 0x0 ;  /* 0x00008000000079c5 */ /* 0x000fce0000010000 */
[----:B------:R-:W-:Y:S01]  /*6a70*/  MUFU.EX2 R119, R119 ;  /* 0x0000007700777308 */ /* 0x000fe20000000800 */
[----:B0-----:R-:W-:-:S01]  /*6a80*/  FADD.FTZ R158, R118, R161 ;  /* 0x000000a1769e7221 */ /* 0x001fc20000010000 */
[----:B------:R-:W-:-:S06]  /*6a90*/  IMAD.U32 R161, RZ, RZ, UR52 ;  /* 0x00000034ffa17e24 */ /* 0x000fcc000f8e00ff */
[----:B------:R-:W0:Y:S08]  /*6aa0*/  MUFU.EX2 R88, R88 ;  /* 0x0000005800587308 */ /* 0x000e300000000800 */
[----:B------:R2:W-:Y:S08]  /*6ab0*/  MUFU.EX2 R163, R94 ;  /* 0x0000005e00a37308 */ /* 0x0005f00000000800 */
[----:B------:R-:W-:Y:S01]  /*6ac0*/  MUFU.EX2 R90, R90 ;  /* 0x0000005a005a7308 */ /* 0x000fe20000000800 */
[----:B--2---:R-:W-:-:S04]  /*6ad0*/  FADD.FTZ R94, R112, R5 ;  /* 0x00000005705e7221 */ /* 0x004fc80000010000 */
[----:B------:R-:W-:-:S03]  /*6ae0*/  FADD.FTZ R5, R113, R94 ;  /* 0x0000005e71057221 */ /* 0x000fc60000010000 */
[----:B------:R-:W2:Y:S01]  /*6af0*/  MUFU.EX2 R89, R89 ;  /* 0x0000005900597308 */ /* 0x000ea20000000800 */
[----:B------:R-:W-:-:S04]  /*6b00*/  FADD.FTZ R94, R116, R5 ;  /* 0x00000005745e7221 */ /* 0x000fc80000010000 */
[----:B-1----:R-:W-:-:S03]  /*6b10*/  FADD.FTZ R5, R117, R94 ;  /* 0x0000005e75057221 */ /* 0x002fc60000010000 */
[----:B------:R-:W-:Y:S01]  /*6b20*/  MUFU.EX2 R91, R91 ;  /* 0x0000005b005b7308 */ /* 0x000fe20000000800 */
[----:B0-----:R-:W-:-:S07]  /*6b30*/  FADD.FTZ R94, R88, R5 ;  /* 0x00000005585e7221 */ /* 0x001fce0000010000 */
[----:B------:R-:W0:Y:S01]  /*6b40*/  MUFU.EX2 R92, R92 ;  /* 0x0000005c005c7308 */ /* 0x000e220000000800 */
[----:B--2---:R-:W-:-:S07]  /*6b50*/  FADD.FTZ R5, R89, R94 ;  /* 0x0000005e59057221 */ /* 0x004fce0000010000 */
[----:B------:R-:W1:Y:S08]  /*6b60*/  MUFU.EX2 R93, R93 ;  /* 0x0000005d005d7308 */ /* 0x000e700000000800 */
[----:B------:R2:W-:Y:S01]  /*6b70*/  MUFU.EX2 R160, R95 ;  /* 0x0000005f00a07308 */ /* 0x0005e20000000800 */
[----:B0-----:R-:W-:-:S07]  /*6b80*/  FADD.FTZ R94, R92, R5 ;  /* 0x000000055c5e7221 */ /* 0x001fce0000010000 */
[----:B------:R-:W0:Y:S01]  /*6b90*/  MUFU.EX2 R96, R96 ;  /* 0x0000006000607308 */ /* 0x000e220000000800 */
[----:B--2---:R-:W-:-:S01]  /*6ba0*/  FADD.FTZ R95, R119, R158 ;  /* 0x0000009e775f7221 */ /* 0x004fc20000010000 */
[----:B------:R-:W-:Y:S01]  /*6bb0*/  @!P1 LEA R158, R161, UR39, 0x3 ;  /* 0x00000027a19e9c11 */ /* 0x000fe2000f8e18ff */
[----:B------:R2:W-:Y:S06]  /*6bc0*/  BAR.ARV R4, 0x100 ;  /* 0x000400040000751d */ /* 0x0005ec0000002000 */
[----:B------:R3:W4:Y:S01]  /*6bd0*/  MUFU.EX2 R191, R98 ;  /* 0x0000006200bf7308 */ /* 0x0007220000000800 */
[----:B-1----:R-:W-:-:S01]  /*6be0*/  FADD.FTZ R5, R93, R94 ;  /* 0x0000005e5d057221 */ /* 0x002fc20000010000 */
[----:B--2---:R-:W-:-:S05]  /*6bf0*/  @!P1 VIADD R4, R158, 0x29840 ;  /* 0x000298409e049836 */ /* 0x004fca0000000000 */
[----:B------:R-:W-:Y:S01]  /*6c00*/  @!P1 PRMT R4, RZ, 0x654, R4 ;  /* 0x00000654ff049816 */ /* 0x000fe20000000004 */
[----:B------:R-:W1:Y:S01]  /*6c10*/  MUFU.EX2 R97, R97 ;  /* 0x0000006100617308 */ /* 0x000e620000000800 */
[----:B---3--:R-:W-:-:S02]  /*6c20*/  FADD.FTZ R98, R90, R95 ;  /* 0x0000005f5a627221 */ /* 0x008fc40000010000 */
[----:B------:R0:W-:Y:S02]  /*6c30*/  @!P1 SYNCS.ARRIVE.TRANS64.RED.A1T0 RZ, [R4+URZ], RZ ;  /* 0x000000ff04ff99a7 */ /* 0x0001e4000810043f */
[----:B------:R-:W-:-:S03]  /*6c40*/  FADD.FTZ R98, R91, R98 ;  /* 0x000000625b627221 */ /* 0x000fc60000010000 */
[----:B------:R-:W2:Y:S01]  /*6c50*/  MUFU.EX2 R162, R99 ;  /* 0x0000006300a27308 */ /* 0x000ea20000000800 */
[----:B------:R-:W-:-:S01]  /*6c60*/  FADD.FTZ R98, R163, R98 ;  /* 0x00000062a3627221 */ /* 0x000fc20000010000 */
[----:B0-----:R-:W-:-:S03]  /*6c70*/  FADD.FTZ R4, R96, R5 ;  /* 0x0000000560047221 */ /* 0x001fc60000010000 */
[----:B------:R-:W-:-:S03]  /*6c80*/  FADD.FTZ R98, R160, R98 ;  /* 0x00000062a0627221 */ /* 0x000fc60000010000 */
[----:B------:R-:W0:Y:S01]  /*6c90*/  MUFU.EX2 R100, R100 ;  /* 0x0000006400647308 */ /* 0x000e220000000800 */
[----:B----4-:R-:W-:-:S01]  /*6ca0*/  FADD.FTZ R98, R191, R98 ;  /* 0x00000062bf627221 */ /* 0x010fc20000010000 */
[----:B-1----:R-:W-:-:S06]  /*6cb0*/  FADD.FTZ R5, R97, R4 ;  /* 0x0000000461057221 */ /* 0x002fcc0000010000 */
[----:B------:R-:W1:Y:S01]  /*6cc0*/  MUFU.EX2 R95, R102 ;  /* 0x00000066005f7308 */ /* 0x000e620000000800 */
[----:B--2---:R-:W-:-:S07]  /*6cd0*/  FADD.FTZ R98, R162, R98 ;  /* 0x00000062a2627221 */ /* 0x004fce0000010000 */
[----:B------:R-:W2:Y:S01]  /*6ce0*/  MUFU.EX2 R149, R149 ;  /* 0x0000009500957308 */ /* 0x000ea20000000800 */
[----:B0-----:R-:W-:-:S07]  /*6cf0*/  FADD.FTZ R4, R100, R5 ;  /* 0x0000000564047221 */ /* 0x001fce0000010000 */
[----:B------:R-:W0:Y:S01]  /*6d00*/  MUFU.EX2 R101, R101 ;  /* 0x0000006500657308 */ /* 0x000e220000000800 */
[----:B-1----:R-:W-:-:S01]  /*6d10*/  FADD.FTZ R98, R95, R98 ;  /* 0x000000625f627221 */ /* 0x002fc20000010000 */
[----:B--2---:R-:W-:-:S03]  /*6d20*/  FADD.FTZ R5, R149, R4 ;  /* 0x0000000495057221 */ /* 0x004fc60000010000 */
[----:B0-----:R-:W-:Y:S01]  /*6d30*/  FADD.FTZ R4, R101, R98 ;  /* 0x0000006265047221 */ /* 0x001fe20000010000 */
[----:B------:R-:W-:Y:S06]  /*6d40*/  @!P0 BRA `(.L_x_24) ;  /* 0x0000000000048947 */ /* 0x000fec0003800000 */
[----:B------:R-:W-:Y:S01]  /*6d50*/  BPT.TRAP 0x1 ;  /* 0x000000040000795c */ /* 0x000fe20000300000 */
.L_x_24:
[----:B------:R-:W-:Y:S01]  /*6d60*/  ULEA UR6, UR51, UR39, 0x3 ;  /* 0x0000002733067291 */ /* 0x000fe2000f8e183f */
[----:B------:R-:W-:Y:S01]  /*6d70*/  ISETP.LT.AND P1, PT, RZ, UR50, PT ;  /* 0x00000032ff007c0c */ /* 0x000fe2000bf21270 */
[----:B------:R-:W-:Y:S01]  /*6d80*/  UIADD3 UR7, UR50, -0x1, URZ ;  /* 0xffffffff32077890 */ /* 0x000fe2000fffe03f */
[----:B------:R-:W-:Y:S01]  /*6d90*/  F2FP.SATFINITE.E4M3.F32.PACK_AB_MERGE_C R10, R11, R10, RZ ;  /* 0x0000000a0b0a723e */ /* 0x000fe200048070ff */
[----:B------:R-:W-:Y:S01]  /*6da0*/  UIADD3 UR6, UR6, 0x29860, URZ ;  /* 0x0002986006067890 */ /* 0x000fe2000fffe03f */
[----:B------:R-:W-:Y:S01]  /*6db0*/  F2FP.SATFINITE.E4M3.F32.PACK_AB_MERGE_C R14, R15, R14, RZ ;  /* 0x0000000e0f0e723e */ /* 0x000fe200048070ff */
[----:B------:R-:W-:Y:S01]  /*6dc0*/  UMOV UR53, UR44 ;  /* 0x0000002c00357c82 */ /* 0x000fe20008000000 */
[----:B------:R-:W-:Y:S01]  /*6dd0*/  F2FP.SATFINITE.E4M3.F32.PACK_AB_MERGE_C R152, R155, R152, RZ ;  /* 0x000000989b98723e */ /* 0x000fe200048070ff */
[----:B------:R-:W-:Y:S01]  /*6de0*/  UPRMT UR6, UR36, 0x654, UR6 ;  /* 0x0000065424067896 */ /* 0x000fe20008000006 */
[----:B------:R-:W-:Y:S01]  /*6df0*/  F2FP.SATFINITE.E4M3.F32.PACK_AB_MERGE_C R156, R159, R156, RZ ;  /* 0x0000009c9f9c723e */ /* 0x000fe200048070ff */
[----:B------:R-:W-:Y:S01]  /*6e00*/  UMOV UR50, UR7 ;  /* 0x0000000700327c82 */ /* 0x000fe20008000000 */
[----:B------:R-:W-:Y:S01]  /*6e10*/  F2FP.SATFINITE.E4M3.F32.PACK_AB_MERGE_C R136, R137, R136, RZ ;  /* 0x000000888988723e */ /* 0x000fe200048070ff */
[----:B------:R-:W-:Y:S01]  /*6e20*/  UMOV UR51, UR52 ;  /* 0x0000003400337c82 */ /* 0x000fe20008000000 */
[----:B------:R-:W-:Y:S01]  /*6e30*/  F2FP.SATFINITE.E4M3.F32.PACK_AB_MERGE_C R142, R143, R142, RZ ;  /* 0x0000008e8f8e723e */ /* 0x000fe200048070ff */
[----:B------:R-:W-:Y:S01]  /*6e40*/  FMUL.FTZ R24, R24, R6 ;  /* 0x0000000618187220 */ /* 0x000fe20000410000 */
[----:B------:R-:W-:Y:S01]  /*6e50*/  F2FP.SATFINITE.E4M3.F32.PACK_AB_MERGE_C R144, R145, R144, RZ ;  /* 0x000000909190723e */ /* 0x000fe200048070ff */
[----:B------:R-:W-:Y:S01]  /*6e60*/  FMUL.FTZ R25, R25, R6 ;  /* 0x0000000619197220 */ /* 0x000fe20000410000 */
[----:B------:R-:W-:Y:S01]  /*6e70*/  F2FP.SATFINITE.E4M3.F32.PACK_AB_MERGE_C R150, R151, R150, RZ ;  /* 0x000000969796723e */ /* 0x000fe200048070ff */
[----:B------:R-:W-:Y:S01]  /*6e80*/  SYNCS.ARRIVE.TRANS64.RED.A1T0 RZ, [UR6], RZ ;  /* 0x000000ffffff79a7 */ /* 0x000fe20008100406 */
[----:B------:R-:W-:Y:S01]  /*6e90*/  F2FP.SATFINITE.E4M3.F32.PACK_AB_MERGE_C R124, R125, R124, RZ ;  /* 0x0000007c7d7c723e */ /* 0x000fe200048070ff */
[----:B------:R-:W-:Y:S01]  /*6ea0*/  FMUL.FTZ R28, R28, R6 ;  /* 0x000000061c1c7220 */ /* 0x000fe20000410000 */
        /* <DEDUP_REMOVED lines=15> */
[-C--:B------:R-:W-:Y:S01]  /*6fa0*/  FMUL.FTZ R44, R44, R6.reuse ;  /* 0x000000062c2c7220 */ /* 0x080fe20000410000 */
[----:B------:R-:W-:Y:S01]  /*6fb0*/  F2FP.SATFINITE.E4M3.F32.PACK_AB_MERGE_C R11, R160, R163, RZ ;  /* 0x000000a3a00b723e */ /* 0x000fe200048070ff */
[----:B------:R-:W-:Y:S01]  /*6fc0*/  FMUL.FTZ R45, R45, R6 ;  /* 0x000000062d2d7220 */ /* 0x000fe20000410000 */
[----:B------:R-:W-:Y:S01]  /*6fd0*/  F2FP.SATFINITE.E4M3.F32.PACK_AB_MERGE_C R100, R149, R100, RZ ;  /* 0x000000649564723e */ /* 0x000fe200048070ff */
[-C--:B------:R-:W-:Y:S01]  /*6fe0*/  FMUL.FTZ R48, R48, R6.reuse ;  /* 0x0000000630307220 */ /* 0x080fe20000410000 */
[----:B------:R-:W-:Y:S01]  /*6ff0*/  F2FP.SATFINITE.E4M3.F32.PACK_AB_MERGE_C R15, R101, R95, RZ ;  /* 0x0000005f650f723e */ /* 0x000fe200048070ff */
[-C--:B------:R-:W-:Y:S01]  /*7000*/  FMUL.FTZ R49, R49, R6.reuse ;  /* 0x0000000631317220 */ /* 0x080fe20000410000 */
        /* <DEDUP_REMOVED lines=17> */
[----:B------:R-:W-:Y:S01]  /*7120*/  FMUL.FTZ R85, R85, R6 ;  /* 0x0000000655557220 */ /* 0x000fe20000410000 */
        /* <DEDUP_REMOVED lines=32> */
[----:B------:R-:W-:Y:S01]  /*7330*/  F2FP.SATFINITE.E4M3.F32.PACK_AB_MERGE_C R172, R8, R9, R10 ;  /* 0x0000000908ac723e */ /* 0x000fe2000480700a */
[----:B------:R-:W-:Y:S01]  /*7340*/  IMAD.MOV.U32 R6, RZ, RZ, R3 ;  /* 0x000000ffff067224 */ /* 0x000fe200078e0003 */
[----:B------:R-:W-:Y:S01]  /*7350*/  F2FP.SATFINITE.E4M3.F32.PACK_AB_MERGE_C R173, R153, R148, R152 ;  /* 0x0000009499ad723e */ /* 0x000fe20004807098 */
[----:B------:R-:W-:Y:S01]  /*7360*/  IMAD.MOV.U32 R7, RZ, RZ, R0 ;  /* 0x000000ffff077224 */ /* 0x000fe200078e0000 */
[----:B------:R-:W-:-:S02]  /*7370*/  F2FP.SATFINITE.E4M3.F32.PACK_AB_MERGE_C R174, R13, R12, R14 ;  /* 0x0000000c0dae723e */ /* 0x000fc4000480700e */
[----:B------:R-:W-:Y:S02]  /*7380*/  F2FP.SATFINITE.E4M3.F32.PACK_AB_MERGE_C R175, R157, R154, R156 ;  /* 0x0000009a9daf723e */ /* 0x000fe4000480709c */
[----:B------:R-:W-:Y:S02]  /*7390*/  F2FP.SATFINITE.E4M3.F32.PACK_AB_MERGE_C R176, R21, R20, R136 ;  /* 0x0000001415b0723e */ /* 0x000fe40004807088 */
[----:B------:R-:W-:Y:S02]  /*73a0*/  F2FP.SATFINITE.E4M3.F32.PACK_AB_MERGE_C R177, R139, R138, R142 ;  /* 0x0000008a8bb1723e */ /* 0x000fe4000480708e */
[----:B------:R-:W-:Y:S02]  /*73b0*/  F2FP.SATFINITE.E4M3.F32.PACK_AB_MERGE_C R178, R141, R140, R144 ;  /* 0x0000008c8db2723e */ /* 0x000fe40004807090 */
[----:B------:R-:W-:Y:S02]  /*73c0*/  F2FP.SATFINITE.E4M3.F32.PACK_AB_MERGE_C R179, R147, R146, R150 ;  /* 0x0000009293b3723e */ /* 0x000fe40004807096 */
        /* <DEDUP_REMOVED lines=11> */
[----:B------:R-:W-:Y:S01]  /*7480*/  F2FP.SATFINITE.E4M3.F32.PACK_AB_MERGE_C R191, R162, R191, R15 ;  /* 0x000000bfa2bf723e */ /* 0x000fe2000480700f */
[----:B------:R-:W-:Y:S06]  /*7490*/  @P1 BRA `(.L_x_25) ;  /* 0xffffffd000e01947 */ /* 0x000fec000383ffff */
.L_x_15:
[----:B------:R-:W-:Y:S06]  /*74a0*/  BAR.ARV 0x8, 0x180 ;  /* 0x0206000000007b1d */ /* 0x000fec0000002000 */
[----:B------:R-:W-:Y:S05]  /*74b0*/  @!P0 BRA `(.L_x_26) ;  /* 0x0000000000048947 */ /* 0x000fea0003800000 */
[----:B------:R-:W-:Y:S01]  /*74c0*/  BPT.TRAP 0x1 ;  /* 0x000000040000795c */ /* 0x000fe20000300000 */
.L_x_26:
[----:B------:R-:W-:Y:S01]  /*74d0*/  ULEA UR4, UR52, UR39, 0x3 ;  /* 0x0000002734047291 */ /* 0x000fe2000f8e183f */
[----:B------:R-:W-:-:S05]  /*74e0*/  IMAD.U32 R6, RZ, RZ, UR44 ;  /* 0x0000002cff067e24 */ /* 0x000fca000f8e00ff */
[----:B------:R-:W-:-:S04]  /*74f0*/  SHF.L.U32 R6, R6, 0x1f, RZ ;  /* 0x0000001f06067819 */ /* 0x000fc800000006ff */
[----:B------:R0:W1:Y:S01]  /*7500*/  SYNCS.PHASECHK.TRANS64.TRYWAIT P1, [UR4+0x29850], R6 ;  /* 0x02985006ff0075a7 */ /* 0x0000620008020144 */
[----:B------:R-:W-:Y:S05]  /*7510*/  @!P0 BRA `(.L_x_27) ;  /* 0x0000000000048947 */ /* 0x000fea0003800000 */
[----:B------:R-:W-:Y:S01]  /*7520*/  BPT.TRAP 0x1 ;  /* 0x000000040000795c */ /* 0x000fe20000300000 */
.L_x_27:
[----:B-1----:R-:W-:Y:S05]  /*7530*/  @P1 BRA `(.L_x_28) ;  /* 0x0000000000081947 */ /* 0x002fea0003800000 */
[----:B------:R-:W1:Y:S02]  /*7540*/  SYNCS.PHASECHK.TRANS64.TRYWAIT P1, [UR4+0x29850], R6 ;  /* 0x02985006ff0075a7 */ /* 0x000e640008020144 */
[----:B-1----:R-:W-:Y:S05]  /*7550*/  @!P1 BRA `(.L_x_29) ;  /* 0x0000005c00049947 */ /* 0x002fea0003800000 */
.L_x_28:
[----:B------:R-:W-:Y:S01]  /*7560*/  UIADD3 UR5, UR39, 0x400, URZ ;  /* 0x0000040027057890 */ /* 0x000fe2000fffe03f */
[----:B------:R-:W-:Y:S01]  /*7570*/  WARPGROUP.ARRIVE ;  /* 0x00000000000079c5 */ /* 0x000fe20000000000 */
[----:B------:R-:W-:Y:S01]  /*7580*/  UMOV UR7, 0xc0000010 ;  /* 0xc000001000077882 */ /* 0x000fe20000000000 */
[----:B------:R-:W-:Y:S01]  /*7590*/  IMAD.MOV.U32 R8, RZ, RZ, 0x3f800000 ;  /* 0x3f800000ff087424 */ /* 0x000fe200078e00ff */
[----:B------:R-:W-:-:S04]  /*75a0*/  USHF.R.U32.HI UR5, URZ, 0x4, UR5 ;  /* 0x000000043f057899 */ /* 0x000fc80008011605 */
[----:B------:R-:W-:-:S04]  /*75b0*/  ULOP3.LUT UR5, UR5, 0x3fff, URZ, 0xc0, !UPT ;  /* 0x00003fff05057892 */ /* 0x000fc8000f8ec03f */
[----:B------:R-:W-:-:S04]  /*75c0*/  ULOP3.LUT UR5, UR5, 0x10000, URZ, 0xfc, !UPT ;  /* 0x0001000005057892 */ /* 0x000fc8000f8efc3f */
[----:B------:R-:W-:-:S07]  /*75d0*/  UIMAD UR5, UR52, 0x500, UR5 ;  /* 0x00000500340578a4 */ /* 0x000fce000f8e0205 */
[----:B------:R-:W-:Y:S02]  /*75e0*/  UMOV UR6, UR5 ;  /* 0x0000000500067c82 */ /* 0x000fe40008000000 */
[----:B------:R-:W-:Y:S01]  /*75f0*/  QGMMA.64x128x32.F32.E4M3.E4M3 R24, R172, gdesc[UR4], R24, gsb0 ;  /* 0x01e00004ac187df3 */ /* 0x000fe20008000818 */
[----:B------:R-:W-:Y:S01]  /*7600*/  UIADD3 UR6, UR5, 0x100, URZ ;  /* 0x0000010005067890 */ /* 0x000fe2000fffe03f */
[----:B------:R-:W-:Y:S01]  /*7610*/  UMOV UR7, 0xc0000010 ;  /* 0xc000001000077882 */ /* 0x000fe20000000000 */
[----:B------:R-:W-:Y:S02]  /*7620*/  WARPGROUP.DEPBAR.LE gsb0, 0x0 ;  /* 0x00008000000079c5 */ /* 0x000fe40000010000 */
[----:B------:R-:W-:-:S07]  /*7630*/  WARPGROUP.ARRIVE ;  /* 0x00000000000079c5 */ /* 0x000fce0000000000 */
[----:B------:R-:W-:Y:S01]  /*7640*/  QGMMA.64x128x32.F32.E4M3.E4M3 R24, R176, gdesc[UR4], R24, gsb0 ;  /* 0x01e00004b0187df3 */ /* 0x000fe20008000818 */
[----:B------:R-:W-:Y:S02]  /*7650*/  ULDC.64 UR6, c[0x0][0x9a0] ;  /* 0x0002680000067ab9 */ /* 0x000fe40000000a00 */
[----:B------:R-:W-:-:S04]  /*7660*/  UISETP.NE.U32.AND UP0, UPT, UR6, URZ, UPT ;  /* 0x0000003f0600728c */ /* 0x000fc8000bf05070 */
[----:B------:R-:W-:-:S06]  /*7670*/  UISETP.NE.AND.EX UP0, UPT, UR7, URZ, UPT, UP0 ;  /* 0x0000003f0700728c */ /* 0x000fcc000bf05300 */
[----:B------:R-:W-:-:S05]  /*7680*/  PLOP3.LUT P1, PT, PT, PT, UP0, 0x80, 0x0 ;  /* 0x000000000000781c */ /* 0x000fca0003f2f008 */
[----:B------:R-:W-:Y:S01]  /*7690*/  @UP0 USHF.R.S32.HI UR10, URZ, 0x1f, UR42 ;  /* 0x0000001f3f0a0899 */ /* 0x000fe2000801142a */
[----:B------:R-:W-:Y:S01]  /*76a0*/  @UP0 ULDC.64 UR12, c[0x0][0x9c8] ;  /* 0x00027200000c0ab9 */ /* 0x000fe20000000a00 */
[----:B------:R-:W-:Y:S02]  /*76b0*/  @UP0 UIADD3 UR8, -UR42, URZ, URZ ;  /* 0x0000003f2a080290 */ /* 0x000fe4000fffe13f */
[----:B------:R-:W-:Y:S01]  /*76c0*/  @UP0 UIMAD UR10, UR10, UR12, URZ ;  /* 0x0000000c0a0a02a4 */ /* 0x000fe2000f8e023f */
[----:B------:R-:W-:Y:S02]  /*76d0*/  @UP0 ULDC UR9, c[0x0][0xc44] ;  /* 0x0003110000090ab9 */ /* 0x000fe40000000800 */
[----:B------:R-:W-:Y:S02]  /*76e0*/  @UP0 UIMAD UR11, UR9, UR8, UR43 ;  /* 0x00000008090b02a4 */ /* 0x000fe4000f8e022b */
[----:B------:R-:W-:Y:S02]  /*76f0*/  @UP0 UIMAD.WIDE.U32 UR8, UR42, UR12, URZ ;  /* 0x0000000c2a0802a5 */ /* 0x000fe4000f8e003f */
[----:B------:R-:W-:-:S02]  /*7700*/  @UP0 UIMAD UR10, UR42, UR13, UR10 ;  /* 0x0000000d2a0a02a4 */ /* 0x000fc4000f8e020a */
[----:B------:R-:W-:Y:S02]  /*7710*/  @UP0 USHF.R.S32.HI UR14, URZ, 0x1f, UR11 ;  /* 0x0000001f3f0e0899 */ /* 0x000fe4000801140b */
[----:B------:R-:W-:Y:S01]  /*7720*/  @UP0 UIADD3 UR9, UR9, UR10, URZ ;  /* 0x0000000a09090290 */ /* 0x000fe2000fffe03f */
[----:B------:R-:W-:Y:S02]  /*7730*/  @UP0 ULDC.64 UR12, c[0x0][0x9d0] ;  /* 0x00027400000c0ab9 */ /* 0x000fe40000000a00 */
[----:B------:R-:W-:Y:S02]  /*7740*/  @UP0 UIMAD UR10, UR14, UR12, URZ ;  /* 0x0000000c0e0a02a4 */ /* 0x000fe4000f8e023f */
[----:B------:R-:W-:Y:S02]  /*7750*/  @UP0 UIMAD.WIDE.U32 UR8, UR11, UR12, UR8 ;  /* 0x0000000c0b0802a5 */ /* 0x000fe4000f8e0008 */
[----:B------:R-:W-:Y:S02]  /*7760*/  @UP0 UIMAD UR10, UR11, UR13, UR10 ;  /* 0x0000000d0b0a02a4 */ /* 0x000fe4000f8e020a */
[----:B------:R-:W-:-:S02]  /*7770*/  @UP0 ULEA UR6, UP1, UR8, UR6, 0x2 ;  /* 0x0000000608060291 */ /* 0x000fc4000f82103f */
[----:B------:R-:W-:-:S04]  /*7780*/  @UP0 UIADD3 UR9, UR9, UR10, URZ ;  /* 0x0000000a09090290 */ /* 0x000fc8000fffe03f */
[----:B01----:R-:W-:Y:S01]  /*7790*/  IMAD.U32 R6, RZ, RZ, UR6 ;  /* 0x00000006ff067e24 */ /* 0x003fe2000f8e00ff */
[----:B------:R-:W-:Y:S02]  /*77a0*/  @UP0 ULEA.HI.X UR7, UR8, UR7, UR9, 0x2, UP1 ;  /* 0x0000000708070291 */ /* 0x000fe400088f1409 */
[----:B------:R-:W-:-:S04]  /*77b0*/  UIADD3 UR6, UR5, 0x200, URZ ;  /* 0x0000020005067890 */ /* 0x000fc8000fffe03f */
[----:B------:R-:W-:Y:S01]  /*77c0*/  IMAD.U32 R7, RZ, RZ, UR7 ;  /* 0x00000007ff077e24 */ /* 0x000fe2000f8e00ff */
[----:B------:R-:W-:-:S04]  /*77d0*/  UMOV UR7, 0xc0000010 ;  /* 0xc000001000077882 */ /* 0x000fc80000000000 */
[----:B------:R0:W2:Y:S01]  /*77e0*/  @P1 LDG.E R8, desc[UR48][R6.64] ;  /* 0x0000003006081981 */ /* 0x0000a2000c1e1900 */
[----:B------:R-:W-:Y:S02]  /*77f0*/  WARPGROUP.DEPBAR.LE gsb0, 0x0 ;  /* 0x00008000000079c5 */ /* 0x000fe40000010000 */
[----:B------:R-:W-:-:S06]  /*7800*/  WARPGROUP.ARRIVE ;  /* 0x00000000000079c5 */ /* 0x000fcc0000000000 */
[----:B------:R-:W-:Y:S01]  /*7810*/  QGMMA.64x128x32.F32.E4M3.E4M3 R24, R180, gdesc[UR4], R24, gsb0 ;  /* 0x01e00004b4187df3 */ /* 0x000fe20008000818 */
[----:B------:R-:W-:Y:S01]  /*7820*/  UIADD3 UR6, UR5, 0x300, URZ ;  /* 0x0000030005067890 */ /* 0x000fe2000fffe03f */
[----:B------:R-:W-:Y:S01]  /*7830*/  UMOV UR7, 0xc0000010 ;  /* 0xc000001000077882 */ /* 0x000fe20000000000 */
[----:B------:R-:W1:Y:S04]  /*7840*/  SHFL.BFLY PT, R10, R5, 0x2, 0x1f ;  /* 0x0c401f00050a7f89 */ /* 0x000e6800000e0000 */
[----:B------:R-:W3:Y:S01]  /*7850*/  SHFL.BFLY PT, R9, R4, 0x2, 0x1f ;  /* 0x0c401f0004097f89 */ /* 0x000ee200000e0000 */
[----:B------:R-:W-:Y:S02]  /*7860*/  WARPGROUP.DEPBAR.LE gsb0, 0x0 ;  /* 0x00008000000079c5 */ /* 0x000fe40000010000 */
[----:B------:R-:W-:-:S06]  /*7870*/  WARPGROUP.ARRIVE ;  /* 0x00000000000079c5 */ /* 0x000fcc0000000000 */
[----:B------:R-:W-:Y:S01]  /*7880*/  QGMMA.64x128x32.F32.E4M3.E4M3 R24, R184, gdesc[UR4], R24, gsb0 ;  /* 0x01e00004b8187df3 */ /* 0x000fe20008000818 */
[----:B------:R-:W-:Y:S01]  /*7890*/  UIADD3 UR6, UR5, 0x400, URZ ;  /* 0x0000040005067890 */ /* 0x000fe2000fffe03f */
[----:B------:R-:W-:Y:S01]  /*78a0*/  UMOV UR7, 0xc0000010 ;  /* 0xc000001000077882 */ /* 0x000fe20000000000 */
[----:B-1----:R-:W-:-:S01]  /*78b0*/  FADD.FTZ R10, R10, R5 ;  /* 0x000000050a0a7221 */ /* 0x002fc20000010000 */
[----:B---3--:R-:W-:-:S04]  /*78c0*/  FADD.FTZ R9, R9, R4 ;  /* 0x0000000409097221 */ /* 0x008fc80000010000 */
[----:B0-----:R-:W0:Y:S04]  /*78d0*/  SHFL.BFLY PT, R7, R10, 0x1, 0x1f ;  /* 0x0c201f000a077f89 */ /* 0x001e2800000e0000 */
[----:B------:R-:W1:Y:S01]  /*78e0*/  SHFL.BFLY PT, R6, R9, 0x1, 0x1f ;  /* 0x0c201f0009067f89 */ /* 0x000e6200000e0000 */
[----:B0-----:R-:W-:-:S01]  /*78f0*/  FADD.FTZ R12, R10, R7 ;  /* 0x000000070a0c7221 */ /* 0x001fc20000010000 */
[----:B-1----:R-:W-:-:S04]  /*7900*/  FADD.FTZ R13, R9, R6 ;  /* 0x00000006090d7221 */ /* 0x002fc80000010000 */
[C---:B------:R-:W-:Y:S01]  /*7910*/  FSETP.NE.FTZ.AND P1, PT, R12.reuse, RZ, PT ;  /* 0x000000ff0c00720b */ /* 0x040fe20003f35000 */
[----:B------:R-:W-:Y:S01]  /*7920*/  FMUL.FTZ R14, R12, 0.00390625 ;  /* 0x3b8000000c0e7820 */ /* 0x000fe20000410000 */
[----:B------:R-:W-:Y:S01]  /*7930*/  FMUL.FTZ R15, R13, 0.00390625 ;  /* 0x3b8000000d0f7820 */ /* 0x000fe20000410000 */
[----:B------:R-:W-:-:S03]  /*7940*/  IMAD.MOV.U32 R7, RZ, RZ, RZ ;  /* 0x000000ffff077224 */ /* 0x000fc600078e00ff */
[----:B------:R-:W-:Y:S02]  /*7950*/  FSETP.NE.FTZ.AND P2, PT, R14, RZ, PT ;  /* 0x000000ff0e00720b */ /* 0x000fe40003f55000 */
[----:B------:R-:W-:-:S05]  /*7960*/  FSETP.NE.FTZ.AND P3, PT, R15, RZ, PT ;  /* 0x000000ff0f00720b */ /* 0x000fca0003f75000 */
[----:B------:R-:W-:Y:S01]  /*7970*/  @P1 MUFU.RCP R7, R12 ;  /* 0x0000000c00071308 */ /* 0x000fe20000001000 */
[----:B------:R-:W-:Y:S01]  /*7980*/  FSETP.NE.FTZ.AND P1, PT, R13, RZ, PT ;  /* 0x000000ff0d00720b */ /* 0x000fe20003f35000 */
[----:B------:R-:W-:Y:S01]  /*7990*/  IMAD.MOV.U32 R11, RZ, RZ, RZ ;  /* 0x000000ffff0b7224 */ /* 0x000fe200078e00ff */
[----:B------:R-:W-:Y:S02]  /*79a0*/  WARPGROUP.DEPBAR.LE gsb0, 0x0 ;  /* 0x00008000000079c5 */ /* 0x000fe40000010000 */
[----:B------:R-:W-:-:S06]  /*79b0*/  WARPGROUP.ARRIVE ;  /* 0x00000000000079c5 */ /* 0x000fcc0000000000 */
[----:B------:R-:W-:Y:S01]  /*79c0*/  QGMMA.64x128x32.F32.E4M3.E4M3 R24, R188, gdesc[UR4], R24, gsb0 ;  /* 0x01e00004bc187df3 */ /* 0x000fe20008000818 */
[----:B------:R-:W0:Y:S08]  /*79d0*/  @P2 MUFU.LG2 R6, R14 ;  /* 0x0000000e00062308 */ /* 0x000e300000000c00 */
[----:B------:R-:W1:Y:S08]  /*79e0*/  @P3 MUFU.LG2 R10, R15 ;  /* 0x0000000f000a3308 */ /* 0x000e700000000c00 */
[----:B------:R-:W3:Y:S01]  /*79f0*/  @P1 MUFU.RCP R11, R13 ;  /* 0x0000000d000b1308 */ /* 0x000ee20000001000 */
[----:B------:R-:W-:-:S02]  /*7a00*/  IMAD.U32 R9, RZ, RZ, UR40 ;  /* 0x00000028ff097e24 */ /* 0x000fc4000f8e00ff */
[----:B------:R-:W-:Y:S02]  /*7a10*/  IMAD.U32 R21, RZ, RZ, UR40 ;  /* 0x00000028ff157e24 */ /* 0x000fe4000f8e00ff */
[----:B0-----:R-:W-:Y:S01]  /*7a20*/  @P2 FMUL.FTZ R6, R6, 0.69314718246459960938 ;  /* 0x3f31721806062820 */ /* 0x001fe20000410000 */
[----:B------:R-:W-:Y:S01]  /*7a30*/  @P2 FMUL.FTZ R9, R9, 0.69314718246459960938 ;  /* 0x3f31721809092820 */ /* 0x000fe20000410000 */
[----:B------:R-:W-:Y:S01]  /*7a40*/  @P3 FMUL.FTZ R21, R21, 0.69314718246459960938 ;  /* 0x3f31721815153820 */ /* 0x000fe20000410000 */
[----:B-1----:R-:W-:Y:S01]  /*7a50*/  @P3 FMUL.FTZ R10, R10, 0.69314718246459960938 ;  /* 0x3f3172180a0a3820 */ /* 0x002fe20000410000 */
[----:B------:R-:W-:Y:S02]  /*7a60*/  IMAD.MOV.U32 R5, RZ, RZ, -0x800000 ;  /* 0xff800000ff057424 */ /* 0x000fe400078e00ff */
[----:B------:R-:W-:Y:S01]  /*7a70*/  @P2 FFMA.FTZ R5, R9, R0, R6 ;  /* 0x0000000009052223 */ /* 0x000fe20000010006 */
[----:B------:R-:W-:Y:S02]  /*7a80*/  IMAD.MOV.U32 R4, RZ, RZ, -0x800000 ;  /* 0xff800000ff047424 */ /* 0x000fe400078e00ff */
[----:B------:R-:W-:Y:S01]  /*7a90*/  @P3 FFMA.FTZ R4, R21, R3, R10 ;  /* 0x0000000315043223 */ /* 0x000fe2000001000a */
[-C--:B--2---:R-:W-:Y:S01]  /*7aa0*/  FMUL.FTZ R12, R7, R8.reuse ;  /* 0x00000008070c7220 */ /* 0x084fe20000410000 */
[----:B---3--:R-:W-:Y:S01]  /*7ab0*/  FMUL.FTZ R88, R11, R8 ;  /* 0x000000080b587220 */ /* 0x008fe20000410000 */
[----:B------:R-:W-:-:S02]  /*7ac0*/  WARPGROUP.DEPBAR.LE gsb0, 0x0 ;  /* 0x00008000000079c5 */ /* 0x000fc40000010000 */
[----:B------:R-:W-:Y:S05]  /*7ad0*/  @!P0 BRA `(.L_x_30) ;  /* 0x0000000000048947 */ /* 0x000fea0003800000 */
[----:B------:R-:W-:Y:S01]  /*7ae0*/  BPT.TRAP 0x1 ;  /* 0x000000040000795c */ /* 0x000fe20000300000 */
.L_x_30:
[----:B------:R-:W0:Y:S01]  /*7af0*/  S2R R89, SR_TID.X ;  /* 0x0000000000597919 */ /* 0x000e220000002100 */
[----:B------:R-:W-:Y:S01]  /*7b00*/  ULDC.64 UR6, c[0x4][0x40] ;  /* 0x0100100000067ab9 */ /* 0x000fe20000000a00 */
[----:B------:R-:W1:Y:S01]  /*7b10*/  S2UR UR5, SR_SWINHI ;  /* 0x00000000000579c3 */ /* 0x000e620000002f00 */
        /* <DEDUP_REMOVED lines=9> */
[----:B------:R-:W-:Y:S01]  /*7bb0*/  FMUL.FTZ R20, R34, R88 ;  /* 0x0000005822147220 */ /* 0x000fe20000410000 */
[----:B------:R-:W-:Y:S01]  /*7bc0*/  ULDC.64 UR8, c[0x0][0xb90] ;  /* 0x0002e40000087ab9 */ /* 0x000fe20000000a00 */
[----:B------:R-:W-:Y:S01]  /*7bd0*/  USHF.R.S32.HI UR14, URZ, 0x1f, UR42 ;  /* 0x0000001f3f0e7899 */ /* 0x000fe2000801142a */
[----:B------:R-:W-:Y:S01]  /*7be0*/  ULDC.64 UR10, c[0x0][0xb98] ;  /* 0x0002e600000a7ab9 */ /* 0x000fe20000000a00 */
[----:B0-----:R-:W-:-:S05]  /*7bf0*/  IMAD.SHL.U32 R0, R89, 0x4, RZ ;  /* 0x0000000459007824 */ /* 0x001fca00078e00ff */
[----:B------:R-:W-:-:S04]  /*7c00*/  LOP3.LUT R0, R0, 0xc, RZ, 0xc0, !PT ;  /* 0x0000000c00007812 */ /* 0x000fc800078ec0ff */
[----:B------:R-:W-:-:S05]  /*7c10*/  IADD3 R6, P0, R0, UR6, RZ ;  /* 0x0000000600067c10 */ /* 0x000fca000ff1e0ff */
[----:B------:R-:W-:-:S05]  /*7c20*/  IMAD.X R7, RZ, RZ, UR7, P0 ;  /* 0x00000007ff077e24 */ /* 0x000fca00080e06ff */
[----:B------:R0:W2:Y:S01]  /*7c30*/  LDG.E.CONSTANT R0, desc[UR48][R6.64] ;  /* 0x0000003006007981 */ /* 0x0000a2000c1e9900 */
        /* <DEDUP_REMOVED lines=9> */
[-C--:B0-----:R-:W-:Y:S01]  /*7cd0*/  FMUL.FTZ R6, R30, R88.reuse ;  /* 0x000000581e067220 */ /* 0x081fe20000410000 */
[----:B------:R-:W-:Y:S01]  /*7ce0*/  FMUL.FTZ R7, R26, R88 ;  /* 0x000000581a077220 */ /* 0x000fe20000410000 */
[-C--:B------:R-:W-:Y:S01]  /*7cf0*/  FMUL.FTZ R48, R61, R12.reuse ;  /* 0x0000000c3d307220 */ /* 0x080fe20000410000 */
[-C--:B------:R-:W-:Y:S01]  /*7d00*/  FMUL.FTZ R49, R57, R12.reuse ;  /* 0x0000000c39317220 */ /* 0x080fe20000410000 */
[-C--:B------:R-:W-:Y:S01]  /*7d10*/  FMUL.FTZ R36, R52, R12.reuse ;  /* 0x0000000c34247220 */ /* 0x080fe20000410000 */
[-C--:B------:R-:W-:Y:S01]  /*7d20*/  FMUL.FTZ R40, R53, R12.reuse ;  /* 0x0000000c35287220 */ /* 0x080fe20000410000 */
[----:B------:R-:W-:Y:S01]  /*7d30*/  F2FP.BF16.F32.PACK_AB R6, R6, R7 ;  /* 0x000000070606723e */ /* 0x000fe200000010ff */
[-C--:B------:R-:W-:Y:S01]  /*7d40*/  FMUL.FTZ R52, R68, R12.reuse ;  /* 0x0000000c44347220 */ /* 0x080fe20000410000 */
[----:B------:R-:W-:Y:S01]  /*7d50*/  LOP3.LUT P0, R7, R89, 0x3, RZ, 0xc0, !PT ;  /* 0x0000000359077812 */ /* 0x000fe2000780c0ff */
        /* <DEDUP_REMOVED lines=12> */
[----:B------:R-:W-:Y:S01]  /*7e20*/  F2FP.BF16.F32.PACK_AB R44, R44, R45 ;  /* 0x0000002d2c2c723e */ /* 0x000fe200000010ff */
[-C--:B------:R-:W-:Y:S01]  /*7e30*/  FMUL.FTZ R25, R39, R88.reuse ;  /* 0x0000005827197220 */ /* 0x080fe20000410000 */
[----:B------:R-:W-:Y:S01]  /*7e40*/  F2FP.BF16.F32.PACK_AB R49, R48, R49 ;  /* 0x000000313031723e */ /* 0x000fe200000010ff */
[-C--:B------:R-:W-:Y:S01]  /*7e50*/  FMUL.FTZ R26, R35, R88.reuse ;  /* 0x00000058231a7220 */ /* 0x080fe20000410000 */
[----:B------:R-:W-:Y:S01]  /*7e60*/  ISETP.EQ.OR P0, PT, R7, 0x3, !P0 ;  /* 0x000000030700780c */ /* 0x000fe20004702670 */
[-C--:B------:R-:W-:Y:S01]  /*7e70*/  FMUL.FTZ R27, R46, R88.reuse ;  /* 0x000000582e1b7220 */ /* 0x080fe20000410000 */
[-C--:B------:R-:W-:Y:S01]  /*7e80*/  FMUL.FTZ R30, R42, R88.reuse ;  /* 0x000000582a1e7220 */ /* 0x080fe20000410000 */
[-C--:B------:R-:W-:Y:S01]  /*7e90*/  FMUL.FTZ R34, R43, R88.reuse ;  /* 0x000000582b227220 */ /* 0x080fe20000410000 */
[-C--:B------:R-:W-:Y:S01]  /*7ea0*/  FMUL.FTZ R38, R50, R88.reuse ;  /* 0x0000005832267220 */ /* 0x080fe20000410000 */
[----:B------:R-:W-:Y:S01]  /*7eb0*/  F2FP.BF16.F32.PACK_AB R52, R52, R53 ;  /* 0x000000353434723e */ /* 0x000fe200000010ff */
[-C--:B------:R-:W-:Y:S01]  /*7ec0*/  FMUL.FTZ R43, R62, R88.reuse ;  /* 0x000000583e2b7220 */ /* 0x080fe20000410000 */
[----:B------:R-:W-:Y:S01]  /*7ed0*/  F2FP.BF16.F32.PACK_AB R57, R56, R57 ;  /* 0x000000393839723e */ /* 0x000fe200000010ff */
[-C--:B------:R-:W-:Y:S01]  /*7ee0*/  FMUL.FTZ R50, R59, R88.reuse ;  /* 0x000000583b327220 */ /* 0x080fe20000410000 */
[----:B------:R-:W-:Y:S01]  /*7ef0*/  F2FP.BF16.F32.PACK_AB R60, R60, R61 ;  /* 0x0000003d3c3c723e */ /* 0x000fe200000010ff */
[-C--:B------:R-:W-:Y:S01]  /*7f00*/  FMUL.FTZ R59, R78, R88.reuse ;  /* 0x000000584e3b7220 */ /* 0x080fe20000410000 */
[-C--:B------:R-:W-:Y:S01]  /*7f10*/  FMUL.FTZ R62, R74, R88.reuse ;  /* 0x000000584a3e7220 */ /* 0x080fe20000410000 */
[----:B------:R-:W-:Y:S01]  /*7f20*/  F2FP.BF16.F32.PACK_AB R65, R64, R65 ;  /* 0x000000414041723e */ /* 0x000fe200000010ff */
[----:B------:R-:W-:Y:S01]  /*7f30*/  UMOV UR6, UR39 ;  /* 0x0000002700067c82 */ /* 0x000fe20008000000 */
[----:B-1----:R-:W-:Y:S01]  /*7f40*/  UMOV UR7, UR5 ;  /* 0x0000000500077c82 */ /* 0x002fe20008000000 */
[----:B------:R-:W-:Y:S01]  /*7f50*/  SEL R61, R44, R49, P0 ;  /* 0x000000312c3d7207 */ /* 0x000fe20000000000 */
[----:B------:R-:W-:Y:S01]  /*7f60*/  FMUL.FTZ R31, R47, R88 ;  /* 0x000000582f1f7220 */ /* 0x000fe20000410000 */
[----:B------:R-:W-:Y:S01]  /*7f70*/  F2FP.BF16.F32.PACK_AB R3, R3, R8 ;  /* 0x000000080303723e */ /* 0x000fe200000010ff */
[----:B------:R-:W-:Y:S01]  /*7f80*/  FMUL.FTZ R39, R55, R88 ;  /* 0x0000005837277220 */ /* 0x000fe20000410000 */
[----:B------:R-:W-:Y:S01]  /*7f90*/  SEL R44, R49, R44, P0 ;  /* 0x0000002c312c7207 */ /* 0x000fe20000000000 */
[----:B------:R-:W-:Y:S01]  /*7fa0*/  FMUL.FTZ R42, R51, R88 ;  /* 0x00000058332a7220 */ /* 0x000fe20000410000 */
[----:B------:R-:W-:Y:S01]  /*7fb0*/  F2FP.BF16.F32.PACK_AB R11, R11, R12 ;  /* 0x0000000c0b0b723e */ /* 0x000fe200000010ff */
[----:B------:R-:W-:Y:S01]  /*7fc0*/  FMUL.FTZ R46, R58, R88 ;  /* 0x000000583a2e7220 */ /* 0x000fe20000410000 */
[----:B------:R-:W-:Y:S01]  /*7fd0*/  F2FP.BF16.F32.PACK_AB R8, R25, R26 ;  /* 0x0000001a1908723e */ /* 0x000fe200000010ff */
[----:B------:R-:W-:Y:S01]  /*7fe0*/  IMAD.U32 R26, RZ, RZ, UR6 ;  /* 0x00000006ff1a7e24 */ /* 0x000fe2000f8e00ff */
[----:B------:R-:W-:Y:S01]  /*7ff0*/  F2FP.BF16.F32.PACK_AB R30, R27, R30 ;  /* 0x0000001e1b1e723e */ /* 0x000fe200000010ff */
[----:B------:R-:W-:Y:S01]  /*8000*/  IMAD.U32 R27, RZ, RZ, UR7 ;  /* 0x00000007ff1b7e24 */ /* 0x000fe2000f8e00ff */
[----:B------:R-:W-:Y:S01]  /*8010*/  SEL R49, R52, R57, P0 ;  /* 0x0000003934317207 */ /* 0x000fe20000000000 */
[----:B------:R-:W-:Y:S01]  /*8020*/  FMUL.FTZ R51, R70, R88 ;  /* 0x0000005846337220 */ /* 0x000fe20000410000 */
[----:B------:R-:W-:Y:S01]  /*8030*/  SEL R52, R57, R52, P0 ;  /* 0x0000003439347207 */ /* 0x000fe20000000000 */
[-C--:B------:R-:W-:Y:S01]  /*8040*/  FMUL.FTZ R55, R71, R88.reuse ;  /* 0x0000005847377220 */ /* 0x080fe20000410000 */
[-C--:B------:R-:W-:Y:S01]  /*8050*/  FMUL.FTZ R58, R67, R88.reuse ;  /* 0x00000058433a7220 */ /* 0x080fe20000410000 */
[----:B------:R-:W-:Y:S01]  /*8060*/  SEL R57, R60, R65, P0 ;  /* 0x000000413c397207 */ /* 0x000fe20000000000 */
[-C--:B------:R-:W-:Y:S01]  /*8070*/  FMUL.FTZ R67, R86, R88.reuse ;  /* 0x0000005856437220 */ /* 0x080fe20000410000 */
[-C--:B------:R-:W-:Y:S01]  /*8080*/  FMUL.FTZ R70, R82, R88.reuse ;  /* 0x0000005852467220 */ /* 0x080fe20000410000 */
[-C--:B------:R-:W-:Y:S01]  /*8090*/  FMUL.FTZ R71, R87, R88.reuse ;  /* 0x0000005857477220 */ /* 0x080fe20000410000 */
[----:B------:R-:W-:Y:S01]  /*80a0*/  FMUL.FTZ R74, R83, R88 ;  /* 0x00000058534a7220 */ /* 0x000fe20000410000 */
[----:B------:R-:W-:Y:S01]  /*80b0*/  F2FP.BF16.F32.PACK_AB R59, R59, R62 ;  /* 0x0000003e3b3b723e */ /* 0x000fe200000010ff */
[----:B------:R-:W-:Y:S01]  /*80c0*/  FMUL.FTZ R35, R54, R88 ;  /* 0x0000005836237220 */ /* 0x000fe20000410000 */
[----:B------:R-:W-:Y:S01]  /*80d0*/  SEL R60, R65, R60, P0 ;  /* 0x0000003c413c7207 */ /* 0x000fe20000000000 */
[----:B------:R-:W-:Y:S01]  /*80e0*/  FMUL.FTZ R54, R66, R88 ;  /* 0x0000005842367220 */ /* 0x000fe20000410000 */
[----:B------:R-:W-:Y:S01]  /*80f0*/  SEL R65, R6, R11, P0 ;  /* 0x0000000b06417207 */ /* 0x000fe20000000000 */
[----:B------:R-:W0:Y:S01]  /*8100*/  LDC R89, c[0x0][0xc38] ;  /* 0x00030e00ff597b82 */ /* 0x000e220000000800 */
[----:B------:R-:W-:Y:S01]  /*8110*/  SEL R62, R11, R6, P0 ;  /* 0x000000060b3e7207 */ /* 0x000fe20000000000 */
[----:B------:R-:W-:Y:S01]  /*8120*/  IMAD.WIDE R6, R170, 0x2, R26 ;  /* 0x00000002aa067825 */ /* 0x000fe200078e021a */
[----:B------:R-:W-:-:S03]  /*8130*/  F2FP.BF16.F32.PACK_AB R31, R31, R34 ;  /* 0x000000221f1f723e */ /* 0x000fc600000010ff */
[----:B------:R-:W-:Y:S01]  /*8140*/  FMUL.FTZ R47, R63, R88 ;  /* 0x000000583f2f7220 */ /* 0x000fe20000410000 */
[----:B------:R-:W-:Y:S01]  /*8150*/  F2FP.BF16.F32.PACK_AB R67, R67, R70 ;  /* 0x000000464343723e */ /* 0x000fe200000010ff */
[----:B------:R-:W-:Y:S01]  /*8160*/  FMUL.FTZ R66, R75, R88 ;  /* 0x000000584b427220 */ /* 0x000fe20000410000 */
[----:B------:R-:W-:Y:S01]  /*8170*/  F2FP.BF16.F32.PACK_AB R74, R71, R74 ;  /* 0x0000004a474a723e */ /* 0x000fe200000010ff */
[----:B------:R-:W-:Y:S01]  /*8180*/  FMUL.FTZ R63, R79, R88 ;  /* 0x000000584f3f7220 */ /* 0x000fe20000410000 */
[----:B------:R-:W-:Y:S01]  /*8190*/  F2FP.BF16.F32.PACK_AB R10, R9, R10 ;  /* 0x0000000a090a723e */ /* 0x000fe200000010ff */
[----:B------:R-:W-:Y:S01]  /*81a0*/  UIADD3 UR5, -UR42, URZ, URZ ;  /* 0x0000003f2a057290 */ /* 0x000fe2000fffe13f */
[----:B------:R-:W-:Y:S01]  /*81b0*/  SEL R71, R30, R31, P0 ;  /* 0x0000001f1e477207 */ /* 0x000fe20000000000 */
[----:B------:R-:W-:Y:S01]  /*81c0*/  ULDC UR6, c[0x0][0xc44] ;  /* 0x0003110000067ab9 */ /* 0x000fe20000000800 */
[----:B------:R-:W-:Y:S01]  /*81d0*/  SEL R70, R31, R30, P0 ;  /* 0x0000001e1f467207 */ /* 0x000fe20000000000 */
[----:B------:R-:W-:Y:S01]  /*81e0*/  UIMAD UR13, UR6, UR5, UR43 ;  /* 0x00000005060d72a4 */ /* 0x000fe2000f8e022b */
[----:B------:R-:W-:Y:S01]  /*81f0*/  F2FP.BF16.F32.PACK_AB R15, R15, R20 ;  /* 0x000000140f0f723e */ /* 0x000fe200000010ff */
[----:B------:R-:W-:Y:S01]  /*8200*/  UIADD3 UR4, UR4, 0x29860, URZ ;  /* 0x0002986004047890 */ /* 0x000fe2000fffe03f */
[----:B------:R-:W-:Y:S01]  /*8210*/  IADD3 R31, P6, R6, 0x4060, RZ ;  /* 0x00004060061f7810 */ /* 0x000fe20007fde0ff */
[----:B------:R-:W-:Y:S01]  /*8220*/  USHF.R.S32.HI UR12, URZ, 0x1f, UR13 ;  /* 0x0000001f3f0c7899 */ /* 0x000fe2000801140d */
[----:B------:R-:W-:Y:S01]  /*8230*/  F2FP.BF16.F32.PACK_AB R43, R43, R46 ;  /* 0x0000002e2b2b723e */ /* 0x000fe200000010ff */
[----:B------:R-:W-:Y:S01]  /*8240*/  UPRMT UR4, UR36, 0x654, UR4 ;  /* 0x0000065424047896 */ /* 0x000fe20008000004 */
[----:B------:R-:W-:Y:S01]  /*8250*/  F2FP.BF16.F32.PACK_AB R68, R68, R69 ;  /* 0x000000454444723e */ /* 0x000fe200000010ff */
[----:B------:R-:W-:Y:S01]  /*8260*/  UIMAD UR5, UR12, UR8, URZ ;  /* 0x000000080c0572a4 */ /* 0x000fe2000f8e023f */
[----:B------:R-:W-:Y:S01]  /*8270*/  SEL R45, R3, R10, P0 ;  /* 0x0000000a032d7207 */ /* 0x000fe20000000000 */
[----:B------:R-:W-:Y:S01]  /*8280*/  UIMAD.WIDE.U32 UR6, UR13, UR8, URZ ;  /* 0x000000080d0672a5 */ /* 0x000fe2000f8e003f */
[----:B------:R-:W-:Y:S01]  /*8290*/  SEL R46, R10, R3, P0 ;  /* 0x000000030a2e7207 */ /* 0x000fe20000000000 */
[----:B------:R-:W-:Y:S01]  /*82a0*/  IMAD R3, R18, 0x40, R2 ;  /* 0x0000004012037824 */ /* 0x000fe200078e0202 */
[----:B------:R-:W-:Y:S01]  /*82b0*/  SEL R69, R15, R8, P0 ;  /* 0x000000080f457207 */ /* 0x000fe20000000000 */
[----:B------:R-:W-:Y:S01]  /*82c0*/  UIMAD UR5, UR13, UR9, UR5 ;  /* 0x000000090d0572a4 */ /* 0x000fe2000f8e0205 */
[----:B------:R-:W-:Y:S01]  /*82d0*/  SEL R64, R8, R15, P0 ;  /* 0x0000000f08407207 */ /* 0x000fe20000000000 */
[----:B------:R-:W-:Y:S01]  /*82e0*/  IMAD.WIDE R26, R3, 0x2, R26 ;  /* 0x00000002031a7825 */ /* 0x000fe200078e021a */
[----:B------:R-:W-:Y:S01]  /*82f0*/  LOP3.LUT R30, R31, 0x380, RZ, 0xc0, !PT ;  /* 0x000003801f1e7812 */ /* 0x000fe200078ec0ff */
[----:B------:R-:W-:Y:S01]  /*8300*/  UIMAD UR8, UR14, UR10, URZ ;  /* 0x0000000a0e0872a4 */ /* 0x000fe2000f8e023f */
[----:B------:R-:W-:Y:S01]  /*8310*/  IADD3 R8, P2, R6, 0x20, RZ ;  /* 0x0000002006087810 */ /* 0x000fe20007f5e0ff */
[----:B------:R-:W-:Y:S01]  /*8320*/  SYNCS.ARRIVE.TRANS64.RED.A1T0 RZ, [UR4], RZ ;  /* 0x000000ffffff79a7 */ /* 0x000fe20008100404 */
[----:B------:R-:W-:Y:S01]  /*8330*/  SHF.R.U64 R30, R30, 0x3, RZ ;  /* 0x000000031e1e7819 */ /* 0x000fe200000012ff */
[----:B------:R-:W-:Y:S01]  /*8340*/  UIADD3 UR7, UR7, UR5, URZ ;  /* 0x0000000507077290 */ /* 0x000fe2000fffe03f */
[----:B------:R-:W-:Y:S01]  /*8350*/  LOP3.LUT R3, R8, 0x380, RZ, 0xc0, !PT ;  /* 0x0000038008037812 */ /* 0x000fe200078ec0ff */
[----:B------:R-:W-:Y:S01]  /*8360*/  UIMAD UR8, UR42, UR11, UR8 ;  /* 0x0000000b2a0872a4 */ /* 0x000fe2000f8e0208 */
[----:B------:R-:W-:Y:S01]  /*8370*/  LOP3.LUT R30, R30, R31, RZ, 0x3c, !PT ;  /* 0x0000001f1e1e7212 */ /* 0x000fe200078e3cff */
[----:B------:R-:W-:Y:S01]  /*8380*/  IMAD.X R31, RZ, RZ, R7, P6 ;  /* 0x000000ffff1f7224 */ /* 0x000fe200030e0607 */
[----:B------:R-:W-:Y:S01]  /*8390*/  SHF.R.U64 R3, R3, 0x3, RZ ;  /* 0x0000000303037819 */ /* 0x000fe200000012ff */
[----:B------:R-:W-:Y:S01]  /*83a0*/  UIMAD.WIDE.U32 UR6, UR42, UR10, UR6 ;  /* 0x0000000a2a0672a5 */ /* 0x000fe2000f8e0006 */
[----:B------:R-:W-:Y:S01]  /*83b0*/  IADD3 R10, P6, R6, 0x40, RZ ;  /* 0x00000040060a7810 */ /* 0x000fe20007fde0ff */
[----:B------:R-:W-:Y:S01]  /*83c0*/  ULDC.64 UR4, c[0x0][0xb50] ;  /* 0x0002d40000047ab9 */ /* 0x000fe20000000a00 */
[----:B------:R-:W-:-:S02]  /*83d0*/  F2FP.BF16.F32.PACK_AB R41, R40, R41 ;  /* 0x000000292829723e */ /* 0x000fc400000010ff */
[----:B------:R-:W-:Y:S02]  /*83e0*/  LOP3.LUT R40, R3, R8, RZ, 0x3c, !PT ;  /* 0x0000000803287212 */ /* 0x000fe400078e3cff */
[----:B------:R-:W-:Y:S02]  /*83f0*/  LOP3.LUT R3, R10, 0x380, RZ, 0xc0, !PT ;  /* 0x000003800a037812 */ /* 0x000fe400078ec0ff */
[----:B------:R-:W-:Y:S01]  /*8400*/  F2FP.BF16.F32.PACK_AB R28, R28, R29 ;  /* 0x0000001d1c1c723e */ /* 0x000fe200000010ff */
[----:B------:R-:W-:Y:S01]  /*8410*/  IMAD.X R29, RZ, RZ, R7, P6 ;  /* 0x000000ffff1d7224 */ /* 0x000fe200030e0607 */
[----:B------:R-:W-:Y:S02]  /*8420*/  F2FP.BF16.F32.PACK_AB R33, R32, R33 ;  /* 0x000000212021723e */ /* 0x000fe400000010ff */
[----:B------:R-:W-:Y:S02]  /*8430*/  SHF.R.U64 R3, R3, 0x3, RZ ;  /* 0x0000000303037819 */ /* 0x000fe400000012ff */
[----:B------:R-:W-:-:S02]  /*8440*/  F2FP.BF16.F32.PACK_AB R51, R51, R54 ;  /* 0x000000363333723e */ /* 0x000fc400000010ff */
[----:B------:R-:W-:Y:S02]  /*8450*/  SEL R53, R28, R33, P0 ;  /* 0x000000211c357207 */ /* 0x000fe40000000000 */
[----:B------:R-:W-:Y:S02]  /*8460*/  SEL R54, R33, R28, P0 ;  /* 0x0000001c21367207 */ /* 0x000fe40000000000 */
[----:B------:R-:W-:Y:S02]  /*8470*/  LOP3.LUT R28, R3, R10, RZ, 0x3c, !PT ;  /* 0x0000000a031c7212 */ /* 0x000fe400078e3cff */
[----:B------:R-:W1:Y:S01]  /*8480*/  LDC R3, c[0x0][0xbe8] ;  /* 0x0002fa00ff037b82 */ /* 0x000e620000000800 */
[----:B------:R-:W-:Y:S02]  /*8490*/  F2FP.BF16.F32.PACK_AB R36, R36, R37 ;  /* 0x000000252424723e */ /* 0x000fe400000010ff */
[----:B------:R-:W-:Y:S02]  /*84a0*/  F2FP.BF16.F32.PACK_AB R58, R55, R58 ;  /* 0x0000003a373a723e */ /* 0x000fe400000010ff */
[----:B------:R-:W-:-:S02]  /*84b0*/  SEL R55, R36, R41, P0 ;  /* 0x0000002924377207 */ /* 0x000fc40000000000 */
[----:B------:R-:W-:Y:S01]  /*84c0*/  SEL R56, R41, R36, P0 ;  /* 0x0000002429387207 */ /* 0x000fe20000000000 */
[----:B------:R-:W-:Y:S01]  /*84d0*/  IMAD.X R41, RZ, RZ, R7, P2 ;  /* 0x000000ffff297224 */ /* 0x000fe200010e0607 */
[----:B------:R-:W-:Y:S02]  /*84e0*/  F2FP.BF16.F32.PACK_AB R24, R21, R24 ;  /* 0x000000181518723e */ /* 0x000fe400000010ff */
[----:B------:R-:W-:Y:S02]  /*84f0*/  IADD3 R21, P2, R26, 0x2000, RZ ;  /* 0x000020001a157810 */ /* 0x000fe40007f5e0ff */
[----:B------:R-:W-:Y:S02]  /*8500*/  F2FP.BF16.F32.PACK_AB R50, R47, R50 ;  /* 0x000000322f32723e */ /* 0x000fe400000010ff */
[----:B------:R-:W-:Y:S02]  /*8510*/  LOP3.LUT R20, R21, 0x380, RZ, 0xc0, !PT ;  /* 0x0000038015147812 */ /* 0x000fe400078ec0ff */
[----:B------:R-:W-:Y:S01]  /*8520*/  MOV R81, R30 ;  /* 0x0000001e00517202 */ /* 0x000fe20000000f00 */
[----:B------:R-:W-:Y:S01]  /*8530*/  IMAD R30, RZ, RZ, -UR43 ;  /* 0x8000002bff1e7e24 */ /* 0x000fe2000f8e02ff */
[----:B------:R-:W-:-:S02]  /*8540*/  SHF.R.U64 R20, R20, 0x3, RZ ;  /* 0x0000000314147819 */ /* 0x000fc400000012ff */
[----:B------:R-:W-:Y:S01]  /*8550*/  SEL R75, R43, R50, P0 ;  /* 0x000000322b4b7207 */ /* 0x000fe20000000000 */
[----:B0-----:R-:W-:Y:S01]  /*8560*/  IMAD R89, R89, R30, UR41 ;  /* 0x0000002959597e24 */ /* 0x001fe2000f8e021e */
[----:B------:R-:W-:Y:S01]  /*8570*/  LOP3.LUT R20, R20, R21, RZ, 0x3c, !PT ;  /* 0x0000001514147212 */ /* 0x000fe200078e3cff */
[----:B------:R-:W-:Y:S01]  /*8580*/  IMAD.X R21, RZ, RZ, R27, P2 ;  /* 0x000000ffff157224 */ /* 0x000fe200010e061b */
[----:B-1----:R-:W-:Y:S02]  /*8590*/  ISETP.NE.AND P2, PT, R3, 0x1, PT ;  /* 0x000000010300780c */ /* 0x002fe40003f45270 */
[----:B------:R-:W-:Y:S02]  /*85a0*/  SEL R50, R50, R43, P0 ;  /* 0x0000002b32327207 */ /* 0x000fe40000000000 */
[----:B------:R-:W-:Y:S02]  /*85b0*/  F2FP.BF16.F32.PACK_AB R13, R13, R14 ;  /* 0x0000000e0d0d723e */ /* 0x000fe400000010ff */
[----:B------:R-:W-:-:S02]  /*85c0*/  LOP3.LUT R43, R6, 0x380, RZ, 0xc0, !PT ;  /* 0x00000380062b7812 */ /* 0x000fc400078ec0ff */
[----:B------:R-:W-:Y:S02]  /*85d0*/  F2FP.BF16.F32.PACK_AB R73, R72, R73 ;  /* 0x000000494849723e */ /* 0x000fe400000010ff */
[----:B------:R-:W-:Y:S02]  /*85e0*/  IADD3 R14, P5, R6, 0x4040, RZ ;  /* 0x00004040060e7810 */ /* 0x000fe40007fbe0ff */
[----:B------:R-:W-:Y:S01]  /*85f0*/  F2FP.BF16.F32.PACK_AB R35, R35, R38 ;  /* 0x000000262323723e */ /* 0x000fe200000010ff */
[----:B------:R-:W0:Y:S01]  /*8600*/  @P2 LDC R31, c[0x0][0xbec] ;  /* 0x0002fb00ff1f2b82 */ /* 0x000e220000000800 */
[----:B------:R-:W-:Y:S01]  /*8610*/  F2FP.BF16.F32.PACK_AB R42, R39, R42 ;  /* 0x0000002a272a723e */ /* 0x000fe200000010ff */
[----:B------:R-:W-:Y:S01]  /*8620*/  IMAD.X R33, RZ, RZ, R7, P5 ;  /* 0x000000ffff217224 */ /* 0x000fe200028e0607 */
[----:B------:R-:W-:Y:S02]  /*8630*/  F2FP.BF16.F32.PACK_AB R66, R63, R66 ;  /* 0x000000423f42723e */ /* 0x000fe400000010ff */
[----:B------:R-:W-:-:S02]  /*8640*/  SEL R47, R13, R24, P0 ;  /* 0x000000180d2f7207 */ /* 0x000fc40000000000 */
[----:B------:R-:W-:Y:S01]  /*8650*/  SEL R48, R24, R13, P0 ;  /* 0x0000000d18307207 */ /* 0x000fe20000000000 */
[----:B------:R-:W1:Y:S01]  /*8660*/  @P2 LDC R30, c[0x0][0xbf0] ;  /* 0x0002fc00ff1e2b82 */ /* 0x000e620000000800 */
[----:B------:R-:W-:Y:S02]  /*8670*/  SHF.R.U64 R43, R43, 0x3, RZ ;  /* 0x000000032b2b7819 */ /* 0x000fe400000012ff */
[----:B------:R-:W-:Y:S02]  /*8680*/  SEL R63, R68, R73, P0 ;  /* 0x00000049443f7207 */ /* 0x000fe40000000000 */
[----:B------:R-:W-:Y:S02]  /*8690*/  IADD3 R11, P3, R6, 0x4000, RZ ;  /* 0x00004000060b7810 */ /* 0x000fe40007f7e0ff */
[----:B------:R-:W-:Y:S02]  /*86a0*/  LOP3.LUT R13, R14, 0x380, RZ, 0xc0, !PT ;  /* 0x000003800e0d7812 */ /* 0x000fe400078ec0ff */
[----:B------:R-:W-:Y:S01]  /*86b0*/  SEL R68, R73, R68, P0 ;  /* 0x0000004449447207 */ /* 0x000fe20000000000 */
[----:B------:R-:W-:Y:S01]  /*86c0*/  IMAD.X R37, RZ, RZ, R7, P3 ;  /* 0x000000ffff257224 */ /* 0x000fe200018e0607 */
[----:B------:R-:W-:-:S02]  /*86d0*/  SEL R73, R35, R42, P0 ;  /* 0x0000002a23497207 */ /* 0x000fc40000000000 */
[----:B------:R-:W-:Y:S02]  /*86e0*/  SEL R72, R42, R35, P0 ;  /* 0x000000232a487207 */ /* 0x000fe40000000000 */
[C---:B------:R-:W-:Y:S02]  /*86f0*/  IADD3 R12, P4, R6.reuse, 0x4020, RZ ;  /* 0x00004020060c7810 */ /* 0x040fe40007f9e0ff */
[----:B------:R-:W-:Y:S02]  /*8700*/  IADD3 R9, P1, R6, 0x60, RZ ;  /* 0x0000006006097810 */ /* 0x000fe40007f3e0ff */
[----:B------:R-:W-:Y:S01]  /*8710*/  LOP3.LUT R42, R43, R6, RZ, 0x3c, !PT ;  /* 0x000000062b2a7212 */ /* 0x000fe200078e3cff */
[--C-:B------:R-:W-:Y:S01]  /*8720*/  IMAD.X R35, RZ, RZ, R7.reuse, P4 ;  /* 0x000000ffff237224 */ /* 0x100fe200020e0607 */
[----:B------:R-:W-:Y:S01]  /*8730*/  LOP3.LUT R6, R11, 0x380, RZ, 0xc0, !PT ;  /* 0x000003800b067812 */ /* 0x000fe200078ec0ff */
[--C-:B------:R-:W-:Y:S01]  /*8740*/  IMAD.X R39, RZ, RZ, R7.reuse, P1 ;  /* 0x000000ffff277224 */ /* 0x100fe200008e0607 */
[----:B------:R-:W-:Y:S01]  /*8750*/  SHF.R.U64 R13, R13, 0x3, RZ ;  /* 0x000000030d0d7819 */ /* 0x000fe200000012ff */
[----:B------:R-:W-:Y:S01]  /*8760*/  IMAD.MOV.U32 R43, RZ, RZ, R7 ;  /* 0x000000ffff2b7224 */ /* 0x000fe200078e0007 */
[----:B------:R-:W-:-:S02]  /*8770*/  IADD3 R25, P6, R26, 0x1000, RZ ;  /* 0x000010001a197810 */ /* 0x000fc40007fde0ff */
[----:B------:R-:W-:Y:S02]  /*8780*/  SHF.R.U64 R6, R6, 0x3, RZ ;  /* 0x0000000306067819 */ /* 0x000fe400000012ff */
[----:B------:R-:W-:Y:S02]  /*8790*/  LOP3.LUT R32, R13, R14, RZ, 0x3c, !PT ;  /* 0x0000000e0d207212 */ /* 0x000fe400078e3cff */
[----:B------:R-:W-:Y:S02]  /*87a0*/  LOP3.LUT R24, R25, 0x380, RZ, 0xc0, !PT ;  /* 0x0000038019187812 */ /* 0x000fe400078ec0ff */
[----:B------:R-:W-:Y:S02]  /*87b0*/  LOP3.LUT R36, R6, R11, RZ, 0x3c, !PT ;  /* 0x0000000b06247212 */ /* 0x000fe400078e3cff */
[----:B------:R-:W-:Y:S02]  /*87c0*/  SHF.R.U64 R24, R24, 0x3, RZ ;  /* 0x0000000318187819 */ /* 0x000fe400000012ff */
[----:B------:R-:W-:Y:S01]  /*87d0*/  MOV R82, R32 ;  /* 0x0000002000527202 */ /* 0x000fe20000000f00 */
[----:B------:R-:W-:Y:S01]  /*87e0*/  IMAD R32, R89, 0x80, R169 ;  /* 0x0000008059207824 */ /* 0x000fe200078e02a9 */
[----:B------:R-:W-:-:S02]  /*87f0*/  SEL R77, R51, R58, P0 ;  /* 0x0000003a334d7207 */ /* 0x000fc40000000000 */
[----:B------:R-:W-:Y:S02]  /*8800*/  LOP3.LUT R6, R9, 0x380, RZ, 0xc0, !PT ;  /* 0x0000038009067812 */ /* 0x000fe400078ec0ff */
[----:B------:R-:W-:Y:S02]  /*8810*/  SEL R58, R58, R51, P0 ;  /* 0x000000333a3a7207 */ /* 0x000fe40000000000 */
[----:B------:R-:W-:Y:S02]  /*8820*/  SEL R51, R59, R66, P0 ;  /* 0x000000423b337207 */ /* 0x000fe40000000000 */
[----:B------:R-:W-:Y:S02]  /*8830*/  SEL R66, R66, R59, P0 ;  /* 0x0000003b42427207 */ /* 0x000fe40000000000 */
[----:B------:R-:W-:Y:S01]  /*8840*/  LOP3.LUT R24, R24, R25, RZ, 0x3c, !PT ;  /* 0x0000001918187212 */ /* 0x000fe200078e3cff */
[----:B------:R-:W-:Y:S01]  /*8850*/  IMAD.X R25, RZ, RZ, R27, P6 ;  /* 0x000000ffff197224 */ /* 0x000fe200030e061b */
[----:B------:R-:W-:Y:S01]  /*8860*/  MOV R86, R28 ;  /* 0x0000001c00567202 */ /* 0x000fe20000000f00 */
[----:B0-----:R-:W-:Y:S01]  /*8870*/  @P2 IMAD.HI.U32 R29, R32, R31, RZ ;  /* 0x0000001f201d2227 */ /* 0x001fe200078e00ff */
[----:B------:R-:W-:-:S02]  /*8880*/  SEL R59, R67, R74, P0 ;  /* 0x0000004a433b7207 */ /* 0x000fc40000000000 */
[----:B------:R-:W-:Y:S01]  /*8890*/  SEL R80, R74, R67, P0 ;  /* 0x000000434a507207 */ /* 0x000fe20000000000 */
[----:B------:R-:W-:Y:S01]  /*88a0*/  IMAD.MOV.U32 R28, RZ, RZ, R32 ;  /* 0x000000ffff1c7224 */ /* 0x000fe200078e0020 */
[----:B------:R-:W-:Y:S02]  /*88b0*/  SHF.R.U64 R6, R6, 0x3, RZ ;  /* 0x0000000306067819 */ /* 0x000fe400000012ff */
[----:B------:R-:W-:Y:S02]  /*88c0*/  IADD3 R67, P6, R26, 0x7000, RZ ;  /* 0x000070001a437810 */ /* 0x000fe40007fde0ff */
[----:B------:R-:W-:Y:S02]  /*88d0*/  LOP3.LUT R7, R12, 0x380, RZ, 0xc0, !PT ;  /* 0x000003800c077812 */ /* 0x000fe400078ec0ff */
[----:B------:R-:W-:Y:S02]  /*88e0*/  IADD3 R15, P1, R26, 0x3000, RZ ;  /* 0x000030001a0f7810 */ /* 0x000fe40007f3e0ff */
[----:B------:R-:W-:-:S02]  /*88f0*/  LOP3.LUT R38, R6, R9, RZ, 0x3c, !PT ;  /* 0x0000000906267212 */ /* 0x000fc400078e3cff */
[----:B------:R-:W-:Y:S02]  /*8900*/  LOP3.LUT R6, R67, 0x380, RZ, 0xc0, !PT ;  /* 0x0000038043067812 */ /* 0x000fe400078ec0ff */
[----:B-1----:R-:W-:Y:S02]  /*8910*/  @P2 SHF.R.U32.HI R28, RZ, R30, R29 ;  /* 0x0000001eff1c2219 */ /* 0x002fe4000001161d */
[----:B------:R-:W-:Y:S02]  /*8920*/  SHF.R.U64 R7, R7, 0x3, RZ ;  /* 0x0000000307077819 */ /* 0x000fe400000012ff */
[----:B------:R-:W-:Y:S01]  /*8930*/  LOP3.LUT R14, R15, 0x380, RZ, 0xc0, !PT ;  /* 0x000003800f0e7812 */ /* 0x000fe200078ec0ff */
[----:B------:R-:W-:Y:S01]  /*8940*/  IMAD.MOV R30, RZ, RZ, -R28 ;  /* 0x000000ffff1e7224 */ /* 0x000fe200078e0a1c */
[----:B------:R-:W-:Y:S02]  /*8950*/  SHF.R.U64 R6, R6, 0x3, RZ ;  /* 0x0000000306067819 */ /* 0x000fe400000012ff */
[----:B------:R-:W-:-:S02]  /*8960*/  LOP3.LUT R34, R7, R12, RZ, 0x3c, !PT ;  /* 0x0000000c07227212 */ /* 0x000fc400078e3cff */
[----:B------:R-:W-:Y:S02]  /*8970*/  SHF.R.U64 R14, R14, 0x3, RZ ;  /* 0x000000030e0e7819 */ /* 0x000fe400000012ff */
[----:B------:R-:W-:Y:S02]  /*8980*/  LOP3.LUT R6, R6, R67, RZ, 0x3c, !PT ;  /* 0x0000004306067212 */ /* 0x000fe400078e3cff */
[----:B------:R-:W-:Y:S02]  /*8990*/  MOV R88, R42 ;  /* 0x0000002a00587202 */ /* 0x000fe40000000f00 */
[----:B------:R-:W-:Y:S01]  /*89a0*/  MOV R84, R36 ;  /* 0x0000002400547202 */ /* 0x000fe20000000f00 */
[----:B------:R-:W-:Y:S01]  /*89b0*/  IMAD R37, R3, R30, R32 ;  /* 0x0000001e03257224 */ /* 0x000fe200078e0220 */
[----:B------:R-:W-:Y:S01]  /*89c0*/  LOP3.LUT R14, R14, R15, RZ, 0x3c, !PT ;  /* 0x0000000f0e0e7212 */ /* 0x000fe200078e3cff */
[----:B------:R-:W-:Y:S01]  /*89d0*/  IMAD.X R15, RZ, RZ, R27, P1 ;  /* 0x000000ffff0f7224 */ /* 0x000fe200008e061b */
[----:B------:R-:W-:Y:S01]  /*89e0*/  MOV R83, R34 ;  /* 0x0000002200537202 */ /* 0x000fe20000000f00 */
[----:B------:R-:W-:Y:S01]  /*89f0*/  IMAD.U32 R34, RZ, RZ, UR8 ;  /* 0x00000008ff227e24 */ /* 0x000fe2000f8e00ff */
[----:B------:R-:W-:Y:S01]  /*8a00*/  MOV R87, R40 ;  /* 0x0000002800577202 */ /* 0x000fe20000000f00 */
[----:B------:R-:W-:Y:S01]  /*8a10*/  ULDC.64 UR8, c[0x0][0xae8] ;  /* 0x0002ba0000087ab9 */ /* 0x000fe20000000a00 */
[----:B------:R-:W-:-:S02]  /*8a20*/  SHF.R.S32.HI R29, RZ, 0x1f, R28 ;  /* 0x0000001fff1d7819 */ /* 0x000fc4000001141c */
[----:B------:R-:W-:Y:S02]  /*8a30*/  IADD3 R40, P1, R28, UR6, RZ ;  /* 0x000000061c287c10 */ /* 0x000fe4000ff3e0ff */
[C---:B------:R-:W-:Y:S02]  /*8a40*/  IADD3 R11, P4, R26.reuse, 0x5000, RZ ;  /* 0x000050001a0b7810 */ /* 0x040fe40007f9e0ff */
[----:B------:R-:W-:Y:S02]  /*8a50*/  SHF.R.S32.HI R36, RZ, 0x1f, R37 ;  /* 0x0000001fff247819 */ /* 0x000fe40000011425 */
[----:B------:R-:W-:Y:S01]  /*8a60*/  IADD3.X R41, R29, UR7, R34, P1, !PT ;  /* 0x000000071d297c10 */ /* 0x000fe20008ffe422 */
[----:B------:R-:W-:Y:S01]  /*8a70*/  ULDC.64 UR6, c[0x0][0xb88] ;  /* 0x0002e20000067ab9 */ /* 0x000fe20000000a00 */
[----:B------:R-:W-:Y:S01]  /*8a80*/  IADD3 R13, P3, R26, 0x4000, RZ ;  /* 0x000040001a0d7810 */ /* 0x000fe20007f7e0ff */
[----:B------:R-:W-:Y:S01]  /*8a90*/  IMAD R36, R36, UR6, RZ ;  /* 0x0000000624247c24 */ /* 0x000fe2000f8e02ff */
[----:B------:R-:W-:Y:S01]  /*8aa0*/  LOP3.LUT R10, R11, 0x380, RZ, 0xc0, !PT ;  /* 0x000003800b0a7812 */ /* 0x000fe200078ec0ff */
[----:B------:R-:W-:Y:S01]  /*8ab0*/  IMAD.WIDE.U32 R40, R37, UR6, R40 ;  /* 0x0000000625287c25 */ /* 0x000fe2000f8e0028 */
[----:B------:R-:W-:Y:S01]  /*8ac0*/  LOP3.LUT R12, R13, 0x380, RZ, 0xc0, !PT ;  /* 0x000003800d0c7812 */ /* 0x000fe200078ec0ff */
[----:B------:R-:W-:Y:S01]  /*8ad0*/  ULDC UR6, c[0x0][0xa88] ;  /* 0x0002a20000067ab9 */ /* 0x000fe20000000800 */
[----:B------:R-:W-:-:S02]  /*8ae0*/  SHF.R.U64 R10, R10, 0x3, RZ ;  /* 0x000000030a0a7819 */ /* 0x000fc400000012ff */
[----:B------:R-:W-:Y:S02]  /*8af0*/  SHF.R.U64 R12, R12, 0x3, RZ ;  /* 0x000000030c0c7819 */ /* 0x000fe400000012ff */
[----:B--2---:R-:W-:Y:S01]  /*8b00*/  LOP3.LUT R33, R0, 0x2, RZ, 0x3c, !PT ;  /* 0x0000000200217812 */ /* 0x004fe200078e3cff */
[----:B------:R-:W-:Y:S01]  /*8b10*/  SHFL.IDX PT, R45, R45, R0, 0x1c1f ;  /* 0x001c1f002d2d7589 */ /* 0x000fe200000e0000 */
[----:B------:R-:W-:Y:S01]  /*8b20*/  LOP3.LUT R10, R10, R11, RZ, 0x3c, !PT ;  /* 0x0000000b0a0a7212 */ /* 0x000fe200078e3cff */
[--C-:B------:R-:W-:Y:S01]  /*8b30*/  IMAD.X R11, RZ, RZ, R27.reuse, P4 ;  /* 0x000000ffff0b7224 */ /* 0x100fe200020e061b */
[----:B------:R-:W-:Y:S01]  /*8b40*/  MOV R85, R38 ;  /* 0x0000002600557202 */ /* 0x000fe20000000f00 */
[----:B------:R-:W-:Y:S01]  /*8b50*/  SHFL.IDX PT, R65, R65, R0, 0x1c1f ;  /* 0x001c1f0041417589 */ /* 0x000fe200000e0000 */
[----:B------:R-:W-:Y:S02]  /*8b60*/  LOP3.LUT P1, RZ, R19, 0x3, RZ, 0xc0, !PT ;  /* 0x0000000313ff7812 */ /* 0x000fe4000782c0ff */
[----:B------:R-:W-:Y:S01]  /*8b70*/  LOP3.LUT R12, R12, R13, RZ, 0x3c, !PT ;  /* 0x0000000d0c0c7212 */ /* 0x000fe200078e3cff */
[----:B------:R-:W0:Y:S01]  /*8b80*/  SHFL.IDX PT, R46, R46, R33, 0x1c1f ;  /* 0x001c1f212e2e7589 */ /* 0x000e2200000e0000 */
[----:B------:R-:W-:Y:S01]  /*8b90*/  IMAD.X R13, RZ, RZ, R27, P3 ;  /* 0x000000ffff0d7224 */ /* 0x000fe200018e061b */
[----:B------:R-:W-:-:S02]  /*8ba0*/  IADD3 R9, P5, R26, 0x6000, RZ ;  /* 0x000060001a097810 */ /* 0x000fc40007fbe0ff */
[----:B------:R-:W1:Y:S01]  /*8bb0*/  SHFL.IDX PT, R62, R62, R33, 0x1c1f ;  /* 0x001c1f213e3e7589 */ /* 0x000e6200000e0000 */
[----:B------:R-:W-:Y:S02]  /*8bc0*/  LOP3.LUT R7, R26, 0x380, RZ, 0xc0, !PT ;  /* 0x000003801a077812 */ /* 0x000fe400078ec0ff */
[----:B------:R-:W-:Y:S01]  /*8bd0*/  LOP3.LUT R8, R9, 0x380, RZ, 0xc0, !PT ;  /* 0x0000038009087812 */ /* 0x000fe200078ec0ff */
[----:B------:R-:W-:Y:S01]  /*8be0*/  SHFL.IDX PT, R47, R47, R0, 0x1c1f ;  /* 0x001c1f002f2f7589 */ /* 0x000fe200000e0000 */
[----:B------:R-:W-:Y:S02]  /*8bf0*/  SHF.R.U64 R7, R7, 0x3, RZ ;  /* 0x0000000307077819 */ /* 0x000fe400000012ff */
[----:B------:R-:W-:Y:S01]  /*8c00*/  SHF.R.U64 R8, R8, 0x3, RZ ;  /* 0x0000000308087819 */ /* 0x000fe200000012ff */
[----:B------:R-:W-:Y:S01]  /*8c10*/  SHFL.IDX PT, R69, R69, R0, 0x1c1f ;  /* 0x001c1f0045457589 */ /* 0x000fe200000e0000 */
[----:B------:R-:W-:Y:S01]  /*8c20*/  LOP3.LUT R26, R7, R26, RZ, 0x3c, !PT ;  /* 0x0000001a071a7212 */ /* 0x000fe200078e3cff */
[--C-:B------:R-:W-:Y:S01]  /*8c30*/  IMAD.X R7, RZ, RZ, R27.reuse, P6 ;  /* 0x000000ffff077224 */ /* 0x100fe200030e061b */
[----:B------:R-:W-:Y:S01]  /*8c40*/  LOP3.LUT R8, R8, R9, RZ, 0x3c, !PT ;  /* 0x0000000908087212 */ /* 0x000fe200078e3cff */
[----:B------:R-:W2:Y:S01]  /*8c50*/  SHFL.IDX PT, R48, R48, R33, 0x1c1f ;  /* 0x001c1f2130307589 */ /* 0x000ea200000e0000 */
[----:B------:R-:W-:-:S03]  /*8c60*/  IMAD.X R9, RZ, RZ, R27, P5 ;  /* 0x000000ffff097224 */ /* 0x000fc600028e061b */
[----:B------:R-:W3:Y:S04]  /*8c70*/  SHFL.IDX PT, R64, R64, R33, 0x1c1f ;  /* 0x001c1f2140407589 */ /* 0x000ee800000e0000 */
[----:B------:R-:W-:Y:S01]  /*8c80*/  SHFL.IDX PT, R53, R53, R0, 0x1c1f ;  /* 0x001c1f0035357589 */ /* 0x000fe200000e0000 */
[----:B0-----:R-:W-:Y:S02]  /*8c90*/  SEL R28, R45, R46, P0 ;  /* 0x0000002e2d1c7207 */ /* 0x001fe40000000000 */
[----:B------:R-:W-:Y:S01]  /*8ca0*/  SEL R30, R46, R45, P0 ;  /* 0x0000002d2e1e7207 */ /* 0x000fe20000000000 */
[----:B------:R-:W-:Y:S01]  /*8cb0*/  SHFL.IDX PT, R71, R71, R0, 0x1c1f ;  /* 0x001c1f0047477589 */ /* 0x000fe200000e0000 */
[----:B-1----:R-:W-:Y:S01]  /*8cc0*/  SEL R29, R65, R62, P0 ;  /* 0x0000003e411d7207 */ /* 0x002fe20000000000 */
[----:B------:R-:W-:Y:S01]  /*8cd0*/  IMAD R45, R37, UR7, R36 ;  /* 0x00000007252d7c24 */ /* 0x000fe2000f8e0224 */
[----:B------:R-:W-:Y:S01]  /*8ce0*/  SEL R31, R62, R65, P0 ;  /* 0x000000413e1f7207 */ /* 0x000fe20000000000 */
[----:B------:R-:W-:Y:S06]  /*8cf0*/  BAR.SYNC.DEFER_BLOCKING 0x1, 0x100 ;  /* 0x0044000000007b1d */ /* 0x000fec0000010000 */
[----:B------:R-:W0:Y:S01]  /*8d00*/  SHFL.IDX PT, R54, R54, R33, 0x1c1f ;  /* 0x001c1f2136367589 */ /* 0x000e2200000e0000 */
[----:B--2---:R-:W-:-:S02]  /*8d10*/  SEL R32, R47, R48, P0 ;  /* 0x000000302f207207 */ /* 0x004fc40000000000 */
[----:B------:R-:W-:Y:S01]  /*8d20*/  SEL R34, R48, R47, P0 ;  /* 0x0000002f30227207 */ /* 0x000fe20000000000 */
[----:B------:R-:W1:Y:S01]  /*8d30*/  SHFL.IDX PT, R70, R70, R33, 0x1c1f ;  /* 0x001c1f2146467589 */ /* 0x000e6200000e0000 */
[----:B---3--:R-:W-:Y:S01]  /*8d40*/  SEL R35, R64, R69, P0 ;  /* 0x0000004540237207 */ /* 0x008fe20000000000 */
[----:B------:R-:W-:Y:S02]  /*8d50*/  IMAD R47, R89, 0x80, R168 ;  /* 0x00000080592f7824 */ /* 0x000fe400078e02a8 */
[----:B------:R-:W-:Y:S04]  /*8d60*/  SHFL.IDX PT, R55, R55, R0, 0x1c1f ;  /* 0x001c1f0037377589 */ /* 0x000fe800000e0000 */
[----:B------:R-:W-:Y:S04]  /*8d70*/  SHFL.IDX PT, R56, R56, R33, 0x1c1f ;  /* 0x001c1f2138387589 */ /* 0x000fe800000e0000 */
[----:B------:R-:W-:Y:S04]  /*8d80*/  SHFL.IDX PT, R61, R61, R0, 0x1c1f ;  /* 0x001c1f003d3d7589 */ /* 0x000fe800000e0000 */
[----:B------:R-:W-:Y:S04]  /*8d90*/  SHFL.IDX PT, R49, R49, R0, 0x1c1f ;  /* 0x001c1f0031317589 */ /* 0x000fe800000e0000 */
[----:B------:R-:W-:Y:S01]  /*8da0*/  SHFL.IDX PT, R57, R57, R0, 0x1c1f ;  /* 0x001c1f0039397589 */ /* 0x000fe200000e0000 */
[----:B0-----:R-:W-:-:S02]  /*8db0*/  SEL R36, R53, R54, P0 ;  /* 0x0000003635247207 */ /* 0x001fc40000000000 */
[----:B------:R-:W-:Y:S01]  /*8dc0*/  SEL R38, R54, R53, P0 ;  /* 0x0000003536267207 */ /* 0x000fe20000000000 */
[----:B------:R-:W-:Y:S01]  /*8dd0*/  SHFL.IDX PT, R42, R63, R0, 0x1c1f ;  /* 0x001c1f003f2a7589 */ /* 0x000fe200000e0000 */
[----:B-1----:R-:W-:Y:S02]  /*8de0*/  SEL R37, R71, R70, P0 ;  /* 0x0000004647257207 */ /* 0x002fe40000000000 */
[----:B------:R-:W-:Y:S01]  /*8df0*/  SEL R39, R70, R71, P0 ;  /* 0x0000004746277207 */ /* 0x000fe20000000000 */
[----:B------:R-:W-:Y:S04]  /*8e00*/  SHFL.IDX PT, R73, R73, R0, 0x1c1f ;  /* 0x001c1f0049497589 */ /* 0x000fe800000e0000 */
[----:B------:R-:W-:Y:S04]  /*8e10*/  SHFL.IDX PT, R75, R75, R0, 0x1c1f ;  /* 0x001c1f004b4b7589 */ /* 0x000fe800000e0000 */
[----:B------:R-:W-:Y:S04]  /*8e20*/  SHFL.IDX PT, R77, R77, R0, 0x1c1f ;  /* 0x001c1f004d4d7589 */ /* 0x000fe800000e0000 */
[----:B------:R-:W-:Y:S04]  /*8e30*/  SHFL.IDX PT, R67, R51, R0, 0x1c1f ;  /* 0x001c1f0033437589 */ /* 0x000fe800000e0000 */
[----:B------:R-:W-:Y:S04]  /*8e40*/  SHFL.IDX PT, R79, R59, R0, 0x1c1f ;  /* 0x001c1f003b4f7589 */ /* 0x000fe800000e0000 */
[----:B------:R-:W0:Y:S04]  /*8e50*/  SHFL.IDX PT, R52, R52, R33, 0x1c1f ;  /* 0x001c1f2134347589 */ /* 0x000e2800000e0000 */
[----:B------:R-:W-:Y:S04]  /*8e60*/  SHFL.IDX PT, R72, R72, R33, 0x1c1f ;  /* 0x001c1f2148487589 */ /* 0x000fe800000e0000 */
[----:B------:R-:W1:Y:S04]  /*8e70*/  SHFL.IDX PT, R44, R44, R33, 0x1c1f ;  /* 0x001c1f212c2c7589 */ /* 0x000e6800000e0000 */
[----:B------:R-:W-:Y:S04]  /*8e80*/  SHFL.IDX PT, R0, R60, R33, 0x1c1f ;  /* 0x001c1f213c007589 */ /* 0x000fe800000e0000 */
[----:B------:R-:W2:Y:S04]  /*8e90*/  SHFL.IDX PT, R74, R50, R33, 0x1c1f ;  /* 0x001c1f21324a7589 */ /* 0x000ea800000e0000 */
[----:B------:R0:W3:Y:S04]  /*8ea0*/  SHFL.IDX PT, R76, R58, R33, 0x1c1f ;  /* 0x001c1f213a4c7589 */ /* 0x0000e800000e0000 */
[----:B------:R-:W4:Y:S04]  /*8eb0*/  SHFL.IDX PT, R78, R66, R33, 0x1c1f ;  /* 0x001c1f21424e7589 */ /* 0x000f2800000e0000 */
[----:B------:R2:W4:Y:S01]  /*8ec0*/  SHFL.IDX PT, R43, R68, R33, 0x1c1f ;  /* 0x001c1f21442b7589 */ /* 0x00052200000e0000 */
[----:B0-----:R-:W-:-:S03]  /*8ed0*/  SEL R58, R52, R49, P0 ;  /* 0x00000031343a7207 */ /* 0x001fc60000000000 */
[----:B------:R0:W4:Y:S01]  /*8ee0*/  SHFL.IDX PT, R80, R80, R33, 0x1c1f ;  /* 0x001c1f2150507589 */ /* 0x00012200000e0000 */
[----:B-1----:R-:W-:Y:S02]  /*8ef0*/  SEL R48, R61, R44, P0 ;  /* 0x0000002c3d307207 */ /* 0x002fe40000000000 */
[----:B------:R-:W-:Y:S01]  /*8f00*/  SEL R50, R44, R61, P0 ;  /* 0x0000003d2c327207 */ /* 0x000fe20000000000 */
[----:B------:R1:W-:Y:S01]  /*8f10*/  STSM.16.M88.4 [R88], R28 ;  /* 0x0000001c58007844 */ /* 0x0003e20000000200 */
[----:B--2---:R-:W-:Y:S01]  /*8f20*/  IMAD R68, R3, UR6, RZ ;  /* 0x0000000603447c24 */ /* 0x004fe2000f8e02ff */
[----:B------:R-:W-:Y:S02]  /*8f30*/  SEL R51, R74, R75, P0 ;  /* 0x0000004b4a337207 */ /* 0x000fe40000000000 */
[----:B0-----:R-:W-:Y:S02]  /*8f40*/  SEL R33, R69, R64, P0 ;  /* 0x0000004045217207 */ /* 0x001fe40000000000 */
[----:B------:R-:W-:-:S02]  /*8f50*/  ISETP.GE.OR P3, PT, R47, R68, P1 ;  /* 0x000000442f00720c */ /* 0x000fc40000f66670 */
[----:B---3--:R-:W-:Y:S01]  /*8f60*/  SEL R59, R76, R77, P0 ;  /* 0x0000004d4c3b7207 */ /* 0x008fe20000000000 */
[----:B------:R0:W-:Y:S04]  /*8f70*/  STSM.16.M88.4 [R87], R32 ;  /* 0x0000002057007844 */ /* 0x0001e80000000200 */
[----:B------:R2:W-:Y:S01]  /*8f80*/  STSM.16.M88.4 [R86], R36 ;  /* 0x0000002456007844 */ /* 0x0005e20000000200 */
[----:B-1----:R-:W-:Y:S01]  /*8f90*/  VIADD R29, R47, 0x8 ;  /* 0x000000082f1d7836 */ /* 0x002fe20000000000 */
[----:B------:R-:W-:Y:S01]  /*8fa0*/  SEL R28, R55, R56, P0 ;  /* 0x00000038371c7207 */ /* 0x000fe20000000000 */
[----:B------:R-:W-:Y:S01]  /*8fb0*/  IMAD.IADD R31, R41, 0x1, R45 ;  /* 0x00000001291f7824 */ /* 0x000fe200078e022d */
[----:B------:R-:W-:Y:S02]  /*8fc0*/  SEL R30, R56, R55, P0 ;  /* 0x00000037381e7207 */ /* 0x000fe40000000000 */
[----:B------:R-:W-:-:S02]  /*8fd0*/  ISETP.GE.OR P1, PT, R29, R68, P1 ;  /* 0x000000441d00720c */ /* 0x000fc40000f26670 */
[----:B------:R-:W-:Y:S02]  /*8fe0*/  SEL R56, R49, R52, P0 ;  /* 0x0000003431387207 */ /* 0x000fe40000000000 */
[----:B------:R-:W-:Y:S02]  /*8ff0*/  SEL R29, R73, R72, P0 ;  /* 0x00000048491d7207 */ /* 0x000fe40000000000 */
[C---:B0-----:R-:W-:Y:S02]  /*9000*/  LEA R32, P4, R40.reuse, UR4, 0x2 ;  /* 0x0000000428207c11 */ /* 0x041fe4000f8810ff */
[----:B------:R-:W-:Y:S02]  /*9010*/  SEL R49, R75, R74, P0 ;  /* 0x0000004a4b317207 */ /* 0x000fe40000000000 */
[----:B------:R-:W-:Y:S01]  /*9020*/  LEA.HI.X R40, R40, UR5, R31, 0x2, P4 ;  /* 0x0000000528287c11 */ /* 0x000fe2000a0f141f */
[----:B------:R-:W-:Y:S01]  /*9030*/  SHFL.IDX PT, R60, R32, RZ, 0x1c1f ;  /* 0x001c1fff203c7589 */ /* 0x000fe200000e0000 */
[----:B------:R-:W-:-:S02]  /*9040*/  SEL R31, R72, R73, P0 ;  /* 0x00000049481f7207 */ /* 0x000fc40000000000 */
[----:B--2---:R-:W-:Y:S01]  /*9050*/  SEL R36, R57, R0, P0 ;  /* 0x0000000039247207 */ /* 0x004fe20000000000 */
[----:B------:R-:W0:Y:S01]  /*9060*/  SHFL.IDX PT, R61, R40, RZ, 0x1c1f ;  /* 0x001c1fff283d7589 */ /* 0x000e2200000e0000 */
[----:B------:R-:W-:Y:S02]  /*9070*/  SEL R38, R0, R57, P0 ;  /* 0x0000003900267207 */ /* 0x000fe40000000000 */
[----:B------:R-:W-:Y:S01]  /*9080*/  SEL R57, R77, R76, P0 ;  /* 0x0000004c4d397207 */ /* 0x000fe20000000000 */
[----:B------:R-:W-:Y:S01]  /*9090*/  STSM.16.M88.4 [R85], R28 ;  /* 0x0000001c55007844 */ /* 0x000fe20000000200 */
[----:B----4-:R-:W-:Y:S02]  /*90a0*/  SEL R37, R67, R78, P0 ;  /* 0x0000004e43257207 */ /* 0x010fe40000000000 */
[----:B------:R-:W-:Y:S01]  /*90b0*/  SEL R39, R78, R67, P0 ;  /* 0x000000434e277207 */ /* 0x000fe20000000000 */
[----:B------:R-:W-:Y:S01]  /*90c0*/  STSM.16.M88.4 [R84], R48 ;  /* 0x0000003054007844 */ /* 0x000fe20000000200 */
[----:B------:R-:W-:-:S02]  /*90d0*/  SEL R64, R42, R43, P0 ;  /* 0x0000002b2a407207 */ /* 0x000fc40000000000 */
[----:B------:R-:W-:Y:S01]  /*90e0*/  SEL R66, R43, R42, P0 ;  /* 0x0000002a2b427207 */ /* 0x000fe20000000000 */
[----:B------:R-:W-:Y:S01]  /*90f0*/  STSM.16.M88.4 [R83], R56 ;  /* 0x0000003853007844 */ /* 0x000fe20000000200 */
[----:B------:R-:W-:Y:S02]  /*9100*/  SEL R65, R79, R80, P0 ;  /* 0x000000504f417207 */ /* 0x000fe40000000000 */
[----:B------:R-:W-:Y:S01]  /*9110*/  SEL R67, R80, R79, P0 ;  /* 0x0000004f50437207 */ /* 0x000fe20000000000 */
[----:B------:R-:W-:Y:S04]  /*9120*/  STSM.16.M88.4 [R82], R36 ;  /* 0x0000002452007844 */ /* 0x000fe80000000200 */
[----:B------:R1:W-:Y:S01]  /*9130*/  STSM.16.M88.4 [R81], R64 ;  /* 0x0000004051007844 */ /* 0x0003e20000000200 */
[----:B------:R-:W-:Y:S06]  /*9140*/  BAR.SYNC.DEFER_BLOCKING 0x1, 0x100 ;  /* 0x0044000000007b1d */ /* 0x000fec0000010000 */
[----:B------:R-:W-:Y:S04]  /*9150*/  SHFL.IDX PT, R62, R32, 0x1, 0x1c1f ;  /* 0x003c1f00203e7f89 */ /* 0x000fe800000e0000 */
[----:B------:R-:W2:Y:S01]  /*9160*/  SHFL.IDX PT, R63, R40, 0x1, 0x1c1f ;  /* 0x003c1f00283f7f89 */ /* 0x000ea200000e0000 */
[----:B-1----:R-:W1:Y:S03]  /*9170*/  @P2 LDC R65, c[0x0][0xbec] ;  /* 0x0002fb00ff412b82 */ /* 0x002e660000000800 */
[----:B0-----:R0:W-:Y:S01]  /*9180*/  @!P3 ST.E desc[UR48][R60.64], R5 ;  /* 0x000000053c00b985 */ /* 0x0011e2000c101930 */
[----:B------:R-:W-:-:S04]  /*9190*/  IMAD R0, R17, 0x20, R18 ;  /* 0x0000002011007824 */ /* 0x000fc800078e0212 */
[----:B0-----:R-:W0:Y:S01]  /*91a0*/  @P2 LDC R5, c[0x0][0xbf0] ;  /* 0x0002fc00ff052b82 */ /* 0x001e220000000800 */
[----:B--2---:R2:W-:Y:S01]  /*91b0*/  @!P1 ST.E desc[UR48][R62.64], R4 ;  /* 0x000000043e009985 */ /* 0x0045e2000c101930 */
[----:B------:R-:W-:-:S03]  /*91c0*/  UIMAD UR6, UR12, UR8, URZ ;  /* 0x000000080c0672a4 */ /* 0x000fc6000f8e023f */
[----:B------:R3:W5:Y:S01]  /*91d0*/  LD.E.128 R48, desc[UR48][R8.64] ;  /* 0x0000003008307980 */ /* 0x000762000c101d00 */
[----:B------:R-:W-:Y:S02]  /*91e0*/  UIMAD.WIDE.U32 UR4, UR13, UR8, URZ ;  /* 0x000000080d0472a5 */ /* 0x000fe4000f8e003f */
[----:B------:R-:W-:Y:S01]  /*91f0*/  UIMAD UR6, UR13, UR9, UR6 ;  /* 0x000000090d0672a4 */ /* 0x000fe2000f8e0206 */
[----:B------:R4:W5:Y:S02]  /*9200*/  LD.E.128 R36, desc[UR48][R6.64] ;  /* 0x0000003006247980 */ /* 0x000964000c101d00 */
[----:B------:R-:W-:Y:S02]  /*9210*/  ULDC.64 UR8, c[0x0][0xaf0] ;  /* 0x0002bc0000087ab9 */ /* 0x000fe40000000a00 */
[----:B------:R-:W5:Y:S01]  /*9220*/  LD.E.128 R44, desc[UR48][R26.64] ;  /* 0x000000301a2c7980 */ /* 0x000f62000c101d00 */
[----:B---3--:R-:W-:Y:S01]  /*9230*/  IMAD R8, R89, 0x80, R0 ;  /* 0x0000008059087824 */ /* 0x008fe200078e0200 */
[----:B------:R-:W-:-:S02]  /*9240*/  UIMAD UR7, UR14, UR8, URZ ;  /* 0x000000080e0772a4 */ /* 0x000fc4000f8e023f */
[----:B------:R-:W5:Y:S01]  /*9250*/  LD.E.128 R40, desc[UR48][R24.64] ;  /* 0x0000003018287980 */ /* 0x000f62000c101d00 */
[----:B-1----:R-:W-:Y:S01]  /*9260*/  @P2 IMAD.HI.U32 R0, R8, R65, RZ ;  /* 0x0000004108002227 */ /* 0x002fe200078e00ff */
[----:B------:R-:W-:Y:S02]  /*9270*/  UIADD3 UR5, UR5, UR6, URZ ;  /* 0x0000000605057290 */ /* 0x000fe4000fffe03f */
[----:B------:R-:W5:Y:S01]  /*9280*/  LD.E.128 R32, desc[UR48][R20.64] ;  /* 0x0000003014207980 */ /* 0x000f62000c101d00 */
[----:B------:R-:W-:Y:S01]  /*9290*/  UIMAD UR7, UR42, UR9, UR7 ;  /* 0x000000092a0772a4 */ /* 0x000fe2000f8e0207 */
[----:B----4-:R-:W-:Y:S01]  /*92a0*/  IMAD.MOV.U32 R7, RZ, RZ, R8 ;  /* 0x000000ffff077224 */ /* 0x010fe200078e0008 */
[----:B0-----:R-:W-:Y:S01]  /*92b0*/  @P2 SHF.R.U32.HI R7, RZ, R5, R0 ;  /* 0x00000005ff072219 */ /* 0x001fe20000011600 */
[----:B------:R-:W-:Y:S01]  /*92c0*/  UIMAD.WIDE.U32 UR42, UR42, UR8, UR4 ;  /* 0x000000082a2a72a5 */ /* 0x000fe2000f8e0004 */
[----:B------:R-:W5:Y:S02]  /*92d0*/  LD.E.128 R28, desc[UR48][R14.64] ;  /* 0x000000300e1c7980 */ /* 0x000f64000c101d00 */
[--C-:B------:R-:W-:Y:S01]  /*92e0*/  SHF.R.S32.HI R0, RZ, 0x1f, R7.reuse ;  /* 0x0000001fff007819 */ /* 0x100fe20000011407 */
[----:B------:R-:W-:Y:S01]  /*92f0*/  UIADD3 UR4, UR43, UR7, URZ ;  /* 0x000000072b047290 */ /* 0x000fe2000fffe03f */
[----:B------:R-:W-:Y:S01]  /*9300*/  IMAD.MOV R6, RZ, RZ, -R7 ;  /* 0x000000ffff067224 */ /* 0x000fe200078e0a07 */
[----:B------:R-:W5:Y:S01]  /*9310*/  LD.E.128 R52, desc[UR48][R12.64] ;  /* 0x000000300c347980 */ /* 0x000f62000c101d00 */
[----:B------:R-:W-:Y:S01]  /*9320*/  ULDC.64 UR6, c[0x0][0xae0] ;  /* 0x0002b80000067ab9 */ /* 0x000fe20000000a00 */
[----:B------:R-:W-:-:S02]  /*9330*/  IMAD.U32 R5, RZ, RZ, UR43 ;  /* 0x0000002bff057e24 */ /* 0x000fc4000f8e00ff */
[----:B------:R-:W-:Y:S01]  /*9340*/  IMAD R0, R0, UR6, RZ ;  /* 0x0000000600007c24 */ /* 0x000fe2000f8e02ff */
[----:B------:R0:W5:Y:S01]  /*9350*/  LD.E.128 R56, desc[UR48][R10.64] ;  /* 0x000000300a387980 */ /* 0x000162000c101d00 */
[----:B------:R-:W-:Y:S02]  /*9360*/  IMAD R3, R3, R6, R8 ;  /* 0x0000000603037224 */ /* 0x000fe400078e0208 */
[----:B--2---:R-:W-:Y:S01]  /*9370*/  IMAD.U32 R4, RZ, RZ, UR42 ;  /* 0x0000002aff047e24 */ /* 0x004fe2000f8e00ff */
[----:B------:R-:W-:Y:S01]  /*9380*/  @!PT LDS RZ, [RZ] ;  /* 0x00000000fffff984 */ /* 0x000fe20000000800 */
[----:B------:R-:W-:Y:S01]  /*9390*/  @!PT LDS RZ, [RZ] ;  /* 0x00000000fffff984 */ /* 0x000fe20000000800 */
[----:B------:R-:W-:Y:S01]  /*93a0*/  @!PT LDS RZ, [RZ] ;  /* 0x00000000fffff984 */ /* 0x000fe20000000800 */
[----:B------:R-:W-:Y:S01]  /*93b0*/  @!PT LDS RZ, [RZ] ;  /* 0x00000000fffff984 */ /* 0x000fe20000000800 */
[----:B------:R1:W-:Y:S06]  /*93c0*/  MEMBAR.ALL.CTA ;  /* 0x0000000000007992 */ /* 0x0003ec0000008000 */
[----:B-1----:R-:W1:Y:S01]  /*93d0*/  FENCE.VIEW.ASYNC.S ;  /* 0x00000000000073c6 */ /* 0x002e620000000000 */
[----:B------:R-:W-:-:S02]  /*93e0*/  IMAD.U32 R5, RZ, RZ, UR4 ;  /* 0x00000004ff057e24 */ /* 0x000fc4000f8e00ff */
[C---:B------:R-:W-:Y:S01]  /*93f0*/  IMAD R9, R7.reuse, UR7, R0 ;  /* 0x0000000707097c24 */ /* 0x040fe2000f8e0200 */
[----:B------:R-:W-:Y:S01]  /*9400*/  SHF.R.S32.HI R0, RZ, 0x1f, R3 ;  /* 0x0000001fff007819 */ /* 0x000fe20000011403 */
[----:B------:R-:W-:Y:S01]  /*9410*/  IMAD.WIDE.U32 R4, R7, UR6, R4 ;  /* 0x0000000607047c25 */ /* 0x000fe2000f8e0004 */
[----:B------:R-:W-:-:S03]  /*9420*/  ULDC.64 UR6, c[0x0][0xad8] ;  /* 0x0002b60000067ab9 */ /* 0x000fc60000000a00 */
[----:B------:R-:W-:Y:S02]  /*9430*/  IMAD.IADD R5, R5, 0x1, R9 ;  /* 0x0000000105057824 */ /* 0x000fe400078e0209 */
[----:B------:R-:W-:Y:S02]  /*9440*/  IMAD R0, R0, UR6, RZ ;  /* 0x0000000600007c24 */ /* 0x000fe4000f8e02ff */
[----:B------:R-:W-:Y:S01]  /*9450*/  IMAD R89, R89, 0x80, R18 ;  /* 0x0000008059597824 */ /* 0x000fe200078e0212 */
[----:B------:R-:W-:Y:S01]  /*9460*/  UIADD3 UR39, UR39, 0x29820, URZ ;  /* 0x0002982027277890 */ /* 0x000fe2000fffe03f */
[C---:B------:R-:W-:Y:S02]  /*9470*/  IMAD R9, R3.reuse, UR7, R0 ;  /* 0x0000000703097c24 */ /* 0x040fe4000f8e0200 */
[----:B------:R-:W-:Y:S01]  /*9480*/  IMAD.WIDE.U32 R4, R3, UR6, R4 ;  /* 0x0000000603047c25 */ /* 0x000fe2000f8e0004 */
[----:B------:R-:W-:Y:S01]  /*9490*/  UIADD3 UR52, UR52, 0x1, URZ ;  /* 0x0000000134347890 */ /* 0x000fe2000fffe03f */
[----:B------:R-:W-:Y:S01]  /*94a0*/  ISETP.GE.AND P1, PT, R89, R68, PT ;  /* 0x000000445900720c */ /* 0x000fe20003f26270 */
[----:B------:R-:W-:Y:S01]  /*94b0*/  ULDC.64 UR6, c[0x0][0xa80] ;  /* 0x0002a00000067ab9 */ /* 0x000fe20000000a00 */
[----:B------:R-:W-:Y:S01]  /*94c0*/  IMAD.IADD R5, R5, 0x1, R9 ;  /* 0x0000000105057824 */ /* 0x000fe200078e0209 */
[----:B------:R-:W-:Y:S01]  /*94d0*/  UPRMT UR39, URZ, 0x654, UR39 ;  /* 0x000006543f277896 */ /* 0x000fe20008000027 */
[----:B------:R-:W-:Y:S01]  /*94e0*/  LEA R0, P2, R4, UR6, 0x1 ;  /* 0x0000000604007c11 */ /* 0x000fe2000f8408ff */
[----:B------:R-:W-:-:S03]  /*94f0*/  UISETP.NE.AND UP0, UPT, UR52, 0x2, UPT ;  /* 0x000000023400788c */ /* 0x000fc6000bf05270 */
[----:B0-----:R-:W-:Y:S01]  /*9500*/  LEA.HI.X R10, R4, UR7, R5, 0x1, P2 ;  /* 0x00000007040a7c11 */ /* 0x001fe200090f0c05 */
[----:B------:R-:W-:Y:S01]  /*9510*/  USEL UR5, URZ, 0x1, UP0 ;  /* 0x000000013f057887 */ /* 0x000fe20008000000 */
[C---:B------:R-:W-:Y:S01]  /*9520*/  VIADD R7, R89.reuse, 0x20 ;  /* 0x0000002059077836 */ /* 0x040fe20000000000 */
[----:B------:R-:W-:Y:S01]  /*9530*/  ULDC UR4, c[0x0][0xc] ;  /* 0x0000030000047ab9 */ /* 0x000fe20000000800 */
[----:B------:R-:W-:Y:S01]  /*9540*/  VIADD R3, R89, 0x40 ;  /* 0x0000004059037836 */ /* 0x000fe20000000000 */
[----:B------:R-:W-:Y:S01]  /*9550*/  UIADD3 UR41, UR4, UR41, URZ ;  /* 0x0000002904297290 */ /* 0x000fe2000fffe03f */
[----:B-1----:R0:W1:Y:S01]  /*9560*/  SHFL.IDX PT, R8, R0, RZ, 0x181f ;  /* 0x00181fff00087589 */ /* 0x00206200000e0000 */
[----:B------:R-:W-:Y:S01]  /*9570*/  USEL UR52, UR52, URZ, UP0 ;  /* 0x0000003f34347287 */ /* 0x000fe20008000000 */
[----:B------:R-:W-:Y:S01]  /*9580*/  SYNCS.ARRIVE.TRANS64.RED.A1T0 RZ, [UR39], RZ ;  /* 0x000000ffffff79a7 */ /* 0x000fe20008100427 */
[----:B------:R-:W-:Y:S01]  /*9590*/  ULOP3.LUT UR44, UR44, UR5, URZ, 0x3c, !UPT ;  /* 0x000000052c2c7292 */ /* 0x000fe2000f8e3c3f */
[----:B------:R0:W2:Y:S01]  /*95a0*/  SHFL.IDX PT, R9, R10, RZ, 0x181f ;  /* 0x00181fff0a097589 */ /* 0x0000a200000e0000 */
[----:B------:R-:W-:Y:S01]  /*95b0*/  BSSY B0, `(.L_x_31) ;  /* 0x000000c000007945 */ /* 0x000fe20003800000 */
[----:B------:R-:W-:-:S02]  /*95c0*/  ISETP.GE.AND P3, PT, R7, R68, PT ;  /* 0x000000440700720c */ /* 0x000fc40003f66270 */
[----:B------:R-:W-:Y:S01]  /*95d0*/  ISETP.GE.AND P0, PT, R3, R68, PT ;  /* 0x000000440300720c */ /* 0x000fe20003f06270 */
[----:B------:R-:W-:-:S12]  /*95e0*/  @P1 BRA `(.L_x_32) ;  /* 0x0000000000201947 */ /* 0x000fd80003800000 */
[----:B------:R-:W-:Y:S02]  /*95f0*/  ULDC UR4, c[0x0][0xac8] ;  /* 0x0002b20000047ab9 */ /* 0x000fe40000000800 */
[----:B------:R-:W-:Y:S02]  /*9600*/  ISETP.GE.AND P2, PT, R16, UR4, PT ;  /* 0x0000000410007c0c */ /* 0x000fe4000bf46270 */
[----:B------:R-:W-:-:S11]  /*9610*/  ISETP.GE.AND P1, PT, R2, UR4, PT ;  /* 0x0000000402007c0c */ /* 0x000fd6000bf26270 */
[----:B-1----:R-:W-:Y:S02]  /*9620*/  @!P2 LEA R6, P4, R16, R8, 0x1 ;  /* 0x000000081006a211 */ /* 0x002fe400078808ff */
[----:B--2---:R-:W-:Y:S02]  /*9630*/  @!P1 IMAD.WIDE R4, R2, 0x2, R8 ;  /* 0x0000000202049825 */ /* 0x004fe400078e0208 */
[----:B------:R-:W-:-:S03]  /*9640*/  @!P2 LEA.HI.X R7, R16, R9, R192, 0x1, P4 ;  /* 0x000000091007a211 */ /* 0x000fc600020f0cc0 */
[----:B-----5:R3:W-:Y:S04]  /*9650*/  @!P1 ST.E.128 desc[UR48][R4.64], R44 ;  /* 0x0000002c04009985 */ /* 0x0207e8000c101d30 */
[----:B------:R3:W-:Y:S02]  /*9660*/  @!P2 ST.E.128 desc[UR48][R6.64], R52 ;  /* 0x000000340600a985 */ /* 0x0007e4000c101d30 */
.L_x_32:
[----:B------:R-:W-:Y:S05]  /*9670*/  BSYNC B0 ;  /* 0x0000000000007941 */ /* 0x000fea0003800000 */
.L_x_31:
[----:B--2---:R2:W4:Y:S01]  /*9680*/  SHFL.IDX PT, R9, R10, 0x1, 0x181f ;  /* 0x00381f000a097f89 */ /* 0x00452200000e0000 */
[----:B------:R-:W-:Y:S03]  /*9690*/  BSSY B0, `(.L_x_33) ;  /* 0x000000b000007945 */ /* 0x000fe60003800000 */
[----:B-1----:R2:W1:Y:S01]  /*96a0*/  SHFL.IDX PT, R8, R0, 0x1, 0x181f ;  /* 0x00381f0000087f89 */ /* 0x00246200000e0000 */
[----:B------:R-:W-:Y:S05]  /*96b0*/  @P3 BRA `(.L_x_34) ;  /* 0x0000000000203947 */ /* 0x000fea0003800000 */
[----:B------:R-:W-:Y:S02]  /*96c0*/  ULDC UR4, c[0x0][0xac8] ;  /* 0x0002b20000047ab9 */ /* 0x000fe40000000800 */
[----:B------:R-:W-:Y:S02]  /*96d0*/  ISETP.GE.AND P3, PT, R16, UR4, PT ;  /* 0x0000000410007c0c */ /* 0x000fe4000bf66270 */
[----:B------:R-:W-:-:S11]  /*96e0*/  ISETP.GE.AND P2, PT, R2, UR4, PT ;  /* 0x0000000402007c0c */ /* 0x000fd6000bf46270 */
[----:B-1-3--:R-:W-:Y:S02]  /*96f0*/  @!P3 LEA R6, P1, R16, R8, 0x1 ;  /* 0x000000081006b211 */ /* 0x00afe400078208ff */
[----:B----4-:R-:W-:Y:S02]  /*9700*/  @!P2 IMAD.WIDE R4, R2, 0x2, R8 ;  /* 0x000000020204a825 */ /* 0x010fe400078e0208 */
[----:B------:R-:W-:-:S03]  /*9710*/  @!P3 LEA.HI.X R7, R16, R9, R192, 0x1, P1 ;  /* 0x000000091007b211 */ /* 0x000fc600008f0cc0 */
[----:B-----5:R1:W-:Y:S04]  /*9720*/  @!P2 ST.E.128 desc[UR48][R4.64], R40 ;  /* 0x000000280400a985 */ /* 0x0203e8000c101d30 */
[----:B------:R1:W-:Y:S02]  /*9730*/  @!P3 ST.E.128 desc[UR48][R6.64], R56 ;  /* 0x000000380600b985 */ /* 0x0003e4000c101d30 */
.L_x_34:
[----:B------:R-:W-:Y:S05]  /*9740*/  BSYNC B0 ;  /* 0x0000000000007941 */ /* 0x000fea0003800000 */
.L_x_33:
[----:B----4-:R4:W0:Y:S01]  /*9750*/  SHFL.IDX PT, R9, R10, 0x2, 0x181f ;  /* 0x00581f000a097f89 */ /* 0x01082200000e0000 */
[----:B------:R-:W-:Y:S03]  /*9760*/  BSSY B0, `(.L_x_35) ;  /* 0x000000b000007945 */ /* 0x000fe60003800000 */
[----:B-1----:R4:W1:Y:S01]  /*9770*/  SHFL.IDX PT, R8, R0, 0x2, 0x181f ;  /* 0x00581f0000087f89 */ /* 0x00286200000e0000 */
[----:B------:R-:W-:Y:S05]  /*9780*/  @P0 BRA `(.L_x_36) ;  /* 0x0000000000200947 */ /* 0x000fea0003800000 */
[----:B------:R-:W-:Y:S02]  /*9790*/  ULDC UR4, c[0x0][0xac8] ;  /* 0x0002b20000047ab9 */ /* 0x000fe40000000800 */
[----:B------:R-:W-:Y:S02]  /*97a0*/  ISETP.GE.AND P2, PT, R16, UR4, PT ;  /* 0x0000000410007c0c */ /* 0x000fe4000bf46270 */
[----:B------:R-:W-:-:S11]  /*97b0*/  ISETP.GE.AND P1, PT, R2, UR4, PT ;  /* 0x0000000402007c0c */ /* 0x000fd6000bf26270 */
[----:B-1-3--:R-:W-:Y:S02]  /*97c0*/  @!P2 LEA R6, P0, R16, R8, 0x1 ;  /* 0x000000081006a211 */ /* 0x00afe400078008ff */
[----:B0-----:R-:W-:Y:S02]  /*97d0*/  @!P1 IMAD.WIDE R4, R2, 0x2, R8 ;  /* 0x0000000202049825 */ /* 0x001fe400078e0208 */
[----:B------:R-:W-:-:S03]  /*97e0*/  @!P2 LEA.HI.X R7, R16, R9, R192, 0x1, P0 ;  /* 0x000000091007a211 */ /* 0x000fc600000f0cc0 */
[----:B-----5:R0:W-:Y:S04]  /*97f0*/  @!P1 ST.E.128 desc[UR48][R4.64], R32 ;  /* 0x0000002004009985 */ /* 0x0201e8000c101d30 */
[----:B------:R0:W-:Y:S02]  /*9800*/  @!P2 ST.E.128 desc[UR48][R6.64], R48 ;  /* 0x000000300600a985 */ /* 0x0001e4000c101d30 */
.L_x_36:
[----:B------:R-:W-:Y:S05]  /*9810*/  BSYNC B0 ;  /* 0x0000000000007941 */ /* 0x000fea0003800000 */
.L_x_35:
[----:B------:R-:W-:Y:S01]  /*9820*/  VIADD R3, R89, 0x60 ;  /* 0x0000006059037836 */ /* 0x000fe20000000000 */
[----:B0-----:R0:W0:Y:S01]  /*9830*/  SHFL.IDX PT, R9, R10, 0x3, 0x181f ;  /* 0x00781f000a097f89 */ /* 0x00102200000e0000 */
[----:B------:R-:W-:Y:S01]  /*9840*/  UIADD3 UR45, UR45, 0x1, URZ ;  /* 0x000000012d2d7890 */ /* 0x000fe2000fffe03f */
[----:B------:R-:W-:Y:S02]  /*9850*/  BSSY B0, `(.L_x_37) ;  /* 0x000000c000007945 */ /* 0x000fe40003800000 */
[----:B------:R-:W-:Y:S01]  /*9860*/  ISETP.GE.AND P0, PT, R3, R68, PT ;  /* 0x000000440300720c */ /* 0x000fe20003f06270 */
[----:B-1----:R1:W0:-:S12]  /*9870*/  SHFL.IDX PT, R8, R0, 0x3, 0x181f ;  /* 0x00781f0000087f89 */ /* 0x00221800000e0000 */
[----:B-1----:R-:W-:Y:S05]  /*9880*/  @P0 BRA `(.L_x_38) ;  /* 0x0000000000200947 */ /* 0x002fea0003800000 */
[----:B------:R-:W-:Y:S02]  /*9890*/  ULDC UR4, c[0x0][0xac8] ;  /* 0x0002b20000047ab9 */ /* 0x000fe40000000800 */
[----:B------:R-:W-:Y:S02]  /*98a0*/  ISETP.GE.AND P2, PT, R16, UR4, PT ;  /* 0x0000000410007c0c */ /* 0x000fe4000bf46270 */
[----:B------:R-:W-:-:S11]  /*98b0*/  ISETP.GE.AND P1, PT, R2, UR4, PT ;  /* 0x0000000402007c0c */ /* 0x000fd6000bf26270 */
[----:B0--3--:R-:W-:Y:S02]  /*98c0*/  @!P2 LEA R6, P0, R16, R8, 0x1 ;  /* 0x000000081006a211 */ /* 0x009fe400078008ff */
[----:B------:R-:W-:Y:S02]  /*98d0*/  @!P1 IMAD.WIDE R4, R2, 0x2, R8 ;  /* 0x0000000202049825 */ /* 0x000fe400078e0208 */
[----:B------:R-:W-:-:S03]  /*98e0*/  @!P2 LEA.HI.X R7, R16, R9, R192, 0x1, P0 ;  /* 0x000000091007a211 */ /* 0x000fc600000f0cc0 */
[----:B-----5:R1:W-:Y:S04]  /*98f0*/  @!P1 ST.E.128 desc[UR48][R4.64], R28 ;  /* 0x0000001c04009985 */ /* 0x0203e8000c101d30 */
[----:B------:R1:W-:Y:S02]  /*9900*/  @!P2 ST.E.128 desc[UR48][R6.64], R36 ;  /* 0x000000240600a985 */ /* 0x0003e4000c101d30 */
.L_x_38:
[----:B------:R-:W-:Y:S05]  /*9910*/  BSYNC B0 ;  /* 0x0000000000007941 */ /* 0x000fea0003800000 */
.L_x_37:
[----:B--2-4-:R-:W2:Y:S02]  /*9920*/  LDC R0, c[0x0][0xc34] ;  /* 0x00030d00ff007b82 */ /* 0x014ea40000000800 */
[----:B--2---:R-:W-:-:S13]  /*9930*/  ISETP.LE.AND P0, PT, R0, UR41, PT ;  /* 0x0000002900007c0c */ /* 0x004fda000bf03270 */
[----:B------:R-:W-:Y:S05]  /*9940*/  @!P0 BRA `(.L_x_39) ;  /* 0xffffff7400148947 */ /* 0x000fea000383ffff */
[----:B------:R-:W-:Y:S05]  /*9950*/  EXIT ;  /* 0x000000000000794d */ /* 0x000fea0003800000 */
.L_x_7:
[----:B------:R-:W-:-:S08]  /*9960*/  NOP ;  /* 0x0000000000007918 */ /* 0x000fd00000000000 */
[----:B------:R-:W0:-:S00]  /*9970*/  USETMAXREG.DEALLOC.CTAPOOL 0x18 ;  /* 0x00000018000079c8 */ /* 0x000e0000080e0500 */
[----:B------:R-:W1:Y:S01]  /*9980*/  S2UR UR50, SR_CTAID.X ;  /* 0x00000000003279c3 */ /* 0x000e620000002500 */
[----:B0-----:R-:W-:Y:S01]  /*9990*/  IMAD.MOV.U32 R0, RZ, RZ, 0x1 ;  /* 0x00000001ff007424 */ /* 0x001fe200078e00ff */
[----:B------:R-:W-:Y:S01]  /*99a0*/  UMOV UR46, 0x1 ;  /* 0x00000001002e7882 */ /* 0x000fe20000000000 */
[----:B------:R-:W-:-:S03]  /*99b0*/  IMAD.MOV.U32 R17, RZ, RZ, RZ ;  /* 0x000000ffff117224 */ /* 0x000fc600078e00ff */
[----:B------:R0:W-:Y:S02]  /*99c0*/  STL [R1], R0 ;  /* 0x0000000001007387 */ /* 0x0001e40000100800 */
[----:B------:R-:W1:Y:S02]  /*99d0*/  LDC R2, c[0x0][0xc34] ;  /* 0x00030d00ff027b82 */ /* 0x000e640000000800 */
[----:B-1----:R-:W-:-:S13]  /*99e0*/  ISETP.LE.AND P0, PT, R2, UR50, PT ;  /* 0x0000003202007c0c */ /* 0x002fda000bf03270 */
[----:B0-----:R-:W-:Y:S05]  /*99f0*/  @P0 BRA `(.L_x_40) ;  /* 0x0000003000a00947 */ /* 0x001fea0003800000 */
[----:B------:R-:W0:Y:S01]  /*9a00*/  S2R R11, SR_TID.X ;  /* 0x00000000000b7919 */ /* 0x000e220000002100 */
[----:B------:R-:W1:Y:S01]  /*9a10*/  S2UR UR4, SR_CgaCtaId ;  /* 0x00000000000479c3 */ /* 0x000e620000008800 */
[----:B------:R-:W-:Y:S01]  /*9a20*/  UMOV UR41, 0x400 ;  /* 0x0000040000297882 */ /* 0x000fe20000000000 */
[----:B------:R-:W-:Y:S01]  /*9a30*/  IMAD.MOV.U32 R17, RZ, RZ, RZ ;  /* 0x000000ffff117224 */ /* 0x000fe200078e00ff */
[----:B------:R-:W-:Y:S01]  /*9a40*/  ULDC.64 UR52, c[0x0][0x198] ;  /* 0x0000660000347ab9 */ /* 0x000fe20000000a00 */
[----:B------:R-:W-:Y:S02]  /*9a50*/  ULOP3.LUT UR42, UR38, 0x1, URZ, 0xfc, !UPT ;  /* 0x00000001262a7892 */ /* 0x000fe4000f8efc3f */
[----:B------:R-:W-:Y:S01]  /*9a60*/  ULOP3.LUT UR47, UR38, 0x2, URZ, 0xfc, !UPT ;  /* 0x00000002262f7892 */ /* 0x000fe2000f8efc3f */
[----:B------:R-:W-:Y:S01]  /*9a70*/  ULDC UR43, c[0x0][0xc] ;  /* 0x00000300002b7ab9 */ /* 0x000fe20000000800 */
[----:B------:R-:W-:Y:S01]  /*9a80*/  UMOV UR46, URZ ;  /* 0x0000003f002e7c82 */ /* 0x000fe20008000000 */
[----:B-1----:R-:W-:Y:S01]  /*9a90*/  ULEA UR41, UR4, UR41, 0x18 ;  /* 0x0000002904297291 */ /* 0x002fe2000f8ec03f */
[C---:B0-----:R-:W-:Y:S01]  /*9aa0*/  IMAD.SHL.U32 R4, R11.reuse, 0x80, RZ ;  /* 0x000000800b047824 */ /* 0x041fe200078e00ff */
[C---:B------:R-:W-:Y:S01]  /*9ab0*/  LOP3.LUT R10, R11.reuse, 0x7f, RZ, 0xc0, !PT ;  /* 0x0000007f0b0a7812 */ /* 0x040fe200078ec0ff */
[C---:B------:R-:W-:Y:S01]  /*9ac0*/  IMAD.SHL.U32 R2, R11.reuse, 0x10, RZ ;  /* 0x000000100b027824 */ /* 0x040fe200078e00ff */
[C---:B------:R-:W-:Y:S01]  /*9ad0*/  LOP3.LUT P0, RZ, R11.reuse, 0x4, RZ, 0xc0, !PT ;  /* 0x000000040bff7812 */ /* 0x040fe2000780c0ff */
[----:B------:R-:W-:Y:S01]  /*9ae0*/  IMAD.SHL.U32 R9, R11, 0x4, RZ ;  /* 0x000000040b097824 */ /* 0x000fe200078e00ff */
[----:B------:R-:W-:-:S02]  /*9af0*/  SHF.R.U32.HI R0, RZ, 0x5, R10 ;  /* 0x00000005ff007819 */ /* 0x000fc4000001160a */
[----:B------:R-:W-:-:S03]  /*9b00*/  LOP3.LUT R3, R4, 0x380, RZ, 0xc0, !PT ;  /* 0x0000038004037812 */ /* 0x000fc600078ec0ff */
[C---:B------:R-:W-:Y:S02]  /*9b10*/  IMAD.SHL.U32 R7, R0.reuse, 0x200, RZ ;  /* 0x0000020000077824 */ /* 0x040fe400078e00ff */
[----:B------:R-:W-:Y:S01]  /*9b20*/  IMAD R5, R0, 0x10, R3 ;  /* 0x0000001000057824 */ /* 0x000fe200078e0203 */
[----:B------:R-:W-:Y:S01]  /*9b30*/  LOP3.LUT R0, R2, 0x1b0, RZ, 0xc0, !PT ;  /* 0x000001b002007812 */ /* 0x000fe200078ec0ff */
[----:B------:R-:W-:-:S03]  /*9b40*/  IMAD.SHL.U32 R3, R11, 0x2, RZ ;  /* 0x000000020b037824 */ /* 0x000fc600078e00ff */
[--C-:B------:R-:W-:Y:S02]  /*9b50*/  LOP3.LUT R5, R5, 0x70, R2.reuse, 0x78, !PT ;  /* 0x0000007005057812 */ /* 0x100fe400078e7802 */
[----:B------:R-:W-:Y:S02]  /*9b60*/  LOP3.LUT R0, R0, 0x30, R3, 0x78, !PT ;  /* 0x0000003000007812 */ /* 0x000fe400078e7803 */
[----:B------:R-:W-:Y:S02]  /*9b70*/  LOP3.LUT R3, R7, 0x40, R2, 0xf8, !PT ;  /* 0x0000004007037812 */ /* 0x000fe400078ef802 */
[----:B------:R-:W-:Y:S02]  /*9b80*/  LOP3.LUT R5, R5, 0xc00, R4, 0xf8, !PT ;  /* 0x00000c0005057812 */ /* 0x000fe400078ef804 */
[----:B------:R-:W-:Y:S01]  /*9b90*/  LOP3.LUT R0, R3, R0, RZ, 0xfc, !PT ;  /* 0x0000000003007212 */ /* 0x000fe200078efcff */
[----:B------:R-:W-:Y:S01]  /*9ba0*/  IMAD.SHL.U32 R3, R11, 0x20, RZ ;  /* 0x000000200b037824 */ /* 0x000fe200078e00ff */
[----:B------:R-:W-:Y:S01]  /*9bb0*/  LOP3.LUT R2, R2, 0x30, RZ, 0xc0, !PT ;  /* 0x0000003002027812 */ /* 0x000fe200078ec0ff */
[----:B------:R0:W-:Y:S02]  /*9bc0*/  STL [R1+0x14], R5 ;  /* 0x0000140501007387 */ /* 0x0001e40000100800 */
[----:B------:R-:W-:Y:S01]  /*9bd0*/  VIADD R0, R0, UR41 ;  /* 0x0000002900007c36 */ /* 0x000fe20008000000 */
[----:B------:R-:W-:-:S02]  /*9be0*/  LOP3.LUT R6, R3, 0x80, RZ, 0xc0, !PT ;  /* 0x0000008003067812 */ /* 0x000fc400078ec0ff */
[----:B------:R-:W-:Y:S02]  /*9bf0*/  LOP3.LUT R8, R7, 0x60, R3, 0xf8, !PT ;  /* 0x0000006007087812 */ /* 0x000fe400078ef803 */
[----:B------:R-:W-:Y:S02]  /*9c00*/  LOP3.LUT R6, R6, 0x10, R11, 0xf8, !PT ;  /* 0x0000001006067812 */ /* 0x000fe400078ef80b */
[----:B------:R-:W-:Y:S02]  /*9c10*/  LOP3.LUT R7, R8, 0x100, R3, 0xf8, !PT ;  /* 0x0000010008077812 */ /* 0x000fe400078ef803 */
[----:B------:R-:W-:Y:S02]  /*9c20*/  LOP3.LUT R6, R6, 0x10, R9, 0x78, !PT ;  /* 0x0000001006067812 */ /* 0x000fe400078e7809 */
[----:B0-----:R-:W-:Y:S02]  /*9c30*/  SHF.R.U32.HI R5, RZ, 0x2, R10 ;  /* 0x00000002ff057819 */ /* 0x001fe4000001160a */
[----:B------:R-:W-:-:S02]  /*9c40*/  LOP3.LUT R4, R7, R6, RZ, 0xfc, !PT ;  /* 0x0000000607047212 */ /* 0x000fc400078efcff */
[----:B------:R-:W-:Y:S02]  /*9c50*/  LOP3.LUT R3, R5, 0x60, R3, 0xf8, !PT ;  /* 0x0000006005037812 */ /* 0x000fe400078ef803 */
[----:B------:R-:W-:Y:S01]  /*9c60*/  LOP3.LUT R3, R2, 0x40, RZ, 0xfc, !PT ;  /* 0x0000004002037812 */ /* 0x000fe200078efcff */
[----:B------:R0:W-:Y:S02]  /*9c70*/  STL [R1+0x10], R4 ;  /* 0x0000100401007387 */ /* 0x0001e40000100800 */
[----:B0-----:R-:W-:-:S05]  /*9c80*/  IMAD.MOV.U32 R4, RZ, RZ, 0x40 ;  /* 0x00000040ff047424 */ /* 0x001fca00078e00ff */
[----:B------:R-:W-:-:S05]  /*9c90*/  SEL R4, R4, 0xffffffc0, !P0 ;  /* 0xffffffc004047807 */ /* 0x000fca0004000000 */
[----:B------:R0:W-:Y:S04]  /*9ca0*/  STL [R1+0x18], R4 ;  /* 0x0000180401007387 */ /* 0x0001e80000100800 */
[----:B------:R1:W-:Y:S01]  /*9cb0*/  STL [R1+0x1c], R0 ;  /* 0x00001c0001007387 */ /* 0x0003e20000100800 */
[----:B0-----:R-:W-:Y:S01]  /*9cc0*/  IMAD.MOV.U32 R4, RZ, RZ, 0x1 ;  /* 0x00000001ff047424 */ /* 0x001fe200078e00ff */
[----:B-1----:R-:W-:-:S04]  /*9cd0*/  LOP3.LUT R0, R2, 0x80, RZ, 0xfc, !PT ;  /* 0x0000008002007812 */ /* 0x002fc800078efcff */
[----:B------:R0:W-:Y:S03]  /*9ce0*/  STL [R1], R4 ;  /* 0x0000000401007387 */ /* 0x0001e60000100800 */
.L_x_87:
[----:B------:R-:W-:Y:S01]  /*9cf0*/  ULDC UR4, c[0x0][0xc38] ;  /* 0x00030e0000047ab9 */ /* 0x000fe20000000800 */
[----:B------:R-:W-:Y:S01]  /*9d00*/  ULDC UR8, c[0x0][0xc44] ;  /* 0x0003110000087ab9 */ /* 0x000fe20000000800 */
[----:B------:R-:W-:Y:S02]  /*9d10*/  UISETP.NE.AND UP2, UPT, UR4, 0x1, UPT ;  /* 0x000000010400788c */ /* 0x000fe4000bf45270 */
[----:B------:R-:W-:Y:S01]  /*9d20*/  UISETP.NE.AND UP1, UPT, UR8, 0x1, UPT ;  /* 0x000000010800788c */ /* 0x000fe2000bf25270 */
[----:B------:R-:W-:Y:S01]  /*9d30*/  ULDC.64 UR4, c[0x0][0x418] ;  /* 0x0001060000047ab9 */ /* 0x000fe20000000a00 */
[----:B------:R-:W-:Y:S01]  /*9d40*/  ULDC UR6, c[0x0][0x424] ;  /* 0x0001090000067ab9 */ /* 0x000fe20000000800 */
[----:B------:R-:W-:Y:S02]  /*9d50*/  UISETP.NE.U32.AND UP0, UPT, UR4, URZ, UPT ;  /* 0x0000003f0400728c */ /* 0x000fe4000bf05070 */
[----:B------:R-:W-:Y:S02]  /*9d60*/  UIADD3 UR9, UR41, 0x1a400, URZ ;  /* 0x0001a40029097890 */ /* 0x000fe4000fffe03f */
[----:B------:R-:W-:-:S02]  /*9d70*/  UISETP.NE.AND.EX UP0, UPT, UR5, URZ, UPT, UP0 ;  /* 0x0000003f0500728c */ /* 0x000fc4000bf05300 */
[----:B------:R-:W-:Y:S01]  /*9d80*/  @UP2 ULDC UR4, c[0x0][0xc3c] ;  /* 0x00030f0000042ab9 */ /* 0x000fe20000000800 */
[----:B------:R-:W-:Y:S01]  /*9d90*/  ULDC UR40, c[0x0][0x2f0] ;  /* 0x0000bc0000287ab9 */ /* 0x000fe20000000800 */
[----:B------:R-:W-:Y:S02]  /*9da0*/  UIMAD.WIDE.U32 UR4, UR50, UR4, URZ ;  /* 0x00000004320472a5 */ /* 0x000fe4000f8e003f */
[----:B------:R-:W-:Y:S01]  /*9db0*/  USEL UR6, UR6, 0x1, UP0 ;  /* 0x0000000106067887 */ /* 0x000fe20008000000 */
[----:B------:R-:W-:Y:S01]  /*9dc0*/  @UP2 ULDC UR7, c[0x0][0xc40] ;  /* 0x0003100000072ab9 */ /* 0x000fe20000000800 */
[----:B------:R-:W-:Y:S01]  /*9dd0*/  ULOP3.LUT UP0, URZ, UR9, 0x1bf, URZ, 0xc0, !UPT ;  /* 0x000001bf093f7892 */ /* 0x000fe2000f80c03f */
[----:B------:R-:W-:Y:S01]  /*9de0*/  UMOV UR45, UR50 ;  /* 0x00000032002d7c82 */ /* 0x000fe20008000000 */
[----:B------:R-:W-:Y:S02]  /*9df0*/  UIMAD UR40, UR6, UR40, URZ ;  /* 0x00000028062872a4 */ /* 0x000fe4000f8e023f */
[----:B------:R-:W-:-:S02]  /*9e00*/  @UP2 USHF.R.U32.HI UR45, URZ, UR7, UR5 ;  /* 0x000000073f2d2299 */ /* 0x000fc40008011605 */
[----:B------:R-:W-:Y:S01]  /*9e10*/  PLOP3.LUT P0, PT, PT, PT, UP0, 0x80, 0x0 ;  /* 0x000000000000781c */ /* 0x000fe20003f0f008 */
[----:B------:R-:W-:Y:S01]  /*9e20*/  @UP1 ULDC.64 UR10, c[0x0][0xc48] ;  /* 0x00031200000a1ab9 */ /* 0x000fe20000000a00 */
[----:B------:R-:W-:Y:S02]  /*9e30*/  UIADD3 UR6, UR40, 0x9f, URZ ;  /* 0x0000009f28067890 */ /* 0x000fe4000fffe03f */
[----:B------:R-:W-:Y:S02]  /*9e40*/  UIMAD.WIDE.U32 UR4, UR45, UR10, URZ ;  /* 0x0000000a2d0472a5 */ /* 0x000fe4000f8e003f */
[----:B------:R-:W-:Y:S01]  /*9e50*/  UMOV UR44, UR45 ;  /* 0x0000002d002c7c82 */ /* 0x000fe20008000000 */
[----:B------:R-:W-:Y:S02]  /*9e60*/  UIMAD.WIDE UR6, UR6, 0x66666667, URZ ;  /* 0x66666667060678a5 */ /* 0x000fe4000f8e023f */
[----:B------:R-:W-:Y:S02]  /*9e70*/  @UP1 USHF.R.U32.HI UR44, URZ, UR11, UR5 ;  /* 0x0000000b3f2c1299 */ /* 0x000fe40008011605 */
[----:B------:R-:W-:-:S02]  /*9e80*/  USHF.R.U32.HI UR39, URZ, 0x1f, UR7 ;  /* 0x0000001f3f277899 */ /* 0x000fc40008011607 */
[----:B------:R-:W-:Y:S02]  /*9e90*/  UIADD3 UR36, -UR44, URZ, URZ ;  /* 0x0000003f2c247290 */ /* 0x000fe4000fffe13f */
[----:B------:R-:W-:Y:S02]  /*9ea0*/  ULEA.HI.SX32 UR39, UR7, UR39, 0x1a ;  /* 0x0000002707277291 */ /* 0x000fe4000f8fd23f */
[----:B------:R-:W-:Y:S01]  /*9eb0*/  UIMAD UR36, UR8, UR36, UR45 ;  /* 0x00000024082472a4 */ /* 0x000fe2000f8e022d */
[----:B-1----:R-:W-:Y:S11]  /*9ec0*/  @!P0 BRA `(.L_x_41) ;  /* 0x0000000000408947 */ /* 0x002ff60003800000 */
[----:B------:R-:W-:Y:S01]  /*9ed0*/  MOV R2, 0x0 ;  /* 0x0000000000027802 */ /* 0x000fe20000000f00 */
[----:B------:R-:W-:Y:S01]  /*9ee0*/  ULDC.64 UR6, c[0x4][0xa0] ;  /* 0x0100280000067ab9 */ /* 0x000fe20000000a00 */
[----:B------:R-:W-:Y:S01]  /*9ef0*/  ULDC.64 UR8, c[0x4][0xa8] ;  /* 0x01002a0000087ab9 */ /* 0x000fe20000000a00 */
[----:B------:R-:W-:Y:S01]  /*9f00*/  ULDC.64 UR4, c[0x4][0x8] ;  /* 0x0100020000047ab9 */ /* 0x000fe20000000a00 */
[----:B0-----:R-:W-:Y:S02]  /*9f10*/  IMAD.U32 R4, RZ, RZ, UR6 ;  /* 0x00000006ff047e24 */ /* 0x001fe4000f8e00ff */
[----:B------:R-:W0:Y:S01]  /*9f20*/  LDC.64 R2, c[0x4][R2] ;  /* 0x0100000002027b82 */ /* 0x000e220000000a00 */
[----:B------:R-:W-:Y:S02]  /*9f30*/  IMAD.U32 R5, RZ, RZ, UR7 ;  /* 0x00000007ff057e24 */ /* 0x000fe4000f8e00ff */
[----:B------:R-:W-:Y:S02]  /*9f40*/  IMAD.U32 R6, RZ, RZ, UR8 ;  /* 0x00000008ff067e24 */ /* 0x000fe4000f8e00ff */
[----:B------:R-:W-:-:S02]  /*9f50*/  IMAD.U32 R7, RZ, RZ, UR9 ;  /* 0x00000009ff077e24 */ /* 0x000fc4000f8e00ff */
[----:B------:R-:W-:Y:S02]  /*9f60*/  IMAD.U32 R10, RZ, RZ, UR4 ;  /* 0x00000004ff0a7e24 */ /* 0x000fe4000f8e00ff */
[----:B------:R-:W-:Y:S02]  /*9f70*/  IMAD.U32 R11, RZ, RZ, UR5 ;  /* 0x00000005ff0b7e24 */ /* 0x000fe4000f8e00ff */
[----:B------:R-:W-:Y:S02]  /*9f80*/  IMAD.MOV.U32 R8, RZ, RZ, 0x70 ;  /* 0x00000070ff087424 */ /* 0x000fe400078e00ff */
[----:B------:R-:W-:Y:S02]  /*9f90*/  IMAD.MOV.U32 R12, RZ, RZ, 0x1 ;  /* 0x00000001ff0c7424 */ /* 0x000fe400078e00ff */
[----:B------:R-:W-:-:S07]  /*9fa0*/  IMAD.MOV.U32 R13, RZ, RZ, RZ ;  /* 0x000000ffff0d7224 */ /* 0x000fce00078e00ff */
[----:B------:R-:W-:-:S07]  /*9fb0*/  LEPC R20, `(.L_x_41) ;  /* 0x000000001014794e */ /* 0x000fce0000000000 */
[----:B0-----:R-:W-:Y:S05]  /*9fc0*/  CALL.ABS.NOINC R2 ;  /* 0x0000000002007343 */ /* 0x001fea0003c00000 */
.L_x_41:
[----:B------:R-:W-:-:S06]  /*9fd0*/  UIADD3 UR4, UR41, 0xa400, URZ ;  /* 0x0000a40029047890 */ /* 0x000fcc000fffe03f */
[----:B------:R-:W-:-:S05]  /*9fe0*/  IMAD.U32 R16, RZ, RZ, UR4 ;  /* 0x00000004ff107e24 */ /* 0x000fca000f8e00ff */
[----:B------:R-:W-:-:S13]  /*9ff0*/  LOP3.LUT P0, RZ, R16, 0x3ff, RZ, 0xc0, !PT ;  /* 0x000003ff10ff7812 */ /* 0x000fda000780c0ff */
[----:B------:R-:W-:Y:S05]  /*a000*/  @!P0 BRA `(.L_x_42) ;  /* 0x0000000000408947 */ /* 0x000fea0003800000 */
        /* <DEDUP_REMOVED lines=16> */
.L_x_42:
[----:B------:R-:W-:-:S04]  /*a110*/  UIADD3 UR4, UR41, 0x400, URZ ;  /* 0x0000040029047890 */ /* 0x000fc8000fffe03f */
[----:B------:R-:W-:-:S06]  /*a120*/  ULOP3.LUT UP0, URZ, UR4, 0x9f, URZ, 0xc0, !UPT ;  /* 0x0000009f043f7892 */ /* 0x000fcc000f80c03f */
[----:B------:R-:W-:-:S13]  /*a130*/  PLOP3.LUT P0, PT, PT, PT, UP0, 0x80, 0x0 ;  /* 0x000000000000781c */ /* 0x000fda0003f0f008 */
        /* <DEDUP_REMOVED lines=17> */
.L_x_43:
        /* <DEDUP_REMOVED lines=18> */
.L_x_44:
[----:B------:R-:W-:Y:S01]  /*a370*/  ULDC.64 UR4, c[0x0][0x9f8] ;  /* 0x00027e0000047ab9 */ /* 0x000fe20000000a00 */
[----:B------:R-:W2:Y:S01]  /*a380*/  LDL.LU R18, [R1+0x4] ;  /* 0x0000040001127983 */ /* 0x000ea20000300800 */
[----:B------:R-:W-:Y:S01]  /*a390*/  UISETP.NE.U32.AND UP0, UPT, UR4, URZ, UPT ;  /* 0x0000003f0400728c */ /* 0x000fe2000bf05070 */
[----:B------:R-:W-:-:S03]  /*a3a0*/  IMAD.U32 R8, RZ, RZ, UR44 ;  /* 0x0000002cff087e24 */ /* 0x000fc6000f8e00ff */
[----:B------:R-:W-:-:S06]  /*a3b0*/  UISETP.NE.AND.EX UP0, UPT, UR5, URZ, UPT, UP0 ;  /* 0x0000003f0500728c */ /* 0x000fcc000bf05300 */
[----:B------:R-:W-:-:S05]  /*a3c0*/  PLOP3.LUT P0, PT, PT, PT, UP0, 0x80, 0x0 ;  /* 0x000000000000781c */ /* 0x000fca0003f0f008 */
[----:B------:R-:W-:Y:S02]  /*a3d0*/  @UP0 ULDC.64 UR4, c[0x0][0x9f8] ;  /* 0x00027e0000040ab9 */ /* 0x000fe40000000a00 */
[----:B------:R-:W-:-:S06]  /*a3e0*/  @UP0 UIMAD.WIDE UR4, UR44, 0x4, UR4 ;  /* 0x000000042c0408a5 */ /* 0x000fcc000f8e0204 */
[----:B------:R-:W-:Y:S02]  /*a3f0*/  IMAD.U32 R2, RZ, RZ, UR4 ;  /* 0x00000004ff027e24 */ /* 0x000fe4000f8e00ff */
[----:B------:R-:W-:-:S05]  /*a400*/  IMAD.U32 R3, RZ, RZ, UR5 ;  /* 0x00000005ff037e24 */ /* 0x000fca000f8e00ff */
[----:B------:R1:W3:Y:S01]  /*a410*/  @P0 LDG.E R8, desc[UR48][R2.64] ;  /* 0x0000003002080981 */ /* 0x0002e2000c1e1900 */
[----:B------:R-:W-:Y:S01]  /*a420*/  UMOV UR4, 0xffffffff ;  /* 0xffffffff00047882 */ /* 0x000fe20000000000 */
[----:B------:R-:W4:Y:S01]  /*a430*/  S2R R19, SR_TID.X ;  /* 0x0000000000137919 */ /* 0x000f220000002100 */
[----:B-1----:R-:W1:Y:S02]  /*a440*/  LDC.64 R2, c[0x0][0x418] ;  /* 0x00010600ff027b82 */ /* 0x002e640000000a00 */
[----:B-1----:R-:W-:Y:S02]  /*a450*/  ISETP.NE.U32.AND P0, PT, R2, RZ, PT ;  /* 0x000000ff0200720c */ /* 0x002fe40003f05070 */
[----:B----4-:R-:W-:Y:S02]  /*a460*/  SHF.R.U32.HI R19, RZ, 0x5, R19 ;  /* 0x00000005ff137819 */ /* 0x010fe40000011613 */
[----:B------:R-:W-:Y:S02]  /*a470*/  ISETP.NE.AND.EX P1, PT, R3, RZ, PT, P0 ;  /* 0x000000ff0300720c */ /* 0x000fe40003f25300 */
[----:B------:R-:W-:-:S02]  /*a480*/  LOP3.LUT R19, R19, 0x3, RZ, 0xc0, !PT ;  /* 0x0000000313137812 */ /* 0x000fc400078ec0ff */
[----:B--2---:R-:W-:-:S09]  /*a490*/  LOP3.LUT R18, R18, 0xfffffffe, RZ, 0xc0, !PT ;  /* 0xfffffffe12127812 */ /* 0x004fd200078ec0ff */
[----:B------:R-:W-:Y:S02]  /*a4a0*/  @P1 LOP3.LUT R18, R18, 0x1, RZ, 0xfc, !PT ;  /* 0x0000000112121812 */ /* 0x000fe400078efcff */
[----:B---3--:R-:W-:Y:S01]  /*a4b0*/  SHF.R.S32.HI R9, RZ, 0x1f, R8 ;  /* 0x0000001fff097819 */ /* 0x008fe20000011408 */
[----:B------:R1:W-:Y:S01]  /*a4c0*/  STL [R1+0x8], R8 ;  /* 0x0000080801007387 */ /* 0x0003e20000100800 */
[----:B------:R-:W-:-:S03]  /*a4d0*/  SEL R16, R8, RZ, !P1 ;  /* 0x000000ff08107207 */ /* 0x000fc60004800000 */
[----:B------:R1:W-:Y:S04]  /*a4e0*/  STL [R1+0xc], R9 ;  /* 0x00000c0901007387 */ /* 0x0003e80000100800 */
[----:B------:R1:W-:Y:S01]  /*a4f0*/  STL [R1+0x4], R18 ;  /* 0x0000041201007387 */ /* 0x0003e20000100800 */
[----:B------:R-:W-:Y:S05]  /*a500*/  BRA.DIV UR4, `(.L_x_45) ;  /* 0x0000002e04307947 */ /* 0x000fea000b800000 */
[----:B------:R2:W3:Y:S02]  /*a510*/  SHFL.IDX PT, R14, R19, RZ, 0x1f ;  /* 0x00001fff130e7589 */ /* 0x0004e400000e0000 */
.L_x_103:
[----:B------:R-:W-:Y:S01]  /*a520*/  PLOP3.LUT P2, PT, PT, PT, PT, 0x8, 0x0 ;  /* 0x000000000000781c */ /* 0x000fe20003f4e170 */
[----:B------:R-:W-:Y:S01]  /*a530*/  IMAD.MOV.U32 R0, RZ, RZ, R18 ;  /* 0x000000ffff007224 */ /* 0x000fe200078e0012 */
[----:B---3--:R-:W-:-:S04]  /*a540*/  ISETP.NE.AND P0, PT, R14, RZ, PT ;  /* 0x000000ff0e00720c */ /* 0x008fc80003f05270 */
[----:B------:R-:W-:-:S07]  /*a550*/  LOP3.LUT R0, R0, 0xfffffffd, RZ, 0xc0, !PT ;  /* 0xfffffffd00007812 */ /* 0x000fce00078ec0ff */
[----:B------:R-:W-:-:S05]  /*a560*/  @P2 LOP3.LUT R0, R0, 0x2, RZ, 0xfc, !PT ;  /* 0x0000000200002812 */ /* 0x000fca00078efcff */
[----:B------:R3:W-:Y:S01]  /*a570*/  STL [R1+0x4], R0 ;  /* 0x0000040001007387 */ /* 0x0007e20000100800 */
[----:B------:R-:W-:Y:S05]  /*a580*/  @P0 BRA `(.L_x_46) ;  /* 0x00000004008c0947 */ /* 0x000fea0003800000 */
[----:B------:R-:W-:-:S06]  /*a590*/  UIADD3 UR4, UR39, -0x1, URZ ;  /* 0xffffffff27047890 */ /* 0x000fcc000fffe03f */
[----:B---3--:R-:W-:Y:S01]  /*a5a0*/  IMAD.U32 R0, RZ, RZ, UR4 ;  /* 0x00000004ff007e24 */ /* 0x008fe2000f8e00ff */
[----:B------:R-:W-:-:S03]  /*a5b0*/  UMOV UR4, 0xffffffff ;  /* 0xffffffff00047882 */ /* 0x000fc60000000000 */
[----:B------:R-:W-:Y:S05]  /*a5c0*/  BRA.DIV UR4, `(.L_x_47) ;  /* 0x0000002e04207947 */ /* 0x000fea000b800000 */
[----:B------:R-:W-:-:S13]  /*a5d0*/  ELECT P6, URZ, PT ;  /* 0x00000000003f782f */ /* 0x000fda00038c0000 */
.L_x_106:
[----:B------:R-:W-:Y:S05]  /*a5e0*/  @!P6 BRA `(.L_x_46) ;  /* 0x000000040074e947 */ /* 0x000fea0003800000 */
[----:B------:R-:W-:Y:S01]  /*a5f0*/  IMAD.MOV.U32 R16, RZ, RZ, R8 ;  /* 0x000000ffff107224 */ /* 0x000fe200078e0008 */
[----:B------:R-:W-:Y:S06]  /*a600*/  @!P1 BRA `(.L_x_48) ;  /* 0x0000000000449947 */ /* 0x000fec0003800000 */
[----:B------:R-:W3:Y:S01]  /*a610*/  LDC R7, c[0x0][0x43c] ;  /* 0x00010f00ff077b82 */ /* 0x000ee20000000800 */
[----:B------:R-:W-:Y:S01]  /*a620*/  ULDC.64 UR4, c[0x0][0x428] ;  /* 0x00010a0000047ab9 */ /* 0x000fe20000000a00 */
[----:B---3--:R-:W-:-:S13]  /*a630*/  ISETP.NE.AND P0, PT, R7, 0x1, PT ;  /* 0x000000010700780c */ /* 0x008fda0003f05270 */
[----:B0-----:R-:W0:Y:S02]  /*a640*/  @P0 LDC.64 R4, c[0x0][0x440] ;  /* 0x00011000ff040b82 */ /* 0x001e240000000a00 */
[----:B0-----:R-:W-:-:S04]  /*a650*/  @P0 IMAD.HI.U32 R6, R0, R4, RZ ;  /* 0x0000000400060227 */ /* 0x001fc800078e00ff */
[----:B------:R-:W-:Y:S01]  /*a660*/  IMAD.MOV.U32 R4, RZ, RZ, R0 ;  /* 0x000000ffff047224 */ /* 0x000fe200078e0000 */
[----:B------:R-:W-:Y:S01]  /*a670*/  @P0 SHF.R.U32.HI R4, RZ, R5, R6 ;  /* 0x00000005ff040219 */ /* 0x000fe20000011606 */
[----:B------:R-:W-:-:S04]  /*a680*/  IMAD R6, R9, UR4, RZ ;  /* 0x0000000409067c24 */ /* 0x000fc8000f8e02ff */
[----:B------:R-:W-:Y:S02]  /*a690*/  IMAD.MOV R5, RZ, RZ, -R4 ;  /* 0x000000ffff057224 */ /* 0x000fe400078e0a04 */
[----:B------:R-:W-:Y:S02]  /*a6a0*/  IMAD R6, R8, UR5, R6 ;  /* 0x0000000508067c24 */ /* 0x000fe4000f8e0206 */
[----:B------:R-:W-:Y:S01]  /*a6b0*/  IMAD R0, R7, R5, R0 ;  /* 0x0000000507007224 */ /* 0x000fe200078e0200 */
[----:B------:R-:W-:-:S03]  /*a6c0*/  SHF.R.S32.HI R5, RZ, 0x1f, R4 ;  /* 0x0000001fff057819 */ /* 0x000fc60000011404 */
[----:B------:R-:W-:-:S04]  /*a6d0*/  IMAD.WIDE.U32 R4, R8, UR4, R4 ;  /* 0x0000000408047c25 */ /* 0x000fc8000f8e0004 */
[----:B------:R-:W-:Y:S01]  /*a6e0*/  IMAD.IADD R6, R5, 0x1, R6 ;  /* 0x0000000105067824 */ /* 0x000fe200078e0206 */
[----:B------:R-:W-:-:S04]  /*a6f0*/  LEA R2, P0, R4, R2, 0x2 ;  /* 0x0000000204027211 */ /* 0x000fc800078010ff */
[----:B------:R-:W-:-:S05]  /*a700*/  LEA.HI.X R3, R4, R3, R6, 0x2, P0 ;  /* 0x0000000304037211 */ /* 0x000fca00000f1406 */
[----:B------:R3:W5:Y:S04]  /*a710*/  LDG.E R16, desc[UR48][R2.64] ;  /* 0x0000003002107981 */ /* 0x000768000c1e1900 */
.L_x_48:
[----:B---3--:R-:W3:Y:S01]  /*a720*/  LDL R3, [R1] ;  /* 0x0000000001037983 */ /* 0x008ee20000100800 */
[----:B------:R-:W0:Y:S02]  /*a730*/  S2R R2, SR_TID.X ;  /* 0x0000000000027919 */ /* 0x000e240000002100 */
[----:B0-----:R-:W-:Y:S02]  /*a740*/  LOP3.LUT R4, R2, 0x7f, RZ, 0xc0, !PT ;  /* 0x0000007f02047812 */ /* 0x001fe400078ec0ff */
[----:B------:R-:W-:Y:S02]  /*a750*/  LEA R2, R17, UR41, 0x3 ;  /* 0x0000002911027c11 */ /* 0x000fe4000f8e18ff */
[----:B------:R-:W-:Y:S02]  /*a760*/  ISETP.NE.AND P1, PT, R4, RZ, PT ;  /* 0x000000ff0400720c */ /* 0x000fe40003f25270 */
[----:B---3--:R-:W-:-:S04]  /*a770*/  SHF.L.U32 R3, R3, 0x1f, RZ ;  /* 0x0000001f03037819 */ /* 0x008fc800000006ff */
[----:B------:R-:W0:Y:S02]  /*a780*/  SYNCS.PHASECHK.TRANS64.TRYWAIT P0, [R2+URZ+0x29880], R3 ;  /* 0x02988003020075a7 */ /* 0x000e24000800017f */
[----:B0-----:R-:W-:Y:S05]  /*a790*/  @!P0 BRA `(.L_x_49) ;  /* 0x0000002800cc8947 */ /* 0x001fea0003800000 */
.L_x_107:
[----:B------:R-:W-:Y:S05]  /*a7a0*/  @P1 BRA `(.L_x_50) ;  /* 0x00000000001c1947 */ /* 0x000fea0003800000 */
[----:B------:R-:W3:Y:S02]  /*a7b0*/  S2R R4, SR_TID.X ;  /* 0x0000000000047919 */ /* 0x000ee40000002100 */
[----:B---3--:R-:W-:Y:S01]  /*a7c0*/  LOP3.LUT R5, R4, 0x1f, RZ, 0xc0, !PT ;  /* 0x0000001f04057812 */ /* 0x008fe200078ec0ff */
[----:B------:R-:W-:-:S03]  /*a7d0*/  IMAD.MOV.U32 R4, RZ, RZ, 0x5000 ;  /* 0x00005000ff047424 */ /* 0x000fc600078e00ff */
[----:B------:R-:W-:Y:S01]  /*a7e0*/  ISETP.NE.AND P0, PT, R5, RZ, PT ;  /* 0x000000ff0500720c */ /* 0x000fe20003f05270 */
[----:B------:R3:W-:-:S12]  /*a7f0*/  SYNCS.ARRIVE.TRANS64 RZ, [R2+URZ+0x29870], R4 ;  /* 0x0298700402ff79a7 */ /* 0x0007d8000800003f */
[----:B---3--:R-:W-:Y:S05]  /*a800*/  @!P0 BRA `(.L_x_50) ;  /* 0x0000000000048947 */ /* 0x008fea0003800000 */
[----:B------:R-:W-:Y:S01]  /*a810*/  BPT.TRAP 0x1 ;  /* 0x000000040000795c */ /* 0x000fe20000300000 */
.L_x_50:
[----:B------:R-:W-:Y:S01]  /*a820*/  R2UR UR32, R17 ;  /* 0x00000000112072ca */ /* 0x000fe200000e0000 */
[----:B------:R-:W-:Y:S01]  /*a830*/  IMAD R0, R0, 0xa0, RZ ;  /* 0x000000a000007824 */ /* 0x000fe200078e02ff */
[----:B------:R-:W-:Y:S01]  /*a840*/  R2UR UR33, R2 ;  /* 0x00000000022172ca */ /* 0x000fe200000e0000 */
[----:B------:R-:W-:Y:S01]  /*a850*/  UIADD3 UR4, UP0, UR52, 0x470, URZ ;  /* 0x0000047034047890 */ /* 0x000fe2000ff1e03f */
[----:B-----5:R-:W-:Y:S01]  /*a860*/  R2UR UR37, R16 ;  /* 0x00000000102572ca */ /* 0x020fe200000e0000 */
[----:B------:R-:W-:Y:S01]  /*a870*/  UMOV UR6, 0x0 ;  /* 0x0000000000067882 */ /* 0x000fe20000000000 */
[----:B------:R-:W-:Y:S01]  /*a880*/  R2UR UR35, R0 ;  /* 0x00000000002372ca */ /* 0x000fe200000e0000 */
[----:B------:R-:W-:Y:S01]  /*a890*/  UIADD3.X UR5, URZ, UR53, URZ, UP0, !UPT ;  /* 0x000000353f057290 */ /* 0x000fe200087fe43f */
[----:B------:R-:W-:Y:S01]  /*a8a0*/  UMOV UR7, 0x14f00000 ;  /* 0x14f0000000077882 */ /* 0x000fe20000000000 */
[----:B------:R-:W-:-:S04]  /*a8b0*/  UMOV UR34, URZ ;  /* 0x0000003f00227c82 */ /* 0x000fc80008000000 */
[----:B------:R-:W-:Y:S02]  /*a8c0*/  UIMAD UR32, UR32, 0x5000, UR41 ;  /* 0x00005000202078a4 */ /* 0x000fe4000f8e0229 */
[----:B------:R-:W-:Y:S02]  /*a8d0*/  UIADD3 UR33, UR33, 0x29870, URZ ;  /* 0x0002987021217890 */ /* 0x000fe4000fffe03f */
[----:B------:R-:W-:-:S09]  /*a8e0*/  UIADD3 UR32, UR32, 0xa400, URZ ;  /* 0x0000a40020207890 */ /* 0x000fd2000fffe03f */
[----:B------:R3:W-:Y:S01]  /*a8f0*/  UTMALDG.4D [UR32], [UR4], desc[UR6] ;  /* 0x00000620040075b4 */ /* 0x0007e20008019000 */
[----:B------:R-:W4:Y:S02]  /*a900*/  SYNCS.PHASECHK.TRANS64.TRYWAIT P0, [R2+URZ+0x29840], R3 ;  /* 0x02984003020075a7 */ /* 0x000f24000800017f */
[----:B---34-:R-:W-:Y:S05]  /*a910*/  @!P0 BRA `(.L_x_51) ;  /* 0x0000002800808947 */ /* 0x018fea0003800000 */
.L_x_108:
[----:B------:R-:W-:Y:S05]  /*a920*/  @P1 BRA `(.L_x_52) ;  /* 0x00000000001c1947 */ /* 0x000fea0003800000 */
[----:B------:R-:W4:Y:S01]  /*a930*/  S2R R4, SR_TID.X ;  /* 0x0000000000047919 */ /* 0x000f220000002100 */
[----:B0--3--:R-:W-:-:S04]  /*a940*/  IMAD.MOV.U32 R3, RZ, RZ, 0x7800 ;  /* 0x00007800ff037424 */ /* 0x009fc800078e00ff */
[----:B------:R0:W-:Y:S01]  /*a950*/  SYNCS.ARRIVE.TRANS64 RZ, [R2+URZ+0x29830], R3 ;  /* 0x0298300302ff79a7 */ /* 0x0001e2000800003f */
[----:B----4-:R-:W-:-:S04]  /*a960*/  LOP3.LUT R4, R4, 0x1f, RZ, 0xc0, !PT ;  /* 0x0000001f04047812 */ /* 0x010fc800078ec0ff */
[----:B------:R-:W-:-:S13]  /*a970*/  ISETP.NE.AND P0, PT, R4, RZ, PT ;  /* 0x000000ff0400720c */ /* 0x000fda0003f05270 */
[----:B0-----:R-:W-:Y:S05]  /*a980*/  @!P0 BRA `(.L_x_52) ;  /* 0x0000000000048947 */ /* 0x001fea0003800000 */
[----:B------:R-:W-:Y:S01]  /*a990*/  BPT.TRAP 0x1 ;  /* 0x000000040000795c */ /* 0x000fe20000300000 */
.L_x_52:
[----:B0--3--:R-:W3:Y:S01]  /*a9a0*/  LDL.LU R3, [R1+0x4] ;  /* 0x0000040001037983 */ /* 0x009ee20000300800 */
[----:B------:R-:W-:Y:S01]  /*a9b0*/  R2UR UR8, R17 ;  /* 0x00000000110872ca */ /* 0x000fe200000e0000 */
[----:B------:R-:W-:Y:S01]  /*a9c0*/  UIADD3 UR4, UP0, UR52, 0x370, URZ ;  /* 0x0000037034047890 */ /* 0x000fe2000ff1e03f */
[----:B------:R-:W-:Y:S01]  /*a9d0*/  R2UR UR25, R2 ;  /* 0x00000000021972ca */ /* 0x000fe200000e0000 */
[----:B------:R-:W-:Y:S01]  /*a9e0*/  UMOV UR6, 0x0 ;  /* 0x0000000000067882 */ /* 0x000fe20000000000 */
[----:B------:R-:W-:Y:S01]  /*a9f0*/  PLOP3.LUT P0, PT, PT, PT, PT, 0x80, 0x0 ;  /* 0x000000000000781c */ /* 0x000fe20003f0f070 */
[----:B------:R-:W-:Y:S01]  /*aa00*/  UIADD3.X UR5, URZ, UR53, URZ, UP0, !UPT ;  /* 0x000000353f057290 */ /* 0x000fe200087fe43f */
[----:B------:R-:W-:Y:S01]  /*aa10*/  R2UR UR27, R0 ;  /* 0x00000000001b72ca */ /* 0x000fe200000e0000 */
[----:B------:R-:W-:Y:S01]  /*aa20*/  UMOV UR7, 0x14f00000 ;  /* 0x14f0000000077882 */ /* 0x000fe20000000000 */
[----:B------:R-:W-:Y:S01]  /*aa30*/  R2UR UR29, R16 ;  /* 0x00000000101d72ca */ /* 0x000fe200000e0000 */
[----:B------:R-:W-:Y:S01]  /*aa40*/  UMOV UR26, URZ ;  /* 0x0000003f001a7c82 */ /* 0x000fe20008000000 */
[----:B------:R-:W-:Y:S01]  /*aa50*/  UMOV UR28, UR36 ;  /* 0x00000024001c7c82 */ /* 0x000fe20008000000 */
[----:B------:R-:W-:Y:S01]  /*aa60*/  UMOV UR18, 0x40 ;  /* 0x0000004000127882 */ /* 0x000fe20000000000 */
[----:B------:R-:W-:Y:S01]  /*aa70*/  UMOV UR20, UR36 ;  /* 0x0000002400147c82 */ /* 0x000fe20008000000 */
[----:B------:R-:W-:-:S02]  /*aa80*/  UIMAD UR8, UR8, 0x7800, UR41 ;  /* 0x00007800080878a4 */ /* 0x000fc4000f8e0229 */
[----:B------:R-:W-:Y:S02]  /*aa90*/  UIADD3 UR25, UR25, 0x29830, URZ ;  /* 0x0002983019197890 */ /* 0x000fe4000fffe03f */
[----:B------:R-:W-:Y:S02]  /*aaa0*/  UIADD3 UR24, UR8, 0x1a400, URZ ;  /* 0x0001a40008187890 */ /* 0x000fe4000fffe03f */
[----:B------:R-:W-:Y:S02]  /*aab0*/  UIADD3 UR16, UR8, 0x1cc00, URZ ;  /* 0x0001cc0008107890 */ /* 0x000fe4000fffe03f */
[----:B------:R-:W-:Y:S01]  /*aac0*/  UIADD3 UR8, UR8, 0x1f400, URZ ;  /* 0x0001f40008087890 */ /* 0x000fe2000fffe03f */
[----:B------:R-:W-:Y:S01]  /*aad0*/  UMOV UR19, UR27 ;  /* 0x0000001b00137c82 */ /* 0x000fe20008000000 */
[----:B------:R-:W-:Y:S01]  /*aae0*/  UMOV UR21, UR29 ;  /* 0x0000001d00157c82 */ /* 0x000fe20008000000 */
[----:B------:R-:W-:Y:S01]  /*aaf0*/  UMOV UR17, UR25 ;  /* 0x0000001900117c82 */ /* 0x000fe20008000000 */
[----:B------:R-:W-:Y:S01]  /*ab00*/  UMOV UR10, 0x80 ;  /* 0x00000080000a7882 */ /* 0x000fe20000000000 */
[----:B------:R-:W-:Y:S01]  /*ab10*/  UMOV UR12, UR36 ;  /* 0x00000024000c7c82 */ /* 0x000fe20008000000 */
[----:B------:R-:W-:Y:S01]  /*ab20*/  UMOV UR11, UR27 ;  /* 0x0000001b000b7c82 */ /* 0x000fe20008000000 */
[----:B------:R-:W-:Y:S01]  /*ab30*/  UMOV UR13, UR29 ;  /* 0x0000001d000d7c82 */ /* 0x000fe20008000000 */
[----:B------:R4:W-:Y:S01]  /*ab40*/  UTMALDG.4D [UR24], [UR4], desc[UR6] ;  /* 0x00000618040075b4 */ /* 0x0009e20008019000 */
[----:B------:R-:W-:Y:S01]  /*ab50*/  UMOV UR9, UR25 ;  /* 0x0000001900097c82 */ /* 0x000fe20008000000 */
[----:B------:R4:W-:Y:S01]  /*ab60*/  UTMALDG.4D [UR16], [UR4], desc[UR6] ;  /* 0x00000610040075b4 */ /* 0x0009e20008019000 */
[----:B------:R4:W-:Y:S01]  /*ab70*/  UTMALDG.4D [UR8], [UR4], desc[UR6] ;  /* 0x00000608040075b4 */ /* 0x0009e20008019000 */
[----:B---3--:R-:W-:-:S04]  /*ab80*/  LOP3.LUT R3, R3, 0xfffffffd, RZ, 0xc0, !PT ;  /* 0xfffffffd03037812 */ /* 0x008fc800078ec0ff */
[----:B------:R-:W-:-:S05]  /*ab90*/  @P0 LOP3.LUT R3, R3, 0x2, RZ, 0xfc, !PT ;  /* 0x0000000203030812 */ /* 0x000fca00078efcff */
[----:B------:R4:W-:Y:S01]  /*aba0*/  STL [R1+0x4], R3 ;  /* 0x0000040301007387 */ /* 0x0009e20000100800 */
[----:B------:R-:W-:Y:S01]  /*abb0*/  NOP ;  /* 0x0000000000007918 */ /* 0x000fe20000000000 */
.L_x_46:
[----:B------:R-:W-:Y:S05]  /*abc0*/  WARPSYNC.ALL ;  /* 0x0000000000007948 */ /* 0x000fea0003800000 */
[----:B----4-:R-:W-:Y:S01]  /*abd0*/  UIADD3 UR4, UR41, 0x14400, URZ ;  /* 0x0001440029047890 */ /* 0x010fe2000fffe03f */
[----:B------:R-:W-:Y:S03]  /*abe0*/  BAR.SYNC.DEFER_BLOCKING 0x8, 0x180 ;  /* 0x0206000000007b1d */ /* 0x000fe60000010000 */
        /* <DEDUP_REMOVED lines=14> */
[----:B-1----:R-:W-:Y:S02]  /*acd0*/  IMAD.MOV.U32 R8, RZ, RZ, 0x70 ;  /* 0x00000070ff087424 */ /* 0x002fe400078e00ff */
[----:B------:R-:W-:Y:S02]  /*ace0*/  IMAD.MOV.U32 R12, RZ, RZ, 0x1 ;  /* 0x00000001ff0c7424 */ /* 0x000fe400078e00ff */
[----:B------:R-:W-:-:S07]  /*acf0*/  IMAD.MOV.U32 R13, RZ, RZ, RZ ;  /* 0x000000ffff0d7224 */ /* 0x000fce00078e00ff */
[----:B------:R-:W-:-:S07]  /*ad00*/  LEPC R20, `(.L_x_53) ;  /* 0x000000001014794e */ /* 0x000fce0000000000 */
[----:B0-23--:R-:W-:Y:S05]  /*ad10*/  CALL.ABS.NOINC R2 ;  /* 0x0000000002007343 */ /* 0x00dfea0003c00000 */
.L_x_53:
[----:B-1----:R1:W5:Y:S01]  /*ad20*/  LDL R8, [R1+0x1c] ;  /* 0x00001c0001087983 */ /* 0x0023620000100800 */
[----:B------:R-:W4:Y:S01]  /*ad30*/  LDC R7, c[0x0][0x448] ;  /* 0x00011200ff077b82 */ /* 0x000f220000000800 */
[----:B---3--:R-:W-:Y:S01]  /*ad40*/  IMAD R0, RZ, RZ, -UR45 ;  /* 0x8000002dff007e24 */ /* 0x008fe2000f8e02ff */
[----:B------:R-:W3:Y:S01]  /*ad50*/  S2R R2, SR_TID.X ;  /* 0x0000000000027919 */ /* 0x000ee20000002100 */
[----:B------:R-:W2:Y:S05]  /*ad60*/  S2R R18, SR_TID.X ;  /* 0x0000000000127919 */ /* 0x000eaa0000002100 */
[----:B------:R-:W0:Y:S01]  /*ad70*/  LDC R3, c[0x0][0xc38] ;  /* 0x00030e00ff037b82 */ /* 0x000e220000000800 */
[----:B------:R-:W-:Y:S01]  /*ad80*/  USHF.R.S32.HI UR4, URZ, 0x1f, UR36 ;  /* 0x0000001f3f047899 */ /* 0x000fe20008011424 */
[----:B------:R-:W-:Y:S01]  /*ad90*/  ULDC.64 UR8, c[0x0][0x2d8] ;  /* 0x0000b60000087ab9 */ /* 0x000fe20000000a00 */
[----:B----4-:R-:W-:Y:S01]  /*ada0*/  ISETP.NE.AND P0, PT, R7, 0x1, PT ;  /* 0x000000010700780c */ /* 0x010fe20003f05270 */
[----:B0-----:R-:W-:Y:S01]  /*adb0*/  IMAD R0, R3, R0, UR50 ;  /* 0x0000003203007e24 */ /* 0x001fe2000f8e0200 */
[----:B---3--:R-:W-:-:S03]  /*adc0*/  LOP3.LUT R2, R2, 0x7f, RZ, 0xc0, !PT ;  /* 0x0000007f02027812 */ /* 0x008fc600078ec0ff */
[----:B------:R-:W-:-:S08]  /*add0*/  IMAD.SHL.U32 R0, R0, 0x80, RZ ;  /* 0x0000008000007824 */ /* 0x000fd000078e00ff */
[----:B------:R-:W0:Y:S01]  /*ade0*/  @P0 LDC R4, c[0x0][0x44c] ;  /* 0x00011300ff040b82 */ /* 0x000e220000000800 */
[----:B------:R-:W-:Y:S01]  /*adf0*/  SHF.R.U32.HI R2, RZ, 0x2, R2 ;  /* 0x00000002ff027819 */ /* 0x000fe20000011602 */
[----:B--2---:R-:W-:-:S05]  /*ae00*/  IMAD.SHL.U32 R18, R18, 0x20, RZ ;  /* 0x0000002012127824 */ /* 0x004fca00078e00ff */
[----:B------:R-:W-:Y:S02]  /*ae10*/  LOP3.LUT R18, R2, 0x60, R18, 0xf8, !PT ;  /* 0x0000006002127812 */ /* 0x000fe400078ef812 */
[----:B------:R-:W2:Y:S02]  /*ae20*/  @P0 LDC R2, c[0x0][0x450] ;  /* 0x00011400ff020b82 */ /* 0x000ea40000000800 */
[----:B------:R-:W-:-:S05]  /*ae30*/  LOP3.LUT R3, R18, R0, RZ, 0xfc, !PT ;  /* 0x0000000012037212 */ /* 0x000fca00078efcff */
[----:B------:R-:W-:Y:S02]  /*ae40*/  IMAD.MOV.U32 R6, RZ, RZ, R3 ;  /* 0x000000ffff067224 */ /* 0x000fe400078e0003 */
[----:B0-----:R-:W-:-:S05]  /*ae50*/  @P0 IMAD.HI.U32 R4, R3, R4, RZ ;  /* 0x0000000403040227 */ /* 0x001fca00078e00ff */
[----:B--2---:R-:W-:-:S05]  /*ae60*/  @P0 SHF.R.U32.HI R6, RZ, R2, R4 ;  /* 0x00000002ff060219 */ /* 0x004fca0000011604 */
[----:B------:R-:W-:Y:S01]  /*ae70*/  IMAD.MOV R4, RZ, RZ, -R6 ;  /* 0x000000ffff047224 */ /* 0x000fe200078e0a06 */
[----:B------:R-:W0:Y:S03]  /*ae80*/  S2R R19, SR_TID.X ;  /* 0x0000000000137919 */ /* 0x000e260000002100 */
[----:B------:R-:W-:Y:S02]  /*ae90*/  IMAD R4, R7, R4, R3 ;  /* 0x0000000407047224 */ /* 0x000fe400078e0203 */
[----:B------:R-:W2:Y:S01]  /*aea0*/  LDC.64 R2, c[0x0][0x2d0] ;  /* 0x0000b400ff027b82 */ /* 0x000ea20000000a00 */
[----:B------:R-:W3:Y:S01]  /*aeb0*/  S2R R18, SR_TID.X ;  /* 0x0000000000127919 */ /* 0x000ee20000002100 */
[----:B------:R-:W-:Y:S02]  /*aec0*/  UIMAD UR6, UR4, UR8, URZ ;  /* 0x00000008040672a4 */ /* 0x000fe4000f8e023f */
[----:B------:R-:W-:-:S02]  /*aed0*/  UIMAD.WIDE.U32 UR4, UR36, UR8, URZ ;  /* 0x00000008240472a5 */ /* 0x000fc4000f8e003f */
[----:B------:R-:W-:Y:S02]  /*aee0*/  UIMAD UR6, UR36, UR9, UR6 ;  /* 0x00000009240672a4 */ /* 0x000fe4000f8e0206 */
[----:B------:R-:W-:Y:S01]  /*aef0*/  USHF.R.S32.HI UR7, URZ, 0x1f, UR44 ;  /* 0x0000001f3f077899 */ /* 0x000fe2000801142c */
[----:B------:R-:W-:Y:S01]  /*af00*/  ULDC.64 UR8, c[0x0][0x2e0] ;  /* 0x0000b80000087ab9 */ /* 0x000fe20000000a00 */
[----:B------:R-:W-:Y:S02]  /*af10*/  UIADD3 UR5, UR5, UR6, URZ ;  /* 0x0000000605057290 */ /* 0x000fe4000fffe03f */
[----:B------:R-:W-:Y:S01]  /*af20*/  UIMAD UR6, UR7, UR8, URZ ;  /* 0x00000008070672a4 */ /* 0x000fe2000f8e023f */
[----:B------:R-:W-:Y:S01]  /*af30*/  SHF.R.S32.HI R5, RZ, 0x1f, R6 ;  /* 0x0000001fff057819 */ /* 0x000fe20000011406 */
[----:B------:R-:W-:Y:S02]  /*af40*/  UIMAD.WIDE.U32 UR4, UR44, UR8, UR4 ;  /* 0x000000082c0472a5 */ /* 0x000fe4000f8e0004 */
[----:B------:R-:W-:-:S04]  /*af50*/  UIMAD UR6, UR44, UR9, UR6 ;  /* 0x000000092c0672a4 */ /* 0x000fc8000f8e0206 */
[----:B------:R-:W-:Y:S01]  /*af60*/  UIADD3 UR5, UR5, UR6, URZ ;  /* 0x0000000605057290 */ /* 0x000fe2000fffe03f */
[-C--:B--2---:R-:W-:Y:S02]  /*af70*/  IMAD R5, R5, R2.reuse, RZ ;  /* 0x0000000205057224 */ /* 0x084fe400078e02ff */
[----:B------:R-:W-:Y:S02]  /*af80*/  ULDC.64 UR6, c[0x0][0x280] ;  /* 0x0000a00000067ab9 */ /* 0x000fe40000000a00 */
[C---:B------:R-:W-:Y:S02]  /*af90*/  IMAD R5, R6.reuse, R3, R5 ;  /* 0x0000000306057224 */ /* 0x040fe400078e0205 */
[----:B------:R-:W-:Y:S01]  /*afa0*/  IMAD.WIDE.U32 R2, R6, R2, UR4 ;  /* 0x0000000406027e25 */ /* 0x000fe2000f8e0002 */
[----:B------:R-:W-:-:S03]  /*afb0*/  ULDC.64 UR4, c[0x0][0x2c8] ;  /* 0x0000b20000047ab9 */ /* 0x000fc60000000a00 */
[----:B0-----:R-:W-:Y:S02]  /*afc0*/  IMAD.SHL.U32 R19, R19, 0x10, RZ ;  /* 0x0000001013137824 */ /* 0x001fe400078e00ff */
[----:B------:R-:W-:Y:S01]  /*afd0*/  IMAD.IADD R3, R3, 0x1, R5 ;  /* 0x0000000103037824 */ /* 0x000fe200078e0205 */
[----:B------:R-:W-:Y:S01]  /*afe0*/  SHF.R.S32.HI R5, RZ, 0x1f, R4 ;  /* 0x0000001fff057819 */ /* 0x000fe20000011404 */
[----:B---3--:R-:W-:Y:S01]  /*aff0*/  IMAD.SHL.U32 R9, R18, 0x10, RZ ;  /* 0x0000001012097824 */ /* 0x008fe200078e00ff */
[----:B------:R-:W-:Y:S01]  /*b000*/  LOP3.LUT R19, R19, 0x30, RZ, 0xc0, !PT ;  /* 0x0000003013137812 */ /* 0x000fe200078ec0ff */
[----:B------:R-:W-:-:S04]  /*b010*/  IMAD.WIDE.U32 R2, R4, UR4, R2 ;  /* 0x0000000404027c25 */ /* 0x000fc8000f8e0002 */
[----:B------:R-:W-:Y:S01]  /*b020*/  IMAD R5, R5, UR4, RZ ;  /* 0x0000000405057c24 */ /* 0x000fe2000f8e02ff */
[----:B------:R-:W-:Y:S01]  /*b030*/  LOP3.LUT R9, R9, 0x30, RZ, 0xc0, !PT ;  /* 0x0000003009097812 */ /* 0x000fe200078ec0ff */
[----:B------:R-:W-:Y:S01]  /*b040*/  ULDC UR4, c[0x0][0x2b8] ;  /* 0x0000ae0000047ab9 */ /* 0x000fe20000000800 */
[C---:B------:R-:W-:Y:S02]  /*b050*/  LOP3.LUT R11, R19.reuse, 0x40, RZ, 0xfc, !PT ;  /* 0x00000040130b7812 */ /* 0x040fe400078efcff */
[----:B------:R-:W-:Y:S01]  /*b060*/  LOP3.LUT R10, R19, 0x80, RZ, 0xfc, !PT ;  /* 0x00000080130a7812 */ /* 0x000fe200078efcff */
[----:B------:R-:W-:Y:S01]  /*b070*/  IMAD R5, R4, UR5, R5 ;  /* 0x0000000504057c24 */ /* 0x000fe2000f8e0205 */
[----:B------:R-:W-:Y:S02]  /*b080*/  IADD3 R6, P3, R2, UR6, RZ ;  /* 0x0000000602067c10 */ /* 0x000fe4000ff7e0ff */
[----:B------:R-:W-:Y:S02]  /*b090*/  ISETP.GE.AND P0, PT, R9, UR4, PT ;  /* 0x0000000409007c0c */ /* 0x000fe4000bf06270 */
[----:B------:R-:W-:-:S02]  /*b0a0*/  ISETP.GE.AND P1, PT, R11, UR4, PT ;  /* 0x000000040b007c0c */ /* 0x000fc4000bf26270 */
[----:B------:R-:W-:Y:S01]  /*b0b0*/  ISETP.GE.AND P2, PT, R10, UR4, PT ;  /* 0x000000040a007c0c */ /* 0x000fe2000bf46270 */
[----:B------:R-:W-:Y:S01]  /*b0c0*/  UMOV UR4, 0xffffffff ;  /* 0xffffffff00047882 */ /* 0x000fe20000000000 */
[----:B------:R-:W-:Y:S02]  /*b0d0*/  LOP3.LUT R18, R18, 0x7f, RZ, 0xc0, !PT ;  /* 0x0000007f12127812 */ /* 0x000fe400078ec0ff */
[----:B------:R-:W-:Y:S02]  /*b0e0*/  IADD3.X R5, R3, UR7, R5, P3, !PT ;  /* 0x0000000703057c10 */ /* 0x000fe40009ffe405 */
[----:B------:R-:W-:Y:S01]  /*b0f0*/  SHF.R.U32.HI R10, RZ, 0x2, R18 ;  /* 0x00000002ff0a7819 */ /* 0x000fe20000011612 */
[----:B-1----:R-:W-:Y:S06]  /*b100*/  BRA.DIV UR4, `(.L_x_54) ;  /* 0x0000002204987947 */ /* 0x002fec000b800000 */
[----:B------:R-:W0:Y:S01]  /*b110*/  SHFL.IDX PT, R3, R6, RZ, 0x1c1f ;  /* 0x001c1fff06037589 */ /* 0x000e2200000e0000 */
[----:B------:R-:W-:Y:S01]  /*b120*/  ULDC UR4, c[0x0][0x288] ;  /* 0x0000a20000047ab9 */ /* 0x000fe20000000800 */
[----:B------:R-:W-:Y:S02]  /*b130*/  IMAD.IADD R0, R10, 0x1, R0 ;  /* 0x000000010a007824 */ /* 0x000fe400078e0200 */
[----:B------:R-:W1:Y:S01]  /*b140*/  SHFL.IDX PT, R2, R5, RZ, 0x1c1f ;  /* 0x001c1fff05027589 */ /* 0x000e6200000e0000 */
[----:B------:R-:W-:-:S05]  /*b150*/  IMAD R4, R7, UR4, RZ ;  /* 0x0000000407047c24 */ /* 0x000fca000f8e02ff */
[----:B------:R-:W-:-:S13]  /*b160*/  ISETP.GE.AND P4, PT, R0, R4, PT ;  /* 0x000000040000720c */ /* 0x000fda0003f86270 */
[----:B0-----:R-:W-:-:S05]  /*b170*/  @!P4 IADD3 R3, P3, R9, R3, RZ ;  /* 0x000000030903c210 */ /* 0x001fca0007f7e0ff */
[----:B-1----:R-:W-:-:S05]  /*b180*/  @!P4 IMAD.X R2, RZ, RZ, R2, P3 ;  /* 0x000000ffff02c224 */ /* 0x002fca00018e0602 */
[----:B------:R-:W-:-:S04]  /*b190*/  @!P4 LOP3.LUT R3, R3, R2, RZ, 0x3c, !PT ;  /* 0x000000020303c212 */ /* 0x000fc800078e3cff */
[----:B------:R-:W-:-:S04]  /*b1a0*/  @!P4 LOP3.LUT R2, R3, R2, RZ, 0x3c, !PT ;  /* 0x000000020302c212 */ /* 0x000fc800078e3cff */
[----:B------:R-:W-:-:S05]  /*b1b0*/  @!P4 LOP3.LUT R3, R3, R2, RZ, 0x3c, !PT ;  /* 0x000000020303c212 */ /* 0x000fca00078e3cff */
[----:B------:R-:W-:Y:S01]  /*b1c0*/  @!PT LDS RZ, [RZ] ;  /* 0x00000000fffff984 */ /* 0x000fe20000000800 */
[----:B-----5:R-:W-:Y:S04]  /*b1d0*/  @!P4 LDGSTS.E.BYPASS.LTC128B.128 [R8+0x14400], desc[UR48][R2.64], !P0 ;  /* 0x144000000208cfae */ /* 0x020fe8000c101d70 */
[----:B------:R-:W-:Y:S04]  /*b1e0*/  @!P4 LDGSTS.E.BYPASS.LTC128B.128 [R8+0x16400], desc[UR48][R2.64+0x40], !P1 ;  /* 0x164000400208cfae */ /* 0x000fe8000c901d70 */
[----:B------:R0:W-:Y:S02]  /*b1f0*/  @!P4 LDGSTS.E.BYPASS.LTC128B.128 [R8+0x18400], desc[UR48][R2.64+0x80], !P2 ;  /* 0x184000800208cfae */ /* 0x0001e4000d101d70 */
[----:B0-----:R-:W-:-:S02]  /*b200*/  VIADD R2, R0, 0x20 ;  /* 0x0000002000027836 */ /* 0x001fc40000000000 */
[----:B------:R-:W0:Y:S03]  /*b210*/  SHFL.IDX PT, R3, R6, 0x1, 0x1c1f ;  /* 0x003c1f0006037f89 */ /* 0x000e2600000e0000 */
[----:B------:R-:W-:Y:S02]  /*b220*/  ISETP.GE.AND P3, PT, R2, R4, PT ;  /* 0x000000040200720c */ /* 0x000fe40003f66270 */
[----:B------:R-:W1:Y:S11]  /*b230*/  SHFL.IDX PT, R2, R5, 0x1, 0x1c1f ;  /* 0x003c1f0005027f89 */ /* 0x000e7600000e0000 */
[----:B0-----:R-:W-:-:S05]  /*b240*/  @!P3 IADD3 R3, P4, R9, R3, RZ ;  /* 0x000000030903b210 */ /* 0x001fca0007f9e0ff */
[----:B-1----:R-:W-:-:S05]  /*b250*/  @!P3 IMAD.X R2, RZ, RZ, R2, P4 ;  /* 0x000000ffff02b224 */ /* 0x002fca00020e0602 */
[----:B------:R-:W-:-:S04]  /*b260*/  @!P3 LOP3.LUT R3, R3, R2, RZ, 0x3c, !PT ;  /* 0x000000020303b212 */ /* 0x000fc800078e3cff */
[----:B------:R-:W-:-:S04]  /*b270*/  @!P3 LOP3.LUT R2, R3, R2, RZ, 0x3c, !PT ;  /* 0x000000020302b212 */ /* 0x000fc800078e3cff */
[----:B------:R-:W-:-:S05]  /*b280*/  @!P3 LOP3.LUT R3, R3, R2, RZ, 0x3c, !PT ;  /* 0x000000020303b212 */ /* 0x000fca00078e3cff */
[----:B------:R-:W-:Y:S04]  /*b290*/  @!P3 LDGSTS.E.BYPASS.LTC128B.128 [R8+0x14c00], desc[UR48][R2.64], !P0 ;  /* 0x14c000000208bfae */ /* 0x000fe8000c101d70 */
[----:B------:R-:W-:Y:S04]  /*b2a0*/  @!P3 LDGSTS.E.BYPASS.LTC128B.128 [R8+0x16c00], desc[UR48][R2.64+0x40], !P1 ;  /* 0x16c000400208bfae */ /* 0x000fe8000c901d70 */
[----:B------:R0:W-:Y:S02]  /*b2b0*/  @!P3 LDGSTS.E.BYPASS.LTC128B.128 [R8+0x18c00], desc[UR48][R2.64+0x80], !P2 ;  /* 0x18c000800208bfae */ /* 0x0001e4000d101d70 */
[----:B0-----:R-:W-:-:S02]  /*b2c0*/  VIADD R2, R0, 0x40 ;  /* 0x0000004000027836 */ /* 0x001fc40000000000 */
[----:B------:R-:W0:Y:S03]  /*b2d0*/  SHFL.IDX PT, R3, R6, 0x2, 0x1c1f ;  /* 0x005c1f0006037f89 */ /* 0x000e2600000e0000 */
[----:B------:R-:W-:Y:S02]  /*b2e0*/  ISETP.GE.AND P3, PT, R2, R4, PT ;  /* 0x000000040200720c */ /* 0x000fe40003f66270 */
[----:B------:R-:W1:Y:S04]  /*b2f0*/  SHFL.IDX PT, R2, R5, 0x2, 0x1c1f ;  /* 0x005c1f0005027f89 */ /* 0x000e6800000e0000 */
[----:B------:R-:W2:Y:S07]  /*b300*/  SHFL.IDX PT, R5, R5, 0x3, 0x1c1f ;  /* 0x007c1f0005057f89 */ /* 0x000eae00000e0000 */
[----:B0-----:R-:W-:-:S05]  /*b310*/  @!P3 IADD3 R3, P4, R9, R3, RZ ;  /* 0x000000030903b210 */ /* 0x001fca0007f9e0ff */
[----:B-1----:R-:W-:-:S05]  /*b320*/  @!P3 IMAD.X R2, RZ, RZ, R2, P4 ;  /* 0x000000ffff02b224 */ /* 0x002fca00020e0602 */
[----:B------:R-:W-:-:S04]  /*b330*/  @!P3 LOP3.LUT R3, R3, R2, RZ, 0x3c, !PT ;  /* 0x000000020303b212 */ /* 0x000fc800078e3cff */
[----:B------:R-:W-:-:S04]  /*b340*/  @!P3 LOP3.LUT R2, R3, R2, RZ, 0x3c, !PT ;  /* 0x000000020302b212 */ /* 0x000fc800078e3cff */
[----:B------:R-:W-:-:S05]  /*b350*/  @!P3 LOP3.LUT R3, R3, R2, RZ, 0x3c, !PT ;  /* 0x000000020303b212 */ /* 0x000fca00078e3cff */
[----:B------:R-:W-:Y:S04]  /*b360*/  @!P3 LDGSTS.E.BYPASS.LTC128B.128 [R8+0x15400], desc[UR48][R2.64], !P0 ;  /* 0x154000000208bfae */ /* 0x000fe8000c101d70 */
[----:B------:R-:W-:Y:S04]  /*b370*/  @!P3 LDGSTS.E.BYPASS.LTC128B.128 [R8+0x17400], desc[UR48][R2.64+0x40], !P1 ;  /* 0x174000400208bfae */ /* 0x000fe8000c901d70 */
[----:B------:R0:W-:Y:S04]  /*b380*/  @!P3 LDGSTS.E.BYPASS.LTC128B.128 [R8+0x19400], desc[UR48][R2.64+0x80], !P2 ;  /* 0x194000800208bfae */ /* 0x0001e8000d101d70 */
[----:B0-2---:R0:W1:Y:S02]  /*b390*/  SHFL.IDX PT, R2, R6, 0x3, 0x1c1f ;  /* 0x007c1f0006027f89 */ /* 0x00506400000e0000 */
.L_x_117:
[----:B------:R-:W-:Y:S01]  /*b3a0*/  VIADD R0, R0, 0x60 ;  /* 0x0000006000007836 */ /* 0x000fe20000000000 */
[----:B------:R-:W-:Y:S04]  /*b3b0*/  BSSY B0, `(.L_x_55) ;  /* 0x000000b000007945 */ /* 0x000fe80003800000 */
[----:B------:R-:W-:-:S13]  /*b3c0*/  ISETP.GE.AND P3, PT, R0, R4, PT ;  /* 0x000000040000720c */ /* 0x000fda0003f66270 */
[----:B------:R-:W-:Y:S05]  /*b3d0*/  @P3 BRA `(.L_x_56) ;  /* 0x0000000000203947 */ /* 0x000fea0003800000 */
[----:B-1----:R-:W-:-:S05]  /*b3e0*/  IADD3 R2, P3, R9, R2, RZ ;  /* 0x0000000209027210 */ /* 0x002fca0007f7e0ff */
[----:B------:R-:W-:-:S05]  /*b3f0*/  IMAD.X R3, RZ, RZ, R5, P3 ;  /* 0x000000ffff037224 */ /* 0x000fca00018e0605 */
[----:B------:R-:W-:Y:S01]  /*b400*/  @!PT LDS RZ, [RZ] ;  /* 0x00000000fffff984 */ /* 0x000fe20000000800 */
[----:B------:R-:W-:Y:S01]  /*b410*/  @!PT LDS RZ, [RZ] ;  /* 0x00000000fffff984 */ /* 0x000fe20000000800 */
[----:B------:R-:W-:Y:S01]  /*b420*/  @!PT LDS RZ, [RZ] ;  /* 0x00000000fffff984 */ /* 0x000fe20000000800 */
[----:B------:R2:W-:Y:S04]  /*b430*/  LDGSTS.E.BYPASS.LTC128B.128 [R8+0x15c00], desc[UR48][R2.64], !P0 ;  /* 0x15c0000002087fae */ /* 0x0005e8000c101d70 */
[----:B------:R2:W-:Y:S04]  /*b440*/  LDGSTS.E.BYPASS.LTC128B.128 [R8+0x17c00], desc[UR48][R2.64+0x40], !P1 ;  /* 0x17c0004002087fae */ /* 0x0005e8000c901d70 */
[----:B------:R2:W-:Y:S02]  /*b450*/  LDGSTS.E.BYPASS.LTC128B.128 [R8+0x19c00], desc[UR48][R2.64+0x80], !P2 ;  /* 0x19c0008002087fae */ /* 0x0005e4000d101d70 */
.L_x_56:
[----:B------:R-:W-:Y:S05]  /*b460*/  BSYNC B0 ;  /* 0x0000000000007941 */ /* 0x000fea0003800000 */
.L_x_55:
[----:B------:R-:W-:Y:S01]  /*b470*/  NOP ;  /* 0x0000000000007918 */ /* 0x000fe20000000000 */
[----:B------:R-:W-:Y:S01]  /*b480*/  SYNCS.ARRIVE.TRANS64.RED.A0T1 RZ, [UR41+0x29800], RZ ;  /* 0x029800ffffff79a7 */ /* 0x000fe20008200429 */
[----:B------:R-:W-:Y:S01]  /*b490*/  ARRIVES.LDGSTSBAR.64.TRANSCNT [UR41+0x29800] ;  /* 0x02980000ff0079b0 */ /* 0x000fe20008000aa9 */
[----:B------:R-:W-:Y:S01]  /*b4a0*/  NOP ;  /* 0x0000000000007918 */ /* 0x000fe20000000000 */
[----:B------:R-:W-:Y:S01]  /*b4b0*/  ULOP3.LUT UR4, UR46, 0x1, URZ, 0xc, !UPT ;  /* 0x000000012e047892 */ /* 0x000fe2000f8e0c3f */
[----:B------:R-:W-:Y:S05]  /*b4c0*/  SYNCS.ARRIVE.TRANS64.A1T0 RZ, [UR41+0x29800], RZ ;  /* 0x029800ffffff79a7 */ /* 0x000fea0008100029 */
[----:B------:R-:W-:-:S05]  /*b4d0*/  IMAD.U32 R0, RZ, RZ, UR4 ;  /* 0x00000004ff007e24 */ /* 0x000fca000f8e00ff */
[----:B------:R-:W-:-:S04]  /*b4e0*/  SHF.L.U32 R0, R0, 0x1f, RZ ;  /* 0x0000001f00007819 */ /* 0x000fc800000006ff */
[----:B------:R-:W3:Y:S02]  /*b4f0*/  SYNCS.PHASECHK.TRANS64.TRYWAIT P0, [UR41+0x29820], R0 ;  /* 0x02982000ff0075a7 */ /* 0x000ee40008000169 */
[----:B---3--:R-:W-:Y:S05]  /*b500*/  @!P0 BRA `(.L_x_57) ;  /* 0x0000002000f88947 */ /* 0x008fea0003800000 */
.L_x_118:
[----:B------:R-:W-:-:S06]  /*b510*/  UISETP.GE.AND UP0, UPT, UR40, 0xa1, UPT ;  /* 0x000000a12800788c */ /* 0x000fcc000bf06270 */
[----:B------:R-:W-:-:S13]  /*b520*/  PLOP3.LUT P0, PT, PT, PT, UP0, 0x80, 0x0 ;  /* 0x000000000000781c */ /* 0x000fda0003f0f008 */
[----:B------:R-:W-:Y:S05]  /*b530*/  @!P0 BRA `(.L_x_58) ;  /* 0x0000000c00f48947 */ /* 0x000fea0003800000 */
[----:B--2---:R2:W5:Y:S01]  /*b540*/  LDL.LU R0, [R1] ;  /* 0x0000000001007983 */ /* 0x0045620000300800 */
[----:B------:R-:W-:Y:S01]  /*b550*/  UIADD3 UR4, UR39, -0x2, URZ ;  /* 0xfffffffe27047890 */ /* 0x000fe2000fffe03f */
[----:B------:R-:W-:-:S05]  /*b560*/  IMAD.MOV.U32 R3, RZ, RZ, R17 ;  /* 0x000000ffff037224 */ /* 0x000fca00078e0011 */
[----:B-1----:R-:W-:-:S07]  /*b570*/  IMAD.U32 R2, RZ, RZ, UR4 ;  /* 0x00000004ff027e24 */ /* 0x002fce000f8e00ff */
.L_x_80:
[----:B------:R-:W3:Y:S01]  /*b580*/  LDL R4, [R1+0x4] ;  /* 0x0000040001047983 */ /* 0x000ee20000100800 */
[----:B------:R-:W-:Y:S01]  /*b590*/  VIADD R17, R3, 0x1 ;  /* 0x0000000103117836 */ /* 0x000fe20000000000 */
[----:B------:R-:W-:Y:S04]  /*b5a0*/  BSSY B0, `(.L_x_59) ;  /* 0x0000089000007945 */ /* 0x000fe80003800000 */
[----:B------:R-:W-:-:S04]  /*b5b0*/  ISETP.NE.AND P0, PT, R17, 0x2, PT ;  /* 0x000000021100780c */ /* 0x000fc80003f05270 */
[----:B------:R-:W-:Y:S02]  /*b5c0*/  SEL R5, RZ, 0x1, P0 ;  /* 0x00000001ff057807 */ /* 0x000fe40000000000 */
[----:B------:R-:W-:Y:S02]  /*b5d0*/  SEL R17, R17, RZ, P0 ;  /* 0x000000ff11117207 */ /* 0x000fe40000000000 */
[----:B0----5:R-:W-:-:S05]  /*b5e0*/  LOP3.LUT R9, R0, R5, RZ, 0x3c, !PT ;  /* 0x0000000500097212 */ /* 0x021fca00078e3cff */
[----:B------:R1:W-:Y:S01]  /*b5f0*/  STL [R1], R9 ;  /* 0x0000000901007387 */ /* 0x0003e20000100800 */
[----:B---3--:R-:W-:-:S13]  /*b600*/  LOP3.LUT P1, RZ, R4, 0x2, RZ, 0xc0, !PT ;  /* 0x0000000204ff7812 */ /* 0x008fda000782c0ff */
[----:B-1----:R-:W-:Y:S05]  /*b610*/  @!P1 BRA `(.L_x_60) ;  /* 0x0000000800049947 */ /* 0x002fea0003800000 */
[----:B------:R-:W-:Y:S01]  /*b620*/  LOP3.LUT P1, RZ, R4, 0x1, RZ, 0xc0, !PT ;  /* 0x0000000104ff7812 */ /* 0x000fe2000782c0ff */
[----:B------:R-:W-:-:S12]  /*b630*/  IMAD.MOV.U32 R8, RZ, RZ, R2 ;  /* 0x000000ffff087224 */ /* 0x000fd800078e0002 */
[----:B------:R-:W-:Y:S05]  /*b640*/  @!P1 BRA `(.L_x_61) ;  /* 0x0000000000509947 */ /* 0x000fea0003800000 */
[----:B------:R-:W3:Y:S01]  /*b650*/  LDL R10, [R1+0xc] ;  /* 0x00000c00010a7983 */ /* 0x000ee20000100800 */
[----:B------:R-:W1:Y:S01]  /*b660*/  LDC R8, c[0x0][0x43c] ;  /* 0x00010f00ff087b82 */ /* 0x000e620000000800 */
[----:B------:R-:W-:Y:S02]  /*b670*/  ULDC.64 UR4, c[0x0][0x428] ;  /* 0x00010a0000047ab9 */ /* 0x000fe40000000a00 */
[----:B------:R-:W4:Y:S01]  /*b680*/  LDL R7, [R1+0x8] ;  /* 0x0000080001077983 */ /* 0x000f220000100800 */
[----:B-1----:R-:W-:-:S13]  /*b690*/  ISETP.NE.AND P0, PT, R8, 0x1, PT ;  /* 0x000000010800780c */ /* 0x002fda0003f05270 */
[----:B------:R-:W0:Y:S02]  /*b6a0*/  @P0 LDC.64 R4, c[0x0][0x440] ;  /* 0x00011000ff040b82 */ /* 0x000e240000000a00 */
[----:B0-----:R-:W-:-:S04]  /*b6b0*/  @P0 IMAD.HI.U32 R6, R2, R4, RZ ;  /* 0x0000000402060227 */ /* 0x001fc800078e00ff */
[----:B------:R-:W-:Y:S01]  /*b6c0*/  IMAD.MOV.U32 R4, RZ, RZ, R2 ;  /* 0x000000ffff047224 */ /* 0x000fe200078e0002 */
[----:B------:R-:W-:-:S05]  /*b6d0*/  @P0 SHF.R.U32.HI R4, RZ, R5, R6 ;  /* 0x00000005ff040219 */ /* 0x000fca0000011606 */
[----:B------:R-:W-:-:S04]  /*b6e0*/  IMAD.MOV R5, RZ, RZ, -R4 ;  /* 0x000000ffff057224 */ /* 0x000fc800078e0a04 */
[----:B------:R-:W-:Y:S01]  /*b6f0*/  IMAD R8, R8, R5, R2 ;  /* 0x0000000508087224 */ /* 0x000fe200078e0202 */
[----:B------:R-:W-:Y:S01]  /*b700*/  SHF.R.S32.HI R5, RZ, 0x1f, R4 ;  /* 0x0000001fff057819 */ /* 0x000fe20000011404 */
[----:B---3--:R-:W-:-:S04]  /*b710*/  IMAD R6, R10, UR4, RZ ;  /* 0x000000040a067c24 */ /* 0x008fc8000f8e02ff */
[C---:B----4-:R-:W-:Y:S02]  /*b720*/  IMAD R6, R7.reuse, UR5, R6 ;  /* 0x0000000507067c24 */ /* 0x050fe4000f8e0206 */
[----:B------:R-:W-:Y:S01]  /*b730*/  IMAD.WIDE.U32 R4, R7, UR4, R4 ;  /* 0x0000000407047c25 */ /* 0x000fe2000f8e0004 */
[----:B------:R-:W-:-:S03]  /*b740*/  ULDC.64 UR4, c[0x0][0x418] ;  /* 0x0001060000047ab9 */ /* 0x000fc60000000a00 */
[----:B------:R-:W-:Y:S01]  /*b750*/  IMAD.IADD R5, R6, 0x1, R5 ;  /* 0x0000000106057824 */ /* 0x000fe200078e0205 */
[----:B------:R-:W-:-:S04]  /*b760*/  LEA R6, P0, R4, UR4, 0x2 ;  /* 0x0000000404067c11 */ /* 0x000fc8000f8010ff */
[----:B------:R-:W-:-:S05]  /*b770*/  LEA.HI.X R7, R4, UR5, R5, 0x2, P0 ;  /* 0x0000000504077c11 */ /* 0x000fca00080f1405 */
[----:B------:R1:W5:Y:S04]  /*b780*/  LDG.E R16, desc[UR48][R6.64] ;  /* 0x0000003006107981 */ /* 0x000368000c1e1900 */
.L_x_61:
[----:B------:R-:W3:Y:S01]  /*b790*/  S2R R4, SR_TID.X ;  /* 0x0000000000047919 */ /* 0x000ee20000002100 */
[----:B01----:R-:W-:Y:S01]  /*b7a0*/  LEA R6, R17, UR41, 0x3 ;  /* 0x0000002911067c11 */ /* 0x003fe2000f8e18ff */
[----:B------:R-:W-:Y:S01]  /*b7b0*/  BSSY B1, `(.L_x_62) ;  /* 0x0000006000017945 */ /* 0x000fe20003800000 */
[----:B---3--:R-:W-:Y:S02]  /*b7c0*/  LOP3.LUT R5, R4, 0x7f, RZ, 0xc0, !PT ;  /* 0x0000007f04057812 */ /* 0x008fe400078ec0ff */
[----:B------:R-:W-:Y:S02]  /*b7d0*/  SHF.L.U32 R4, R9, 0x1f, RZ ;  /* 0x0000001f09047819 */ /* 0x000fe400000006ff */
[----:B------:R-:W-:Y:S02]  /*b7e0*/  ISETP.NE.AND P1, PT, R5, RZ, PT ;  /* 0x000000ff0500720c */ /* 0x000fe40003f25270 */
[----:B------:R-:W0:Y:S02]  /*b7f0*/  SYNCS.PHASECHK.TRANS64.TRYWAIT P0, [R6+URZ+0x29880], R4 ;  /* 0x02988004060075a7 */ /* 0x000e24000800017f */
[----:B0-----:R-:W-:Y:S09]  /*b800*/  @!P0 BRA `(.L_x_63) ;  /* 0x0000002000508947 */ /* 0x001ff20003800000 */
.L_x_119:
[----:B------:R-:W-:Y:S05]  /*b810*/  BSYNC B1 ;  /* 0x0000000000017941 */ /* 0x000fea0003800000 */
.L_x_62:
[----:B------:R-:W-:Y:S04]  /*b820*/  BSSY B1, `(.L_x_64) ;  /* 0x0000009000017945 */ /* 0x000fe80003800000 */
[----:B------:R-:W-:Y:S05]  /*b830*/  @P1 BRA `(.L_x_65) ;  /* 0x00000000001c1947 */ /* 0x000fea0003800000 */
[----:B------:R-:W1:Y:S02]  /*b840*/  S2R R5, SR_TID.X ;  /* 0x0000000000057919 */ /* 0x000e640000002100 */
[----:B-1----:R-:W-:Y:S01]  /*b850*/  LOP3.LUT R7, R5, 0x1f, RZ, 0xc0, !PT ;  /* 0x0000001f05077812 */ /* 0x002fe200078ec0ff */
[----:B------:R-:W-:-:S03]  /*b860*/  IMAD.MOV.U32 R5, RZ, RZ, 0x5000 ;  /* 0x00005000ff057424 */ /* 0x000fc600078e00ff */
[----:B------:R-:W-:Y:S01]  /*b870*/  ISETP.NE.AND P0, PT, R7, RZ, PT ;  /* 0x000000ff0700720c */ /* 0x000fe20003f05270 */
[----:B------:R1:W-:-:S12]  /*b880*/  SYNCS.ARRIVE.TRANS64 RZ, [R6+URZ+0x29870], R5 ;  /* 0x0298700506ff79a7 */ /* 0x0003d8000800003f */
[----:B-1----:R-:W-:Y:S05]  /*b890*/  @!P0 BRA `(.L_x_65) ;  /* 0x0000000000048947 */ /* 0x002fea0003800000 */
[----:B------:R-:W-:Y:S01]  /*b8a0*/  BPT.TRAP 0x1 ;  /* 0x000000040000795c */ /* 0x000fe20000300000 */
.L_x_65:
[----:B------:R-:W-:Y:S05]  /*b8b0*/  BSYNC B1 ;  /* 0x0000000000017941 */ /* 0x000fea0003800000 */
.L_x_64:
[----:B------:R-:W-:Y:S01]  /*b8c0*/  IMAD.MOV.U32 R10, RZ, RZ, RZ ;  /* 0x000000ffff0a7224 */ /* 0x000fe200078e00ff */
[----:B------:R-:W-:Y:S01]  /*b8d0*/  UIADD3 UR4, UP0, UR52, 0x470, URZ ;  /* 0x0000047034047890 */ /* 0x000fe2000ff1e03f */
[----:B------:R-:W-:Y:S01]  /*b8e0*/  IMAD.U32 R7, RZ, RZ, UR41 ;  /* 0x00000029ff077e24 */ /* 0x000fe2000f8e00ff */
[----:B------:R-:W-:Y:S01]  /*b8f0*/  PLOP3.LUT P0, PT, PT, PT, PT, 0x80, 0x0 ;  /* 0x000000000000781c */ /* 0x000fe20003f0f070 */
[----:B------:R-:W-:Y:S01]  /*b900*/  IMAD R8, R8, 0xa0, RZ ;  /* 0x000000a008087824 */ /* 0x000fe200078e02ff */
[----:B------:R-:W-:Y:S01]  /*b910*/  R2UR UR10, R10 ;  /* 0x000000000a0a72ca */ /* 0x000fe200000e0000 */
[----:B------:R-:W-:Y:S01]  /*b920*/  IMAD R5, R17, 0x5000, R7 ;  /* 0x0000500011057824 */ /* 0x000fe200078e0207 */
[----:B------:R-:W-:Y:S01]  /*b930*/  UIADD3.X UR5, URZ, UR53, URZ, UP0, !UPT ;  /* 0x000000353f057290 */ /* 0x000fe200087fe43f */
[----:B------:R-:W-:Y:S01]  /*b940*/  VIADD R9, R6, 0x29870 ;  /* 0x0002987006097836 */ /* 0x000fe20000000000 */
[----:B------:R-:W-:Y:S01]  /*b950*/  UMOV UR6, 0x0 ;  /* 0x0000000000067882 */ /* 0x000fe20000000000 */
[----:B------:R-:W-:Y:S01]  /*b960*/  VIADD R5, R5, 0xa400 ;  /* 0x0000a40005057836 */ /* 0x000fe20000000000 */
[----:B------:R-:W-:-:S09]  /*b970*/  UMOV UR7, 0x14f00000 ;  /* 0x14f0000000077882 */ /* 0x000fd20000000000 */
.L_x_66:
[----:B------:R-:W-:-:S13]  /*b980*/  @P0 ELECT P2, URZ, PT ;  /* 0x00000000003f082f */ /* 0x000fda0003840000 */
[----:B-----5:R-:W-:Y:S01]  /*b990*/  @P2 R2UR UR13, R16 ;  /* 0x00000000100d22ca */ /* 0x020fe200000e0000 */
[----:B------:R-:W-:Y:S01]  /*b9a0*/  UMOV UR12, UR36 ;  /* 0x00000024000c7c82 */ /* 0x000fe20008000000 */
[----:B------:R-:W-:Y:S02]  /*b9b0*/  @P2 R2UR UR11, R8 ;  /* 0x00000000080b22ca */ /* 0x000fe400000e0000 */
[----:B------:R-:W-:Y:S02]  /*b9c0*/  @P2 R2UR UR9, R9 ;  /* 0x00000000090922ca */ /* 0x000fe400000e0000 */
[----:B------:R-:W-:Y:S02]  /*b9d0*/  @P2 R2UR UR8, R5 ;  /* 0x00000000050822ca */ /* 0x000fe400000e0000 */
[----:B------:R-:W-:Y:S02]  /*b9e0*/  @P2 PLOP3.LUT P0, PT, P2, PT, PT, 0x8, 0x0 ;  /* 0x000000000000281c */ /* 0x000fe4000170e170 */
[----:B------:R-:W-:-:S09]  /*b9f0*/  PLOP3.LUT P2, PT, PT, PT, PT, 0x8, 0x0 ;  /* 0x000000000000781c */ /* 0x000fd20003f4e170 */
[----:B------:R1:W-:Y:S02]  /*ba00*/  UTMALDG.4D [UR8], [UR4], desc[UR6] ;  /* 0x00000608040075b4 */ /* 0x0003e40008019000 */
[----:B-1----:R-:W-:Y:S05]  /*ba10*/  @P0 BRA.U.ANY `(.L_x_66) ;  /* 0xfffffffd00d80947 */ /* 0x002fea000393ffff */
[----:B------:R-:W1:Y:S01]  /*ba20*/  SYNCS.PHASECHK.TRANS64.TRYWAIT P0, [R6+URZ+0x29840], R4 ;  /* 0x02984004060075a7 */ /* 0x000e62000800017f */
[----:B------:R-:W-:Y:S04]  /*ba30*/  BSSY B1, `(.L_x_67) ;  /* 0x0000002000017945 */ /* 0x000fe80003800000 */
[----:B-1----:R-:W-:Y:S05]  /*ba40*/  @!P0 BRA `(.L_x_68) ;  /* 0x0000001c00d48947 */ /* 0x002fea0003800000 */
.L_x_120:
[----:B------:R-:W-:Y:S05]  /*ba50*/  BSYNC B1 ;  /* 0x0000000000017941 */ /* 0x000fea0003800000 */
.L_x_67:
[----:B------:R-:W-:Y:S01]  /*ba60*/  BSSY B1, `(.L_x_69) ;  /* 0x000000b000017945 */ /* 0x000fe20003800000 */
[----:B01----:R-:W-:Y:S02]  /*ba70*/  IMAD.MOV.U32 R4, RZ, RZ, 0x0 ;  /* 0x00000000ff047424 */ /* 0x003fe400078e00ff */
[----:B------:R-:W-:Y:S01]  /*ba80*/  IMAD.MOV.U32 R5, RZ, RZ, 0x14f00000 ;  /* 0x14f00000ff057424 */ /* 0x000fe200078e00ff */
[----:B------:R-:W-:Y:S06]  /*ba90*/  @P1 BRA `(.L_x_70) ;  /* 0x00000000001c1947 */ /* 0x000fec0003800000 */
[----:B------:R-:W0:Y:S02]  /*baa0*/  S2R R9, SR_TID.X ;  /* 0x0000000000097919 */ /* 0x000e240000002100 */
[----:B0-----:R-:W-:Y:S01]  /*bab0*/  LOP3.LUT R11, R9, 0x1f, RZ, 0xc0, !PT ;  /* 0x0000001f090b7812 */ /* 0x001fe200078ec0ff */
[----:B------:R-:W-:-:S03]  /*bac0*/  IMAD.MOV.U32 R9, RZ, RZ, 0x7800 ;  /* 0x00007800ff097424 */ /* 0x000fc600078e00ff */
[----:B------:R-:W-:Y:S01]  /*bad0*/  ISETP.NE.AND P0, PT, R11, RZ, PT ;  /* 0x000000ff0b00720c */ /* 0x000fe20003f05270 */
[----:B------:R0:W-:-:S12]  /*bae0*/  SYNCS.ARRIVE.TRANS64 RZ, [R6+URZ+0x29830], R9 ;  /* 0x0298300906ff79a7 */ /* 0x0001d8000800003f */
[----:B0-----:R-:W-:Y:S05]  /*baf0*/  @!P0 BRA `(.L_x_70) ;  /* 0x0000000000048947 */ /* 0x001fea0003800000 */
[----:B------:R-:W-:Y:S01]  /*bb00*/  BPT.TRAP 0x1 ;  /* 0x000000040000795c */ /* 0x000fe20000300000 */
.L_x_70:
[----:B------:R-:W-:Y:S05]  /*bb10*/  BSYNC B1 ;  /* 0x0000000000017941 */ /* 0x000fea0003800000 */
.L_x_69:
[----:B------:R-:W-:Y:S01]  /*bb20*/  R2UR UR10, R10 ;  /* 0x000000000a0a72ca */ /* 0x000fe200000e0000 */
[----:B------:R-:W-:Y:S01]  /*bb30*/  IMAD R7, R17, 0x7800, R7 ;  /* 0x0000780011077824 */ /* 0x000fe200078e0207 */
[----:B------:R-:W-:Y:S01]  /*bb40*/  R2UR UR6, R4 ;  /* 0x00000000040672ca */ /* 0x000fe200000e0000 */
[----:B------:R-:W-:Y:S01]  /*bb50*/  UIADD3 UR4, UP0, UR52, 0x370, URZ ;  /* 0x0000037034047890 */ /* 0x000fe2000ff1e03f */
[----:B------:R-:W-:Y:S01]  /*bb60*/  R2UR UR7, R5 ;  /* 0x00000000050772ca */ /* 0x000fe200000e0000 */
[----:B------:R-:W-:Y:S01]  /*bb70*/  VIADD R6, R6, 0x29830 ;  /* 0x0002983006067836 */ /* 0x000fe20000000000 */
[----:B------:R-:W-:Y:S01]  /*bb80*/  PLOP3.LUT P0, PT, PT, PT, PT, 0x80, 0x0 ;  /* 0x000000000000781c */ /* 0x000fe20003f0f070 */
[----:B------:R-:W-:Y:S01]  /*bb90*/  VIADD R9, R7, 0x1a400 ;  /* 0x0001a40007097836 */ /* 0x000fe20000000000 */
[----:B------:R-:W-:-:S12]  /*bba0*/  UIADD3.X UR5, URZ, UR53, URZ, UP0, !UPT ;  /* 0x000000353f057290 */ /* 0x000fd800087fe43f */
.L_x_71:
[----:B------:R-:W-:-:S13]  /*bbb0*/  @P0 ELECT P1, URZ, PT ;  /* 0x00000000003f082f */ /* 0x000fda0003820000 */
[----:B------:R-:W-:Y:S01]  /*bbc0*/  @P1 R2UR UR13, R16 ;  /* 0x00000000100d12ca */ /* 0x000fe200000e0000 */
[----:B------:R-:W-:Y:S01]  /*bbd0*/  UMOV UR12, UR36 ;  /* 0x00000024000c7c82 */ /* 0x000fe20008000000 */
[----:B------:R-:W-:Y:S02]  /*bbe0*/  @P1 R2UR UR11, R8 ;  /* 0x00000000080b12ca */ /* 0x000fe400000e0000 */
[----:B------:R-:W-:Y:S02]  /*bbf0*/  @P1 R2UR UR9, R6 ;  /* 0x00000000060912ca */ /* 0x000fe400000e0000 */
[----:B------:R-:W-:Y:S02]  /*bc00*/  @P1 R2UR UR8, R9 ;  /* 0x00000000090812ca */ /* 0x000fe400000e0000 */
[----:B------:R-:W-:Y:S02]  /*bc10*/  @P1 PLOP3.LUT P0, PT, P1, PT, PT, 0x8, 0x0 ;  /* 0x000000000000181c */ /* 0x000fe40000f0e170 */
[----:B------:R-:W-:-:S09]  /*bc20*/  PLOP3.LUT P1, PT, PT, PT, PT, 0x8, 0x0 ;  /* 0x000000000000781c */ /* 0x000fd20003f2e170 */
[----:B------:R0:W-:Y:S02]  /*bc30*/  UTMALDG.4D [UR8], [UR4], desc[UR6] ;  /* 0x00000608040075b4 */ /* 0x0001e40008019000 */
[----:B0-----:R-:W-:Y:S05]  /*bc40*/  @P0 BRA.U.ANY `(.L_x_71) ;  /* 0xfffffffd00d80947 */ /* 0x001fea000393ffff */
[----:B------:R-:W-:Y:S01]  /*bc50*/  R2UR UR6, R4 ;  /* 0x00000000040672ca */ /* 0x000fe200000e0000 */
[----:B------:R-:W-:Y:S01]  /*bc60*/  VIADD R9, R7, 0x1cc00 ;  /* 0x0001cc0007097836 */ /* 0x000fe20000000000 */
[----:B------:R-:W-:Y:S01]  /*bc70*/  R2UR UR7, R5 ;  /* 0x00000000050772ca */ /* 0x000fe200000e0000 */
[----:B------:R-:W-:Y:S01]  /*bc80*/  UMOV UR10, 0x40 ;  /* 0x00000040000a7882 */ /* 0x000fe20000000000 */
[----:B------:R-:W-:-:S13]  /*bc90*/  PLOP3.LUT P0, PT, PT, PT, PT, 0x80, 0x0 ;  /* 0x000000000000781c */ /* 0x000fda0003f0f070 */
.L_x_72:
        /* <DEDUP_REMOVED lines=15> */
.L_x_73:
        /* <DEDUP_REMOVED lines=10> */
.L_x_60:
[----:B------:R-:W-:Y:S05]  /*be30*/  BSYNC B0 ;  /* 0x0000000000007941 */ /* 0x000fea0003800000 */
.L_x_59:
[----:B------:R-:W-:-:S06]  /*be40*/  UISETP.NE.AND UP0, UPT, UR42, 0x3, UPT ;  /* 0x000000032a00788c */ /* 0x000fcc000bf05270 */
[----:B------:R-:W-:-:S13]  /*be50*/  PLOP3.LUT P0, PT, PT, PT, UP0, 0x80, 0x0 ;  /* 0x000000000000781c */ /* 0x000fda0003f0f008 */
[----:B------:R-:W-:Y:S05]  /*be60*/  @!P0 BRA `(.L_x_74) ;  /* 0x0000000000048947 */ /* 0x000fea0003800000 */
[----:B------:R-:W-:Y:S01]  /*be70*/  BPT.TRAP 0x1 ;  /* 0x000000040000795c */ /* 0x000fe20000300000 */
.L_x_74:
[----:B------:R-:W-:Y:S01]  /*be80*/  IMAD.U32 R4, RZ, RZ, UR47 ;  /* 0x0000002fff047e24 */ /* 0x000fe2000f8e00ff */
[----:B------:R-:W-:Y:S01]  /*be90*/  LEA R18, R3, UR41, 0x3 ;  /* 0x0000002903127c11 */ /* 0x000fe2000f8e18ff */
[----:B------:R-:W-:Y:S03]  /*bea0*/  BSSY B0, `(.L_x_75) ;  /* 0x0000006000007945 */ /* 0x000fe60003800000 */
[----:B------:R-:W-:Y:S02]  /*beb0*/  ISETP.NE.AND P1, PT, R4, 0x3, PT ;  /* 0x000000030400780c */ /* 0x000fe40003f25270 */
[----:B------:R-:W-:-:S04]  /*bec0*/  LOP3.LUT R4, R0, 0x1, RZ, 0x3c, !PT ;  /* 0x0000000100047812 */ /* 0x000fc800078e3cff */
[----:B------:R-:W-:-:S04]  /*bed0*/  SHF.L.U32 R4, R4, 0x1f, RZ ;  /* 0x0000001f04047819 */ /* 0x000fc800000006ff */
[----:B------:R-:W1:Y:S02]  /*bee0*/  SYNCS.PHASECHK.TRANS64.TRYWAIT P0, [R18+URZ+0x29870], R4 ;  /* 0x02987004120075a7 */ /* 0x000e64000800017f */
[----:B-1----:R-:W-:Y:S05]  /*bef0*/  @!P0 BRA `(.L_x_76) ;  /* 0x0000001800bc8947 */ /* 0x002fea0003800000 */
.L_x_121:
[----:B------:R-:W-:Y:S05]  /*bf00*/  BSYNC B0 ;  /* 0x0000000000007941 */ /* 0x000fea0003800000 */
.L_x_75:
[----:B------:R-:W-:Y:S05]  /*bf10*/  @!P1 BRA `(.L_x_77) ;  /* 0x0000000000049947 */ /* 0x000fea0003800000 */
[----:B------:R-:W-:Y:S01]  /*bf20*/  BPT.TRAP 0x1 ;  /* 0x000000040000795c */ /* 0x000fe20000300000 */
.L_x_77:
[----:B------:R-:W-:Y:S01]  /*bf30*/  SHF.L.U32 R0, R0, 0x1f, RZ ;  /* 0x0000001f00007819 */ /* 0x000fe200000006ff */
[----:B------:R-:W-:-:S03]  /*bf40*/  IMAD R12, R3, 0x5000, RZ ;  /* 0x00005000030c7824 */ /* 0x000fc600078e02ff */
[----:B------:R-:W3:Y:S02]  /*bf50*/  SYNCS.PHASECHK.TRANS64.TRYWAIT P0, [R18+URZ+0x29860], R0 ;  /* 0x02986000120075a7 */ /* 0x000ee4000800017f */
[----:B---3--:R-:W-:Y:S05]  /*bf60*/  @!P0 BRA `(.L_x_78) ;  /* 0x0000001800b48947 */ /* 0x008fea0003800000 */
.L_x_122:
[----:B------:R-:W3:Y:S04]  /*bf70*/  LDL R3, [R1+0x14] ;  /* 0x0000140001037983 */ /* 0x000ee80000100800 */
[----:B0-----:R-:W4:Y:S04]  /*bf80*/  LDL R6, [R1+0x18] ;  /* 0x0000180001067983 */ /* 0x001f280000100800 */
[----:B------:R-:W5:Y:S01]  /*bf90*/  LDL R13, [R1+0x10] ;  /* 0x00001000010d7983 */ /* 0x000f620000100800 */
[----:B------:R-:W-:Y:S05]  /*bfa0*/  WARPSYNC.ALL ;  /* 0x0000000000007948 */ /* 0x000fea0003800000 */
[----:B---3--:R-:W-:-:S05]  /*bfb0*/  LOP3.LUT R0, R12, R3, RZ, 0xfc, !PT ;  /* 0x000000030c007212 */ /* 0x008fca00078efcff */
[----:B------:R-:W1:Y:S01]  /*bfc0*/  LDSM.16.MT88.4 R8, [R0+UR41+0xa400] ;  /* 0x00a400290008783b */ /* 0x000e620008004200 */
[----:B------:R-:W-:Y:S01]  /*bfd0*/  VIADD R3, R0, UR41 ;  /* 0x0000002900037c36 */ /* 0x000fe20008000000 */
[----:B-----5:R-:W-:-:S03]  /*bfe0*/  LOP3.LUT R19, R12, R13, RZ, 0xfc, !PT ;  /* 0x0000000d0c137212 */ /* 0x020fc600078efcff */
[----:B----4-:R-:W-:Y:S02]  /*bff0*/  IMAD.IADD R3, R6, 0x1, R3 ;  /* 0x0000000106037824 */ /* 0x010fe400078e0203 */
[----:B------:R-:W-:Y:S01]  /*c000*/  VIADD R19, R19, UR41 ;  /* 0x0000002913137c36 */ /* 0x000fe20008000000 */
[C-C-:B-1----:R-:W-:Y:S02]  /*c010*/  PRMT R4, R8.reuse, 0x6420, R9.reuse ;  /* 0x0000642008047816 */ /* 0x142fe40000000009 */
[----:B------:R-:W-:Y:S02]  /*c020*/  PRMT R5, R8, 0x7531, R9 ;  /* 0x0000753108057816 */ /* 0x000fe40000000009 */
[C-C-:B------:R-:W-:Y:S02]  /*c030*/  PRMT R6, R10.reuse, 0x6420, R11.reuse ;  /* 0x000064200a067816 */ /* 0x140fe4000000000b */
[----:B------:R-:W-:Y:S02]  /*c040*/  PRMT R7, R10, 0x7531, R11 ;  /* 0x000075310a077816 */ /* 0x000fe4000000000b */
[----:B------:R-:W0:Y:S04]  /*c050*/  LDSM.16.MT88.4 R8, [R3+0xa400] ;  /* 0x00a400000308783b */ /* 0x000e280000004200 */
[----:B------:R-:W-:Y:S01]  /*c060*/  STSM.16.M88.4 [R19+0x400], R4 ;  /* 0x0004000413007844 */ /* 0x000fe20000000200 */
[----:B0-----:R-:W-:-:S02]  /*c070*/  PRMT R12, R8, 0x6420, R9 ;  /* 0x00006420080c7816 */ /* 0x001fc40000000009 */
[----:B------:R-:W-:Y:S02]  /*c080*/  PRMT R13, R8, 0x7531, R9 ;  /* 0x00007531080d7816 */ /* 0x000fe40000000009 */
[C-C-:B------:R-:W-:Y:S02]  /*c090*/  PRMT R14, R10.reuse, 0x6420, R11.reuse ;  /* 0x000064200a0e7816 */ /* 0x140fe4000000000b */
[----:B------:R-:W-:-:S05]  /*c0a0*/  PRMT R15, R10, 0x7531, R11 ;  /* 0x000075310a0f7816 */ /* 0x000fca000000000b */
[----:B------:R-:W-:Y:S04]  /*c0b0*/  STSM.16.M88.4 [R19+0xc00], R12 ;  /* 0x000c000c13007844 */ /* 0x000fe80000000200 */
[----:B------:R-:W0:Y:S02]  /*c0c0*/  LDSM.16.MT88.4 R8, [R0+UR41+0xb400] ;  /* 0x00b400290008783b */ /* 0x000e240008004200 */
[C-C-:B0-----:R-:W-:Y:S02]  /*c0d0*/  PRMT R4, R8.reuse, 0x6420, R9.reuse ;  /* 0x0000642008047816 */ /* 0x141fe40000000009 */
[----:B------:R-:W-:Y:S02]  /*c0e0*/  PRMT R5, R8, 0x7531, R9 ;  /* 0x0000753108057816 */ /* 0x000fe40000000009 */
[----:B------:R-:W-:-:S02]  /*c0f0*/  PRMT R6, R10, 0x6420, R11 ;  /* 0x000064200a067816 */ /* 0x000fc4000000000b */
[----:B------:R-:W-:Y:S02]  /*c100*/  PRMT R7, R10, 0x7531, R11 ;  /* 0x000075310a077816 */ /* 0x000fe4000000000b */
[----:B------:R-:W0:Y:S04]  /*c110*/  LDSM.16.MT88.4 R8, [R3+0xb400] ;  /* 0x00b400000308783b */ /* 0x000e280000004200 */
[----:B------:R-:W-:Y:S01]  /*c120*/  STSM.16.M88.4 [R19+0x1400], R4 ;  /* 0x0014000413007844 */ /* 0x000fe20000000200 */
[C-C-:B0-----:R-:W-:Y:S02]  /*c130*/  PRMT R12, R8.reuse, 0x6420, R9.reuse ;  /* 0x00006420080c7816 */ /* 0x141fe40000000009 */
[----:B------:R-:W-:Y:S02]  /*c140*/  PRMT R13, R8, 0x7531, R9 ;  /* 0x00007531080d7816 */ /* 0x000fe40000000009 */
[----:B------:R-:W-:-:S02]  /*c150*/  PRMT R14, R10, 0x6420, R11 ;  /* 0x000064200a0e7816 */ /* 0x000fc4000000000b */
        /* <DEDUP_REMOVED lines=20> */
[----:B------:R0:W-:Y:S02]  /*c2a0*/  STSM.16.M88.4 [R19+0x3400], R4 ;  /* 0x0034000413007844 */ /* 0x0001e40000000200 */
[C-C-:B0-----:R-:W-:Y:S02]  /*c2b0*/  PRMT R4, R8.reuse, 0x6420, R9.reuse ;  /* 0x0000642008047816 */ /* 0x141fe40000000009 */
[----:B------:R-:W-:-:S02]  /*c2c0*/  PRMT R5, R8, 0x7531, R9 ;  /* 0x0000753108057816 */ /* 0x000fc40000000009 */
[C-C-:B------:R-:W-:Y:S02]  /*c2d0*/  PRMT R6, R10.reuse, 0x6420, R11.reuse ;  /* 0x000064200a067816 */ /* 0x140fe4000000000b */
[----:B------:R-:W-:-:S05]  /*c2e0*/  PRMT R7, R10, 0x7531, R11 ;  /* 0x000075310a077816 */ /* 0x000fca000000000b */
[----:B------:R-:W-:Y:S04]  /*c2f0*/  STSM.16.M88.4 [R19+0x3c00], R4 ;  /* 0x003c000413007844 */ /* 0x000fe80000000200 */
[----:B------:R-:W0:Y:S04]  /*c300*/  LDSM.16.MT88.4 R12, [R0+UR41+0xe400] ;  /* 0x00e40029000c783b */ /* 0x000e280008004200 */
[----:B------:R-:W1:Y:S01]  /*c310*/  LDSM.16.MT88.4 R4, [R3+0xe400] ;  /* 0x00e400000304783b */ /* 0x000e620000004200 */
[C-C-:B0-----:R-:W-:Y:S02]  /*c320*/  PRMT R8, R12.reuse, 0x6420, R13.reuse ;  /* 0x000064200c087816 */ /* 0x141fe4000000000d */
[----:B------:R-:W-:-:S02]  /*c330*/  PRMT R9, R12, 0x7531, R13 ;  /* 0x000075310c097816 */ /* 0x000fc4000000000d */
[C-C-:B------:R-:W-:Y:S02]  /*c340*/  PRMT R10, R14.reuse, 0x6420, R15.reuse ;  /* 0x000064200e0a7816 */ /* 0x140fe4000000000f */
[----:B------:R-:W-:-:S05]  /*c350*/  PRMT R11, R14, 0x7531, R15 ;  /* 0x000075310e0b7816 */ /* 0x000fca000000000f */
[----:B------:R1:W-:Y:S02]  /*c360*/  STSM.16.M88.4 [R19+0x4400], R8 ;  /* 0x0044000813007844 */ /* 0x0003e40000000200 */
[C-C-:B-1----:R-:W-:Y:S02]  /*c370*/  PRMT R8, R4.reuse, 0x6420, R5.reuse ;  /* 0x0000642004087816 */ /* 0x142fe40000000005 */
[----:B------:R-:W-:Y:S02]  /*c380*/  PRMT R9, R4, 0x7531, R5 ;  /* 0x0000753104097816 */ /* 0x000fe40000000005 */
[C-C-:B------:R-:W-:Y:S02]  /*c390*/  PRMT R10, R6.reuse, 0x6420, R7.reuse ;  /* 0x00006420060a7816 */ /* 0x140fe40000000007 */
[----:B------:R-:W-:-:S05]  /*c3a0*/  PRMT R11, R6, 0x7531, R7 ;  /* 0x00007531060b7816 */ /* 0x000fca0000000007 */
[----:B------:R0:W-:Y:S01]  /*c3b0*/  STSM.16.M88.4 [R19+0x4c00], R8 ;  /* 0x004c000813007844 */ /* 0x0001e20000000200 */
[----:B------:R-:W-:Y:S01]  /*c3c0*/  @!PT LDS RZ, [RZ] ;  /* 0x00000000fffff984 */ /* 0x000fe20000000800 */
[----:B------:R-:W-:Y:S01]  /*c3d0*/  @!PT LDS RZ, [RZ] ;  /* 0x00000000fffff984 */ /* 0x000fe20000000800 */
[----:B------:R-:W-:Y:S01]  /*c3e0*/  @!PT LDS RZ, [RZ] ;  /* 0x00000000fffff984 */ /* 0x000fe20000000800 */
[----:B------:R-:W-:Y:S01]  /*c3f0*/  @!PT LDS RZ, [RZ] ;  /* 0x00000000fffff984 */ /* 0x000fe20000000800 */
[----:B------:R1:W-:Y:S06]  /*c400*/  MEMBAR.ALL.CTA ;  /* 0x0000000000007992 */ /* 0x0003ec0000008000 */
[----:B-1----:R-:W1:Y:S01]  /*c410*/  FENCE.VIEW.ASYNC.S ;  /* 0x00000000000073c6 */ /* 0x002e620000000000 */
[----:B------:R-:W-:Y:S05]  /*c420*/  @!P1 BRA `(.L_x_79) ;  /* 0x0000000000049947 */ /* 0x000fea0003800000 */
[----:B------:R-:W-:Y:S01]  /*c430*/  BPT.TRAP 0x1 ;  /* 0x000000040000795c */ /* 0x000fe20000300000 */
.L_x_79:
[----:B------:R-:W3:Y:S01]  /*c440*/  S2R R0, SR_TID.X ;  /* 0x0000000000007919 */ /* 0x000ee20000002100 */
[----:B-1----:R1:W-:Y:S01]  /*c450*/  SYNCS.ARRIVE.TRANS64.A1T0 RZ, [R18+URZ+0x29850], RZ ;  /* 0x029850ff12ff79a7 */ /* 0x0023e2000810003f */
[----:B---3--:R-:W-:Y:S01]  /*c460*/  LOP3.LUT R0, R0, 0x7f, RZ, 0xc0, !PT ;  /* 0x0000007f00007812 */ /* 0x008fe200078ec0ff */
[----:B------:R-:W-:Y:S03]  /*c470*/  BAR.SYNC.DEFER_BLOCKING 0x2, 0x80 ;  /* 0x0082000000007b1d */ /* 0x000fe60000010000 */
[----:B------:R-:W-:-:S03]  /*c480*/  ISETP.NE.AND P0, PT, R0, RZ, PT ;  /* 0x000000ff0000720c */ /* 0x000fc60003f05270 */
[----:B------:R3:W5:Y:S10]  /*c490*/  LDL R0, [R1] ;  /* 0x0000000001007983 */ /* 0x0007740000100800 */
[----:B-1----:R-:W-:-:S05]  /*c4a0*/  @!P0 VIADD R18, R18, 0x29880 ;  /* 0x0002988012128836 */ /* 0x002fca0000000000 */
[----:B------:R-:W-:-:S04]  /*c4b0*/  @!P0 PRMT R18, RZ, 0x654, R18 ;  /* 0x00000654ff128816 */ /* 0x000fc80000000012 */
[----:B------:R3:W-:Y:S01]  /*c4c0*/  @!P0 SYNCS.ARRIVE.TRANS64.RED.A1T0 RZ, [R18+URZ], RZ ;  /* 0x000000ff12ff89a7 */ /* 0x0007e2000810043f */
[C---:B------:R-:W-:Y:S01]  /*c4d0*/  ISETP.GT.AND P0, PT, R2.reuse, RZ, PT ;  /* 0x000000ff0200720c */ /* 0x040fe20003f04270 */
[----:B------:R-:W-:Y:S02]  /*c4e0*/  VIADD R2, R2, 0xffffffff ;  /* 0xffffffff02027836 */ /* 0x000fe40000000000 */
[----:B------:R-:W-:-:S10]  /*c4f0*/  IMAD.MOV.U32 R3, RZ, RZ, R17 ;  /* 0x000000ffff037224 */ /* 0x000fd400078e0011 */
[----:B---3--:R-:W-:Y:S05]  /*c500*/  @P0 BRA `(.L_x_80) ;  /* 0xfffffff0001c0947 */ /* 0x008fea000383ffff */
.L_x_58:
[----:B------:R-:W-:-:S06]  /*c510*/  UISETP.NE.AND UP0, UPT, UR42, 0x3, UPT ;  /* 0x000000032a00788c */ /* 0x000fcc000bf05270 */
[----:B------:R-:W-:-:S13]  /*c520*/  PLOP3.LUT P0, PT, PT, PT, UP0, 0x80, 0x0 ;  /* 0x000000000000781c */ /* 0x000fda0003f0f008 */
[----:B------:R-:W-:Y:S05]  /*c530*/  @!P0 BRA `(.L_x_81) ;  /* 0x0000000000048947 */ /* 0x000fea0003800000 */
[----:B------:R-:W-:Y:S01]  /*c540*/  BPT.TRAP 0x1 ;  /* 0x000000040000795c */ /* 0x000fe20000300000 */
.L_x_81:
[----:B--2--5:R-:W2:Y:S01]  /*c550*/  LDL R0, [R1] ;  /* 0x0000000001007983 */ /* 0x024ea20000100800 */
[----:B------:R-:W-:Y:S01]  /*c560*/  LEA R16, R17, UR41, 0x3 ;  /* 0x0000002911107c11 */ /* 0x000fe2000f8e18ff */
[----:B------:R-:W-:Y:S01]  /*c570*/  BSSY B0, `(.L_x_82) ;  /* 0x0000007000007945 */ /* 0x000fe20003800000 */
[----:B--2---:R-:W-:Y:S01]  /*c580*/  LOP3.LUT R3, R0, 0x1, RZ, 0x3c, !PT ;  /* 0x0000000100037812 */ /* 0x004fe200078e3cff */
[----:B------:R-:W-:-:S03]  /*c590*/  IMAD.U32 R0, RZ, RZ, UR47 ;  /* 0x0000002fff007e24 */ /* 0x000fc6000f8e00ff */
[----:B------:R-:W-:Y:S02]  /*c5a0*/  SHF.L.U32 R3, R3, 0x1f, RZ ;  /* 0x0000001f03037819 */ /* 0x000fe400000006ff */
[----:B------:R-:W-:Y:S02]  /*c5b0*/  ISETP.NE.AND P1, PT, R0, 0x3, PT ;  /* 0x000000030000780c */ /* 0x000fe40003f25270 */
[----:B------:R-:W2:Y:S02]  /*c5c0*/  SYNCS.PHASECHK.TRANS64.TRYWAIT P0, [R16+URZ+0x29870], R3 ;  /* 0x02987003100075a7 */ /* 0x000ea4000800017f */
[----:B--2---:R-:W-:Y:S09]  /*c5d0*/  @!P0 BRA `(.L_x_83) ;  /* 0x00000014002c8947 */ /* 0x004ff20003800000 */
.L_x_123:
[----:B------:R-:W-:Y:S05]  /*c5e0*/  BSYNC B0 ;  /* 0x0000000000007941 */ /* 0x000fea0003800000 */
.L_x_82:
[----:B------:R-:W-:Y:S05]  /*c5f0*/  @!P1 BRA `(.L_x_84) ;  /* 0x0000000000049947 */ /* 0x000fea0003800000 */
[----:B------:R-:W-:Y:S01]  /*c600*/  BPT.TRAP 0x1 ;  /* 0x000000040000795c */ /* 0x000fe20000300000 */
.L_x_84:
[----:B------:R-:W2:Y:S02]  /*c610*/  LDL R0, [R1] ;  /* 0x0000000001007983 */ /* 0x000ea40000100800 */
[----:B--2---:R-:W-:-:S04]  /*c620*/  SHF.L.U32 R3, R0, 0x1f, RZ ;  /* 0x0000001f00037819 */ /* 0x004fc800000006ff */
[----:B------:R-:W2:Y:S02]  /*c630*/  SYNCS.PHASECHK.TRANS64.TRYWAIT P0, [R16+URZ+0x29860], R3 ;  /* 0x02986003100075a7 */ /* 0x000ea4000800017f */
[----:B--2---:R-:W-:Y:S05]  /*c640*/  @!P0 BRA `(.L_x_85) ;  /* 0x0000001400248947 */ /* 0x004fea0003800000 */
.L_x_124:
[----:B-1----:R-:W3:Y:S04]  /*c650*/  LDL R2, [R1+0x14] ;  /* 0x0000140001027983 */ /* 0x002ee80000100800 */
[----:B0-----:R-:W4:Y:S04]  /*c660*/  LDL R10, [R1+0x18] ;  /* 0x00001800010a7983 */ /* 0x001f280000100800 */
[----:B------:R-:W5:Y:S01]  /*c670*/  LDL R12, [R1+0x10] ;  /* 0x00001000010c7983 */ /* 0x000f620000100800 */
[----:B------:R-:W-:Y:S01]  /*c680*/  IMAD R0, R17, 0x5000, RZ ;  /* 0x0000500011007824 */ /* 0x000fe200078e02ff */
[----:B------:R-:W-:Y:S05]  /*c690*/  WARPSYNC.ALL ;  /* 0x0000000000007948 */ /* 0x000fea0003800000 */
[----:B---3--:R-:W-:-:S05]  /*c6a0*/  LOP3.LUT R2, R0, R2, RZ, 0xfc, !PT ;  /* 0x0000000200027212 */ /* 0x008fca00078efcff */
[----:B------:R-:W0:Y:S01]  /*c6b0*/  LDSM.16.MT88.4 R4, [R2+UR41+0xa400] ;  /* 0x00a400290204783b */ /* 0x000e220008004200 */
[----:B--2---:R-:W-:Y:S01]  /*c6c0*/  VIADD R3, R2, UR41 ;  /* 0x0000002902037c36 */ /* 0x004fe20008000000 */
[----:B-----5:R-:W-:-:S03]  /*c6d0*/  LOP3.LUT R0, R0, R12, RZ, 0xfc, !PT ;  /* 0x0000000c00007212 */ /* 0x020fc600078efcff */
[----:B----4-:R-:W-:Y:S02]  /*c6e0*/  IMAD.IADD R3, R10, 0x1, R3 ;  /* 0x000000010a037824 */ /* 0x010fe400078e0203 */
[----:B------:R-:W-:Y:S01]  /*c6f0*/  VIADD R0, R0, UR41 ;  /* 0x0000002900007c36 */ /* 0x000fe20008000000 */
[C-C-:B0-----:R-:W-:Y:S02]  /*c700*/  PRMT R8, R4.reuse, 0x6420, R5.reuse ;  /* 0x0000642004087816 */ /* 0x141fe40000000005 */
[----:B------:R-:W-:Y:S02]  /*c710*/  PRMT R9, R4, 0x7531, R5 ;  /* 0x0000753104097816 */ /* 0x000fe40000000005 */
[C-C-:B------:R-:W-:Y:S02]  /*c720*/  PRMT R10, R6.reuse, 0x6420, R7.reuse ;  /* 0x00006420060a7816 */ /* 0x140fe40000000007 */
[----:B------:R-:W-:Y:S02]  /*c730*/  PRMT R11, R6, 0x7531, R7 ;  /* 0x00007531060b7816 */ /* 0x000fe40000000007 */
[----:B------:R-:W0:Y:S04]  /*c740*/  LDSM.16.MT88.4 R4, [R3+0xa400] ;  /* 0x00a400000304783b */ /* 0x000e280000004200 */
[----:B------:R0:W-:Y:S02]  /*c750*/  STSM.16.M88.4 [R0+0x400], R8 ;  /* 0x0004000800007844 */ /* 0x0001e40000000200 */
        /* <DEDUP_REMOVED lines=47> */
[----:B------:R1:W-:Y:S01]  /*ca50*/  STSM.16.M88.4 [R0+0x4400], R12 ;  /* 0x0044000c00007844 */ /* 0x0003e20000000200 */
[C-C-:B0-----:R-:W-:Y:S02]  /*ca60*/  PRMT R8, R4.reuse, 0x6420, R5.reuse ;  /* 0x0000642004087816 */ /* 0x141fe40000000005 */
[----:B------:R-:W-:Y:S02]  /*ca70*/  PRMT R9, R4, 0x7531, R5 ;  /* 0x0000753104097816 */ /* 0x000fe40000000005 */
[----:B------:R-:W-:-:S02]  /*ca80*/  PRMT R10, R6, 0x6420, R7 ;  /* 0x00006420060a7816 */ /* 0x000fc40000000007 */
[----:B------:R-:W-:-:S05]  /*ca90*/  PRMT R11, R6, 0x7531, R7 ;  /* 0x00007531060b7816 */ /* 0x000fca0000000007 */
[----:B------:R1:W-:Y:S01]  /*caa0*/  STSM.16.M88.4 [R0+0x4c00], R8 ;  /* 0x004c000800007844 */ /* 0x0003e20000000200 */
[----:B------:R-:W-:Y:S01]  /*cab0*/  @!PT LDS RZ, [RZ] ;  /* 0x00000000fffff984 */ /* 0x000fe20000000800 */
[----:B------:R-:W-:Y:S01]  /*cac0*/  @!PT LDS RZ, [RZ] ;  /* 0x00000000fffff984 */ /* 0x000fe20000000800 */
[----:B------:R-:W-:Y:S01]  /*cad0*/  @!PT LDS RZ, [RZ] ;  /* 0x00000000fffff984 */ /* 0x000fe20000000800 */
[----:B------:R-:W-:Y:S01]  /*cae0*/  @!PT LDS RZ, [RZ] ;  /* 0x00000000fffff984 */ /* 0x000fe20000000800 */
[----:B------:R0:W-:Y:S06]  /*caf0*/  MEMBAR.ALL.CTA ;  /* 0x0000000000007992 */ /* 0x0001ec0000008000 */
[----:B0-----:R-:W0:Y:S01]  /*cb00*/  FENCE.VIEW.ASYNC.S ;  /* 0x00000000000073c6 */ /* 0x001e220000000000 */
[----:B------:R-:W-:Y:S05]  /*cb10*/  @!P1 BRA `(.L_x_86) ;  /* 0x0000000000049947 */ /* 0x000fea0003800000 */
[----:B------:R-:W-:Y:S01]  /*cb20*/  BPT.TRAP 0x1 ;  /* 0x000000040000795c */ /* 0x000fe20000300000 */
.L_x_86:
[----:B------:R-:W2:Y:S01]  /*cb30*/  LDL.LU R3, [R1] ;  /* 0x0000000001037983 */ /* 0x000ea20000300800 */
[----:B0-----:R-:W-:Y:S01]  /*cb40*/  SYNCS.ARRIVE.TRANS64.A1T0 RZ, [R16+URZ+0x29850], RZ ;  /* 0x029850ff10ff79a7 */ /* 0x001fe2000810003f */
[----:B-1----:R-:W0:Y:S01]  /*cb50*/  S2R R0, SR_TID.X ;  /* 0x0000000000007919 */ /* 0x002e220000002100 */
[----:B------:R-:W-:Y:S01]  /*cb60*/  VIADD R17, R17, 0x1 ;  /* 0x0000000111117836 */ /* 0x000fe20000000000 */
[----:B------:R-:W1:Y:S01]  /*cb70*/  LDC R2, c[0x0][0xc34] ;  /* 0x00030d00ff027b82 */ /* 0x000e620000000800 */
[----:B0-----:R-:W-:-:S07]  /*cb80*/  LOP3.LUT R0, R0, 0x7f, RZ, 0xc0, !PT ;  /* 0x0000007f00007812 */ /* 0x001fce00078ec0ff */
[----:B------:R-:W-:Y:S01]  /*cb90*/  BAR.SYNC.DEFER_BLOCKING 0x2, 0x80 ;  /* 0x0082000000007b1d */ /* 0x000fe20000010000 */
[----:B------:R-:W-:-:S13]  /*cba0*/  ISETP.NE.AND P0, PT, R0, RZ, PT ;  /* 0x000000ff0000720c */ /* 0x000fda0003f05270 */
[----:B------:R-:W-:-:S05]  /*cbb0*/  @!P0 VIADD R0, R16, 0x29880 ;  /* 0x0002988010008836 */ /* 0x000fca0000000000 */
[----:B------:R-:W-:-:S04]  /*cbc0*/  @!P0 PRMT R0, RZ, 0x654, R0 ;  /* 0x00000654ff008816 */ /* 0x000fc80000000000 */
[----:B------:R0:W-:Y:S01]  /*cbd0*/  @!P0 SYNCS.ARRIVE.TRANS64.RED.A1T0 RZ, [R0+URZ], RZ ;  /* 0x000000ff00ff89a7 */ /* 0x0001e2000810043f */
[----:B------:R-:W-:-:S04]  /*cbe0*/  ISETP.NE.AND P0, PT, R17, 0x2, PT ;  /* 0x000000021100780c */ /* 0x000fc80003f05270 */
[----:B0-----:R-:W-:Y:S01]  /*cbf0*/  SEL R0, RZ, 0x1, P0 ;  /* 0x00000001ff007807 */ /* 0x001fe20000000000 */
[----:B------:R-:W-:-:S06]  /*cc00*/  UIADD3 UR50, UR43, UR50, URZ ;  /* 0x000000322b327290 */ /* 0x000fcc000fffe03f */
[----:B-1----:R-:W-:Y:S01]  /*cc10*/  ISETP.LE.AND P1, PT, R2, UR50, PT ;  /* 0x0000003202007c0c */ /* 0x002fe2000bf23270 */
[----:B------:R-:W-:Y:S01]  /*cc20*/  UIADD3 UR46, UR46, 0x1, URZ ;  /* 0x000000012e2e7890 */ /* 0x000fe2000fffe03f */
[----:B------:R-:W-:Y:S02]  /*cc30*/  SEL R17, R17, RZ, P0 ;  /* 0x000000ff11117207 */ /* 0x000fe40000000000 */
[----:B--2---:R-:W-:-:S05]  /*cc40*/  LOP3.LUT R3, R3, R0, RZ, 0x3c, !PT ;  /* 0x0000000003037212 */ /* 0x004fca00078e3cff */
[----:B------:R1:W-:Y:S04]  /*cc50*/  STL [R1], R3 ;  /* 0x0000000301007387 */ /* 0x0003e80000100800 */
[----:B------:R-:W-:Y:S05]  /*cc60*/  @!P1 BRA `(.L_x_87) ;  /* 0xffffffd000209947 */ /* 0x000fea000383ffff */
[----:B------:R-:W-:-:S12]  /*cc70*/  ULOP3.LUT UR46, UR46, 0x1, URZ, 0xc, !UPT ;  /* 0x000000012e2e7892 */ /* 0x000fd8000f8e0c3f */
.L_x_40:
[----:B-1----:R-:W0:Y:S01]  /*cc80*/  S2R R3, SR_CgaCtaId ;  /* 0x0000000000037919 */ /* 0x002e220000008800 */
[----:B------:R-:W-:-:S04]  /*cc90*/  MOV R0, 0x400 ;  /* 0x0000040000007802 */ /* 0x000fc80000000f00 */
[----:B0-----:R-:W-:Y:S01]  /*cca0*/  LEA R8, R3, R0, 0x18 ;  /* 0x0000000003087211 */ /* 0x001fe200078ec0ff */
[----:B------:R-:W-:-:S05]  /*ccb0*/  IMAD.U32 R0, RZ, RZ, UR46 ;  /* 0x0000002eff007e24 */ /* 0x000fca000f8e00ff */
[----:B------:R-:W-:-:S04]  /*ccc0*/  SHF.L.U32 R0, R0, 0x1f, RZ ;  /* 0x0000001f00007819 */ /* 0x000fc800000006ff */
[----:B------:R-:W0:Y:S02]  /*ccd0*/  SYNCS.PHASECHK.TRANS64.TRYWAIT P0, [R8+URZ+0x29820], R0 ;  /* 0x02982000080075a7 */ /* 0x000e24000800017f */
[----:B0-----:R-:W-:Y:S05]  /*cce0*/  @!P0 BRA `(.L_x_88) ;  /* 0x0000000c00908947 */ /* 0x001fea0003800000 */
.L_x_125:
[----:B------:R-:W1:Y:S02]  /*ccf0*/  S2R R2, SR_TID.X ;  /* 0x0000000000027919 */ /* 0x000e640000002100 */
[----:B-1----:R-:W-:-:S04]  /*cd00*/  SHF.R.U32.HI R2, RZ, 0x5, R2 ;  /* 0x00000005ff027819 */ /* 0x002fc80000011602 */
[----:B------:R-:W-:-:S05]  /*cd10*/  LOP3.LUT R2, R2, 0x3, RZ, 0xc0, !PT ;  /* 0x0000000302027812 */ /* 0x000fca00078ec0ff */
[----:B0-----:R-:W0:Y:S02]  /*cd20*/  SHFL.IDX PT, R0, R2, RZ, 0x1f ;  /* 0x00001fff02007589 */ /* 0x001e2400000e0000 */
[----:B0-----:R-:W-:-:S13]  /*cd30*/  ISETP.NE.AND P0, PT, R0, RZ, PT ;  /* 0x000000ff0000720c */ /* 0x001fda0003f05270 */
[----:B------:R-:W-:Y:S05]  /*cd40*/  @P0 EXIT ;  /* 0x000000000000094d */ /* 0x000fea0003800000 */
[----:B------:R-:W-:Y:S01]  /*cd50*/  ELECT P0, URZ, PT ;  /* 0x00000000003f782f */ /* 0x000fe20003800000 */
[----:B------:R-:W-:-:S12]  /*cd60*/  BSSY B0, `(.L_x_89) ;  /* 0x0000028000007945 */ /* 0x000fd80003800000 */
[----:B------:R-:W-:Y:S05]  /*cd70*/  @!P0 BRA `(.L_x_90) ;  /* 0x0000000000988947 */ /* 0x000fea0003800000 */
[----:B------:R-:W-:-:S06]  /*cd80*/  ULOP3.LUT UR4, UR38, 0x2, URZ, 0xfc, !UPT ;  /* 0x0000000226047892 */ /* 0x000fcc000f8efc3f */
[----:B------:R-:W-:-:S05]  /*cd90*/  IMAD.U32 R0, RZ, RZ, UR4 ;  /* 0x00000004ff007e24 */ /* 0x000fca000f8e00ff */
[----:B------:R-:W-:-:S13]  /*cda0*/  ISETP.NE.AND P0, PT, R0, 0x3, PT ;  /* 0x000000030000780c */ /* 0x000fda0003f05270 */
[----:B------:R-:W-:Y:S05]  /*cdb0*/  @!P0 BRA `(.L_x_91) ;  /* 0x0000000000048947 */ /* 0x000fea0003800000 */
[----:B------:R-:W-:Y:S01]  /*cdc0*/  BPT.TRAP 0x1 ;  /* 0x000000040000795c */ /* 0x000fe20000300000 */
.L_x_91:
[----:B------:R-:W2:Y:S01]  /*cdd0*/  LDL.LU R6, [R1] ;  /* 0x0000000001067983 */ /* 0x000ea20000300800 */
[----:B------:R-:W-:Y:S02]  /*cde0*/  VIADD R0, R8, 0x29840 ;  /* 0x0002984008007836 */ /* 0x000fe40000000000 */
[C---:B------:R-:W-:Y:S02]  /*cdf0*/  VIADD R2, R17.reuse, 0x1 ;  /* 0x0000000111027836 */ /* 0x040fe40000000000 */
[----:B------:R-:W-:-:S03]  /*ce00*/  IMAD R5, R17, 0x8, R0 ;  /* 0x0000000811057824 */ /* 0x000fc600078e0200 */
[----:B------:R-:W-:-:S04]  /*ce10*/  ISETP.NE.AND P2, PT, R2, 0x2, PT ;  /* 0x000000020200780c */ /* 0x000fc80003f45270 */
[----:B------:R-:W-:Y:S02]  /*ce20*/  SEL R3, RZ, 0x1, P2 ;  /* 0x00000001ff037807 */ /* 0x000fe40001000000 */
[C---:B--2---:R-:W-:Y:S02]  /*ce30*/  SHF.L.U32 R4, R6.reuse, 0x1f, RZ ;  /* 0x0000001f06047819 */ /* 0x044fe400000006ff */
[----:B------:R-:W-:Y:S02]  /*ce40*/  LOP3.LUT R6, R6, R3, RZ, 0x3c, !PT ;  /* 0x0000000306067212 */ /* 0x000fe400078e3cff */
[----:B------:R-:W0:Y:S01]  /*ce50*/  SYNCS.PHASECHK.TRANS64.TRYWAIT P1, [R5+URZ], R4 ;  /* 0x00000004050075a7 */ /* 0x000e22000802017f */
[----:B------:R-:W-:-:S05]  /*ce60*/  SEL R3, R2, RZ, P2 ;  /* 0x000000ff02037207 */ /* 0x000fca0001000000 */
[----:B------:R-:W-:Y:S01]  /*ce70*/  IMAD R7, R3, 0x8, R0 ;  /* 0x0000000803077824 */ /* 0x000fe200078e0200 */
[----:B------:R-:W-:Y:S01]  /*ce80*/  SHF.L.U32 R0, R6, 0x1f, RZ ;  /* 0x0000001f06007819 */ /* 0x000fe200000006ff */
[----:B0-----:R-:W-:Y:S06]  /*ce90*/  @!P1 BRA `(.L_x_92) ;  /* 0x0000000c00389947 */ /* 0x001fec0003800000 */
.L_x_126:
[----:B------:R-:W1:Y:S02]  /*cea0*/  SYNCS.PHASECHK.TRANS64.TRYWAIT P1, [R7+URZ], R0 ;  /* 0x00000000070075a7 */ /* 0x000e64000802017f */
[----:B-1----:R-:W-:Y:S05]  /*ceb0*/  @!P1 BRA `(.L_x_93) ;  /* 0x0000000c00449947 */ /* 0x002fea0003800000 */
.L_x_127:
[----:B------:R-:W-:Y:S05]  /*cec0*/  @!P0 BRA `(.L_x_94) ;  /* 0x0000000000048947 */ /* 0x000fea0003800000 */
[----:B------:R-:W-:Y:S01]  /*ced0*/  BPT.TRAP 0x1 ;  /* 0x000000040000795c */ /* 0x000fe20000300000 */
.L_x_94:
[----:B------:R-:W-:-:S04]  /*cee0*/  IMAD R17, R17, 0x8, R8 ;  /* 0x0000000811117824 */ /* 0x000fc800078e0208 */
[----:B------:R-:W2:Y:S02]  /*cef0*/  SYNCS.PHASECHK.TRANS64.TRYWAIT P1, [R17+URZ+0x29860], R4 ;  /* 0x02986004110075a7 */ /* 0x000ea4000802017f */
[----:B--2---:R-:W-:Y:S05]  /*cf00*/  @!P1 BRA `(.L_x_95) ;  /* 0x0000000c00449947 */ /* 0x004fea0003800000 */
.L_x_128:
[----:B------:R-:W-:Y:S05]  /*cf10*/  @!P0 BRA `(.L_x_96) ;  /* 0x0000000000048947 */ /* 0x000fea0003800000 */
[----:B------:R-:W-:Y:S01]  /*cf20*/  BPT.TRAP 0x1 ;  /* 0x000000040000795c */ /* 0x000fe20000300000 */
.L_x_96:
[----:B------:R-:W-:-:S04]  /*cf30*/  IMAD R3, R3, 0x8, R8 ;  /* 0x0000000803037824 */ /* 0x000fc800078e0208 */
[----:B------:R-:W3:Y:S02]  /*cf40*/  SYNCS.PHASECHK.TRANS64.TRYWAIT P1, [R3+URZ+0x29860], R0 ;  /* 0x02986000030075a7 */ /* 0x000ee4000802017f */
[----:B---3--:R-:W-:Y:S05]  /*cf50*/  @!P1 BRA `(.L_x_97) ;  /* 0x0000000c00449947 */ /* 0x008fea0003800000 */
.L_x_129:
[----:B------:R-:W-:Y:S05]  /*cf60*/  @!P0 BRA `(.L_x_98) ;  /* 0x0000000000048947 */ /* 0x000fea0003800000 */
[----:B------:R-:W-:Y:S01]  /*cf70*/  BPT.TRAP 0x1 ;  /* 0x000000040000795c */ /* 0x000fe20000300000 */
.L_x_98:
[----:B------:R-:W4:Y:S02]  /*cf80*/  SYNCS.PHASECHK.TRANS64.TRYWAIT P0, [R17+URZ+0x29880], R4 ;  /* 0x02988004110075a7 */ /* 0x000f24000800017f */
[----:B----4-:R-:W-:Y:S05]  /*cf90*/  @!P0 BRA `(.L_x_99) ;  /* 0x0000000c00488947 */ /* 0x010fea0003800000 */
.L_x_100:
[----:B------:R0:W0:Y:S02]  /*cfa0*/  SYNCS.PHASECHK.TRANS64.TRYWAIT P0, [R3+URZ+0x29880], R0 ;  /* 0x02988000030075a7 */ /* 0x000024000800017f */
[----:B0-----:R-:W-:Y:S05]  /*cfb0*/  @!P0 NANOSLEEP.SYNCS 0x989680 ;  /* 0x009896800000895d */ /* 0x001fea0003900000 */
[----:B------:R-:W0:Y:S02]  /*cfc0*/  @!P0 SYNCS.PHASECHK.TRANS64 P0, [R3+URZ+0x29880], R0 ;  /* 0x02988000030085a7 */ /* 0x000e24000800007f */
[----:B0-----:R-:W-:Y:S05]  /*cfd0*/  @!P0 BRA `(.L_x_100) ;  /* 0xfffffffc00f08947 */ /* 0x001fea000383ffff */
.L_x_90:
[----:B------:R-:W-:Y:S05]  /*cfe0*/  BSYNC B0 ;  /* 0x0000000000007941 */ /* 0x000fea0003800000 */
.L_x_89:
[----:B------:R-:W-:Y:S05]  /*cff0*/  EXIT ;  /* 0x000000000000794d */ /* 0x000fea0003800000 */
.L_x_10:
[----:B0-----:R-:W-:-:S04]  /*d000*/  IMAD.U32 R3, RZ, RZ, UR39 ;  /* 0x00000027ff037e24 */ /* 0x001fc8000f8e00ff */
[----:B------:R0:W1:Y:S03]  /*d010*/  SYNCS.PHASECHK.TRANS64.TRYWAIT P1, [R3+URZ+0x29800], R0 ;  /* 0x02980000030075a7 */ /* 0x000066000802017f */
[----:B-1----:R-:W-:Y:S05]  /*d020*/  @!P1 NANOSLEEP.SYNCS 0x989680 ;  /* 0x009896800000995d */ /* 0x002fea0003900000 */
[----:B------:R-:W1:Y:S02]  /*d030*/  @!P1 SYNCS.PHASECHK.TRANS64 P1, [R3+URZ+0x29800], R0 ;  /* 0x02980000030095a7 */ /* 0x000e64000802007f */
[----:B-1----:R-:W-:Y:S05]  /*d040*/  @!P1 BRA `(.L_x_10) ;  /* 0xfffffffc00ec9947 */ /* 0x002fea000383ffff */
[----:B------:R-:W-:Y:S05]  /*d050*/  BRA `(.L_x_101) ;  /* 0xffffff4400187947 */ /* 0x000fea000383ffff */
.L_x_14:
[----:B-1----:R1:W2:Y:S02]  /*d060*/  SYNCS.PHASECHK.TRANS64.TRYWAIT P1, [R4+URZ+0x29830], R3 ;  /* 0x02983003040075a7 */ /* 0x0022a4000802017f */
[----:B--2---:R-:W-:Y:S05]  /*d070*/  @!P1 NANOSLEEP.SYNCS 0x989680 ;  /* 0x009896800000995d */ /* 0x004fea0003900000 */
[----:B------:R-:W2:Y:S02]  /*d080*/  @!P1 SYNCS.PHASECHK.TRANS64 P1, [R4+URZ+0x29830], R3 ;  /* 0x02983003040095a7 */ /* 0x000ea4000802007f */
[----:B--2---:R-:W-:Y:S05]  /*d090*/  @!P1 BRA `(.L_x_14) ;  /* 0xfffffffc00f09947 */ /* 0x004fea000383ffff */
[----:B------:R-:W-:Y:S05]  /*d0a0*/  BRA `(.L_x_13) ;  /* 0xffffff4400407947 */ /* 0x000fea000383ffff */
.L_x_19:
[----:B-1----:R-:W-:-:S04]  /*d0b0*/  IMAD.U32 R3, RZ, RZ, UR6 ;  /* 0x00000006ff037e24 */ /* 0x002fc8000f8e00ff */
[----:B------:R1:W2:Y:S03]  /*d0c0*/  SYNCS.PHASECHK.TRANS64.TRYWAIT P1, [R3+URZ+0x29830], R0 ;  /* 0x02983000030075a7 */ /* 0x0002a6000802017f */
[----:B--2---:R-:W-:Y:S05]  /*d0d0*/  @!P1 NANOSLEEP.SYNCS 0x989680 ;  /* 0x009896800000995d */ /* 0x004fea0003900000 */
[----:B------:R-:W2:Y:S02]  /*d0e0*/  @!P1 SYNCS.PHASECHK.TRANS64 P1, [R3+URZ+0x29830], R0 ;  /* 0x02983000030095a7 */ /* 0x000ea4000802007f */
[----:B--2---:R-:W-:Y:S05]  /*d0f0*/  @!P1 BRA `(.L_x_19) ;  /* 0xfffffffc00ec9947 */ /* 0x004fea000383ffff */
[----:B------:R-:W-:Y:S05]  /*d100*/  BRA `(.L_x_16) ;  /* 0xffffff7800107947 */ /* 0x000fea000383ffff */
.L_x_23:
[----:B-1----:R-:W-:-:S04]  /*d110*/  IMAD.U32 R3, RZ, RZ, UR6 ;  /* 0x00000006ff037e24 */ /* 0x002fc8000f8e00ff */
[----:B------:R1:W2:Y:S03]  /*d120*/  SYNCS.PHASECHK.TRANS64.TRYWAIT P1, [R3+URZ+0x29850], R0 ;  /* 0x02985000030075a7 */ /* 0x0002a6000802017f */
[----:B--2---:R-:W-:Y:S05]  /*d130*/  @!P1 NANOSLEEP.SYNCS 0x989680 ;  /* 0x009896800000995d */ /* 0x004fea0003900000 */
[----:B------:R-:W2:Y:S02]  /*d140*/  @!P1 SYNCS.PHASECHK.TRANS64 P1, [R3+URZ+0x29850], R0 ;  /* 0x02985000030095a7 */ /* 0x000ea4000802007f */
[----:B--2---:R-:W-:Y:S05]  /*d150*/  @!P1 BRA `(.L_x_23) ;  /* 0xfffffffc00ec9947 */ /* 0x004fea000383ffff */
[----:B------:R-:W-:Y:S05]  /*d160*/  BRA `(.L_x_20) ;  /* 0xffffff8400107947 */ /* 0x000fea000383ffff */
.L_x_29:
[----:B-1----:R-:W-:-:S04]  /*d170*/  IMAD.U32 R7, RZ, RZ, UR4 ;  /* 0x00000004ff077e24 */ /* 0x002fc8000f8e00ff */
[----:B------:R1:W2:Y:S03]  /*d180*/  SYNCS.PHASECHK.TRANS64.TRYWAIT P1, [R7+URZ+0x29850], R6 ;  /* 0x02985006070075a7 */ /* 0x0002a6000802017f */
[----:B--2---:R-:W-:Y:S05]  /*d190*/  @!P1 NANOSLEEP.SYNCS 0x989680 ;  /* 0x009896800000995d */ /* 0x004fea0003900000 */
[----:B------:R-:W2:Y:S02]  /*d1a0*/  @!P1 SYNCS.PHASECHK.TRANS64 P1, [R7+URZ+0x29850], R6 ;  /* 0x02985006070095a7 */ /* 0x000ea4000802007f */
[----:B--2---:R-:W-:Y:S05]  /*d1b0*/  @!P1 BRA `(.L_x_29) ;  /* 0xfffffffc00ec9947 */ /* 0x004fea000383ffff */
[----:B------:R-:W-:Y:S05]  /*d1c0*/  BRA `(.L_x_28) ;  /* 0xffffffa000e47947 */ /* 0x000fea000383ffff */
.L_x_45:
[----:B------:R-:W-:Y:S02]  /*d1d0*/  IMAD.MOV.U32 R13, RZ, RZ, R19 ;  /* 0x000000ffff0d7224 */ /* 0x000fe400078e0013 */
[----:B------:R-:W-:Y:S02]  /*d1e0*/  IMAD.MOV.U32 R12, RZ, RZ, RZ ;  /* 0x000000ffff0c7224 */ /* 0x000fe400078e00ff */
[----:B------:R-:W-:Y:S02]  /*d1f0*/  IMAD.MOV.U32 R11, RZ, RZ, 0x1f ;  /* 0x0000001fff0b7424 */ /* 0x000fe400078e00ff */
[----:B------:R-:W-:-:S07]  /*d200*/  IMAD.MOV.U32 R15, RZ, RZ, -0x1 ;  /* 0xffffffffff0f7424 */ /* 0x000fce00078e00ff */
[----:B01----:R-:W-:Y:S05]  /*d210*/  WARPSYNC.COLLECTIVE R15, `(.L_x_102) ;  /* 0x000000000f087348 */ /* 0x003fea0003c00000 */
[----:B------:R2:W3:Y:S02]  /*d220*/  SHFL.IDX P6, R14, R13, R12, R11 ;  /* 0x0000000c0d0e7389 */ /* 0x0004e400000c000b */
[----:B0123--:R-:W-:Y:S01]  /*d230*/  ENDCOLLECTIVE ;  /* 0x000000000000791b */ /* 0x00ffe20003800000 */
.L_x_102:
[----:B------:R-:W-:Y:S05]  /*d240*/  BRA `(.L_x_103) ;  /* 0xffffffd000b47947 */ /* 0x000fea000383ffff */
.L_x_47:
[----:B------:R-:W-:Y:S01]  /*d250*/  BSSY B0, `(.L_x_104) ;  /* 0x0000006000007945 */ /* 0x000fe20003800000 */
[----:B------:R-:W-:-:S07]  /*d260*/  IMAD.MOV.U32 R15, RZ, RZ, -0x1 ;  /* 0xffffffffff0f7424 */ /* 0x000fce00078e00ff */
[----:B012---:R-:W-:Y:S05]  /*d270*/  WARPSYNC.COLLECTIVE R15, `(.L_x_105) ;  /* 0x000000000f0c7348 */ /* 0x007fea0003c00000 */
[----:B------:R-:W-:Y:S02]  /*d280*/  ELECT P6, UR62, PT ;  /* 0x00000000003e782f */ /* 0x000fe400038c0000 */
[----:B------:R-:W-:Y:S01]  /*d290*/  MOV R14, UR62 ;  /* 0x0000003e000e7c02 */ /* 0x000fe20008000f00 */
[----:B012---:R-:W-:Y:S10]  /*d2a0*/  ENDCOLLECTIVE ;  /* 0x000000000000791b */ /* 0x007ff40003800000 */
.L_x_105:
[----:B------:R-:W-:Y:S05]  /*d2b0*/  BSYNC B0 ;  /* 0x0000000000007941 */ /* 0x000fea0003800000 */
.L_x_104:
[----:B------:R-:W-:Y:S05]  /*d2c0*/  BRA `(.L_x_106) ;  /* 0xffffffd000c47947 */ /* 0x000fea000383ffff */
.L_x_49:
[----:B0-----:R0:W3:Y:S02]  /*d2d0*/  SYNCS.PHASECHK.TRANS64.TRYWAIT P0, [R2+URZ+0x29880], R3 ;  /* 0x02988003020075a7 */ /* 0x0010e4000800017f */
[----:B---3--:R-:W-:Y:S05]  /*d2e0*/  @!P0 NANOSLEEP.SYNCS 0x989680 ;  /* 0x009896800000895d */ /* 0x008fea0003900000 */
[----:B------:R-:W3:Y:S02]  /*d2f0*/  @!P0 SYNCS.PHASECHK.TRANS64 P0, [R2+URZ+0x29880], R3 ;  /* 0x02988003020085a7 */ /* 0x000ee4000800007f */
[----:B---3--:R-:W-:Y:S05]  /*d300*/  @!P0 BRA `(.L_x_49) ;  /* 0xfffffffc00f08947 */ /* 0x008fea000383ffff */
[----:B------:R-:W-:Y:S05]  /*d310*/  BRA `(.L_x_107) ;  /* 0xffffffd400207947 */ /* 0x000fea000383ffff */
.L_x_51:
[----:B---3--:R3:W4:Y:S02]  /*d320*/  SYNCS.PHASECHK.TRANS64.TRYWAIT P0, [R2+URZ+0x29840], R3 ;  /* 0x02984003020075a7 */ /* 0x008724000800017f */
[----:B----4-:R-:W-:Y:S05]  /*d330*/  @!P0 NANOSLEEP.SYNCS 0x989680 ;  /* 0x009896800000895d */ /* 0x010fea0003900000 */
[----:B------:R-:W4:Y:S02]  /*d340*/  @!P0 SYNCS.PHASECHK.TRANS64 P0, [R2+URZ+0x29840], R3 ;  /* 0x02984003020085a7 */ /* 0x000f24000800007f */
[----:B----4-:R-:W-:Y:S05]  /*d350*/  @!P0 BRA `(.L_x_51) ;  /* 0xfffffffc00f08947 */ /* 0x010fea000383ffff */
[----:B------:R-:W-:Y:S05]  /*d360*/  BRA `(.L_x_108) ;  /* 0xffffffd4006c7947 */ /* 0x000fea000383ffff */
.L_x_54:
[----:B------:R-:W-:Y:S02]  /*d370*/  IMAD.MOV.U32 R13, RZ, RZ, R5 ;  /* 0x000000ffff0d7224 */ /* 0x000fe400078e0005 */
[----:B------:R-:W-:Y:S02]  /*d380*/  IMAD.MOV.U32 R12, RZ, RZ, RZ ;  /* 0x000000ffff0c7224 */ /* 0x000fe400078e00ff */
[----:B------:R-:W-:Y:S02]  /*d390*/  IMAD.MOV.U32 R11, RZ, RZ, 0x1c1f ;  /* 0x00001c1fff0b7424 */ /* 0x000fe400078e00ff */
[----:B------:R-:W-:Y:S02]  /*d3a0*/  IMAD.MOV.U32 R15, RZ, RZ, -0x1 ;  /* 0xffffffffff0f7424 */ /* 0x000fe400078e00ff */
[----:B------:R-:W-:-:S07]  /*d3b0*/  IMAD.IADD R0, R10, 0x1, R0 ;  /* 0x000000010a007824 */ /* 0x000fce00078e0200 */
[----:B-----5:R-:W-:Y:S05]  /*d3c0*/  WARPSYNC.COLLECTIVE R15, `(.L_x_109) ;  /* 0x000000000f087348 */ /* 0x020fea0003c00000 */
[----:B------:R0:W1:Y:S02]  /*d3d0*/  SHFL.IDX P6, R14, R13, R12, R11 ;  /* 0x0000000c0d0e7389 */ /* 0x00006400000c000b */
[----:B01---5:R-:W-:Y:S01]  /*d3e0*/  ENDCOLLECTIVE ;  /* 0x000000000000791b */ /* 0x023fe20003800000 */
.L_x_109:
[----:B------:R-:W-:Y:S02]  /*d3f0*/  IMAD.MOV.U32 R13, RZ, RZ, R6 ;  /* 0x000000ffff0d7224 */ /* 0x000fe400078e0006 */
[----:B------:R-:W-:-:S07]  /*d400*/  IMAD.MOV.U32 R2, RZ, RZ, R14 ;  /* 0x000000ffff027224 */ /* 0x000fce00078e000e */
[----:B------:R-:W-:Y:S05]  /*d410*/  WARPSYNC.COLLECTIVE R15, `(.L_x_110) ;  /* 0x000000000f087348 */ /* 0x000fea0003c00000 */
[----:B------:R0:W1:Y:S02]  /*d420*/  SHFL.IDX P6, R14, R13, R12, R11 ;  /* 0x0000000c0d0e7389 */ /* 0x00006400000c000b */
[----:B01----:R-:W-:Y:S01]  /*d430*/  ENDCOLLECTIVE ;  /* 0x000000000000791b */ /* 0x003fe20003800000 */
.L_x_110:
[----:B------:R-:W-:Y:S02]  /*d440*/  ULDC UR4, c[0x0][0x288] ;  /* 0x0000a20000047ab9 */ /* 0x000fe40000000800 */
[----:B------:R-:W-:Y:S02]  /*d450*/  IMAD R4, R7, UR4, RZ ;  /* 0x0000000407047c24 */ /* 0x000fe4000f8e02ff */
[----:B------:R-:W-:-:S03]  /*d460*/  VIADD R7, R0, 0x20 ;  /* 0x0000002000077836 */ /* 0x000fc60000000000 */
[----:B------:R-:W-:Y:S01]  /*d470*/  ISETP.GE.AND P4, PT, R0, R4, PT ;  /* 0x000000040000720c */ /* 0x000fe20003f86270 */
[----:B------:R-:W-:Y:S02]  /*d480*/  IMAD.MOV.U32 R13, RZ, RZ, R5 ;  /* 0x000000ffff0d7224 */ /* 0x000fe400078e0005 */
[----:B------:R-:W-:Y:S02]  /*d490*/  IMAD.MOV.U32 R12, RZ, RZ, 0x1 ;  /* 0x00000001ff0c7424 */ /* 0x000fe400078e00ff */
[----:B------:R-:W-:-:S08]  /*d4a0*/  IMAD.MOV.U32 R3, RZ, RZ, R14 ;  /* 0x000000ffff037224 */ /* 0x000fd000078e000e */
[----:B------:R-:W-:Y:S05]  /*d4b0*/  WARPSYNC.COLLECTIVE R15, `(.L_x_111) ;  /* 0x000000000f087348 */ /* 0x000fea0003c00000 */
[----:B------:R0:W1:Y:S02]  /*d4c0*/  SHFL.IDX P6, R14, R13, R12, R11 ;  /* 0x0000000c0d0e7389 */ /* 0x00006400000c000b */
[----:B01----:R-:W-:Y:S01]  /*d4d0*/  ENDCOLLECTIVE ;  /* 0x000000000000791b */ /* 0x003fe20003800000 */
.L_x_111:
[----:B------:R-:W-:-:S05]  /*d4e0*/  @!P4 IADD3 R3, P3, R9, R3, RZ ;  /* 0x000000030903c210 */ /* 0x000fca0007f7e0ff */
[----:B------:R-:W-:Y:S01]  /*d4f0*/  @!P4 IMAD.X R2, RZ, RZ, R2, P3 ;  /* 0x000000ffff02c224 */ /* 0x000fe200018e0602 */
[----:B------:R-:W-:-:S04]  /*d500*/  ISETP.GE.AND P3, PT, R7, R4, PT ;  /* 0x000000040700720c */ /* 0x000fc80003f66270 */
[----:B------:R-:W-:Y:S01]  /*d510*/  @!P4 LOP3.LUT R3, R3, R2, RZ, 0x3c, !PT ;  /* 0x000000020303c212 */ /* 0x000fe200078e3cff */
[----:B------:R-:W-:-:S03]  /*d520*/  IMAD.MOV.U32 R13, RZ, RZ, R6 ;  /* 0x000000ffff0d7224 */ /* 0x000fc600078e0006 */
[----:B------:R-:W-:-:S04]  /*d530*/  @!P4 LOP3.LUT R2, R3, R2, RZ, 0x3c, !PT ;  /* 0x000000020302c212 */ /* 0x000fc800078e3cff */
[----:B------:R-:W-:-:S05]  /*d540*/  @!P4 LOP3.LUT R3, R3, R2, RZ, 0x3c, !PT ;  /* 0x000000020303c212 */ /* 0x000fca00078e3cff */
[----:B------:R-:W-:Y:S01]  /*d550*/  @!PT LDS RZ, [RZ] ;  /* 0x00000000fffff984 */ /* 0x000fe20000000800 */
[----:B------:R-:W-:Y:S01]  /*d560*/  @!PT LDS RZ, [RZ] ;  /* 0x00000000fffff984 */ /* 0x000fe20000000800 */
[----:B------:R-:W-:Y:S01]  /*d570*/  @!PT LDS RZ, [RZ] ;  /* 0x00000000fffff984 */ /* 0x000fe20000000800 */
[----:B------:R-:W-:Y:S04]  /*d580*/  @!P4 LDGSTS.E.BYPASS.LTC128B.128 [R8+0x14400], desc[UR48][R2.64], !P0 ;  /* 0x144000000208cfae */ /* 0x000fe8000c101d70 */
[----:B------:R-:W-:Y:S04]  /*d590*/  @!P4 LDGSTS.E.BYPASS.LTC128B.128 [R8+0x16400], desc[UR48][R2.64+0x40], !P1 ;  /* 0x164000400208cfae */ /* 0x000fe8000c901d70 */
[----:B------:R0:W-:Y:S02]  /*d5a0*/  @!P4 LDGSTS.E.BYPASS.LTC128B.128 [R8+0x18400], desc[UR48][R2.64+0x80], !P2 ;  /* 0x184000800208cfae */ /* 0x0001e4000d101d70 */
[----:B0-----:R-:W-:-:S07]  /*d5b0*/  IMAD.MOV.U32 R2, RZ, RZ, R14 ;  /* 0x000000ffff027224 */ /* 0x001fce00078e000e */
[----:B------:R-:W-:Y:S05]  /*d5c0*/  WARPSYNC.COLLECTIVE R15, `(.L_x_112) ;  /* 0x000000000f087348 */ /* 0x000fea0003c00000 */
[----:B------:R0:W1:Y:S02]  /*d5d0*/  SHFL.IDX P6, R14, R13, R12, R11 ;  /* 0x0000000c0d0e7389 */ /* 0x00006400000c000b */
[----:B01----:R-:W-:Y:S01]  /*d5e0*/  ENDCOLLECTIVE ;  /* 0x000000000000791b */ /* 0x003fe20003800000 */
.L_x_112:
[----:B------:R-:W-:Y:S02]  /*d5f0*/  IMAD.MOV.U32 R13, RZ, RZ, R5 ;  /* 0x000000ffff0d7224 */ /* 0x000fe400078e0005 */
[----:B------:R-:W-:Y:S02]  /*d600*/  IMAD.MOV.U32 R12, RZ, RZ, 0x2 ;  /* 0x00000002ff0c7424 */ /* 0x000fe400078e00ff */
[----:B------:R-:W-:-:S07]  /*d610*/  IMAD.MOV.U32 R3, RZ, RZ, R14 ;  /* 0x000000ffff037224 */ /* 0x000fce00078e000e */
[----:B------:R-:W-:Y:S05]  /*d620*/  WARPSYNC.COLLECTIVE R15, `(.L_x_113) ;  /* 0x000000000f087348 */ /* 0x000fea0003c00000 */
[----:B------:R0:W1:Y:S02]  /*d630*/  SHFL.IDX P6, R14, R13, R12, R11 ;  /* 0x0000000c0d0e7389 */ /* 0x00006400000c000b */
[----:B01----:R-:W-:Y:S01]  /*d640*/  ENDCOLLECTIVE ;  /* 0x000000000000791b */ /* 0x003fe20003800000 */
.L_x_113:
[----:B------:R-:W-:-:S05]  /*d650*/  @!P3 IADD3 R3, P4, R9, R3, RZ ;  /* 0x000000030903b210 */ /* 0x000fca0007f9e0ff */
[----:B------:R-:W-:-:S05]  /*d660*/  @!P3 IMAD.X R2, RZ, RZ, R2, P4 ;  /* 0x000000ffff02b224 */ /* 0x000fca00020e0602 */
        /* <DEDUP_REMOVED lines=10> */
[----:B0-----:R-:W-:-:S05]  /*d710*/  VIADD R2, R0, 0x40 ;  /* 0x0000004000027836 */ /* 0x001fca0000000000 */
[----:B------:R-:W-:Y:S01]  /*d720*/  ISETP.GE.AND P3, PT, R2, R4, PT ;  /* 0x000000040200720c */ /* 0x000fe20003f66270 */
[----:B------:R-:W-:-:S12]  /*d730*/  IMAD.MOV.U32 R2, RZ, RZ, R14 ;  /* 0x000000ffff027224 */ /* 0x000fd800078e000e */
[----:B------:R-:W-:Y:S05]  /*d740*/  WARPSYNC.COLLECTIVE R15, `(.L_x_114) ;  /* 0x000000000f087348 */ /* 0x000fea0003c00000 */
[----:B------:R0:W1:Y:S02]  /*d750*/  SHFL.IDX P6, R14, R13, R12, R11 ;  /* 0x0000000c0d0e7389 */ /* 0x00006400000c000b */
[----:B01----:R-:W-:Y:S01]  /*d760*/  ENDCOLLECTIVE ;  /* 0x000000000000791b */ /* 0x003fe20003800000 */
.L_x_114:
[----:B------:R-:W-:Y:S02]  /*d770*/  IMAD.MOV.U32 R13, RZ, RZ, R5 ;  /* 0x000000ffff0d7224 */ /* 0x000fe400078e0005 */
[----:B------:R-:W-:Y:S02]  /*d780*/  IMAD.MOV.U32 R12, RZ, RZ, 0x3 ;  /* 0x00000003ff0c7424 */ /* 0x000fe400078e00ff */
[----:B------:R-:W-:-:S07]  /*d790*/  IMAD.MOV.U32 R3, RZ, RZ, R14 ;  /* 0x000000ffff037224 */ /* 0x000fce00078e000e */
[----:B------:R-:W-:Y:S05]  /*d7a0*/  WARPSYNC.COLLECTIVE R15, `(.L_x_115) ;  /* 0x000000000f087348 */ /* 0x000fea0003c00000 */
[----:B------:R0:W1:Y:S02]  /*d7b0*/  SHFL.IDX P6, R14, R13, R12, R11 ;  /* 0x0000000c0d0e7389 */ /* 0x00006400000c000b */
[----:B01----:R-:W-:Y:S01]  /*d7c0*/  ENDCOLLECTIVE ;  /* 0x000000000000791b */ /* 0x003fe20003800000 */
.L_x_115:
[----:B------:R-:W-:-:S05]  /*d7d0*/  @!P3 IADD3 R3, P4, R9, R3, RZ ;  /* 0x000000030903b210 */ /* 0x000fca0007f9e0ff */
[----:B------:R-:W-:-:S05]  /*d7e0*/  @!P3 IMAD.X R2, RZ, RZ, R2, P4 ;  /* 0x000000ffff02b224 */ /* 0x000fca00020e0602 */
[----:B------:R-:W-:Y:S01]  /*d7f0*/  @!P3 LOP3.LUT R3, R3, R2, RZ, 0x3c, !PT ;  /* 0x000000020303b212 */ /* 0x000fe200078e3cff */
[----:B------:R-:W-:-:S03]  /*d800*/  IMAD.MOV.U32 R13, RZ, RZ, R6 ;  /* 0x000000ffff0d7224 */ /* 0x000fc600078e0006 */
[----:B------:R-:W-:-:S04]  /*d810*/  @!P3 LOP3.LUT R2, R3, R2, RZ, 0x3c, !PT ;  /* 0x000000020302b212 */ /* 0x000fc800078e3cff */
[----:B------:R-:W-:Y:S01]  /*d820*/  @!P3 LOP3.LUT R3, R3, R2, RZ, 0x3c, !PT ;  /* 0x000000020303b212 */ /* 0x000fe200078e3cff */
[----:B------:R-:W-:-:S07]  /*d830*/  IMAD.MOV.U32 R5, RZ, RZ, R14 ;  /* 0x000000ffff057224 */ /* 0x000fce00078e000e */
[----:B------:R-:W-:Y:S05]  /*d840*/  WARPSYNC.COLLECTIVE R15, `(.L_x_116) ;  /* 0x000000000f087348 */ /* 0x000fea0003c00000 */
[----:B------:R0:W1:Y:S02]  /*d850*/  SHFL.IDX P6, R14, R13, R12, R11 ;  /* 0x0000000c0d0e7389 */ /* 0x00006400000c000b */
[----:B01----:R-:W-:Y:S01]  /*d860*/  ENDCOLLECTIVE ;  /* 0x000000000000791b */ /* 0x003fe20003800000 */
.L_x_116:
[----:B------:R-:W-:Y:S01]  /*d870*/  @!PT LDS RZ, [RZ] ;  /* 0x00000000fffff984 */ /* 0x000fe20000000800 */
[----:B------:R-:W-:Y:S01]  /*d880*/  @!PT LDS RZ, [RZ] ;  /* 0x00000000fffff984 */ /* 0x000fe20000000800 */
[----:B------:R-:W-:Y:S01]  /*d890*/  @!PT LDS RZ, [RZ] ;  /* 0x00000000fffff984 */ /* 0x000fe20000000800 */
[----:B------:R-:W-:Y:S04]  /*d8a0*/  @!P3 LDGSTS.E.BYPASS.LTC128B.128 [R8+0x15400], desc[UR48][R2.64], !P0 ;  /* 0x154000000208bfae */ /* 0x000fe8000c101d70 */
[----:B------:R-:W-:Y:S04]  /*d8b0*/  @!P3 LDGSTS.E.BYPASS.LTC128B.128 [R8+0x17400], desc[UR48][R2.64+0x40], !P1 ;  /* 0x174000400208bfae */ /* 0x000fe8000c901d70 */
[----:B------:R0:W-:Y:S02]  /*d8c0*/  @!P3 LDGSTS.E.BYPASS.LTC128B.128 [R8+0x19400], desc[UR48][R2.64+0x80], !P2 ;  /* 0x194000800208bfae */ /* 0x0001e4000d101d70 */
[----:B0-----:R-:W-:Y:S01]  /*d8d0*/  IMAD.MOV.U32 R2, RZ, RZ, R14 ;  /* 0x000000ffff027224 */ /* 0x001fe200078e000e */
[----:B------:R-:W-:Y:S06]  /*d8e0*/  BRA `(.L_x_117) ;  /* 0xffffffd800ac7947 */ /* 0x000fec000383ffff */
.L_x_57:
[----:B--2---:R-:W-:-:S04]  /*d8f0*/  IMAD.U32 R3, RZ, RZ, UR41 ;  /* 0x00000029ff037e24 */ /* 0x004fc8000f8e00ff */
[----:B------:R2:W3:Y:S03]  /*d900*/  SYNCS.PHASECHK.TRANS64.TRYWAIT P0, [R3+URZ+0x29820], R0 ;  /* 0x02982000030075a7 */ /* 0x0004e6000800017f */
[----:B---3--:R-:W-:Y:S05]  /*d910*/  @!P0 NANOSLEEP.SYNCS 0x989680 ;  /* 0x009896800000895d */ /* 0x008fea0003900000 */
[----:B------:R-:W3:Y:S02]  /*d920*/  @!P0 SYNCS.PHASECHK.TRANS64 P0, [R3+URZ+0x29820], R0 ;  /* 0x02982000030085a7 */ /* 0x000ee4000800007f */
[----:B---3--:R-:W-:Y:S05]  /*d930*/  @!P0 BRA `(.L_x_57) ;  /* 0xfffffffc00ec8947 */ /* 0x008fea000383ffff */
[----:B------:R-:W-:Y:S05]  /*d940*/  BRA `(.L_x_118) ;  /* 0xffffffd800f07947 */ /* 0x000fea000383ffff */
.L_x_63:
[----:B0-----:R0:W1:Y:S02]  /*d950*/  SYNCS.PHASECHK.TRANS64.TRYWAIT P0, [R6+URZ+0x29880], R4 ;  /* 0x02988004060075a7 */ /* 0x001064000800017f */
[----:B-1----:R-:W-:Y:S05]  /*d960*/  @!P0 NANOSLEEP.SYNCS 0x989680 ;  /* 0x009896800000895d */ /* 0x002fea0003900000 */
[----:B------:R-:W1:Y:S02]  /*d970*/  @!P0 SYNCS.PHASECHK.TRANS64 P0, [R6+URZ+0x29880], R4 ;  /* 0x02988004060085a7 */ /* 0x000e64000800007f */
[----:B-1----:R-:W-:Y:S05]  /*d980*/  @!P0 BRA `(.L_x_63) ;  /* 0xfffffffc00f08947 */ /* 0x002fea000383ffff */
[----:B------:R-:W-:Y:S05]  /*d990*/  BRA `(.L_x_119) ;  /* 0xffffffdc009c7947 */ /* 0x000fea000383ffff */
.L_x_68:
[----:B-1----:R1:W3:Y:S02]  /*d9a0*/  SYNCS.PHASECHK.TRANS64.TRYWAIT P0, [R6+URZ+0x29840], R4 ;  /* 0x02984004060075a7 */ /* 0x0022e4000800017f */
[----:B---3--:R-:W-:Y:S05]  /*d9b0*/  @!P0 NANOSLEEP.SYNCS 0x989680 ;  /* 0x009896800000895d */ /* 0x008fea0003900000 */
[----:B------:R-:W3:Y:S02]  /*d9c0*/  @!P0 SYNCS.PHASECHK.TRANS64 P0, [R6+URZ+0x29840], R4 ;  /* 0x02984004060085a7 */ /* 0x000ee4000800007f */
[----:B---3--:R-:W-:Y:S05]  /*d9d0*/  @!P0 BRA `(.L_x_68) ;  /* 0xfffffffc00f08947 */ /* 0x008fea000383ffff */
[----:B------:R-:W-:Y:S05]  /*d9e0*/  BRA `(.L_x_120) ;  /* 0xffffffe000187947 */ /* 0x000fea000383ffff */
.L_x_76:
[----:B-1----:R1:W3:Y:S02]  /*d9f0*/  SYNCS.PHASECHK.TRANS64.TRYWAIT P0, [R18+URZ+0x29870], R4 ;  /* 0x02987004120075a7 */ /* 0x0022e4000800017f */
[----:B---3--:R-:W-:Y:S05]  /*da00*/  @!P0 NANOSLEEP.SYNCS 0x989680 ;  /* 0x009896800000895d */ /* 0x008fea0003900000 */
[----:B------:R-:W3:Y:S02]  /*da10*/  @!P0 SYNCS.PHASECHK.TRANS64 P0, [R18+URZ+0x29870], R4 ;  /* 0x02987004120085a7 */ /* 0x000ee4000800007f */
[----:B---3--:R-:W-:Y:S05]  /*da20*/  @!P0 BRA `(.L_x_76) ;  /* 0xfffffffc00f08947 */ /* 0x008fea000383ffff */
[----:B------:R-:W-:Y:S05]  /*da30*/  BRA `(.L_x_121) ;  /* 0xffffffe400307947 */ /* 0x000fea000383ffff */
.L_x_78:
[----:B---3--:R3:W4:Y:S02]  /*da40*/  SYNCS.PHASECHK.TRANS64.TRYWAIT P0, [R18+URZ+0x29860], R0 ;  /* 0x02986000120075a7 */ /* 0x008724000800017f */
[----:B----4-:R-:W-:Y:S05]  /*da50*/  @!P0 NANOSLEEP.SYNCS 0x989680 ;  /* 0x009896800000895d */ /* 0x010fea0003900000 */
[----:B------:R-:W4:Y:S02]  /*da60*/  @!P0 SYNCS.PHASECHK.TRANS64 P0, [R18+URZ+0x29860], R0 ;  /* 0x02986000120085a7 */ /* 0x000f24000800007f */
[----:B----4-:R-:W-:Y:S05]  /*da70*/  @!P0 BRA `(.L_x_78) ;  /* 0xfffffffc00f08947 */ /* 0x010fea000383ffff */
[----:B------:R-:W-:Y:S05]  /*da80*/  BRA `(.L_x_122) ;  /* 0xffffffe400387947 */ /* 0x000fea000383ffff */
.L_x_83:
[----:B--2---:R2:W3:Y:S02]  /*da90*/  SYNCS.PHASECHK.TRANS64.TRYWAIT P0, [R16+URZ+0x29870], R3 ;  /* 0x02987003100075a7 */ /* 0x0044e4000800017f */
[----:B---3--:R-:W-:Y:S05]  /*daa0*/  @!P0 NANOSLEEP.SYNCS 0x989680 ;  /* 0x009896800000895d */ /* 0x008fea0003900000 */
[----:B------:R-:W3:Y:S02]  /*dab0*/  @!P0 SYNCS.PHASECHK.TRANS64 P0, [R16+URZ+0x29870], R3 ;  /* 0x02987003100085a7 */ /* 0x000ee4000800007f */
[----:B---3--:R-:W-:Y:S05]  /*dac0*/  @!P0 BRA `(.L_x_83) ;  /* 0xfffffffc00f08947 */ /* 0x008fea000383ffff */
[----:B------:R-:W-:Y:S05]  /*dad0*/  BRA `(.L_x_123) ;  /* 0xffffffe800c07947 */ /* 0x000fea000383ffff */
.L_x_85:
[----:B--2---:R2:W3:Y:S02]  /*dae0*/  SYNCS.PHASECHK.TRANS64.TRYWAIT P0, [R16+URZ+0x29860], R3 ;  /* 0x02986003100075a7 */ /* 0x0044e4000800017f */
[----:B---3--:R-:W-:Y:S05]  /*daf0*/  @!P0 NANOSLEEP.SYNCS 0x989680 ;  /* 0x009896800000895d */ /* 0x008fea0003900000 */
[----:B------:R-:W3:Y:S02]  /*db00*/  @!P0 SYNCS.PHASECHK.TRANS64 P0, [R16+URZ+0x29860], R3 ;  /* 0x02986003100085a7 */ /* 0x000ee4000800007f */
[----:B---3--:R-:W-:Y:S05]  /*db10*/  @!P0 BRA `(.L_x_85) ;  /* 0xfffffffc00f08947 */ /* 0x008fea000383ffff */
[----:B------:R-:W-:Y:S05]  /*db20*/  BRA `(.L_x_124) ;  /* 0xffffffe800c87947 */ /* 0x000fea000383ffff */
.L_x_88:
[----:B0-----:R0:W1:Y:S02]  /*db30*/  SYNCS.PHASECHK.TRANS64.TRYWAIT P0, [R8+URZ+0x29820], R0 ;  /* 0x02982000080075a7 */ /* 0x001064000800017f */
[----:B-1----:R-:W-:Y:S05]  /*db40*/  @!P0 NANOSLEEP.SYNCS 0x989680 ;  /* 0x009896800000895d */ /* 0x002fea0003900000 */
[----:B------:R-:W1:Y:S02]  /*db50*/  @!P0 SYNCS.PHASECHK.TRANS64 P0, [R8+URZ+0x29820], R0 ;  /* 0x02982000080085a7 */ /* 0x000e64000800007f */
[----:B-1----:R-:W-:Y:S05]  /*db60*/  @!P0 BRA `(.L_x_88) ;  /* 0xfffffffc00f08947 */ /* 0x002fea000383ffff */
[----:B------:R-:W-:Y:S05]  /*db70*/  BRA `(.L_x_125) ;  /* 0xfffffff0005c7947 */ /* 0x000fea000383ffff */
.L_x_92:
[----:B0-----:R0:W1:Y:S02]  /*db80*/  SYNCS.PHASECHK.TRANS64.TRYWAIT P1, [R5+URZ], R4 ;  /* 0x00000004050075a7 */ /* 0x001064000802017f */
[----:B-1----:R-:W-:Y:S05]  /*db90*/  @!P1 NANOSLEEP.SYNCS 0x989680 ;  /* 0x009896800000995d */ /* 0x002fea0003900000 */
[----:B------:R-:W1:Y:S02]  /*dba0*/  @!P1 SYNCS.PHASECHK.TRANS64 P1, [R5+URZ], R4 ;  /* 0x00000004050095a7 */ /* 0x000e64000802007f */
[----:B-1----:R-:W-:Y:S05]  /*dbb0*/  @!P1 BRA `(.L_x_92) ;  /* 0xfffffffc00f09947 */ /* 0x002fea000383ffff */
[----:B------:R-:W-:Y:S05]  /*dbc0*/  BRA `(.L_x_126) ;  /* 0xfffffff000b47947 */ /* 0x000fea000383ffff */
.L_x_93:
[----:B-1----:R1:W2:Y:S02]  /*dbd0*/  SYNCS.PHASECHK.TRANS64.TRYWAIT P1, [R7+URZ], R0 ;  /* 0x00000000070075a7 */ /* 0x0022a4000802017f */
[----:B--2---:R-:W-:Y:S05]  /*dbe0*/  @!P1 NANOSLEEP.SYNCS 0x989680 ;  /* 0x009896800000995d */ /* 0x004fea0003900000 */
[----:B------:R-:W2:Y:S02]  /*dbf0*/  @!P1 SYNCS.PHASECHK.TRANS64 P1, [R7+URZ], R0 ;  /* 0x00000000070095a7 */ /* 0x000ea4000802007f */
[----:B--2---:R-:W-:Y:S05]  /*dc00*/  @!P1 BRA `(.L_x_93) ;  /* 0xfffffffc00f09947 */ /* 0x004fea000383ffff */
[----:B------:R-:W-:Y:S05]  /*dc10*/  BRA `(.L_x_127) ;  /* 0xfffffff000a87947 */ /* 0x000fea000383ffff */
.L_x_95:
[----:B--2---:R2:W3:Y:S02]  /*dc20*/  SYNCS.PHASECHK.TRANS64.TRYWAIT P1, [R17+URZ+0x29860], R4 ;  /* 0x02986004110075a7 */ /* 0x0044e4000802017f */
[----:B---3--:R-:W-:Y:S05]  /*dc30*/  @!P1 NANOSLEEP.SYNCS 0x989680 ;  /* 0x009896800000995d */ /* 0x008fea0003900000 */
[----:B------:R-:W3:Y:S02]  /*dc40*/  @!P1 SYNCS.PHASECHK.TRANS64 P1, [R17+URZ+0x29860], R4 ;  /* 0x02986004110095a7 */ /* 0x000ee4000802007f */
[----:B---3--:R-:W-:Y:S05]  /*dc50*/  @!P1 BRA `(.L_x_95) ;  /* 0xfffffffc00f09947 */ /* 0x008fea000383ffff */
[----:B------:R-:W-:Y:S05]  /*dc60*/  BRA `(.L_x_128) ;  /* 0xfffffff000a87947 */ /* 0x000fea000383ffff */
.L_x_97:
[----:B---3--:R3:W4:Y:S02]  /*dc70*/  SYNCS.PHASECHK.TRANS64.TRYWAIT P1, [R3+URZ+0x29860], R0 ;  /* 0x02986000030075a7 */ /* 0x008724000802017f */
[----:B----4-:R-:W-:Y:S05]  /*dc80*/  @!P1 NANOSLEEP.SYNCS 0x989680 ;  /* 0x009896800000995d */ /* 0x010fea0003900000 */
[----:B------:R-:W4:Y:S02]  /*dc90*/  @!P1 SYNCS.PHASECHK.TRANS64 P1, [R3+URZ+0x29860], R0 ;  /* 0x02986000030095a7 */ /* 0x000f24000802007f */
[----:B----4-:R-:W-:Y:S05]  /*dca0*/  @!P1 BRA `(.L_x_97) ;  /* 0xfffffffc00f09947 */ /* 0x010fea000383ffff */
[----:B------:R-:W-:Y:S05]  /*dcb0*/  BRA `(.L_x_129) ;  /* 0xfffffff000a87947 */ /* 0x000fea000383ffff */
.L_x_99:
[----:B----4-:R4:W0:Y:S02]  /*dcc0*/  SYNCS.PHASECHK.TRANS64.TRYWAIT P0, [R17+URZ+0x29880], R4 ;  /* 0x02988004110075a7 */ /* 0x010824000800017f */
[----:B0-----:R-:W-:Y:S05]  /*dcd0*/  @!P0 NANOSLEEP.SYNCS 0x989680 ;  /* 0x009896800000895d */ /* 0x001fea0003900000 */
[----:B------:R-:W0:Y:S02]  /*dce0*/  @!P0 SYNCS.PHASECHK.TRANS64 P0, [R17+URZ+0x29880], R4 ;  /* 0x02988004110085a7 */ /* 0x000e24000800007f */
[----:B0-----:R-:W-:Y:S05]  /*dcf0*/  @!P0 BRA `(.L_x_99) ;  /* 0xfffffffc00f08947 */ /* 0x001fea000383ffff */
[----:B------:R-:W-:Y:S05]  /*dd00*/  BRA `(.L_x_100) ;  /* 0xfffffff000a47947 */ /* 0x000fea000383ffff */
.L_x_130:
[----:B------:R-:W-:-:S00]  /*dd10*/  BRA `(.L_x_130) ;  /* 0xfffffffc00fc7947 */ /* 0x000fc0000383ffff */
[----:B------:R-:W-:-:S00]  /*dd20*/  NOP ;  /* 0x0000000000007918 */ /* 0x000fc00000000000 */
        /* <DEDUP_REMOVED lines=13> */
.L_x_2849:


//--------------------- .text._ZN7cutlass13device_kernelIN5flash11enable_sm90INS1_16FlashAttnFwdSm90INS1_25CollectiveMainloopFwdSm90ILi2EN4cute5tupleIJNS5_1CILi2EEENS7_ILi1EEES9_EEENS6_IJNS7_ILi128EEENS7_ILi160EEENS7_ILi192EEEEEELi128ENS_12float_e4m3_tEfNS_4arch4Sm90ELb0ELb0ELb0ELb0ELb0ELb0ELb0ELb1ELb1ELb1ELb0ELb0EEENS1_21CollectiveEpilogueFwdINS6_IJSB_SB_SC_EEESA_NS_10bfloat16_tESH_Li256ELb0ELb1ELb0ELb1EEENS1_29StaticPersistentTileSchedulerILb0EEEEEEEEEvNT_6ParamsE --------------------------
	.section	.text._ZN7cutlass13device_kernelIN5flash11enable_sm90INS1_16FlashAttnFwdSm90INS1_25CollectiveMainloopFwdSm90ILi2EN4cute5tupleIJNS5_1CILi2EEENS7_ILi1EEES9_EEENS6_IJNS7_ILi128EEENS7_ILi160EEENS7_ILi192EEEEEELi128ENS_12float_e4m3_tEfNS_4arch4Sm90ELb0ELb0ELb0ELb0ELb0ELb0ELb0ELb1ELb1ELb1ELb0ELb0EEENS1_21CollectiveEpilogueFwdINS6_IJSB_SB_SC_EEESA_NS_10bfloat16_tESH_Li256ELb0ELb1ELb0ELb1EEENS1_29StaticPersistentTileSchedulerILb0EEEEEEEEEvNT_6ParamsE,"ax",@progbits
	.align	128
.text._ZN7cutlass13device_kernelIN5flash11enable_sm90INS1_16FlashAttnFwdSm90INS1_25CollectiveMainloopFwdSm90ILi2EN4cute5tupleIJNS5_1CILi2EEENS7_ILi1EEES9_EEENS6_IJNS7_ILi128EEENS7_ILi160EEENS7_ILi192EEEEEELi128ENS_12float_e4m3_tEfNS_4arch4Sm90ELb0ELb0ELb0ELb0ELb0ELb0ELb0ELb1ELb1ELb1ELb0ELb0EEENS1_21CollectiveEpilogueFwdINS6_IJSB_SB_SC_EEESA_NS_10bfloat16_tESH_Li256ELb0ELb1ELb0ELb1EEENS1_29StaticPersistentTileSchedulerILb0EEEEEEEEEvNT_6ParamsE:
        .type           _ZN7cutlass13device_kernelIN5flash11enable_sm90INS1_16FlashAttnFwdSm90INS1_25CollectiveMainloopFwdSm90ILi2EN4cute5tupleIJNS5_1CILi2EEENS7_ILi1EEES9_EEENS6_IJNS7_ILi128EEENS7_ILi160EEENS7_ILi192EEEEEELi128ENS_12float_e4m3_tEfNS_4arch4Sm90ELb0ELb0ELb0ELb0ELb0ELb0ELb0ELb1ELb1ELb1ELb0ELb0EEENS1_21CollectiveEpilogueFwdINS6_IJSB_SB_SC_EEESA_NS_10bfloat16_tESH_Li256ELb0ELb1ELb0ELb1EEENS1_29StaticPersistentTileSchedulerILb0EEEEEEEEEvNT_6ParamsE,@function
        .size           _ZN7cutlass13device_kernelIN5flash11enable_sm90INS1_16FlashAttnFwdSm90INS1_25CollectiveMainloopFwdSm90ILi2EN4cute5tupleIJNS5_1CILi2EEENS7_ILi1EEES9_EEENS6_IJNS7_ILi128EEENS7_ILi160EEENS7_ILi192EEEEEELi128ENS_12float_e4m3_tEfNS_4arch4Sm90ELb0ELb0ELb0ELb0ELb0ELb0ELb0ELb1ELb1ELb1ELb0ELb0EEENS1_21CollectiveEpilogueFwdINS6_IJSB_SB_SC_EEESA_NS_10bfloat16_tESH_Li256ELb0ELb1ELb0ELb1EEENS1_29StaticPersistentTileSchedulerILb0EEEEEEEEEvNT_6ParamsE,(.L_x_2850 - _ZN7cutlass13device_kernelIN5flash11enable_sm90INS1_16FlashAttnFwdSm90INS1_25CollectiveMainloopFwdSm90ILi2EN4cute5tupleIJNS5_1CILi2EEENS7_ILi1EEES9_EEENS6_IJNS7_ILi128EEENS7_ILi160EEENS7_ILi192EEEEEELi128ENS_12float_e4m3_tEfNS_4arch4Sm90ELb0ELb0ELb0ELb0ELb0ELb0ELb0ELb1ELb1ELb1ELb0ELb0EEENS1_21CollectiveEpilogueFwdINS6_IJSB_SB_SC_EEESA_NS_10bfloat16_tESH_Li256ELb0ELb1ELb0ELb1EEENS1_29StaticPersistentTileSchedulerILb0EEEEEEEEEvNT_6ParamsE)
        .other          _ZN7cutlass13device_kernelIN5flash11enable_sm90INS1_16FlashAttnFwdSm90INS1_25CollectiveMainloopFwdSm90ILi2EN4cute5tupleIJNS5_1CILi2EEENS7_ILi1EEES9_EEENS6_IJNS7_ILi128EEENS7_ILi160EEENS7_ILi192EEEEEELi128ENS_12float_e4m3_tEfNS_4arch4Sm90ELb0ELb0ELb0ELb0ELb0ELb0ELb0ELb1ELb1ELb1ELb0ELb0EEENS1_21CollectiveEpilogueFwdINS6_IJSB_SB_SC_EEESA_NS_10bfloat16_tESH_Li256ELb0ELb1ELb0ELb1EEENS1_29StaticPersistentTileSchedulerILb0EEEEEEEEEvNT_6ParamsE,@"STO_CUDA_ENTRY STV_DEFAULT"
_ZN7cutlass13device_kernelIN5flash11enable_sm90INS1_16FlashAttnFwdSm90INS1_25CollectiveMainloopFwdSm90ILi2EN4cute5tupleIJNS5_1CILi2EEENS7_ILi1EEES9_EEENS6_IJNS7_ILi128EEENS7_ILi160EEENS7_ILi192EEEEEELi128ENS_12float_e4m3_tEfNS_4arch4Sm90ELb0ELb0ELb0ELb0ELb0ELb0ELb0ELb1ELb1ELb1ELb0ELb0EEENS1_21CollectiveEpilogueFwdINS6_IJSB_SB_SC_EEESA_NS_10bfloat16_tESH_Li256ELb0ELb1ELb0ELb1EEENS1_29StaticPersistentTileSchedulerILb0EEEEEEEEEvNT_6ParamsE:
        /* <DEDUP_REMOVED lines=18> */
.L_x_132:
[----:B------:R-:W-:Y:S05]  /*0120*/  BSYNC B0 ;  /* 0x0000000000007941 */ /* 0x000fea0003800000 */
.L_x_131:
        /* <DEDUP_REMOVED lines=41> */
.L_x_133:
[----:B0-----:R-:W0:Y:S01]  /*03c0*/  S2UR UR4, SR_CTAID.Y ;  /* 0x00000000000479c3 */ /* 0x001e220000002600 */
[----:B------:R-:W3:Y:S01]  /*03d0*/  SHFL.IDX PT, R4, R0, RZ, 0x1f ;  /* 0x00001fff00047589 */ /* 0x000ee200000e0000 */
[----:B------:R-:W-:Y:S01]  /*03e0*/  ULDC UR5, c[0x0][0x154] ;  /* 0x0000550000057ab9 */ /* 0x000fe20000000800 */
[----:B------:R-:W-:-:S05]  /*03f0*/  NOP ;  /* 0x0000000000007918 */ /* 0x000fca0000000000 */
[----:B------:R-:W5:Y:S08]  /*0400*/  S2UR UR50, SR_CTAID.X ;  /* 0x00000000003279c3 */ /* 0x000f700000002500 */
[----:B------:R-:W1:Y:S01]  /*0410*/  LDC R6, c[0x0][0x148] ;  /* 0x00005200ff067b82 */ /* 0x000e620000000800 */
[----:B0-----:R-:W-:Y:S02]  /*0420*/  I2FP.F32.U32 R3, UR4 ;  /* 0x0000000400037c45 */ /* 0x001fe40008201000 */
[----:B---3--:R-:W-:-:S03]  /*0430*/  ISETP.NE.AND P0, PT, R4, RZ, PT ;  /* 0x000000ff0400720c */ /* 0x008fc60003f05270 */
[----:B------:R-:W-:Y:S01]  /*0440*/  FMUL R5, R3, UR5 ;  /* 0x0000000503057c20 */ /* 0x000fe20008400000 */
[----:B------:R-:W-:Y:S02]  /*0450*/  SHF.R.S32.HI R3, RZ, 0x1f, R7 ;  /* 0x0000001fff037819 */ /* 0x000fe40000011407 */
[----:B-----5:R-:W-:-:S03]  /*0460*/  I2FP.F32.U32 R4, UR50 ;  /* 0x0000003200047c45 */ /* 0x020fc60008201000 */
[----:B------:R-:W0:Y:S02]  /*0470*/  F2I.U32.TRUNC.NTZ R5, R5 ;  /* 0x0000000500057305 */ /* 0x000e24000020f000 */
[----:B0-----:R-:W-:-:S04]  /*0480*/  IMAD.MOV R11, RZ, RZ, -R5 ;  /* 0x000000ffff0b7224 */ /* 0x001fc800078e0a05 */
[----:B-1----:R-:W-:Y:S01]  /*0490*/  IMAD R11, R6, R11, UR4 ;  /* 0x00000004060b7e24 */ /* 0x002fe2000f8e020b */
[----:B------:R-:W-:Y:S02]  /*04a0*/  ULDC UR4, c[0x0][0x150] ;  /* 0x0000540000047ab9 */ /* 0x000fe40000000800 */
[----:B------:R-:W-:Y:S01]  /*04b0*/  FMUL R8, R4, UR4 ;  /* 0x0000000404087c20 */ /* 0x000fe20008400000 */
[----:B------:R-:W-:Y:S06]  /*04c0*/  @P0 BRA `(.L_x_134) ;  /* 0x0000000000480947 */ /* 0x000fec0003800000 */
[----:B------:R-:W0:Y:S01]  /*04d0*/  S2UR UR5, SR_CgaCtaId ;  /* 0x00000000000579c3 */ /* 0x000e220000008800 */
[----:B------:R-:W-:Y:S01]  /*04e0*/  UMOV UR4, 0x400 ;  /* 0x0000040000047882 */ /* 0x000fe20000000000 */
[----:B------:R-:W-:Y:S01]  /*04f0*/  UMOV UR6, 0x80 ;  /* 0x0000008000067882 */ /* 0x000fe20000000000 */
[----:B------:R-:W-:Y:S01]  /*0500*/  UMOV UR9, 0x100 ;  /* 0x0000010000097882 */ /* 0x000fe20000000000 */
[----:B------:R-:W-:-:S04]  /*0510*/  UIADD3 UR6, -UR6, 0x100000, URZ ;  /* 0x0010000006067890 */ /* 0x000fc8000fffe13f */
[----:B------:R-:W-:Y:S02]  /*0520*/  USHF.L.U32 UR7, UR6, 0xb, URZ ;  /* 0x0000000b06077899 */ /* 0x000fe4000800063f */
[----:B------:R-:W-:Y:S01]  /*0530*/  USHF.L.U32 UR6, UR6, 0x1, URZ ;  /* 0x0000000106067899 */ /* 0x000fe2000800063f */
[----:B------:R-:W-:Y:S01]  /*0540*/  ELECT P0, URZ, PT ;  /* 0x00000000003f782f */ /* 0x000fe20003800000 */
[----:B0-----:R-:W-:Y:S02]  /*0550*/  ULEA UR8, UR5, UR4, 0x18 ;  /* 0x0000000405087291 */ /* 0x001fe4000f8ec03f */
[----:B------:R-:W-:-:S04]  /*0560*/  UIADD3 UR4, -UR9, 0x100000, URZ ;  /* 0x0010000009047890 */ /* 0x000fc8000fffe13f */
[----:B------:R-:W-:Y:S02]  /*0570*/  USHF.L.U32 UR5, UR4, 0xb, URZ ;  /* 0x0000000b04057899 */ /* 0x000fe4000800063f */
[----:B------:R-:W-:Y:S01]  /*0580*/  USHF.L.U32 UR4, UR4, 0x1, URZ ;  /* 0x0000000104047899 */ /* 0x000fe2000800063f */
[----:B------:R-:W0:Y:S03]  /*0590*/  FENCE.VIEW.ASYNC.S ;  /* 0x00000000000073c6 */ /* 0x000e260000000000 */
[----:B0-----:R0:W1:Y:S08]  /*05a0*/  SYNCS.EXCH.64 URZ, [UR8+0x29850], UR6 ;  /* 0x02985006083f75b2 */ /* 0x0010700008000100 */
[----:B------:R0:W3:Y:S01]  /*05b0*/  SYNCS.EXCH.64 URZ, [UR8+0x29860], UR4 ;  /* 0x02986004083f75b2 */ /* 0x0000e20008000100 */
[----:B------:R0:W0:Y:S01]  /*05c0*/  SYNCS.EXCH.64 URZ, [UR8+0x29858], UR6 ;  /* 0x02985806083f75b2 */ /* 0x0000220008000100 */
[----:B------:R0:W0:Y:S01]  /*05d0*/  SYNCS.EXCH.64 URZ, [UR8+0x29868], UR4 ;  /* 0x02986804083f75b2 */ /* 0x0000220008000100 */
[----:B------:R-:W-:Y:S01]  /*05e0*/  NOP ;  /* 0x0000000000007918 */ /* 0x000fe20000000000 */
.L_x_134:
[----:B------:R-:W5:Y:S01]  /*05f0*/  SHFL.IDX PT, R6, R0, RZ, 0x1f ;  /* 0x00001fff00067589 */ /* 0x000f6200000e0000 */
[----:B------:R-:W-:Y:S01]  /*0600*/  LEA.HI R3, R3, R7, RZ, 0x7 ;  /* 0x0000000703037211 */ /* 0x000fe200078f38ff */
[----:B------:R-:W0:Y:S01]  /*0610*/  LDC R9, c[0x0][0x144] ;  /* 0x00005100ff097b82 */ /* 0x000e220000000800 */
[----:B------:R-:W0:Y:S01]  /*0620*/  F2I.U32.TRUNC.NTZ R8, R8 ;  /* 0x0000000800087305 */ /* 0x000e22000020f000 */
[----:B------:R-:W-:Y:S01]  /*0630*/  NOP ;  /* 0x0000000000007918 */ /* 0x000fe20000000000 */
[----:B------:R-:W-:-:S05]  /*0640*/  LOP3.LUT R3, R3, 0xffffff80, RZ, 0xc0, !PT ;  /* 0xffffff8003037812 */ /* 0x000fca00078ec0ff */
[----:B------:R-:W-:Y:S01]  /*0650*/  IMAD.IADD R3, R7, 0x1, -R3 ;  /* 0x0000000107037824 */ /* 0x000fe200078e0a03 */
[----:B------:R-:W-:-:S04]  /*0660*/  SHF.R.S32.HI R7, RZ, 0x1f, R2 ;  /* 0x0000001fff077819 */ /* 0x000fc80000011402 */
[----:B------:R-:W-:Y:S02]  /*0670*/  SHF.R.S32.HI R4, RZ, 0x1f, R3 ;  /* 0x0000001fff047819 */ /* 0x000fe40000011403 */
[----:B------:R-:W-:Y:S02]  /*0680*/  LEA.HI R7, R7, R2, RZ, 0x2 ;  /* 0x0000000207077211 */ /* 0x000fe400078f10ff */
[----:B------:R-:W-:-:S04]  /*0690*/  LEA.HI R4, R4, R3, RZ, 0x3 ;  /* 0x0000000304047211 */ /* 0x000fc800078f18ff */
[--C-:B------:R-:W-:Y:S02]  /*06a0*/  SHF.R.S32.HI R5, RZ, 0x3, R4.reuse ;  /* 0x00000003ff057819 */ /* 0x100fe40000011404 */
[----:B-----5:R-:W-:Y:S02]  /*06b0*/  ISETP.NE.AND P0, PT, R6, RZ, PT ;  /* 0x000000ff0600720c */ /* 0x020fe40003f05270 */
[----:B------:R-:W-:-:S04]  /*06c0*/  SHF.R.S32.HI R4, RZ, 0x1f, R4 ;  /* 0x0000001fff047819 */ /* 0x000fc80000011404 */
[----:B------:R-:W-:-:S04]  /*06d0*/  LEA.HI R4, R4, R5, RZ, 0x2 ;  /* 0x0000000504047211 */ /* 0x000fc800078f10ff */
[----:B------:R-:W-:-:S03]  /*06e0*/  LOP3.LUT R4, R4, 0xfffffffc, RZ, 0xc0, !PT ;  /* 0xfffffffc04047812 */ /* 0x000fc600078ec0ff */
[----:B------:R-:W-:Y:S05]  /*06f0*/  @P0 BRA `(.L_x_135) ;  /* 0x0000000000480947 */ /* 0x000fea0003800000 */
[----:B0-----:R-:W0:Y:S01]  /*0700*/  S2UR UR5, SR_CgaCtaId ;  /* 0x00000000000579c3 */ /* 0x001e220000008800 */
        /* <DEDUP_REMOVED lines=12> */
[----:B0-----:R0:W0:Y:S08]  /*07d0*/  SYNCS.EXCH.64 URZ, [UR8+0x29870], UR6 ;  /* 0x02987006083f75b2 */ /* 0x0010300008000100 */
[----:B------:R0:W0:Y:S01]  /*07e0*/  SYNCS.EXCH.64 URZ, [UR8+0x29880], UR4 ;  /* 0x02988004083f75b2 */ /* 0x0000220008000100 */
[----:B------:R0:W0:Y:S01]  /*07f0*/  SYNCS.EXCH.64 URZ, [UR8+0x29878], UR6 ;  /* 0x02987806083f75b2 */ /* 0x0000220008000100 */
[----:B------:R0:W0:Y:S01]  /*0800*/  SYNCS.EXCH.64 URZ, [UR8+0x29888], UR4 ;  /* 0x02988804083f75b2 */ /* 0x0000220008000100 */
[----:B------:R-:W-:Y:S01]  /*0810*/  NOP ;  /* 0x0000000000007918 */ /* 0x000fe20000000000 */
.L_x_135:
[----:B------:R-:W5:Y:S01]  /*0820*/  SHFL.IDX PT, R12, R0, RZ, 0x1f ;  /* 0x00001fff000c7589 */ /* 0x000f6200000e0000 */
[----:B------:R-:W-:Y:S01]  /*0830*/  LOP3.LUT R7, R7, 0x3ffffffc, RZ, 0xc0, !PT ;  /* 0x3ffffffc07077812 */ /* 0x000fe200078ec0ff */
[----:B------:R-:W-:Y:S01]  /*0840*/  IMAD.IADD R4, R5, 0x1, -R4 ;  /* 0x0000000105047824 */ /* 0x000fe200078e0a04 */
[----:B------:R-:W-:Y:S01]  /*0850*/  SHF.R.S32.HI R5, RZ, 0x1f, R6 ;  /* 0x0000001fff057819 */ /* 0x000fe20000011406 */
[----:B------:R-:W1:Y:S01]  /*0860*/  LDC R10, c[0x0][0x140] ;  /* 0x00005000ff0a7b82 */ /* 0x000e620000000800 */
[----:B0-----:R-:W-:Y:S01]  /*0870*/  IMAD.MOV R8, RZ, RZ, -R8 ;  /* 0x000000ffff087224 */ /* 0x001fe200078e0a08 */
[----:B------:R-:W-:Y:S01]  /*0880*/  NOP ;  /* 0x0000000000007918 */ /* 0x000fe20000000000 */
[----:B------:R-:W-:Y:S01]  /*0890*/  IMAD.IADD R7, R2, 0x1, -R7 ;  /* 0x0000000102077824 */ /* 0x000fe200078e0a07 */
[----:B------:R-:W-:Y:S01]  /*08a0*/  LEA.HI R5, R5, R6, RZ, 0x2 ;  /* 0x0000000605057211 */ /* 0x000fe200078f10ff */
[----:B------:R-:W-:Y:S02]  /*08b0*/  IMAD R9, R9, R8, UR50 ;  /* 0x0000003209097e24 */ /* 0x000fe4000f8e0208 */
[----:B------:R-:W-:Y:S01]  /*08c0*/  IMAD R7, R7, 0x4, R4 ;  /* 0x0000000407077824 */ /* 0x000fe200078e0204 */
[----:B------:R-:W-:-:S04]  /*08d0*/  LOP3.LUT R5, R5, 0x3ffffffc, RZ, 0xc0, !PT ;  /* 0x3ffffffc05057812 */ /* 0x000fc800078ec0ff */
[----:B------:R-:W-:Y:S01]  /*08e0*/  LEA.HI R2, R7, R7, RZ, 0x1 ;  /* 0x0000000707027211 */ /* 0x000fe200078f08ff */
[----:B------:R-:W-:-:S03]  /*08f0*/  IMAD.IADD R5, R6, 0x1, -R5 ;  /* 0x0000000106057824 */ /* 0x000fc600078e0a05 */
[----:B------:R-:W-:Y:S01]  /*0900*/  LOP3.LUT R2, R2, 0xfffffffe, RZ, 0xc0, !PT ;  /* 0xfffffffe02027812 */ /* 0x000fe200078ec0ff */
[----:B------:R-:W-:Y:S01]  /*0910*/  IMAD R5, R5, 0x4, R4 ;  /* 0x0000000405057824 */ /* 0x000fe200078e0204 */
[----:B-----5:R-:W-:-:S03]  /*0920*/  ISETP.NE.AND P0, PT, R12, RZ, PT ;  /* 0x000000ff0c00720c */ /* 0x020fc60003f05270 */
[----:B------:R-:W-:-:S05]  /*0930*/  IMAD.IADD R2, R7, 0x1, -R2 ;  /* 0x0000000107027824 */ /* 0x000fca00078e0a02 */
[----:B------:R-:W-:Y:S02]  /*0940*/  ISETP.NE.AND P5, PT, R2, R9, PT ;  /* 0x000000090200720c */ /* 0x000fe40003fa5270 */
[----:B------:R-:W-:-:S04]  /*0950*/  LEA.HI R2, R5, R5, RZ, 0x1 ;  /* 0x0000000505027211 */ /* 0x000fc800078f08ff */
[----:B------:R-:W-:Y:S01]  /*0960*/  LOP3.LUT R2, R2, 0xfffffffe, RZ, 0xc0, !PT ;  /* 0xfffffffe02027812 */ /* 0x000fe200078ec0ff */
[----:B------:R-:W-:Y:S06]  /*0970*/  @P0 BRA `(.L_x_136) ;  /* 0x0000000000480947 */ /* 0x000fec0003800000 */
[----:B------:R-:W0:Y:S01]  /*0980*/  S2UR UR5, SR_CgaCtaId ;  /* 0x00000000000579c3 */ /* 0x000e220000008800 */
        /* <DEDUP_REMOVED lines=17> */
.L_x_136:
[----:B------:R-:W5:Y:S01]  /*0aa0*/  SHFL.IDX PT, R6, R0, RZ, 0x1f ;  /* 0x00001fff00067589 */ /* 0x000f6200000e0000 */
[----:B------:R-:W-:Y:S01]  /*0ab0*/  IMAD.IADD R2, R5, 0x1, -R2 ;  /* 0x0000000105027824 */ /* 0x000fe200078e0a02 */
[----:B------:R-:W-:Y:S01]  /*0ac0*/  LOP3.LUT P0, RZ, R3, 0x7, RZ, 0xc0, !PT ;  /* 0x0000000703ff7812 */ /* 0x000fe2000780c0ff */
[----:B------:R-:W-:Y:S01]  /*0ad0*/  IMAD.SHL.U32 R4, R5, 0x4, RZ ;  /* 0x0000000405047824 */ /* 0x000fe200078e00ff */
[----:B-1----:R-:W-:Y:S01]  /*0ae0*/  ISETP.EQ.U32.AND P1, PT, R10, 0x1, PT ;  /* 0x000000010a00780c */ /* 0x002fe20003f22070 */
[----:B------:R-:W-:Y:S01]  /*0af0*/  IMAD.SHL.U32 R16, R7, 0x4, RZ ;  /* 0x0000000407107824 */ /* 0x000fe200078e00ff */
[----:B------:R-:W-:Y:S01]  /*0b00*/  ISETP.NE.AND P2, PT, R2, R9, PT ;  /* 0x000000090200720c */ /* 0x000fe20003f45270 */
[----:B------:R-:W-:Y:S01]  /*0b10*/  NOP ;  /* 0x0000000000007918 */ /* 0x000fe20000000000 */
[----:B------:R-:W-:Y:S02]  /*0b20*/  LOP3.LUT R8, R5, 0xc, R4, 0x78, !PT ;  /* 0x0000000c05087812 */ /* 0x000fe400078e7804 */
[----:B------:R-:W-:-:S03]  /*0b30*/  LOP3.LUT R16, R7, 0xc, R16, 0x78, !PT ;  /* 0x0000000c07107812 */ /* 0x000fc600078e7810 */
[----:B------:R1:W-:Y:S01]  /*0b40*/  STL [R1+0x10], R8 ;  /* 0x0000100801007387 */ /* 0x0003e20000100800 */
[C---:B------:R-:W-:Y:S02]  /*0b50*/  @P5 LEA.HI R2, R16.reuse, R16, RZ, 0x1 ;  /* 0x0000001010025211 */ /* 0x040fe400078f08ff */
[----:B------:R-:W-:Y:S02]  /*0b60*/  ISETP.LT.U32.AND P4, PT, R16, 0x2, !P0 ;  /* 0x000000021000780c */ /* 0x000fe40004781070 */
[----:B------:R-:W-:Y:S02]  /*0b70*/  @P5 SHF.R.S32.HI R2, RZ, 0x1, R2 ;  /* 0x00000001ff025819 */ /* 0x000fe40000011402 */
[----:B------:R-:W-:Y:S02]  /*0b80*/  @P2 LEA.HI R3, R8, R8, RZ, 0x1 ;  /* 0x0000000808032211 */ /* 0x000fe400078f08ff */
[----:B------:R-:W-:Y:S01]  /*0b90*/  @P5 ISETP.NE.AND P6, PT, R2, R11, PT ;  /* 0x0000000b0200520c */ /* 0x000fe20003fc5270 */
[----:B------:R-:W-:Y:S01]  /*0ba0*/  IMAD.MOV.U32 R2, RZ, RZ, 0x1 ;  /* 0x00000001ff027424 */ /* 0x000fe200078e00ff */
[----:B-----5:R-:W-:-:S02]  /*0bb0*/  ISETP.NE.AND P3, PT, R6, RZ, PT ;  /* 0x000000ff0600720c */ /* 0x020fc40003f65270 */
[----:B------:R-:W-:Y:S02]  /*0bc0*/  @P2 SHF.R.S32.HI R4, RZ, 0x1, R3 ;  /* 0x00000001ff042819 */ /* 0x000fe40000011403 */
[----:B------:R-:W-:Y:S02]  /*0bd0*/  SEL R3, RZ, 0x1, !P4 ;  /* 0x00000001ff037807 */ /* 0x000fe40006000000 */
[----:B------:R-:W-:Y:S02]  /*0be0*/  @P5 SEL R2, RZ, 0x1, P6 ;  /* 0x00000001ff025807 */ /* 0x000fe40003000000 */
[----:B------:R-:W-:Y:S01]  /*0bf0*/  @P2 ISETP.NE.AND P4, PT, R4, R11, PT ;  /* 0x0000000b0400220c */ /* 0x000fe20003f85270 */
[----:B------:R-:W-:Y:S01]  /*0c00*/  IMAD.MOV.U32 R4, RZ, RZ, 0x1 ;  /* 0x00000001ff047424 */ /* 0x000fe200078e00ff */
[----:B------:R-:W-:Y:S02]  /*0c10*/  ISETP.LT.U32.AND P0, PT, R8, 0x2, !P0 ;  /* 0x000000020800780c */ /* 0x000fe40004701070 */
[----:B------:R-:W-:-:S02]  /*0c20*/  LOP3.LUT R2, R2, R3, RZ, 0xc0, !PT ;  /* 0x0000000302027212 */ /* 0x000fc400078ec0ff */
[----:B------:R-:W-:Y:S02]  /*0c30*/  SEL R3, RZ, 0x1, !P0 ;  /* 0x00000001ff037807 */ /* 0x000fe40004000000 */
[----:B------:R-:W-:Y:S01]  /*0c40*/  @P2 SEL R4, RZ, 0x1, P4 ;  /* 0x00000001ff042807 */ /* 0x000fe20002000000 */
[----:B-1----:R-:W-:Y:S06]  /*0c50*/  @P3 BRA `(.L_x_137) ;  /* 0x0000000000483947 */ /* 0x002fec0003800000 */
        /* <DEDUP_REMOVED lines=17> */
[----:B-1----:R-:W-:Y:S01]  /*0d70*/  NOP ;  /* 0x0000000000007918 */ /* 0x002fe20000000000 */
.L_x_137:
[----:B------:R-:W-:Y:S01]  /*0d80*/  LOP3.LUT R3, R4, R3, RZ, 0xc0, !PT ;  /* 0x0000000304037212 */ /* 0x000fe200078ec0ff */
[----:B------:R-:W-:-:S04]  /*0d90*/  NOP ;  /* 0x0000000000007918 */ /* 0x000fc80000000000 */
[----:B------:R1:W-:Y:S01]  /*0da0*/  STL [R1+0xc], R3 ;  /* 0x00000c0301007387 */ /* 0x0003e20000100800 */
[----:B------:R-:W-:Y:S05]  /*0db0*/  @!P1 BRA `(.L_x_138) ;  /* 0x0000000000089947 */ /* 0x000fea0003800000 */
[----:B0-234-:R-:W-:Y:S01]  /*0dc0*/  UCGABAR_ARV ;  /* 0x00000000000079c7 */ /* 0x01dfe20008000000 */
[----:B------:R-:W-:Y:S05]  /*0dd0*/  BRA `(.L_x_139) ;  /* 0x0000000000047947 */ /* 0x000fea0003800000 */
.L_x_138:
[----:B0-234-:R-:W-:Y:S01]  /*0de0*/  NOP ;  /* 0x0000000000007918 */ /* 0x01dfe20000000000 */
.L_x_139:
[----:B------:R-:W-:Y:S05]  /*0df0*/  @!P1 BRA `(.L_x_140) ;  /* 0x00000000000c9947 */ /* 0x000fea0003800000 */
[----:B------:R-:W-:Y:S01]  /*0e00*/  UCGABAR_WAIT ;  /* 0x0000000000007dc7 */ /* 0x000fe20008000000 */
[----:B------:R-:W-:Y:S01]  /*0e10*/  CCTL.IVALL ;  /* 0x00000000ff00798f */ /* 0x000fe20002000000 */
[----:B------:R-:W-:Y:S05]  /*0e20*/  BRA `(.L_x_141) ;  /* 0x0000000000047947 */ /* 0x000fea0003800000 */
.L_x_140:
[----:B------:R-:W-:Y:S06]  /*0e30*/  BAR.SYNC.DEFER_BLOCKING 0x0 ;  /* 0x0000000000007b1d */ /* 0x000fec0000010000 */
.L_x_141:
[----:B------:R-:W-:Y:S01]  /*0e40*/  PLOP3.LUT P0, PT, PT, PT, UP0, 0x80, 0x0 ;  /* 0x000000000000781c */ /* 0x000fe20003f0f008 */
[----:B------:R-:W-:Y:S01]  /*0e50*/  UMOV UR38, 0x1 ;  /* 0x0000000100267882 */ /* 0x000fe20000000000 */
[----:B------:R-:W-:Y:S01]  /*0e60*/  ULDC.64 UR48, c[0x0][0x208] ;  /* 0x0000820000307ab9 */ /* 0x000fe20000000a00 */
[----:B------:R-:W-:-:S10]  /*0e70*/  USEL UR38, UR38, 0x2, !UP0 ;  /* 0x0000000226267887 */ /* 0x000fd4000c000000 */
[----:B------:R-:W-:Y:S05]  /*0e80*/  @!P0 BRA `(.L_x_142) ;  /* 0x0000008c00488947 */ /* 0x000fea0003800000 */
.L_x_143:
[----:B------:R-:W-:-:S08]  /*0e90*/  NOP ;  /* 0x0000000000007918 */ /* 0x000fd00000000000 */
[----:B------:R-:W0:Y:S02]  /*0ea0*/  USETMAXREG.TRY_ALLOC.CTAPOOL UP0, 0xf0 ;  /* 0x000000f0000079c8 */ /* 0x000e240008000600 */
[----:B0-----:R-:W-:-:S13]  /*0eb0*/  PLOP3.LUT P0, PT, PT, PT, UP0, 0x80, 0x0 ;  /* 0x000000000000781c */ /* 0x001fda0003f0f008 */
[----:B------:R-:W-:Y:S05]  /*0ec0*/  @!P0 BRA `(.L_x_143) ;  /* 0xfffffffc00f08947 */ /* 0x000fea000383ffff */
[----:B-1----:R-:W0:Y:S01]  /*0ed0*/  S2R R3, SR_TID.X ;  /* 0x0000000000037919 */ /* 0x002e220000002100 */
        /* <DEDUP_REMOVED lines=10> */
[----:B------:R-:W-:Y:S01]  /*0f80*/  UMOV UR45, URZ ;  /* 0x0000003f002d7c82 */ /* 0x000fe20008000000 */
[----:B------:R-:W-:Y:S02]  /*0f90*/  UMOV UR44, URZ ;  /* 0x0000003f002c7c82 */ /* 0x000fe40008000000 */
[----:B------:R-:W-:Y:S01]  /*0fa0*/  SHF.R.S32.HI R0, RZ, 0x1f, R19 ;  /* 0x0000001fff007819 */ /* 0x000fe20000011413 */
[----:B------:R-:W-:-:S03]  /*0fb0*/  UMOV UR52, URZ ;  /* 0x0000003f00347c82 */ /* 0x000fc60008000000 */
[CC--:B------:R-:W-:Y:S02]  /*0fc0*/  LEA.HI R3, R0.reuse, R19.reuse, RZ, 0x7 ;  /* 0x0000001300037211 */ /* 0x0c0fe400078f38ff */
[CC--:B------:R-:W-:Y:S02]  /*0fd0*/  LEA.HI R5, R0.reuse, R19.reuse, RZ, 0x5 ;  /* 0x0000001300057211 */ /* 0x0c0fe400078f28ff */
[----:B------:R-:W-:Y:S02]  /*0fe0*/  LOP3.LUT R4, R3, 0xffffff80, RZ, 0xc0, !PT ;  /* 0xffffff8003047812 */ /* 0x000fe400078ec0ff */
[CC--:B------:R-:W-:Y:S01]  /*0ff0*/  LEA.HI R6, R0.reuse, R19.reuse, RZ, 0x4 ;  /* 0x0000001300067211 */ /* 0x0c0fe200078f20ff */
[----:B------:R-:W-:Y:S01]  /*1000*/  IMAD.SHL.U32 R5, R5, 0x20, RZ ;  /* 0x0000002005057824 */ /* 0x000fe200078e00ff */
[----:B------:R-:W-:Y:S01]  /*1010*/  LEA.HI R10, R0, R19, RZ, 0x2 ;  /* 0x00000013000a7211 */ /* 0x000fe200078f10ff */
[----:B------:R-:W-:Y:S01]  /*1020*/  IMAD.IADD R23, R19, 0x1, -R4 ;  /* 0x0000000113177824 */ /* 0x000fe200078e0a04 */
[----:B------:R-:W-:-:S02]  /*1030*/  LOP3.LUT R8, R6, 0x3fffff0, RZ, 0xc0, !PT ;  /* 0x03fffff006087812 */ /* 0x000fc400078ec0ff */
[----:B------:R-:W-:Y:S02]  /*1040*/  LOP3.LUT R9, R5, 0xfffffc00, RZ, 0xc0, !PT ;  /* 0xfffffc0005097812 */ /* 0x000fe400078ec0ff */
[----:B------:R-:W-:Y:S01]  /*1050*/  SHF.R.S32.HI R4, RZ, 0x1f, R23 ;  /* 0x0000001fff047819 */ /* 0x000fe20000011417 */
[----:B------:R-:W-:Y:S01]  /*1060*/  IMAD.IADD R8, R19, 0x1, -R8 ;  /* 0x0000000113087824 */ /* 0x000fe200078e0a08 */
[----:B------:R-:W-:Y:S02]  /*1070*/  SHF.R.S32.HI R7, RZ, 0x4, R6 ;  /* 0x00000004ff077819 */ /* 0x000fe40000011406 */
[----:B------:R-:W-:Y:S01]  /*1080*/  LEA.HI R5, R4, R23, RZ, 0x2 ;  /* 0x0000001704057211 */ /* 0x000fe200078f10ff */
[----:B------:R-:W-:Y:S01]  /*1090*/  IMAD R9, R8, 0x40, R9 ;  /* 0x0000004008097824 */ /* 0x000fe200078e0209 */
[----:B------:R-:W-:Y:S02]  /*10a0*/  LEA.HI R6, R6, R7, RZ, 0x1 ;  /* 0x0000000706067211 */ /* 0x000fe400078f08ff */
[----:B------:R-:W-:-:S02]  /*10b0*/  SHF.R.S32.HI R8, RZ, 0x2, R5 ;  /* 0x00000002ff087819 */ /* 0x000fc40000011405 */
[----:B------:R-:W-:Y:S02]  /*10c0*/  SHF.R.S32.HI R11, RZ, 0x1f, R5 ;  /* 0x0000001fff0b7819 */ /* 0x000fe40000011405 */
[----:B------:R-:W-:Y:S02]  /*10d0*/  LOP3.LUT R6, R6, 0x1ffffffe, RZ, 0xc0, !PT ;  /* 0x1ffffffe06067812 */ /* 0x000fe400078ec0ff */
[----:B------:R-:W-:Y:S02]  /*10e0*/  LOP3.LUT R10, R10, 0xfffffffc, RZ, 0xc0, !PT ;  /* 0xfffffffc0a0a7812 */ /* 0x000fe400078ec0ff */
[----:B------:R-:W-:Y:S01]  /*10f0*/  LEA.HI R22, R0, R19, RZ, 0x3 ;  /* 0x0000001300167211 */ /* 0x000fe200078f18ff */
[----:B------:R-:W-:Y:S01]  /*1100*/  IMAD.IADD R6, R7, 0x1, -R6 ;  /* 0x0000000107067824 */ /* 0x000fe200078e0a06 */
[----:B------:R-:W-:Y:S01]  /*1110*/  LEA.HI R11, R11, R8, RZ, 0x3 ;  /* 0x000000080b0b7211 */ /* 0x000fe200078f18ff */
[----:B------:R-:W-:Y:S01]  /*1120*/  IMAD.IADD R10, R19, 0x1, -R10 ;  /* 0x00000001130a7824 */ /* 0x000fe200078e0a0a */
[----:B------:R-:W-:Y:S01]  /*1130*/  SHF.R.S32.HI R168, RZ, 0x7, R3 ;  /* 0x00000007ffa87819 */ /* 0x000fe20000011403 */
[----:B------:R-:W-:Y:S01]  /*1140*/  IMAD R171, R6, 0x8, R9 ;  /* 0x0000000806ab7824 */ /* 0x000fe200078e0209 */
[----:B------:R-:W-:Y:S01]  /*1150*/  LOP3.LUT R0, R22, 0xfffffff8, RZ, 0xc0, !PT ;  /* 0xfffffff816007812 */ /* 0x000fe200078ec0ff */
[----:B------:R-:W-:Y:S01]  /*1160*/  IMAD.MOV.U32 R7, RZ, RZ, -0x2 ;  /* 0xfffffffeff077424 */ /* 0x000fe200078e00ff */
[----:B------:R-:W-:-:S02]  /*1170*/  LOP3.LUT R11, R11, 0xfffffff8, RZ, 0xc0, !PT ;  /* 0xfffffff80b0b7812 */ /* 0x000fc400078ec0ff */
[----:B------:R-:W-:Y:S01]  /*1180*/  LEA.HI R4, R4, R23, RZ, 0x5 ;  /* 0x0000001704047211 */ /* 0x000fe200078f28ff */
[----:B------:R-:W-:Y:S01]  /*1190*/  IMAD.IADD R19, R19, 0x1, -R0 ;  /* 0x0000000113137824 */ /* 0x000fe200078e0a00 */
[----:B------:R-:W-:Y:S01]  /*11a0*/  LEA.HI R3, R3, R168, RZ, 0x1 ;  /* 0x000000a803037211 */ /* 0x000fe200078f08ff */
[----:B------:R-:W-:Y:S01]  /*11b0*/  IMAD.IADD R11, R8, 0x1, -R11 ;  /* 0x00000001080b7824 */ /* 0x000fe200078e0a0b */
[----:B------:R-:W-:Y:S01]  /*11c0*/  LEA.HI R6, R10, R10, RZ, 0x1 ;  /* 0x0000000a0a067211 */ /* 0x000fe200078f08ff */
[----:B------:R-:W-:Y:S01]  /*11d0*/  IMAD.SHL.U32 R17, R19, 0x8, RZ ;  /* 0x0000000813117824 */ /* 0x000fe200078e00ff */
[----:B------:R-:W-:Y:S02]  /*11e0*/  SHF.R.S32.HI R4, RZ, 0x5, R4 ;  /* 0x00000005ff047819 */ /* 0x000fe40000011404 */
[----:B------:R-:W-:Y:S01]  /*11f0*/  LOP3.LUT R3, R3, 0x3fffffe, RZ, 0xc0, !PT ;  /* 0x03fffffe03037812 */ /* 0x000fe200078ec0ff */
[----:B------:R-:W-:Y:S01]  /*1200*/  VIADD R18, R17, 0x40 ;  /* 0x0000004011127836 */ /* 0x000fe20000000000 */
[----:B------:R-:W-:Y:S01]  /*1210*/  LOP3.LUT R0, R5, 0x7ffffffc, RZ, 0xc0, !PT ;  /* 0x7ffffffc05007812 */ /* 0x000fe200078ec0ff */
[----:B------:R-:W-:Y:S01]  /*1220*/  IMAD R4, R4, 0x10, R11 ;  /* 0x0000001004047824 */ /* 0x000fe200078e020b */
[----:B------:R-:W-:Y:S01]  /*1230*/  LOP3.LUT R5, R6, 0x1ffffffe, RZ, 0xc0, !PT ;  /* 0x1ffffffe06057812 */ /* 0x000fe200078ec0ff */
[----:B------:R-:W-:Y:S01]  /*1240*/  IMAD.IADD R3, R168, 0x1, -R3 ;  /* 0x00000001a8037824 */ /* 0x000fe200078e0a03 */
[----:B------:R-:W-:Y:S01]  /*1250*/  SHF.R.S32.HI R22, RZ, 0x3, R22 ;  /* 0x00000003ff167819 */ /* 0x000fe20000011416 */
[----:B------:R-:W-:Y:S01]  /*1260*/  IMAD.IADD R0, R23, 0x1, -R0 ;  /* 0x0000000117007824 */ /* 0x000fe200078e0a00 */
[----:B------:R-:W-:Y:S01]  /*1270*/  SHF.R.S32.HI R193, RZ, 0x1f, R18 ;  /* 0x0000001fffc17819 */ /* 0x000fe20000011412 */
[----:B------:R-:W-:-:S02]  /*1280*/  IMAD.IADD R170, R10, 0x1, -R5 ;  /* 0x000000010aaa7824 */ /* 0x000fc400078e0a05 */
[----:B------:R-:W-:Y:S02]  /*1290*/  IMAD R169, R3, 0x40, R4 ;  /* 0x0000004003a97824 */ /* 0x000fe400078e0204 */
[----:B------:R-:W-:Y:S02]  /*12a0*/  IMAD R192, R0, R7, 0xa0 ;  /* 0x000000a000c07424 */ /* 0x000fe400078e0207 */
[----:B------:R-:W-:-:S07]  /*12b0*/  IMAD R170, R170, 0x8, R169 ;  /* 0x00000008aaaa7824 */ /* 0x000fce00078e02a9 */
.L_x_176:
        /* <DEDUP_REMOVED lines=107> */
.L_x_144:
[----:B------:R-:W-:Y:S01]  /*1970*/  ULOP3.LUT UR4, UR45, 0x1, URZ, 0xc0, !UPT ;  /* 0x000000012d047892 */ /* 0x000fe2000f8ec03f */
[----:B------:R-:W-:-:S05]  /*1980*/  IMAD.U32 R3, RZ, RZ, UR46 ;  /* 0x0000002eff037e24 */ /* 0x000fca000f8e00ff */
[----:B------:R-:W-:Y:S01]  /*1990*/  IMAD.U32 R0, RZ, RZ, UR4 ;  /* 0x00000004ff007e24 */ /* 0x000fe2000f8e00ff */
[----:B------:R-:W-:-:S04]  /*19a0*/  ISETP.NE.AND P0, PT, R3, 0x3, PT ;  /* 0x000000030300780c */ /* 0x000fc80003f05270 */
[----:B------:R-:W-:-:S04]  /*19b0*/  SHF.L.U32 R0, R0, 0x1f, RZ ;  /* 0x0000001f00007819 */ /* 0x000fc800000006ff */
[----:B------:R-:W0:Y:S02]  /*19c0*/  SYNCS.PHASECHK.TRANS64.TRYWAIT P1, [UR39+0x29800], R0 ;  /* 0x02980000ff0075a7 */ /* 0x000e240008020167 */
[----:B0-----:R-:W-:Y:S05]  /*19d0*/  @!P1 BRA `(.L_x_145) ;  /* 0x000000b800a89947 */ /* 0x001fea0003800000 */
.L_x_244:
[----:B------:R-:W-:Y:S05]  /*19e0*/  @!P0 BRA `(.L_x_146) ;  /* 0x0000000000048947 */ /* 0x000fea0003800000 */
[----:B------:R-:W-:Y:S01]  /*19f0*/  BPT.TRAP 0x1 ;  /* 0x000000040000795c */ /* 0x000fe20000300000 */
.L_x_146:
[----:B------:R-:W-:Y:S02]  /*1a00*/  IMAD.U32 R4, RZ, RZ, UR52 ;  /* 0x00000034ff047e24 */ /* 0x000fe4000f8e00ff */
[----:B0-----:R-:W-:-:S03]  /*1a10*/  IMAD.U32 R3, RZ, RZ, UR44 ;  /* 0x0000002cff037e24 */ /* 0x001fc6000f8e00ff */
[----:B------:R-:W-:Y:S02]  /*1a20*/  LEA R4, R4, UR39, 0x3 ;  /* 0x0000002704047c11 */ /* 0x000fe4000f8e18ff */
[----:B------:R-:W-:-:S04]  /*1a30*/  SHF.L.U32 R3, R3, 0x1f, RZ ;  /* 0x0000001f03037819 */ /* 0x000fc800000006ff */
[----:B------:R0:W1:Y:S01]  /*1a40*/  SYNCS.PHASECHK.TRANS64.TRYWAIT P1, [R4+URZ+0x29830], R3 ;  /* 0x02983003040075a7 */ /* 0x000062000802017f */
[----:B------:R-:W-:Y:S05]  /*1a50*/  @!P0 BRA `(.L_x_147) ;  /* 0x0000000000048947 */ /* 0x000fea0003800000 */
[----:B------:R-:W-:Y:S01]  /*1a60*/  BPT.TRAP 0x1 ;  /* 0x000000040000795c */ /* 0x000fe20000300000 */
.L_x_147:
[----:B-1----:R-:W-:Y:S05]  /*1a70*/  @P1 BRA `(.L_x_148) ;  /* 0x0000000000081947 */ /* 0x002fea0003800000 */
[----:B------:R-:W1:Y:S02]  /*1a80*/  SYNCS.PHASECHK.TRANS64.TRYWAIT P1, [R4+URZ+0x29830], R3 ;  /* 0x02983003040075a7 */ /* 0x000e64000802017f */
[----:B-1----:R-:W-:Y:S05]  /*1a90*/  @!P1 BRA `(.L_x_149) ;  /* 0x000000b800909947 */ /* 0x002fea0003800000 */
.L_x_148:
[----:B------:R-:W-:Y:S05]  /*1aa0*/  WARPSYNC.ALL ;  /* 0x0000000000007948 */ /* 0x000fea0003800000 */
[----:B------:R-:W-:Y:S01]  /*1ab0*/  UIADD3 UR4, UR39, 0x1a400, URZ ;  /* 0x0001a40027047890 */ /* 0x000fe2000fffe03f */
[----:B------:R-:W-:Y:S01]  /*1ac0*/  WARPGROUP.ARRIVE ;  /* 0x00000000000079c5 */ /* 0x000fe20000000000 */
[----:B------:R-:W-:Y:S02]  /*1ad0*/  ULOP3.LUT UR28, UR47, 0x10000, URZ, 0xfc, !UPT ;  /* 0x000100002f1c7892 */ /* 0x000fe4000f8efc3f */
[----:B------:R-:W-:Y:S01]  /*1ae0*/  USHF.R.U32.HI UR4, URZ, 0x4, UR4 ;  /* 0x000000043f047899 */ /* 0x000fe20008011604 */
[----:B------:R-:W-:Y:S01]  /*1af0*/  UMOV UR25, 0x80000020 ;  /* 0x8000002000197882 */ /* 0x000fe20000000000 */
[----:B------:R-:W-:-:S02]  /*1b00*/  UMOV UR27, 0x80000020 ;  /* 0x80000020001b7882 */ /* 0x000fc40000000000 */
[----:B------:R-:W-:Y:S01]  /*1b10*/  ULOP3.LUT UR4, UR4, 0x3fff, URZ, 0xc0, !UPT ;  /* 0x00003fff04047892 */ /* 0x000fe2000f8ec03f */
[----:B------:R-:W-:Y:S01]  /*1b20*/  UMOV UR24, UR28 ;  /* 0x0000001c00187c82 */ /* 0x000fe20008000000 */
[----:B------:R-:W-:Y:S02]  /*1b30*/  UMOV UR5, UR25 ;  /* 0x0000001900057c82 */ /* 0x000fe40008000000 */
[----:B------:R-:W-:Y:S01]  /*1b40*/  ULOP3.LUT UR47, UR4, 0x10000, URZ, 0xfc, !UPT ;  /* 0x00010000042f7892 */ /* 0x000fe2000f8efc3f */
[----:B------:R-:W-:Y:S02]  /*1b50*/  UMOV UR7, 0x80000020 ;  /* 0x8000002000077882 */ /* 0x000fe40000000000 */
[----:B------:R-:W-:Y:S01]  /*1b60*/  UMOV UR4, UR24 ;  /* 0x0000001800047c82 */ /* 0x000fe20008000000 */
[----:B------:R-:W-:Y:S01]  /*1b70*/  UIMAD UR30, UR52, 0x780, UR47 ;  /* 0x00000780341e78a4 */ /* 0x000fe2000f8e022f */
[----:B------:R-:W-:Y:S01]  /*1b80*/  UMOV UR11, 0x80000020 ;  /* 0x80000020000b7882 */ /* 0x000fe20000000000 */
[----:B------:R-:W-:-:S02]  /*1b90*/  UMOV UR15, 0x80000020 ;  /* 0x80000020000f7882 */ /* 0x000fc40000000000 */
[----:B------:R-:W-:Y:S02]  /*1ba0*/  UIADD3 UR6, UR30, 0x80, URZ ;  /* 0x000000801e067890 */ /* 0x000fe4000fffe03f */
[----:B------:R-:W-:Y:S02]  /*1bb0*/  UIADD3 UR8, UR30, 0x100, URZ ;  /* 0x000001001e087890 */ /* 0x000fe4000fffe03f */
[----:B------:R-:W-:Y:S01]  /*1bc0*/  UMOV UR26, UR30 ;  /* 0x0000001e001a7c82 */ /* 0x000fe20008000000 */
[----:B------:R-:W-:Y:S01]  /*1bd0*/  UIADD3 UR9, UR30, 0x180, URZ ;  /* 0x000001801e097890 */ /* 0x000fe2000fffe03f */
[----:B------:R-:W-:Y:S01]  /*1be0*/  QGMMA.64x32x32.F32.E4M3.E4M3 R88, gdesc[UR24], RZ, !UPT, gsb0 ;  /* 0x00600000185879f3 */ /* 0x000fe2000c0008ff */
[----:B------:R-:W-:Y:S01]  /*1bf0*/  UMOV UR26, UR6 ;  /* 0x00000006001a7c82 */ /* 0x000fe20008000000 */
[----:B------:R-:W-:Y:S01]  /*1c00*/  UMOV UR27, 0x80000020 ;  /* 0x80000020001b7882 */ /* 0x000fe20000000000 */
[----:B------:R-:W-:Y:S01]  /*1c10*/  UMOV UR6, UR8 ;  /* 0x0000000800067c82 */ /* 0x000fe20008000000 */
[----:B------:R-:W-:-:S02]  /*1c20*/  UIADD3 UR10, UR30, 0x200, URZ ;  /* 0x000002001e0a7890 */ /* 0x000fc4000fffe03f */
[----:B------:R-:W-:Y:S02]  /*1c30*/  UIADD3 UR12, UR30, 0x102, URZ ;  /* 0x000001021e0c7890 */ /* 0x000fe4000fffe03f */
[----:B------:R-:W-:Y:S02]  /*1c40*/  UIADD3 UR13, UR30, 0x182, URZ ;  /* 0x000001821e0d7890 */ /* 0x000fe4000fffe03f */
[----:B------:R-:W-:Y:S02]  /*1c50*/  UIADD3 UR14, UR30, 0x202, URZ ;  /* 0x000002021e0e7890 */ /* 0x000fe4000fffe03f */
[----:B------:R-:W-:Y:S01]  /*1c60*/  UIADD3 UR18, UR30, 0x382, URZ ;  /* 0x000003821e127890 */ /* 0x000fe2000fffe03f */
[----:B------:R-:W-:Y:S01]  /*1c70*/  UMOV UR19, 0x80000020 ;  /* 0x8000002000137882 */ /* 0x000fe20000000000 */
[----:B------:R-:W-:Y:S01]  /*1c80*/  UIADD3 UR22, UR30, 0x600, URZ ;  /* 0x000006001e167890 */ /* 0x000fe2000fffe03f */
[----:B------:R-:W-:Y:S01]  /*1c90*/  UMOV UR23, 0x80000020 ;  /* 0x8000002000177882 */ /* 0x000fe20000000000 */
[----:B------:R-:W-:Y:S01]  /*1ca0*/  UMOV UR31, 0x80000020 ;  /* 0x80000020001f7882 */ /* 0x000fe20000000000 */
[----:B------:R-:W-:-:S02]  /*1cb0*/  WARPGROUP.DEPBAR.LE gsb0, 0x0 ;  /* 0x00008000000079c5 */ /* 0x000fc40000010000 */
[----:B------:R-:W-:-:S06]  /*1cc0*/  WARPGROUP.ARRIVE ;  /* 0x00000000000079c5 */ /* 0x000fcc0000000000 */
[----:B------:R-:W-:Y:S01]  /*1cd0*/  QGMMA.64x32x32.F32.E4M3.E4M3 R72, gdesc[UR24], RZ, !UPT, gsb0 ;  /* 0x00600000184879f3 */ /* 0x000fe2000c0008ff */
[----:B------:R-:W-:Y:S01]  /*1ce0*/  UMOV UR26, UR9 ;  /* 0x00000009001a7c82 */ /* 0x000fe20008000000 */
[----:B------:R-:W-:Y:S01]  /*1cf0*/  UMOV UR27, 0x80000020 ;  /* 0x80000020001b7882 */ /* 0x000fe20000000000 */
[----:B------:R-:W-:Y:S02]  /*1d00*/  WARPGROUP.DEPBAR.LE gsb0, 0x0 ;  /* 0x00008000000079c5 */ /* 0x000fe40000010000 */
[----:B------:R-:W-:-:S06]  /*1d10*/  WARPGROUP.ARRIVE ;  /* 0x00000000000079c5 */ /* 0x000fcc0000000000 */
[----:B------:R-:W-:Y:S01]  /*1d20*/  QGMMA.64x32x32.F32.E4M3.E4M3 R56, gdesc[UR4], RZ, !UPT, gsb0 ;  /* 0x00600000043879f3 */ /* 0x000fe2000c0008ff */
[----:B------:R-:W-:Y:S02]  /*1d30*/  UIADD3 UR4, UR28, 0x2, URZ ;  /* 0x000000021c047890 */ /* 0x000fe4000fffe03f */
[----:B------:R-:W-:Y:S01]  /*1d40*/  UIADD3 UR6, UR30, 0x2, URZ ;  /* 0x000000021e067890 */ /* 0x000fe2000fffe03f */
[----:B------:R-:W-:Y:S01]  /*1d50*/  UMOV UR5, 0x80000020 ;  /* 0x8000002000057882 */ /* 0x000fe20000000000 */
[----:B------:R-:W-:Y:S01]  /*1d60*/  UMOV UR7, 0x80000020 ;  /* 0x8000002000077882 */ /* 0x000fe20000000000 */
[----:B------:R-:W-:Y:S02]  /*1d70*/  UMOV UR9, UR5 ;  /* 0x0000000500097c82 */ /* 0x000fe40008000000 */
[----:B------:R-:W-:Y:S01]  /*1d80*/  UMOV UR8, UR4 ;  /* 0x0000000400087c82 */ /* 0x000fe20008000000 */
        /* <DEDUP_REMOVED lines=12> */
[----:B------:R-:W-:Y:S01]  /*1e50*/  UMOV UR6, UR10 ;  /* 0x0000000a00067c82 */ /* 0x000fe20008000000 */
[----:B------:R-:W-:Y:S01]  /*1e60*/  UMOV UR7, 0x80000020 ;  /* 0x8000002000077882 */ /* 0x000fe20000000000 */
[----:B------:R-:W-:Y:S01]  /*1e70*/  UMOV UR10, UR12 ;  /* 0x0000000c000a7c82 */ /* 0x000fe20008000000 */
        /* <DEDUP_REMOVED lines=121> */
[----:B------:R-:W-:-:S03]  /*2610*/  UIADD3 UR6, UR30, 0x702, URZ ;  /* 0x000007021e067890 */ /* 0x000fc6000fffe03f */
        /* <DEDUP_REMOVED lines=18> */
[----:B------:R-:W-:Y:S05]  /*2740*/  @!P0 BRA `(.L_x_150) ;  /* 0x0000000000048947 */ /* 0x000fea0003800000 */
[----:B------:R-:W-:Y:S01]  /*2750*/  BPT.TRAP 0x1 ;  /* 0x000000040000795c */ /* 0x000fe20000300000 */
.L_x_150:
[----:B------:R-:W-:Y:S01]  /*2760*/  VIADD R0, R192, UR51 ;  /* 0x00000033c0007c36 */ /* 0x000fe20008000000 */
[----:B------:R-:W-:Y:S01]  /*2770*/  P2R R20, PR, RZ, 0x1 ;  /* 0x00000001ff147803 */ /* 0x000fe20000000000 */
[----:B------:R-:W-:Y:S01]  /*2780*/  IMAD.U32 R5, RZ, RZ, UR50 ;  /* 0x00000032ff057e24 */ /* 0x000fe2000f8e00ff */
[----:B------:R-:W-:Y:S01]  /*2790*/  UISETP.GE.AND UP0, UPT, UR51, 0xa1, UPT ;  /* 0x000000a13300788c */ /* 0x000fe2000bf06270 */
[----:B------:R-:W-:Y:S02]  /*27a0*/  IMAD.U32 R9, RZ, RZ, UR40 ;  /* 0x00000028ff097e24 */ /* 0x000fe4000f8e00ff */
[----:B------:R-:W-:-:S05]  /*27b0*/  IMAD R5, R5, -0xa0, R0 ;  /* 0xffffff6005057824 */ /* 0x000fca00078e0200 */
[C---:B------:R-:W-:Y:S02]  /*27c0*/  ISETP.GT.AND P6, PT, R5.reuse, RZ, PT ;  /* 0x000000ff0500720c */ /* 0x040fe40003fc4270 */
[C---:B------:R-:W-:Y:S02]  /*27d0*/  ISETP.GT.AND P5, PT, R5.reuse, 0x1, PT ;  /* 0x000000010500780c */ /* 0x040fe40003fa4270 */
[----:B------:R-:W-:Y:S02]  /*27e0*/  ISETP.GT.AND P4, PT, R5, 0x8, PT ;  /* 0x000000080500780c */ /* 0x000fe40003f84270 */
[----:B------:R-:W-:Y:S02]  /*27f0*/  FSEL R90, R90, -INF , P6 ;  /* 0xff8000005a5a7808 */ /* 0x000fe40003000000 */
[----:B------:R-:W-:Y:S02]  /*2800*/  FSEL R91, R91, -INF , P5 ;  /* 0xff8000005b5b7808 */ /* 0x000fe40002800000 */
[----:B------:R-:W-:-:S02]  /*2810*/  ISETP.GT.AND P3, PT, R5, 0x9, PT ;  /* 0x000000090500780c */ /* 0x000fc40003f64270 */
[----:B------:R-:W-:Y:S02]  /*2820*/  FSEL R94, R94, -INF , P4 ;  /* 0xff8000005e5e7808 */ /* 0x000fe40002000000 */
[----:B01----:R-:W-:Y:S02]  /*2830*/  FMNMX.FTZ R3, R90, R91, !PT ;  /* 0x0000005b5a037209 */ /* 0x003fe40007810000 */
[----:B------:R-:W-:Y:S02]  /*2840*/  ISETP.GT.AND P1, PT, R5, 0x10, PT ;  /* 0x000000100500780c */ /* 0x000fe40003f24270 */
[----:B------:R-:W-:Y:S02]  /*2850*/  FSEL R95, R95, -INF , P3 ;  /* 0xff8000005f5f7808 */ /* 0x000fe40001800000 */
[----:B------:R-:W-:Y:S02]  /*2860*/  FMNMX.FTZ R0, R94, R3, !PT ;  /* 0x000000035e007209 */ /* 0x000fe40007810000 */
        /* <DEDUP_REMOVED lines=56> */
[C---:B------:R-:W-:Y:S02]  /*2bf0*/  ISETP.GT.AND P5, PT, R5.reuse, 0x49, PT ;  /* 0x000000490500780c */ /* 0x040fe40003fa4270 */
        /* <DEDUP_REMOVED lines=39> */
[----:B------:R-:W-:-:S02]  /*2e70*/  FMNMX.FTZ R3, R47, R0, !PT ;  /* 0x000000002f037209 */ /* 0x000fc40007810000 */
[----:B------:R-:W-:Y:S02]  /*2e80*/  ISETP.GT.AND P0, PT, R5, 0x79, PT ;  /* 0x000000790500780c */ /* 0x000fe40003f04270 */
[----:B------:R-:W-:Y:S02]  /*2e90*/  FSEL R69, R69, -INF , P2 ;  /* 0xff80000045457808 */ /* 0x000fe40001000000 */
[----:B------:R-:W-:Y:S02]  /*2ea0*/  ISETP.GT.AND P2, PT, R5, 0x71, PT ;  /* 0x000000710500780c */ /* 0x000fe40003f44270 */
[----:B------:R-:W-:Y:S02]  /*2eb0*/  FMNMX.FTZ R0, R50, R3, !PT ;  /* 0x0000000332007209 */ /* 0x000fe40007810000 */
[----:B------:R-:W-:Y:S02]  /*2ec0*/  FSEL R3, R55, -INF , P0 ;  /* 0xff80000037037808 */ /* 0x000fe40000000000 */
[----:B------:R-:W-:-:S02]  /*2ed0*/  ISETP.GT.AND P0, PT, R5, 0x81, PT ;  /* 0x000000810500780c */ /* 0x000fc40003f04270 */
[----:B------:R-:W-:Y:S02]  /*2ee0*/  FSEL R40, R40, -INF , P6 ;  /* 0xff80000028287808 */ /* 0x000fe40003000000 */
[----:B------:R-:W-:Y:S02]  /*2ef0*/  ISETP.GT.AND P6, PT, R5, 0x78, PT ;  /* 0x000000780500780c */ /* 0x000fe40003fc4270 */
[----:B------:R-:W-:Y:S02]  /*2f00*/  FSEL R51, R51, -INF , P2 ;  /* 0xff80000033337808 */ /* 0x000fe40001000000 */
[----:B------:R-:W-:Y:S02]  /*2f10*/  FSEL R62, R27, -INF , P0 ;  /* 0xff8000001b3e7808 */ /* 0x000fe40000000000 */
[----:B------:R-:W-:Y:S02]  /*2f20*/  P2R R15, PR, RZ, 0x1 ;  /* 0x00000001ff0f7803 */ /* 0x000fe40000000000 */
[----:B------:R-:W-:-:S02]  /*2f30*/  ISETP.GT.AND P0, PT, R5, 0x80, PT ;  /* 0x000000800500780c */ /* 0x000fc40003f04270 */
[----:B------:R-:W-:Y:S02]  /*2f40*/  FSEL R54, R54, -INF , P6 ;  /* 0xff80000036367808 */ /* 0x000fe40003000000 */
[----:B------:R-:W-:Y:S02]  /*2f50*/  FMNMX.FTZ R7, R51, R0, !PT ;  /* 0x0000000033077209 */ /* 0x000fe40007810000 */
[----:B------:R-:W-:Y:S02]  /*2f60*/  FSEL R41, R41, -INF , P5 ;  /* 0xff80000029297808 */ /* 0x000fe40002800000 */
[----:B------:R-:W-:Y:S02]  /*2f70*/  FSEL R24, R24, -INF , P0 ;  /* 0xff80000018187808 */ /* 0x000fe40000000000 */
[----:B------:R-:W-:Y:S02]  /*2f80*/  ISETP.GT.AND P5, PT, R5, 0x80, PT ;  /* 0x000000800500780c */ /* 0x000fe40003fa4270 */
[----:B------:R-:W-:-:S02]  /*2f90*/  FMNMX.FTZ R0, R54, R7, !PT ;  /* 0x0000000736007209 */ /* 0x000fc40007810000 */
[----:B------:R-:W-:Y:S02]  /*2fa0*/  ISETP.NE.AND P0, PT, R15, RZ, PT ;  /* 0x000000ff0f00720c */ /* 0x000fe40003f05270 */
[----:B------:R-:W-:Y:S02]  /*2fb0*/  FMNMX.FTZ R15, R88, R89, !PT ;  /* 0x00000059580f7209 */ /* 0x000fe40007810000 */
[----:B------:R-:W-:Y:S02]  /*2fc0*/  FSEL R63, R26, -INF , P5 ;  /* 0xff8000001a3f7808 */ /* 0x000fe40002800000 */
[----:B------:R-:W-:Y:S02]  /*2fd0*/  FMNMX.FTZ R0, R3, R0, !PT ;  /* 0x0000000003007209 */ /* 0x000fe40007810000 */
[----:B------:R-:W-:Y:S02]  /*2fe0*/  FSEL R25, R25, -INF , P0 ;  /* 0xff80000019197808 */ /* 0x000fe40000000000 */
[----:B------:R-:W-:-:S02]  /*2ff0*/  ISETP.NE.AND P0, PT, R20, RZ, PT ;  /* 0x000000ff1400720c */ /* 0x000fc40003f05270 */
[----:B------:R-:W-:Y:S02]  /*3000*/  FMNMX.FTZ R20, R92, R15, !PT ;  /* 0x0000000f5c147209 */ /* 0x000fe40007810000 */
[----:B------:R-:W-:Y:S02]  /*3010*/  FSEL R48, R48, -INF , P1 ;  /* 0xff80000030307808 */ /* 0x000fe40000800000 */
[----:B------:R-:W-:Y:S02]  /*3020*/  ISETP.GT.AND P1, PT, R5, 0x88, PT ;  /* 0x000000880500780c */ /* 0x000fe40003f24270 */
[----:B------:R-:W-:Y:S02]  /*3030*/  FMNMX.FTZ R7, R63, R0, !PT ;  /* 0x000000003f077209 */ /* 0x000fe40007810000 */
[----:B------:R-:W-:Y:S02]  /*3040*/  FMNMX.FTZ R15, R93, R20, !PT ;  /* 0x000000145d0f7209 */ /* 0x000fe40007810000 */
[----:B------:R-:W-:-:S02]  /*3050*/  FSEL R49, R49, -INF , P2 ;  /* 0xff80000031317808 */ /* 0x000fc40001000000 */
[----:B------:R-:W-:Y:S02]  /*3060*/  ISETP.GT.AND P2, PT, R5, 0x89, PT ;  /* 0x000000890500780c */ /* 0x000fe40003f44270 */
[----:B------:R-:W-:Y:S02]  /*3070*/  FSEL R74, R30, -INF , P1 ;  /* 0xff8000001e4a7808 */ /* 0x000fe40000800000 */
[----:B------:R-:W-:Y:S02]  /*3080*/  FMNMX.FTZ R7, R62, R7, !PT ;  /* 0x000000073e077209 */ /* 0x000fe40007810000 */
[----:B------:R-:W-:Y:S02]  /*3090*/  FMNMX.FTZ R20, R96, R15, !PT ;  /* 0x0000000f60147209 */ /* 0x000fe40007810000 */
[----:B------:R-:W-:Y:S02]  /*30a0*/  FSEL R45, R45, -INF , P3 ;  /* 0xff8000002d2d7808 */ /* 0x000fe40001800000 */
[----:B------:R-:W-:-:S02]  /*30b0*/  FSEL R71, R31, -INF , P2 ;  /* 0xff8000001f477808 */ /* 0x000fc40001000000 */
[----:B------:R-:W-:Y:S02]  /*30c0*/  FMNMX.FTZ R0, R74, R7, !PT ;  /* 0x000000074a007209 */ /* 0x000fe40007810000 */
[----:B------:R-:W-:Y:S02]  /*30d0*/  ISETP.GT.AND P3, PT, R5, 0x90, PT ;  /* 0x000000900500780c */ /* 0x000fe40003f64270 */
[----:B------:R-:W-:Y:S02]  /*30e0*/  FMNMX.FTZ R15, R97, R20, !PT ;  /* 0x00000014610f7209 */ /* 0x000fe40007810000 */
[----:B------:R-:W-:Y:S02]  /*30f0*/  FSEL R44, R44, -INF , P4 ;  /* 0xff8000002c2c7808 */ /* 0x000fe40002000000 */
[----:B------:R-:W-:Y:S02]  /*3100*/  FSEL R70, R34, -INF , P3 ;  /* 0xff80000022467808 */ /* 0x000fe40001800000 */
[----:B------:R-:W-:-:S02]  /*3110*/  FMNMX.FTZ R7, R71, R0, !PT ;  /* 0x0000000047077209 */ /* 0x000fc40007810000 */
[----:B------:R-:W-:Y:S02]  /*3120*/  ISETP.GT.AND P4, PT, R5, 0x91, PT ;  /* 0x000000910500780c */ /* 0x000fe40003f84270 */
[----:B------:R-:W-:Y:S02]  /*3130*/  FMNMX.FTZ R20, R100, R15, !PT ;  /* 0x0000000f64147209 */ /* 0x000fe40007810000 */
[----:B------:R-:W-:Y:S02]  /*3140*/  FSEL R66, R35, -INF , P4 ;  /* 0xff80000023427808 */ /* 0x000fe40002000000 */
[----:B------:R-:W-:Y:S02]  /*3150*/  FMNMX.FTZ R7, R70, R7, !PT ;  /* 0x0000000746077209 */ /* 0x000fe40007810000 */
[----:B------:R-:W-:Y:S02]  /*3160*/  ISETP.GT.AND P5, PT, R5, 0x98, PT ;  /* 0x000000980500780c */ /* 0x000fe40003fa4270 */
[----:B------:R-:W-:-:S02]  /*3170*/  FMNMX.FTZ R15, R101, R20, !PT ;  /* 0x00000014650f7209 */ /* 0x000fc40007810000 */
[----:B------:R-:W-:Y:S02]  /*3180*/  FSEL R67, R38, -INF , P5 ;  /* 0xff80000026437808 */ /* 0x000fe40002800000 */
        /* <DEDUP_REMOVED lines=8> */
[----:B------:R-:W-:Y:S01]  /*3210*/  P2R R10, PR, RZ, 0x8 ;  /* 0x00000008ff0a7803 */ /* 0x000fe20000000000 */
[----:B------:R-:W0:Y:S01]  /*3220*/  SHFL.BFLY PT, R7, R6, 0x2, 0x1f ;  /* 0x0c401f0006077f89 */ /* 0x000e2200000e0000 */
[----:B------:R-:W-:Y:S02]  /*3230*/  FMNMX.FTZ R21, R77, R20, !PT ;  /* 0x000000144d157209 */ /* 0x000fe40007810000 */
[----:B------:R-:W-:-:S02]  /*3240*/  P2R R11, PR, RZ, 0x4 ;  /* 0x00000004ff0b7803 */ /* 0x000fc40000000000 */
[----:B------:R-:W-:Y:S02]  /*3250*/  FMNMX.FTZ R30, R80, R21, !PT ;  /* 0x00000015501e7209 */ /* 0x000fe40007810000 */
[----:B------:R-:W-:Y:S02]  /*3260*/  ISETP.GT.AND P2, PT, R5, 0x78, PT ;  /* 0x000000780500780c */ /* 0x000fe40003f44270 */
[----:B------:R-:W-:Y:S02]  /*3270*/  FMNMX.FTZ R21, R81, R30, !PT ;  /* 0x0000001e51157209 */ /* 0x000fe40007810000 */
[----:B------:R-:W-:Y:S02]  /*3280*/  P2R R12, PR, RZ, 0x2 ;  /* 0x00000002ff0c7803 */ /* 0x000fe40000000000 */
[----:B------:R-:W-:Y:S02]  /*3290*/  FMNMX.FTZ R30, R84, R21, !PT ;  /* 0x00000015541e7209 */ /* 0x000fe40007810000 */
[----:B------:R-:W-:-:S02]  /*32a0*/  ISETP.GT.AND P1, PT, R5, 0x79, PT ;  /* 0x000000790500780c */ /* 0x000fc40003f24270 */
[----:B------:R-:W-:Y:S02]  /*32b0*/  FMNMX.FTZ R27, R85, R30, !PT ;  /* 0x0000001e551b7209 */ /* 0x000fe40007810000 */
[----:B------:R-:W-:Y:S02]  /*32c0*/  FSEL R52, R52, -INF , P2 ;  /* 0xff80000034347808 */ /* 0x000fe40001000000 */
[----:B------:R-:W-:Y:S02]  /*32d0*/  FMNMX.FTZ R30, R56, R27, !PT ;  /* 0x0000001b381e7209 */ /* 0x000fe40007810000 */
[----:B------:R-:W-:Y:S02]  /*32e0*/  FSEL R53, R53, -INF , P1 ;  /* 0xff80000035357808 */ /* 0x000fe40000800000 */
[----:B0-----:R-:W-:Y:S02]  /*32f0*/  FMNMX.FTZ R7, R6, R7, !PT ;  /* 0x0000000706077209 */ /* 0x001fe40007810000 */
[----:B------:R-:W-:-:S02]  /*3300*/  FMNMX.FTZ R31, R57, R30, !PT ;  /* 0x0000001e391f7209 */ /* 0x000fc40007810000 */
[----:B------:R-:W-:Y:S01]  /*3310*/  ISETP.NE.AND P1, PT, R12, RZ, PT ;  /* 0x000000ff0c00720c */ /* 0x000fe20003f25270 */
[----:B------:R-:W0:Y:S01]  /*3320*/  SHFL.BFLY PT, R0, R7, 0x1, 0x1f ;  /* 0x0c201f0007007f89 */ /* 0x000e2200000e0000 */
[----:B------:R-:W-:Y:S02]  /*3330*/  FMNMX.FTZ R30, R60, R31, !PT ;  /* 0x0000001f3c1e7209 */ /* 0x000fe40007810000 */
[----:B------:R-:W-:Y:S02]  /*3340*/  ISETP.NE.AND P2, PT, R11, RZ, PT ;  /* 0x000000ff0b00720c */ /* 0x000fe40003f45270 */
        /* <DEDUP_REMOVED lines=15> */
[----:B------:R-:W-:Y:S01]  /*3440*/  FMNMX.FTZ R58, R48, R55, !PT ;  /* 0x00000037303a7209 */ /* 0x000fe20007810000 */
[--C-:B------:R-:W-:Y:S01]  /*3450*/  FFMA.FTZ R26, R79, UR40, -R110.reuse ;  /* 0x000000284f1a7c23 */ /* 0x100fe2000801086e */
[----:B------:R-:W-:-:S01]  /*3460*/  FFMA.FTZ R78, R78, UR40, -R110 ;  /* 0x000000284e4e7c23 */ /* 0x000fc2000801086e */
[--C-:B------:R-:W-:Y:S01]  /*3470*/  FFMA.FTZ R83, R83, UR40, -R110.reuse ;  /* 0x0000002853537c23 */ /* 0x100fe2000801086e */
[----:B------:R-:W-:Y:S01]  /*3480*/  FMNMX.FTZ R55, R49, R58, !PT ;  /* 0x0000003a31377209 */ /* 0x000fe20007810000 */
[--C-:B------:R-:W-:Y:S01]  /*3490*/  FFMA.FTZ R86, R86, UR40, -R110.reuse ;  /* 0x0000002856567c23 */ /* 0x100fe2000801086e */
[----:B------:R0:W-:Y:S01]  /*34a0*/  MUFU.EX2 R15, R78 ;  /* 0x0000004e000f7308 */ /* 0x0001e20000000800 */
[----:B------:R-:W-:-:S01]  /*34b0*/  FFMA.FTZ R20, R82, UR40, -R110 ;  /* 0x0000002852147c23 */ /* 0x000fc2000801086e */
[----:B------:R-:W-:Y:S01]  /*34c0*/  FMNMX.FTZ R58, R52, R55, !PT ;  /* 0x00000037343a7209 */ /* 0x000fe20007810000 */
[----:B------:R-:W-:-:S01]  /*34d0*/  FFMA.FTZ R34, R87, UR40, -R110 ;  /* 0x0000002857227c23 */ /* 0x000fc2000801086e */
[----:B------:R-:W-:Y:S01]  /*34e0*/  FSEL R82, R36, -INF , P5 ;  /* 0xff80000024527808 */ /* 0x000fe20002800000 */
[----:B------:R-:W-:-:S01]  /*34f0*/  FFMA.FTZ R5, R90, UR40, -R110 ;  /* 0x000000285a057c23 */ /* 0x000fc2000801086e */
[----:B------:R-:W-:Y:S01]  /*3500*/  FMNMX.FTZ R79, R53, R58, !PT ;  /* 0x0000003a354f7209 */ /* 0x000fe20007810000 */
[----:B------:R-:W-:-:S01]  /*3510*/  FFMA.FTZ R90, R43, UR40, -R110 ;  /* 0x000000282b5a7c23 */ /* 0x000fc2000801086e */
[----:B------:R1:W-:Y:S01]  /*3520*/  MUFU.EX2 R21, R83 ;  /* 0x0000005300157308 */ /* 0x0003e20000000800 */
[----:B------:R-:W-:Y:S01]  /*3530*/  FSEL R87, R37, -INF , P6 ;  /* 0xff80000025577808 */ /* 0x000fe20003000000 */
[--C-:B------:R-:W-:Y:S01]  /*3540*/  FFMA.FTZ R37, R50, UR40, -R110.reuse ;  /* 0x0000002832257c23 */ /* 0x100fe2000801086e */
[----:B------:R-:W-:Y:S01]  /*3550*/  FMNMX.FTZ R58, R24, R79, !PT ;  /* 0x0000004f183a7209 */ /* 0x000fe20007810000 */
[--C-:B------:R-:W-:Y:S01]  /*3560*/  FFMA.FTZ R50, R3, UR40, -R110.reuse ;  /* 0x0000002803327c23 */ /* 0x100fe2000801086e */
[----:B------:R-:W-:Y:S01]  /*3570*/  FSEL R79, R32, -INF , P3 ;  /* 0xff800000204f7808 */ /* 0x000fe20001800000 */
[--C-:B------:R-:W-:Y:S01]  /*3580*/  FFMA.FTZ R43, R47, UR40, -R110.reuse ;  /* 0x000000282f2b7c23 */ /* 0x100fe2000801086e */
[----:B0-----:R-:W-:Y:S01]  /*3590*/  FMNMX.FTZ R78, R25, R58, !PT ;  /* 0x0000003a194e7209 */ /* 0x001fe20007810000 */
[----:B------:R0:W-:Y:S01]  /*35a0*/  MUFU.EX2 R27, R86 ;  /* 0x00000056001b7308 */ /* 0x0001e20000000800 */
[----:B-1----:R-:W-:Y:S01]  /*35b0*/  FSEL R83, R28, -INF , P1 ;  /* 0xff8000001c537808 */ /* 0x002fe20000800000 */
[--C-:B------:R-:W-:Y:S01]  /*35c0*/  FFMA.FTZ R47, R54, UR40, -R110.reuse ;  /* 0x00000028362f7c23 */ /* 0x100fe2000801086e */
[----:B------:R-:W-:Y:S01]  /*35d0*/  FSEL R58, R29, -INF , P2 ;  /* 0xff8000001d3a7808 */ /* 0x000fe20001000000 */
[--C-:B------:R-:W-:Y:S01]  /*35e0*/  FFMA.FTZ R29, R75, UR40, -R110.reuse ;  /* 0x000000284b1d7c23 */ /* 0x100fe2000801086e */
[----:B------:R-:W-:Y:S01]  /*35f0*/  FMNMX.FTZ R75, R83, R78, !PT ;  /* 0x0000004e534b7209 */ /* 0x000fe20007810000 */
[--C-:B------:R-:W-:Y:S01]  /*3600*/  FFMA.FTZ R54, R62, UR40, -R110.reuse ;  /* 0x000000283e367c23 */ /* 0x100fe2000801086e */
[----:B------:R-:W-:-:S01]  /*3610*/  FFMA.FTZ R6, R91, UR40, -R110 ;  /* 0x000000285b067c23 */ /* 0x000fc2000801086e */
[--C-:B------:R-:W-:Y:S01]  /*3620*/  FFMA.FTZ R7, R94, UR40, -R110.reuse ;  /* 0x000000285e077c23 */ /* 0x100fe2000801086e */
[----:B------:R-:W-:Y:S01]  /*3630*/  FMNMX.FTZ R32, R58, R75, !PT ;  /* 0x0000004b3a207209 */ /* 0x000fe20007810000 */
[--C-:B------:R-:W-:Y:S01]  /*3640*/  FFMA.FTZ R75, R59, UR40, -R110.reuse ;  /* 0x000000283b4b7c23 */ /* 0x100fe2000801086e */
[----:B0-----:R-:W-:Y:S01]  /*3650*/  FSEL R86, R33, -INF , P4 ;  /* 0xff80000021567808 */ /* 0x001fe20002000000 */
[--C-:B------:R-:W-:Y:S01]  /*3660*/  FFMA.FTZ R8, R95, UR40, -R110.reuse ;  /* 0x000000285f087c23 */ /* 0x100fe2000801086e */
[----:B------:R-:W-:Y:S01]  /*3670*/  FMNMX.FTZ R33, R79, R32, !PT ;  /* 0x000000204f217209 */ /* 0x000fe20007810000 */
[--C-:B------:R-:W-:Y:S01]  /*3680*/  FFMA.FTZ R9, R98, UR40, -R110.reuse ;  /* 0x0000002862097c23 */ /* 0x100fe2000801086e */
[----:B------:R-:W-:-:S01]  /*3690*/  FFMA.FTZ R10, R99, UR40, -R110 ;  /* 0x00000028630a7c23 */ /* 0x000fc2000801086e */
        /* <DEDUP_REMOVED lines=11> */
[--C-:B------:R-:W-:Y:S01]  /*3750*/  FFMA.FTZ R46, R51, UR40, -R110.reuse ;  /* 0x00000028332e7c23 */ /* 0x100fe2000801086e */
[----:B------:R-:W-:-:S01]  /*3760*/  FFMA.FTZ R51, R63, UR40, -R110 ;  /* 0x000000283f337c23 */ /* 0x000fc2000801086e */
[----:B------:R-:W-:Y:S01]  /*3770*/  FFMA.FTZ R63, R70, UR40, -R110 ;  /* 0x00000028463f7c23 */ /* 0x000fe2000801086e */
[----:B------:R-:W1:Y:S01]  /*3780*/  SHFL.BFLY PT, R78, R59, 0x2, 0x1f ;  /* 0x0c401f003b4e7f89 */ /* 0x000e6200000e0000 */
[----:B------:R-:W-:-:S02]  /*3790*/  IMAD.U32 R70, RZ, RZ, UR40 ;  /* 0x00000028ff467e24 */ /* 0x000fc4000f8e00ff */
[--C-:B------:R-:W-:Y:S01]  /*37a0*/  FFMA.FTZ R42, R106, UR40, -R110.reuse ;  /* 0x000000286a2a7c23 */ /* 0x100fe2000801086e */
[----:B------:R-:W-:-:S01]  /*37b0*/  FFMA.FTZ R38, R107, UR40, -R110 ;  /* 0x000000286b267c23 */ /* 0x000fc2000801086e */
[--C-:B------:R-:W-:Y:S01]  /*37c0*/  FFMA.FTZ R108, R108, UR40, -R110.reuse ;  /* 0x000000286c6c7c23 */ /* 0x100fe2000801086e */
[----:B------:R-:W-:-:S01]  /*37d0*/  FFMA.FTZ R109, R109, UR40, -R110 ;  /* 0x000000286d6d7c23 */ /* 0x000fc2000801086e */
[--C-:B------:R-:W-:Y:S01]  /*37e0*/  FFMA.FTZ R62, R71, UR40, -R110.reuse ;  /* 0x00000028473e7c23 */ /* 0x100fe2000801086e */
[----:B------:R-:W-:-:S01]  /*37f0*/  FFMA.FTZ R66, R66, UR40, -R110 ;  /* 0x0000002842427c23 */ /* 0x000fc2000801086e */
[--C-:B------:R-:W-:Y:S01]  /*3800*/  FFMA.FTZ R67, R67, UR40, -R110.reuse ;  /* 0x0000002843437c23 */ /* 0x100fe2000801086e */
[----:B------:R-:W-:Y:S08]  /*3810*/  MUFU.EX2 R5, R5 ;  /* 0x0000000500057308 */ /* 0x000ff00000000800 */
[----:B------:R-:W2:Y:S01]  /*3820*/  MUFU.EX2 R6, R6 ;  /* 0x0000000600067308 */ /* 0x000ea20000000800 */
[----:B-1----:R-:W-:Y:S01]  /*3830*/  FMNMX.FTZ R78, R59, R78, !PT ;  /* 0x0000004e3b4e7209 */ /* 0x002fe20007810000 */
[--C-:B------:R-:W-:Y:S01]  /*3840*/  FFMA.FTZ R59, R74, UR40, -R110.reuse ;  /* 0x000000284a3b7c23 */ /* 0x100fe2000801086e */
[----:B------:R-:W-:-:S05]  /*3850*/  FFMA.FTZ R110, R39, UR40, -R110 ;  /* 0x00000028276e7c23 */ /* 0x000fca000801086e */
[----:B------:R-:W1:Y:S01]  /*3860*/  MUFU.EX2 R7, R7 ;  /* 0x0000000700077308 */ /* 0x000e620000000800 */
[----:B------:R-:W3:Y:S07]  /*3870*/  SHFL.BFLY PT, R3, R78, 0x1, 0x1f ;  /* 0x0c201f004e037f89 */ /* 0x000eee00000e0000 */
[----:B------:R-:W4:Y:S08]  /*3880*/  MUFU.EX2 R8, R8 ;  /* 0x0000000800087308 */ /* 0x000f300000000800 */
[----:B------:R-:W5:Y:S08]  /*3890*/  MUFU.EX2 R9, R9 ;  /* 0x0000000900097308 */ /* 0x000f700000000800 */
[----:B------:R2:W-:Y:S01]  /*38a0*/  MUFU.EX2 R32, R75 ;  /* 0x0000004b00207308 */ /* 0x0005e20000000800 */
[----:B---3--:R-:W-:-:S04]  /*38b0*/  FMNMX.FTZ R3, R78, R3, !PT ;  /* 0x000000034e037209 */ /* 0x008fc80007810000 */
[C---:B------:R-:W-:Y:S01]  /*38c0*/  FSETP.NEU.FTZ.AND P1, PT, R3.reuse, -INF , PT ;  /* 0xff8000000300780b */ /* 0x040fe20003f3d000 */
[----:B------:R-:W-:-:S02]  /*38d0*/  FFMA.FTZ R70, R3, R70, -8 ;  /* 0xc100000003467423 */ /* 0x000fc40000010046 */
[----:B------:R-:W-:Y:S03]  /*38e0*/  MUFU.EX2 R10, R10 ;  /* 0x0000000a000a7308 */ /* 0x000fe60000000800 */
[----:B0-----:R-:W-:Y:S02]  /*38f0*/  FSEL R90, R70, RZ, P1 ;  /* 0x000000ff465a7208 */ /* 0x001fe40000800000 */
[----:B------:R-:W-:-:S03]  /*3900*/  ISETP.NE.AND P1, PT, R2, RZ, PT ;  /* 0x000000ff0200720c */ /* 0x000fc60003f25270 */
        /* <DEDUP_REMOVED lines=8> */
[----:B------:R-:W-:Y:S01]  /*3990*/  MUFU.EX2 R39, R39 ;  /* 0x0000002700277308 */ /* 0x000fe20000000800 */
[----:B--2---:R-:W-:-:S01]  /*39a0*/  FFMA.FTZ R75, R80, UR40, -R90 ;  /* 0x00000028504b7c23 */ /* 0x004fc2000801085a */
[--C-:B------:R-:W-:Y:S01]  /*39b0*/  FFMA.FTZ R100, R100, UR40, -R90.reuse ;  /* 0x0000002864647c23 */ /* 0x100fe2000801085a */
[----:B------:R-:W-:-:S01]  /*39c0*/  FFMA.FTZ R76, R81, UR40, -R90 ;  /* 0x00000028514c7c23 */ /* 0x000fc2000801085a */
[--C-:B------:R-:W-:Y:S01]  /*39d0*/  FFMA.FTZ R80, R60, UR40, -R90.reuse ;  /* 0x000000283c507c23 */ /* 0x100fe2000801085a */
[----:B------:R-:W-:-:S01]  /*39e0*/  FFMA.FTZ R81, R61, UR40, -R90 ;  /* 0x000000283d517c23 */ /* 0x000fc2000801085a */
[--C-:B------:R-:W-:Y:S01]  /*39f0*/  FFMA.FTZ R60, R64, UR40, -R90.reuse ;  /* 0x00000028403c7c23 */ /* 0x100fe2000801085a */
[----:B------:R-:W-:-:S01]  /*3a00*/  FFMA.FTZ R61, R65, UR40, -R90 ;  /* 0x00000028413d7c23 */ /* 0x000fc2000801085a */
[----:B------:R-:W0:Y:S01]  /*3a10*/  MUFU.EX2 R74, R74 ;  /* 0x0000004a004a7308 */ /* 0x000e220000000800 */
[----:B------:R-:W-:-:S01]  /*3a20*/  FADD.FTZ R64, R5, R6 ;  /* 0x0000000605407221 */ /* 0x000fc20000010000 */
[--C-:B------:R-:W-:Y:S01]  /*3a30*/  FFMA.FTZ R101, R101, UR40, -R90.reuse ;  /* 0x0000002865657c23 */ /* 0x100fe2000801085a */
[----:B------:R-:W-:-:S01]  /*3a40*/  FFMA.FTZ R72, R72, UR40, -R90 ;  /* 0x0000002848487c23 */ /* 0x000fc2000801085a */
[----:B------:R-:W-:Y:S01]  /*3a50*/  FFMA.FTZ R73, R73, UR40, -R90 ;  /* 0x0000002849497c23 */ /* 0x000fe2000801085a */
[----:B-1----:R-:W-:-:S01]  /*3a60*/  FADD.FTZ R89, R7, R64 ;  /* 0x0000004007597221 */ /* 0x002fc20000010000 */
[--C-:B------:R-:W-:Y:S01]  /*3a70*/  FFMA.FTZ R77, R77, UR40, -R90.reuse ;  /* 0x000000284d4d7c23 */ /* 0x100fe2000801085a */
[----:B------:R-:W-:-:S01]  /*3a80*/  FFMA.FTZ R84, R84, UR40, -R90 ;  /* 0x0000002854547c23 */ /* 0x000fc2000801085a */
[----:B------:R-:W1:Y:S01]  /*3a90*/  MUFU.EX2 R92, R92 ;  /* 0x0000005c005c7308 */ /* 0x000e620000000800 */
[----:B----4-:R-:W-:-:S01]  /*3aa0*/  FADD.FTZ R94, R8, R89 ;  /* 0x00000059085e7221 */ /* 0x010fc20000010000 */
[--C-:B------:R-:W-:Y:S01]  /*3ab0*/  FFMA.FTZ R85, R85, UR40, -R90.reuse ;  /* 0x0000002855557c23 */ /* 0x100fe2000801085a */
[----:B------:R-:W-:-:S01]  /*3ac0*/  FFMA.FTZ R56, R56, UR40, -R90 ;  /* 0x0000002838387c23 */ /* 0x000fc2000801085a */
[----:B------:R-:W-:Y:S01]  /*3ad0*/  FFMA.FTZ R57, R57, UR40, -R90 ;  /* 0x0000002839397c23 */ /* 0x000fe2000801085a */
[----:B-----5:R-:W-:-:S01]  /*3ae0*/  FADD.FTZ R91, R9, R94 ;  /* 0x0000005e095b7221 */ /* 0x020fc20000010000 */
        /* <DEDUP_REMOVED lines=10> */
[----:B------:R-:W0:Y:S01]  /*3b90*/  MUFU.EX2 R71, R71 ;  /* 0x0000004700477308 */ /* 0x000e220000000800 */
[----:B-1----:R-:W-:-:S01]  /*3ba0*/  FADD.FTZ R64, R92, R65 ;  /* 0x000000415c407221 */ /* 0x002fc20000010000 */
[----:B------:R-:W-:-:S02]  /*3bb0*/  @P1 VIADD R65, R4, 0x29840 ;  /* 0x0002984004411836 */ /* 0x000fc40000000000 */
[----:B------:R-:W-:-:S01]  /*3bc0*/  FADD.FTZ R4, R10, R91 ;  /* 0x0000005b0a047221 */ /* 0x000fc20000010000 */
[--C-:B------:R-:W-:Y:S01]  /*3bd0*/  FFMA.FTZ R52, R52, UR40, -R90.reuse ;  /* 0x0000002834347c23 */ /* 0x100fe2000801085a */
[----:B------:R-:W-:-:S01]  /*3be0*/  FFMA.FTZ R53, R53, UR40, -R90 ;  /* 0x0000002835357c23 */ /* 0x000fc2000801085a */
[----:B------:R-:W-:Y:S01]  /*3bf0*/  FFMA.FTZ R24, R24, UR40, -R90 ;  /* 0x0000002818187c23 */ /* 0x000fe2000801085a */
[----:B------:R-:W-:Y:S01]  /*3c00*/  @P1 PRMT R65, R16, 0x654, R65 ;  /* 0x0000065410411816 */ /* 0x000fe20000000041 */
[----:B------:R-:W1:Y:S01]  /*3c10*/  MUFU.EX2 R78, R78 ;  /* 0x0000004e004e7308 */ /* 0x000e620000000800 */
[----:B--2---:R-:W-:-:S01]  /*3c20*/  FADD.FTZ R64, R93, R64 ;  /* 0x000000405d407221 */ /* 0x004fc20000010000 */
[--C-:B------:R-:W-:Y:S01]  /*3c30*/  FFMA.FTZ R25, R25, UR40, -R90.reuse ;  /* 0x0000002819197c23 */ /* 0x100fe2000801085a */
[----:B------:R2:W-:Y:S01]  /*3c40*/  @P1 SYNCS.ARRIVE.TRANS64.RED.A1T0 RZ, [R65+URZ], RZ ;  /* 0x000000ff41ff19a7 */ /* 0x0005e2000810043f */
[----:B------:R-:W-:-:S01]  /*3c50*/  FFMA.FTZ R83, R83, UR40, -R90 ;  /* 0x0000002853537c23 */ /* 0x000fc2000801085a */
[--C-:B------:R-:W-:Y:S01]  /*3c60*/  FFMA.FTZ R58, R58, UR40, -R90.reuse ;  /* 0x000000283a3a7c23 */ /* 0x100fe2000801085a */
[----:B------:R-:W-:-:S01]  /*3c70*/  FFMA.FTZ R79, R79, UR40, -R90 ;  /* 0x000000284f4f7c23 */ /* 0x000fc2000801085a */
[----:B------:R-:W-:Y:S01]  /*3c80*/  FFMA.FTZ R86, R86, UR40, -R90 ;  /* 0x0000002856567c23 */ /* 0x000fe2000801085a */
[----:B------:R-:W3:Y:S01]  /*3c90*/  MUFU.EX2 R100, R100 ;  /* 0x0000006400647308 */ /* 0x000ee20000000800 */
[----:B0-----:R-:W-:-:S01]  /*3ca0*/  FADD.FTZ R89, R71, R64 ;  /* 0x0000004047597221 */ /* 0x001fc20000010000 */
[----:B------:R-:W-:Y:S01]  /*3cb0*/  FFMA.FTZ R82, R82, UR40, -R90 ;  /* 0x0000002852527c23 */ /* 0x000fe2000801085a */
[----:B--2---:R-:W-:-:S01]  /*3cc0*/  FADD.FTZ R65, R11, R4 ;  /* 0x000000040b417221 */ /* 0x004fc20000010000 */
[----:B------:R-:W-:Y:S01]  /*3cd0*/  FFMA.FTZ R87, R87, UR40, -R90 ;  /* 0x0000002857577c23 */ /* 0x000fe2000801085a */
[----:B------:R-:W-:-:S02]  /*3ce0*/  PLOP3.LUT P1, PT, PT, PT, UP0, 0x80, 0x0 ;  /* 0x000000000000781c */ /* 0x000fc40003f2f008 */
[----:B------:R-:W-:Y:S01]  /*3cf0*/  F2FP.SATFINITE.E4M3.F32.PACK_AB_MERGE_C R92, R93, R92, RZ ;  /* 0x0000005c5d5c723e */ /* 0x000fe200048070ff */
[----:B------:R-:W0:Y:S01]  /*3d00*/  MUFU.EX2 R12, R12 ;  /* 0x0000000c000c7308 */ /* 0x000e220000000800 */
[----:B-1----:R-:W-:-:S02]  /*3d10*/  FADD.FTZ R89, R78, R89 ;  /* 0x000000594e597221 */ /* 0x002fc40000010000 */
[----:B------:R-:W-:-:S05]  /*3d20*/  F2FP.SATFINITE.E4M3.F32.PACK_AB_MERGE_C R172, R74, R39, R92 ;  /* 0x000000274aac723e */ /* 0x000fca000480705c */
[----:B------:R-:W1:Y:S01]  /*3d30*/  MUFU.EX2 R101, R101 ;  /* 0x0000006500657308 */ /* 0x000e620000000800 */
[----:B---3--:R-:W-:-:S07]  /*3d40*/  FADD.FTZ R4, R100, R89 ;  /* 0x0000005964047221 */ /* 0x008fce0000010000 */
[----:B------:R-:W2:Y:S01]  /*3d50*/  MUFU.EX2 R13, R13 ;  /* 0x0000000d000d7308 */ /* 0x000ea20000000800 */
[----:B0-----:R-:W-:-:S01]  /*3d60*/  FADD.FTZ R64, R12, R65 ;  /* 0x000000410c407221 */ /* 0x001fc20000010000 */
[----:B------:R-:W-:-:S04]  /*3d70*/  F2FP.SATFINITE.E4M3.F32.PACK_AB_MERGE_C R12, R12, R11, RZ ;  /* 0x0000000b0c0c723e */ /* 0x000fc800048070ff */
[----:B------:R-:W-:Y:S02]  /*3d80*/  F2FP.SATFINITE.E4M3.F32.PACK_AB_MERGE_C R175, R10, R9, R12 ;  /* 0x000000090aaf723e */ /* 0x000fe4000480700c */
[----:B------:R-:W0:Y:S01]  /*3d90*/  MUFU.EX2 R72, R72 ;  /* 0x0000004800487308 */ /* 0x000e220000000800 */
[----:B-1----:R-:W-:-:S01]  /*3da0*/  FADD.FTZ R65, R101, R4 ;  /* 0x0000000465417221 */ /* 0x002fc20000010000 */
[----:B------:R-:W-:-:S04]  /*3db0*/  F2FP.SATFINITE.E4M3.F32.PACK_AB_MERGE_C R100, R101, R100, RZ ;  /* 0x000000646564723e */ /* 0x000fc800048070ff */
[----:B------:R-:W-:Y:S02]  /*3dc0*/  F2FP.SATFINITE.E4M3.F32.PACK_AB_MERGE_C R174, R78, R71, R100 ;  /* 0x000000474eae723e */ /* 0x000fe40004807064 */
[----:B------:R-:W1:Y:S01]  /*3dd0*/  MUFU.EX2 R14, R14 ;  /* 0x0000000e000e7308 */ /* 0x000e620000000800 */
[----:B--2---:R-:W-:-:S07]  /*3de0*/  FADD.FTZ R89, R13, R64 ;  /* 0x000000400d597221 */ /* 0x004fce0000010000 */
        /* <DEDUP_REMOVED lines=11> */
[----:B------:R-:W-:-:S04]  /*3ea0*/  F2FP.SATFINITE.E4M3.F32.PACK_AB_MERGE_C R15, R26, R15, RZ ;  /* 0x0000000f1a0f723e */ /* 0x000fc800048070ff */
[----:B------:R-:W-:Y:S02]  /*3eb0*/  F2FP.SATFINITE.E4M3.F32.PACK_AB_MERGE_C R177, R14, R13, R15 ;  /* 0x0000000d0eb1723e */ /* 0x000fe4000480700f */
[----:B------:R-:W1:Y:S01]  /*3ec0*/  MUFU.EX2 R75, R75 ;  /* 0x0000004b004b7308 */ /* 0x000e620000000800 */
[----:B--2---:R-:W-:-:S01]  /*3ed0*/  FADD.FTZ R4, R77, R4 ;  /* 0x000000044d047221 */ /* 0x004fc20000010000 */
[----:B------:R-:W-:-:S04]  /*3ee0*/  F2FP.SATFINITE.E4M3.F32.PACK_AB_MERGE_C R77, R77, R88, RZ ;  /* 0x000000584d4d723e */ /* 0x000fc800048070ff */
[----:B------:R-:W-:Y:S02]  /*3ef0*/  F2FP.SATFINITE.E4M3.F32.PACK_AB_MERGE_C R176, R73, R72, R77 ;  /* 0x0000004849b0723e */ /* 0x000fe4000480704d */
[----:B------:R-:W-:Y:S01]  /*3f00*/  CS2R R72, SRZ ;  /* 0x0000000000487805 */ /* 0x000fe2000001ff00 */
[----:B------:R-:W2:Y:S01]  /*3f10*/  MUFU.EX2 R76, R76 ;  /* 0x0000004c004c7308 */ /* 0x000ea20000000800 */
[----:B0-----:R-:W-:-:S04]  /*3f20*/  FADD.FTZ R64, R20, R89 ;  /* 0x0000005914407221 */ /* 0x001fc80000010000 */
[----:B------:R-:W-:-:S03]  /*3f30*/  FADD.FTZ R64, R21, R64 ;  /* 0x0000004015407221 */ /* 0x000fc60000010000 */
[----:B------:R-:W0:Y:S01]  /*3f40*/  MUFU.EX2 R84, R84 ;  /* 0x0000005400547308 */ /* 0x000e220000000800 */
[----:B-1----:R-:W-:-:S01]  /*3f50*/  FADD.FTZ R65, R75, R4 ;  /* 0x000000044b417221 */ /* 0x002fc20000010000 */
[----:B------:R-:W-:Y:S01]  /*3f60*/  FADD.FTZ R89, R27, R64 ;  /* 0x000000401b597221 */ /* 0x000fe20000010000 */
[----:B------:R-:W-:-:S04]  /*3f70*/  F2FP.SATFINITE.E4M3.F32.PACK_AB_MERGE_C R64, R8, R7, RZ ;  /* 0x000000070840723e */ /* 0x000fc800048070ff */
[----:B------:R-:W-:Y:S01]  /*3f80*/  F2FP.SATFINITE.E4M3.F32.PACK_AB_MERGE_C R173, R6, R5, R64 ;  /* 0x0000000506ad723e */ /* 0x000fe20004807040 */
[----:B------:R-:W1:Y:S01]  /*3f90*/  MUFU.EX2 R34, R34 ;  /* 0x0000002200227308 */ /* 0x000e620000000800 */
[----:B--2---:R-:W-:-:S07]  /*3fa0*/  FADD.FTZ R65, R76, R65 ;  /* 0x000000414c417221 */ /* 0x004fce0000010000 */
[----:B------:R-:W2:Y:S01]  /*3fb0*/  MUFU.EX2 R85, R85 ;  /* 0x0000005500557308 */ /* 0x000ea20000000800 */
[----:B0-----:R-:W-:-:S01]  /*3fc0*/  FADD.FTZ R4, R84, R65 ;  /* 0x0000004154047221 */ /* 0x001fc20000010000 */
[----:B------:R-:W-:-:S06]  /*3fd0*/  CS2R R64, SRZ ;  /* 0x0000000000407805 */ /* 0x000fcc000001ff00 */
[----:B------:R-:W0:Y:S01]  /*3fe0*/  MUFU.EX2 R30, R30 ;  /* 0x0000001e001e7308 */ /* 0x000e220000000800 */
[----:B-1----:R-:W-:-:S01]  /*3ff0*/  FADD.FTZ R89, R34, R89 ;  /* 0x0000005922597221 */ /* 0x002fc20000010000 */
[----:B------:R-:W-:-:S04]  /*4000*/  F2FP.SATFINITE.E4M3.F32.PACK_AB_MERGE_C R27, R34, R27, RZ ;  /* 0x0000001b221b723e */ /* 0x000fc800048070ff */
[----:B------:R-:W-:Y:S02]  /*4010*/  F2FP.SATFINITE.E4M3.F32.PACK_AB_MERGE_C R179, R21, R20, R27 ;  /* 0x0000001415b3723e */ /* 0x000fe4000480701b */
[----:B------:R-:W-:Y:S01]  /*4020*/  CS2R R26, SRZ ;  /* 0x00000000001a7805 */ /* 0x000fe2000001ff00 */
[----:B------:R-:W1:Y:S01]  /*4030*/  MUFU.EX2 R56, R56 ;  /* 0x0000003800387308 */ /* 0x000e620000000800 */
[----:B--2---:R-:W-:-:S01]  /*4040*/  FADD.FTZ R7, R85, R4 ;  /* 0x0000000455077221 */ /* 0x004fc20000010000 */
[----:B------:R-:W-:-:S04]  /*4050*/  F2FP.SATFINITE.E4M3.F32.PACK_AB_MERGE_C R84, R85, R84, RZ ;  /* 0x000000545554723e */ /* 0x000fc800048070ff */
[----:B------:R-:W-:Y:S02]  /*4060*/  F2FP.SATFINITE.E4M3.F32.PACK_AB_MERGE_C R178, R76, R75, R84 ;  /* 0x0000004b4cb2723e */ /* 0x000fe40004807054 */
[----:B------:R-:W-:Y:S01]  /*4070*/  CS2R R84, SRZ ;  /* 0x0000000000547805 */ /* 0x000fe2000001ff00 */
[----:B------:R-:W2:Y:S01]  /*4080*/  MUFU.EX2 R31, R104 ;  /* 0x00000068001f7308 */ /* 0x000ea20000000800 */
[----:B0-----:R-:W-:-:S01]  /*4090*/  FADD.FTZ R8, R30, R89 ;  /* 0x000000591e087221 */ /* 0x001fc20000010000 */
[----:B------:R-:W-:Y:S02]  /*40a0*/  CS2R R76, SRZ ;  /* 0x00000000004c7805 */ /* 0x000fe4000001ff00 */
[----:B------:R-:W-:-:S04]  /*40b0*/  CS2R R74, SRZ ;  /* 0x00000000004a7805 */ /* 0x000fc8000001ff00 */
        /* <DEDUP_REMOVED lines=12> */
[----:B------:R-:W-:-:S04]  /*4180*/  F2FP.SATFINITE.E4M3.F32.PACK_AB_MERGE_C R35, R42, R35, RZ ;  /* 0x000000232a23723e */ /* 0x000fc800048070ff */
[----:B------:R-:W-:Y:S02]  /*4190*/  F2FP.SATFINITE.E4M3.F32.PACK_AB_MERGE_C R181, R31, R30, R35 ;  /* 0x0000001e1fb5723e */ /* 0x000fe40004807023 */
[----:B------:R-:W-:Y:S01]  /*41a0*/  CS2R R34, SRZ ;  /* 0x0000000000227805 */ /* 0x000fe2000001ff00 */
[----:B------:R-:W0:Y:S01]  /*41b0*/  MUFU.EX2 R60, R60 ;  /* 0x0000003c003c7308 */ /* 0x000e220000000800 */
[----:B-1----:R-:W-:-:S01]  /*41c0*/  FADD.FTZ R7, R81, R4 ;  /* 0x0000000451077221 */ /* 0x002fc20000010000 */
[----:B------:R-:W-:Y:S02]  /*41d0*/  F2FP.SATFINITE.E4M3.F32.PACK_AB_MERGE_C R80, R81, R80, RZ ;  /* 0x000000505150723e */ /* 0x000fe400048070ff */
[----:B------:R-:W-:Y:S02]  /*41e0*/  CS2R R30, SRZ ;  /* 0x00000000001e7805 */ /* 0x000fe4000001ff00 */
[----:B------:R-:W-:Y:S02]  /*41f0*/  F2FP.SATFINITE.E4M3.F32.PACK_AB_MERGE_C R180, R57, R56, R80 ;  /* 0x0000003839b4723e */ /* 0x000fe40004807050 */
[----:B------:R-:W-:Y:S01]  /*4200*/  CS2R R80, SRZ ;  /* 0x0000000000507805 */ /* 0x000fe2000001ff00 */
[----:B------:R-:W1:Y:S01]  /*4210*/  MUFU.EX2 R55, R108 ;  /* 0x0000006c00377308 */ /* 0x000e620000000800 */
[----:B--2---:R-:W-:-:S01]  /*4220*/  FADD.FTZ R8, R38, R11 ;  /* 0x0000000b26087221 */ /* 0x004fc20000010000 */
[----:B------:R-:W-:-:S06]  /*4230*/  CS2R R56, SRZ ;  /* 0x0000000000387805 */ /* 0x000fcc000001ff00 */
        /* <DEDUP_REMOVED lines=14> */
[----:B------:R-:W-:-:S01]  /*4320*/  FADD.FTZ R6, R32, R29 ;  /* 0x0000001d20067221 */ /* 0x000fc20000010000 */
[----:B------:R-:W-:Y:S01]  /*4330*/  CS2R R38, SRZ ;  /* 0x0000000000267805 */ /* 0x000fe2000001ff00 */
[----:B------:R-:W2:Y:S01]  /*4340*/  MUFU.EX2 R41, R41 ;  /* 0x0000002900297308 */ /* 0x000ea20000000800 */
[C---:B0-----:R-:W-:Y:S01]  /*4350*/  F2FP.SATFINITE.E4M3.F32.PACK_AB_MERGE_C R68, R69.reuse, R68, RZ ;  /* 0x000000444544723e */ /* 0x041fe200048070ff */
[----:B------:R-:W-:Y:S01]  /*4360*/  FADD.FTZ R69, R69, R4 ;  /* 0x0000000445457221 */ /* 0x000fe20000010000 */
[----:B------:R-:W-:-:S01]  /*4370*/  FADD.FTZ R7, R33, R6 ;  /* 0x0000000621077221 */ /* 0x000fc20000010000 */
[----:B------:R-:W-:Y:S02]  /*4380*/  CS2R R28, SRZ ;  /* 0x00000000001c7805 */ /* 0x000fe4000001ff00 */
[----:B------:R-:W-:Y:S02]  /*4390*/  F2FP.SATFINITE.E4M3.F32.PACK_AB_MERGE_C R182, R61, R60, R68 ;  /* 0x0000003c3db6723e */ /* 0x000fe40004807044 */
[----:B------:R-:W-:Y:S01]  /*43a0*/  CS2R R60, SRZ ;  /* 0x00000000003c7805 */ /* 0x000fe2000001ff00 */
[----:B------:R-:W0:Y:S01]  /*43b0*/  MUFU.EX2 R36, R36 ;  /* 0x0000002400247308 */ /* 0x000e220000000800 */
[----:B-1----:R-:W-:-:S01]  /*43c0*/  FADD.FTZ R4, R40, R69 ;  /* 0x0000004528047221 */ /* 0x002fc20000010000 */
[----:B------:R-:W-:-:S06]  /*43d0*/  CS2R R68, SRZ ;  /* 0x0000000000447805 */ /* 0x000fcc000001ff00 */
        /* <DEDUP_REMOVED lines=8> */
[----:B------:R-:W-:Y:S02]  /*4460*/  F2FP.SATFINITE.E4M3.F32.PACK_AB_MERGE_C R36, R43, R36, RZ ;  /* 0x000000242b24723e */ /* 0x000fe400048070ff */
[----:B------:R-:W-:Y:S02]  /*4470*/  CS2R R42, SRZ ;  /* 0x00000000002a7805 */ /* 0x000fe4000001ff00 */
[----:B------:R-:W-:Y:S02]  /*4480*/  F2FP.SATFINITE.E4M3.F32.PACK_AB_MERGE_C R185, R33, R32, R36 ;  /* 0x0000002021b9723e */ /* 0x000fe40004807024 */
[----:B------:R-:W-:Y:S01]  /*4490*/  CS2R R32, SRZ ;  /* 0x0000000000207805 */ /* 0x000fe2000001ff00 */
[----:B------:R-:W2:Y:S01]  /*44a0*/  MUFU.EX2 R48, R48 ;  /* 0x0000003000307308 */ /* 0x000ea20000000800 */
[C---:B0-----:R-:W-:Y:S01]  /*44b0*/  F2FP.SATFINITE.E4M3.F32.PACK_AB_MERGE_C R44, R45.reuse, R44, RZ ;  /* 0x0000002c2d2c723e */ /* 0x041fe200048070ff */
[----:B------:R-:W-:-:S03]  /*44c0*/  FADD.FTZ R45, R45, R4 ;  /* 0x000000042d2d7221 */ /* 0x000fc60000010000 */
[----:B------:R-:W-:Y:S02]  /*44d0*/  F2FP.SATFINITE.E4M3.F32.PACK_AB_MERGE_C R184, R41, R40, R44 ;  /* 0x0000002829b8723e */ /* 0x000fe4000480702c */
[----:B------:R-:W-:Y:S01]  /*44e0*/  CS2R R40, SRZ ;  /* 0x0000000000287805 */ /* 0x000fe2000001ff00 */
[----:B------:R-:W0:Y:S01]  /*44f0*/  MUFU.EX2 R46, R46 ;  /* 0x0000002e002e7308 */ /* 0x000e220000000800 */
[----:B-1----:R-:W-:-:S07]  /*4500*/  FADD.FTZ R5, R37, R6 ;  /* 0x0000000625057221 */ /* 0x002fce0000010000 */
[----:B------:R-:W1:Y:S01]  /*4510*/  MUFU.EX2 R49, R49 ;  /* 0x0000003100317308 */ /* 0x000e620000000800 */
[----:B--2---:R-:W-:-:S01]  /*4520*/  FADD.FTZ R4, R48, R45 ;  /* 0x0000002d30047221 */ /* 0x004fc20000010000 */
[----:B------:R-:W-:-:S06]  /*4530*/  CS2R R44, SRZ ;  /* 0x00000000002c7805 */ /* 0x000fcc000001ff00 */
[----:B------:R-:W-:Y:S01]  /*4540*/  MUFU.EX2 R47, R47 ;  /* 0x0000002f002f7308 */ /* 0x000fe20000000800 */
[----:B0-----:R-:W-:-:S07]  /*4550*/  FADD.FTZ R6, R46, R5 ;  /* 0x000000052e067221 */ /* 0x001fce0000010000 */
[----:B------:R-:W0:Y:S01]  /*4560*/  MUFU.EX2 R50, R50 ;  /* 0x0000003200327308 */ /* 0x000e220000000800 */
[----:B-1----:R-:W-:-:S07]  /*4570*/  FADD.FTZ R5, R49, R4 ;  /* 0x0000000431057221 */ /* 0x002fce0000010000 */
[----:B------:R-:W1:Y:S08]  /*4580*/  MUFU.EX2 R52, R52 ;  /* 0x0000003400347308 */ /* 0x000e700000000800 */
[----:B------:R-:W2:Y:S01]  /*4590*/  MUFU.EX2 R53, R53 ;  /* 0x0000003500357308 */ /* 0x000ea20000000800 */
[----:B0-----:R-:W-:Y:S01]  /*45a0*/  F2FP.SATFINITE.E4M3.F32.PACK_AB_MERGE_C R7, R50, R47, RZ ;  /* 0x0000002f3207723e */ /* 0x001fe200048070ff */
[----:B------:R-:W-:-:S03]  /*45b0*/  FADD.FTZ R47, R47, R6 ;  /* 0x000000062f2f7221 */ /* 0x000fc60000010000 */
[----:B------:R-:W-:Y:S01]  /*45c0*/  F2FP.SATFINITE.E4M3.F32.PACK_AB_MERGE_C R187, R46, R37, R7 ;  /* 0x000000252ebb723e */ /* 0x000fe20004807007 */
[----:B------:R-:W-:-:S01]  /*45d0*/  FADD.FTZ R50, R50, R47 ;  /* 0x0000002f32327221 */ /* 0x000fc20000010000 */
[----:B------:R-:W-:Y:S01]  /*45e0*/  CS2R R46, SRZ ;  /* 0x00000000002e7805 */ /* 0x000fe2000001ff00 */
[----:B------:R-:W-:Y:S01]  /*45f0*/  MUFU.EX2 R59, R59 ;  /* 0x0000003b003b7308 */ /* 0x000fe20000000800 */
[----:B-1----:R-:W-:-:S01]  /*4600*/  FADD.FTZ R4, R52, R5 ;  /* 0x0000000534047221 */ /* 0x002fc20000010000 */
[----:B------:R-:W-:-:S06]  /*4610*/  CS2R R36, SRZ ;  /* 0x0000000000247805 */ /* 0x000fcc000001ff00 */
[----:B------:R-:W0:Y:S01]  /*4620*/  MUFU.EX2 R62, R62 ;  /* 0x0000003e003e7308 */ /* 0x000e220000000800 */
[C---:B--2---:R-:W-:Y:S01]  /*4630*/  F2FP.SATFINITE.E4M3.F32.PACK_AB_MERGE_C R52, R53.reuse, R52, RZ ;  /* 0x000000343534723e */ /* 0x044fe200048070ff */
[----:B------:R-:W-:-:S03]  /*4640*/  FADD.FTZ R53, R53, R4 ;  /* 0x0000000435357221 */ /* 0x000fc60000010000 */
[----:B------:R-:W-:Y:S02]  /*4650*/  F2FP.SATFINITE.E4M3.F32.PACK_AB_MERGE_C R186, R49, R48, R52 ;  /* 0x0000003031ba723e */ /* 0x000fe40004807034 */
[----:B------:R-:W-:Y:S01]  /*4660*/  CS2R R48, SRZ ;  /* 0x0000000000307805 */ /* 0x000fe2000001ff00 */
[----:B------:R-:W1:Y:S08]  /*4670*/  MUFU.EX2 R51, R51 ;  /* 0x0000003300337308 */ /* 0x000e700000000800 */
[----:B------:R-:W2:Y:S01]  /*4680*/  MUFU.EX2 R24, R24 ;  /* 0x0000001800187308 */ /* 0x000ea20000000800 */
[----:B0-----:R-:W-:-:S07]  /*4690*/  F2FP.SATFINITE.E4M3.F32.PACK_AB_MERGE_C R6, R62, R59, RZ ;  /* 0x0000003b3e06723e */ /* 0x001fce00048070ff */
[----:B------:R-:W0:Y:S01]  /*46a0*/  MUFU.EX2 R54, R54 ;  /* 0x0000003600367308 */ /* 0x000e220000000800 */
[----:B-1----:R-:W-:-:S07]  /*46b0*/  FADD.FTZ R5, R51, R50 ;  /* 0x0000003233057221 */ /* 0x002fce0000010000 */
[----:B------:R-:W1:Y:S01]  /*46c0*/  MUFU.EX2 R25, R25 ;  /* 0x0000001900197308 */ /* 0x000e620000000800 */
[----:B--2---:R-:W-:-:S01]  /*46d0*/  FADD.FTZ R4, R24, R53 ;  /* 0x0000003518047221 */ /* 0x004fc20000010000 */
[----:B------:R-:W-:-:S06]  /*46e0*/  CS2R R52, SRZ ;  /* 0x0000000000347805 */ /* 0x000fcc000001ff00 */
[----:B------:R-:W2:Y:S01]  /*46f0*/  MUFU.EX2 R83, R83 ;  /* 0x0000005300537308 */ /* 0x000ea20000000800 */
[C---:B0-----:R-:W-:Y:S01]  /*4700*/  F2FP.SATFINITE.E4M3.F32.PACK_AB_MERGE_C R189, R54.reuse, R51, R6 ;  /* 0x0000003336bd723e */ /* 0x041fe20004807006 */
[----:B------:R-:W-:Y:S01]  /*4710*/  FADD.FTZ R54, R54, R5 ;  /* 0x0000000536367221 */ /* 0x000fe20000010000 */
[----:B------:R-:W-:-:S03]  /*4720*/  CS2R R50, SRZ ;  /* 0x0000000000327805 */ /* 0x000fc6000001ff00 */
[----:B------:R-:W-:Y:S01]  /*4730*/  FADD.FTZ R59, R59, R54 ;  /* 0x000000363b3b7221 */ /* 0x000fe20000010000 */
[----:B------:R-:W-:Y:S01]  /*4740*/  CS2R R54, SRZ ;  /* 0x0000000000367805 */ /* 0x000fe2000001ff00 */
[----:B------:R-:W0:Y:S01]  /*4750*/  MUFU.EX2 R58, R58 ;  /* 0x0000003a003a7308 */ /* 0x000e220000000800 */
[----:B-1----:R-:W-:-:S01]  /*4760*/  FADD.FTZ R4, R25, R4 ;  /* 0x0000000419047221 */ /* 0x002fc20000010000 */
[----:B------:R-:W-:-:S06]  /*4770*/  FADD.FTZ R62, R62, R59 ;  /* 0x0000003b3e3e7221 */ /* 0x000fcc0000010000 */
[----:B------:R-:W-:Y:S01]  /*4780*/  MUFU.EX2 R67, R67 ;  /* 0x0000004300437308 */ /* 0x000fe20000000800 */
[----:B--2---:R-:W-:-:S07]  /*4790*/  FADD.FTZ R5, R83, R4 ;  /* 0x0000000453057221 */ /* 0x004fce0000010000 */
[----:B------:R-:W1:Y:S01]  /*47a0*/  MUFU.EX2 R70, R110 ;  /* 0x0000006e00467308 */ /* 0x000e620000000800 */
[C---:B0-----:R-:W-:Y:S01]  /*47b0*/  F2FP.SATFINITE.E4M3.F32.PACK_AB_MERGE_C R83, R58.reuse, R83, RZ ;  /* 0x000000533a53723e */ /* 0x041fe200048070ff */
[----:B------:R-:W-:-:S03]  /*47c0*/  FADD.FTZ R58, R58, R5 ;  /* 0x000000053a3a7221 */ /* 0x000fc60000010000 */
[----:B------:R-:W-:Y:S02]  /*47d0*/  F2FP.SATFINITE.E4M3.F32.PACK_AB_MERGE_C R188, R25, R24, R83 ;  /* 0x0000001819bc723e */ /* 0x000fe40004807053 */
[----:B------:R-:W-:Y:S01]  /*47e0*/  CS2R R24, SRZ ;  /* 0x0000000000187805 */ /* 0x000fe2000001ff00 */
[----:B------:R-:W0:Y:S08]  /*47f0*/  MUFU.EX2 R63, R63 ;  /* 0x0000003f003f7308 */ /* 0x000e300000000800 */
[----:B------:R-:W2:Y:S01]  /*4800*/  MUFU.EX2 R79, R79 ;  /* 0x0000004f004f7308 */ /* 0x000ea20000000800 */
[----:B-1----:R-:W-:-:S07]  /*4810*/  F2FP.SATFINITE.E4M3.F32.PACK_AB_MERGE_C R4, R70, R67, RZ ;  /* 0x000000434604723e */ /* 0x002fce00048070ff */
[----:B------:R-:W1:Y:S01]  /*4820*/  MUFU.EX2 R66, R66 ;  /* 0x0000004200427308 */ /* 0x000e620000000800 */
[----:B0-----:R-:W-:-:S07]  /*4830*/  FADD.FTZ R7, R63, R62 ;  /* 0x0000003e3f077221 */ /* 0x001fce0000010000 */
[----:B------:R-:W0:Y:S01]  /*4840*/  MUFU.EX2 R86, R86 ;  /* 0x0000005600567308 */ /* 0x000e220000000800 */
[----:B--2---:R-:W-:-:S01]  /*4850*/  FADD.FTZ R5, R79, R58 ;  /* 0x0000003a4f057221 */ /* 0x004fc20000010000 */
[----:B------:R-:W-:-:S06]  /*4860*/  CS2R R58, SRZ ;  /* 0x00000000003a7805 */ /* 0x000fcc000001ff00 */
[----:B------:R-:W2:Y:S01]  /*4870*/  MUFU.EX2 R82, R82 ;  /* 0x0000005200527308 */ /* 0x000ea20000000800 */
[C---:B-1----:R-:W-:Y:S01]  /*4880*/  F2FP.SATFINITE.E4M3.F32.PACK_AB_MERGE_C R191, R66.reuse, R63, R4 ;  /* 0x0000003f42bf723e */ /* 0x042fe20004807004 */
[----:B------:R-:W-:Y:S01]  /*4890*/  FADD.FTZ R66, R66, R7 ;  /* 0x0000000742427221 */ /* 0x000fe20000010000 */
[----:B------:R-:W-:-:S03]  /*48a0*/  CS2R R62, SRZ ;  /* 0x00000000003e7805 */ /* 0x000fc6000001ff00 */
[----:B------:R-:W-:Y:S02]  /*48b0*/  FADD.FTZ R67, R67, R66 ;  /* 0x0000004243437221 */ /* 0x000fe40000010000 */
[----:B------:R-:W1:Y:S01]  /*48c0*/  MUFU.EX2 R87, R87 ;  /* 0x0000005700577308 */ /* 0x000e620000000800 */
[----:B0-----:R-:W-:-:S04]  /*48d0*/  FADD.FTZ R5, R86, R5 ;  /* 0x0000000556057221 */ /* 0x001fc80000010000 */
[----:B--2---:R-:W-:Y:S01]  /*48e0*/  FADD.FTZ R4, R82, R5 ;  /* 0x0000000552047221 */ /* 0x004fe20000010000 */
[----:B------:R-:W-:-:S01]  /*48f0*/  FADD.FTZ R5, R70, R67 ;  /* 0x0000004346057221 */ /* 0x000fc20000010000 */
[----:B------:R-:W-:Y:S02]  /*4900*/  CS2R R70, SRZ ;  /* 0x0000000000467805 */ /* 0x000fe4000001ff00 */
[----:B------:R-:W-:Y:S02]  /*4910*/  CS2R R66, SRZ ;  /* 0x0000000000427805 */ /* 0x000fe4000001ff00 */
[C---:B-1----:R-:W-:Y:S01]  /*4920*/  F2FP.SATFINITE.E4M3.F32.PACK_AB_MERGE_C R6, R87.reuse, R82, RZ ;  /* 0x000000525706723e */ /* 0x042fe200048070ff */
[----:B------:R-:W-:-:S01]  /*4930*/  FADD.FTZ R4, R87, R4 ;  /* 0x0000000457047221 */ /* 0x000fc20000010000 */
[----:B------:R-:W-:Y:S02]  /*4940*/  CS2R R82, SRZ ;  /* 0x0000000000527805 */ /* 0x000fe4000001ff00 */
[----:B------:R-:W-:-:S02]  /*4950*/  F2FP.SATFINITE.E4M3.F32.PACK_AB_MERGE_C R190, R86, R79, R6 ;  /* 0x0000004f56be723e */ /* 0x000fc40004807006 */
[----:B------:R-:W-:Y:S02]  /*4960*/  CS2R R86, SRZ ;  /* 0x0000000000567805 */ /* 0x000fe4000001ff00 */
[----:B------:R-:W-:Y:S01]  /*4970*/  CS2R R78, SRZ ;  /* 0x00000000004e7805 */ /* 0x000fe2000001ff00 */
[----:B------:R-:W-:Y:S06]  /*4980*/  @!P1 BRA `(.L_x_151) ;  /* 0x0000002c004c9947 */ /* 0x000fec0003800000 */
[----:B------:R-:W-:Y:S01]  /*4990*/  IMAD.MOV.U32 R7, RZ, RZ, R0 ;  /* 0x000000ffff077224 */ /* 0x000fe200078e0000 */
[----:B------:R-:W-:Y:S01]  /*49a0*/  UIADD3 UR50, UR50, -0x2, URZ ;  /* 0xfffffffe32327890 */ /* 0x000fe2000fffe03f */
[----:B------:R-:W-:Y:S01]  /*49b0*/  IMAD.MOV.U32 R6, RZ, RZ, R3 ;  /* 0x000000ffff067224 */ /* 0x000fe200078e0003 */
[----:B------:R-:W-:Y:S01]  /*49c0*/  UMOV UR53, UR44 ;  /* 0x0000002c00357c82 */ /* 0x000fe20008000000 */
[----:B------:R-:W-:Y:S01]  /*49d0*/  IMAD.MOV.U32 R87, RZ, RZ, RZ ;  /* 0x000000ffff577224 */ /* 0x000fe200078e00ff */
[----:B------:R-:W-:-:S08]  /*49e0*/  UMOV UR51, UR52 ;  /* 0x0000003400337c82 */ /* 0x000fd00008000000 */
.L_x_162:
[----:B------:R-:W-:Y:S01]  /*49f0*/  ISETP.NE.AND P2, PT, RZ, UR37, PT ;  /* 0x00000025ff007c0c */ /* 0x000fe2000bf45270 */
[----:B------:R-:W-:-:S04]  /*4a00*/  UISETP.NE.AND UP0, UPT, UR51, 0x1, UPT ;  /* 0x000000013300788c */ /* 0x000fc8000bf05270 */
[----:B------:R-:W-:-:S04]  /*4a10*/  USEL UR44, URZ, 0x1, UP0 ;  /* 0x000000013f2c7887 */ /* 0x000fc80008000000 */
[----:B------:R-:W-:-:S04]  /*4a20*/  ULOP3.LUT UR44, UR53, UR44, URZ, 0x3c, !UPT ;  /* 0x0000002c352c7292 */ /* 0x000fc8000f8e3c3f */
[----:B------:R-:W-:Y:S08]  /*4a30*/  @P2 BRA `(.L_x_152) ;  /* 0x0000000000382947 */ /* 0x000ff00003800000 */
[----:B------:R-:W-:Y:S05]  /*4a40*/  @!P0 BRA `(.L_x_153) ;  /* 0x0000000000048947 */ /* 0x000fea0003800000 */
[----:B------:R-:W-:Y:S01]  /*4a50*/  BPT.TRAP 0x1 ;  /* 0x000000040000795c */ /* 0x000fe20000300000 */
.L_x_153:
        /* <DEDUP_REMOVED lines=9> */
.L_x_154:
[----:B-1----:R-:W-:Y:S05]  /*4af0*/  @P1 BRA `(.L_x_152) ;  /* 0x0000000000081947 */ /* 0x002fea0003800000 */
[----:B------:R-:W1:Y:S02]  /*4b00*/  SYNCS.PHASECHK.TRANS64.TRYWAIT P1, [UR6+0x29830], R0 ;  /* 0x02983000ff0075a7 */ /* 0x000e640008020146 */
[----:B-1----:R-:W-:Y:S05]  /*4b10*/  @!P1 BRA `(.L_x_155) ;  /* 0x0000008800849947 */ /* 0x002fea0003800000 */
.L_x_152:
[----:B-1----:R-:W1:Y:S01]  /*4b20*/  S2R R3, SR_TID.X ;  /* 0x0000000000037919 */ /* 0x002e620000002100 */
[----:B------:R-:W-:Y:S01]  /*4b30*/  UIADD3 UR52, UR51, 0x1, URZ ;  /* 0x0000000133347890 */ /* 0x000fe2000fffe03f */
[----:B------:R-:W-:Y:S01]  /*4b40*/  UMOV UR27, 0x80000020 ;  /* 0x80000020001b7882 */ /* 0x000fe20000000000 */
[----:B------:R-:W-:Y:S02]  /*4b50*/  UMOV UR28, UR24 ;  /* 0x00000018001c7c82 */ /* 0x000fe40008000000 */
[----:B------:R-:W-:Y:S01]  /*4b60*/  UISETP.NE.AND UP0, UPT, UR52, 0x2, UPT ;  /* 0x000000023400788c */ /* 0x000fe2000bf05270 */
[----:B------:R-:W-:Y:S01]  /*4b70*/  UMOV UR29, UR25 ;  /* 0x00000019001d7c82 */ /* 0x000fe20008000000 */
[----:B------:R-:W-:Y:S02]  /*4b80*/  UMOV UR31, 0x80000020 ;  /* 0x80000020001f7882 */ /* 0x000fe40000000000 */
[----:B------:R-:W-:Y:S01]  /*4b90*/  USEL UR52, UR52, URZ, UP0 ;  /* 0x0000003f34347287 */ /* 0x000fe20008000000 */
[----:B------:R-:W-:Y:S01]  /*4ba0*/  UMOV UR32, UR24 ;  /* 0x0000001800207c82 */ /* 0x000fe20008000000 */
[----:B------:R-:W-:-:S02]  /*4bb0*/  UMOV UR33, UR25 ;  /* 0x0000001900217c82 */ /* 0x000fc40008000000 */
[----:B------:R-:W-:Y:S01]  /*4bc0*/  UIMAD UR54, UR52, 0x780, UR47 ;  /* 0x00000780343678a4 */ /* 0x000fe2000f8e022f */
[----:B------:R-:W-:Y:S01]  /*4bd0*/  UMOV UR35, 0x80000020 ;  /* 0x8000002000237882 */ /* 0x000fe20000000000 */
[----:B------:R-:W-:Y:S02]  /*4be0*/  UMOV UR7, 0x80000020 ;  /* 0x8000002000077882 */ /* 0x000fe40000000000 */
[----:B------:R-:W-:Y:S02]  /*4bf0*/  UIADD3 UR30, UR54, 0x80, URZ ;  /* 0x00000080361e7890 */ /* 0x000fe4000fffe03f */
[----:B------:R-:W-:Y:S02]  /*4c00*/  UIADD3 UR34, UR54, 0x100, URZ ;  /* 0x0000010036227890 */ /* 0x000fe4000fffe03f */
[----:B------:R-:W-:Y:S01]  /*4c10*/  UMOV UR26, UR54 ;  /* 0x00000036001a7c82 */ /* 0x000fe20008000000 */
[----:B------:R-:W-:Y:S02]  /*4c20*/  UIADD3 UR6, UR54, 0x200, URZ ;  /* 0x0000020036067890 */ /* 0x000fe4000fffe03f */
[----:B------:R-:W-:Y:S01]  /*4c30*/  UIADD3 UR10, UR54, 0x202, URZ ;  /* 0x00000202360a7890 */ /* 0x000fe2000fffe03f */
[----:B------:R-:W-:Y:S01]  /*4c40*/  UMOV UR11, 0x80000020 ;  /* 0x80000020000b7882 */ /* 0x000fe20000000000 */
[----:B------:R-:W-:Y:S01]  /*4c50*/  UIADD3 UR14, UR54, 0x282, URZ ;  /* 0x00000282360e7890 */ /* 0x000fe2000fffe03f */
[----:B------:R-:W-:Y:S01]  /*4c60*/  UMOV UR15, 0x80000020 ;  /* 0x80000020000f7882 */ /* 0x000fe20000000000 */
[----:B------:R-:W-:Y:S01]  /*4c70*/  UIADD3 UR18, UR54, 0x500, URZ ;  /* 0x0000050036127890 */ /* 0x000fe2000fffe03f */
[----:B-1----:R-:W-:Y:S01]  /*4c80*/  SHF.R.U32.HI R3, RZ, 0x7, R3 ;  /* 0x00000007ff037819 */ /* 0x002fe20000011603 */
[----:B------:R-:W-:Y:S01]  /*4c90*/  UMOV UR19, 0x80000020 ;  /* 0x8000002000137882 */ /* 0x000fe20000000000 */
[----:B------:R-:W-:Y:S01]  /*4ca0*/  UIADD3 UR22, UR54, 0x502, URZ ;  /* 0x0000050236167890 */ /* 0x000fe2000fffe03f */
[----:B------:R-:W-:-:S02]  /*4cb0*/  UMOV UR23, 0x80000020 ;  /* 0x8000002000177882 */ /* 0x000fc40000000000 */
[----:B0-----:R-:W-:-:S05]  /*4cc0*/  VIADD R0, R3, 0x8 ;  /* 0x0000000803007836 */ /* 0x001fca0000000000 */
[----:B------:R0:W-:Y:S06]  /*4cd0*/  BAR.SYNC.DEFER_BLOCKING R0, 0x100 ;  /* 0x000400000000751d */ /* 0x0001ec0000010000 */
[----:B------:R-:W-:-:S06]  /*4ce0*/  WARPGROUP.ARRIVE ;  /* 0x00000000000079c5 */ /* 0x000fcc0000000000 */
[----:B------:R-:W-:Y:S01]  /*4cf0*/  QGMMA.64x32x32.F32.E4M3.E4M3 R152, gdesc[UR24], RZ, !UPT, gsb0 ;  /* 0x00600000189879f3 */ /* 0x000fe2000c0008ff */
[----:B------:R-:W-:Y:S01]  /*4d00*/  UIADD3 UR26, UR54, 0x180, URZ ;  /* 0x00000180361a7890 */ /* 0x000fe2000fffe03f */
        /* <DEDUP_REMOVED lines=160> */
.L_x_157:
[----:B------:R-:W-:Y:S01]  /*5710*/  ULEA UR6, UR51, UR39, 0x3 ;  /* 0x0000002733067291 */ /* 0x000fe2000f8e183f */
[----:B------:R-:W-:-:S05]  /*5720*/  IMAD.U32 R0, RZ, RZ, UR53 ;  /* 0x00000035ff007e24 */ /* 0x000fca000f8e00ff */
[----:B------:R-:W-:-:S04]  /*5730*/  SHF.L.U32 R0, R0, 0x1f, RZ ;  /* 0x0000001f00007819 */ /* 0x000fc800000006ff */
[----:B------:R0:W1:Y:S01]  /*5740*/  SYNCS.PHASECHK.TRANS64.TRYWAIT P1, [UR6+0x29850], R0 ;  /* 0x02985000ff0075a7 */ /* 0x0000620008020146 */
[----:B------:R-:W-:Y:S05]  /*5750*/  @!P0 BRA `(.L_x_158) ;  /* 0x0000000000048947 */ /* 0x000fea0003800000 */
[----:B------:R-:W-:Y:S01]  /*5760*/  BPT.TRAP 0x1 ;  /* 0x000000040000795c */ /* 0x000fe20000300000 */
.L_x_158:
[----:B-1----:R-:W-:Y:S05]  /*5770*/  @P1 BRA `(.L_x_156) ;  /* 0x0000000000081947 */ /* 0x002fea0003800000 */
[----:B------:R-:W1:Y:S02]  /*5780*/  SYNCS.PHASECHK.TRANS64.TRYWAIT P1, [UR6+0x29850], R0 ;  /* 0x02985000ff0075a7 */ /* 0x000e640008020146 */
[----:B-1----:R-:W-:Y:S05]  /*5790*/  @!P1 BRA `(.L_x_159) ;  /* 0x0000007c007c9947 */ /* 0x002fea0003800000 */
.L_x_156:
[----:B------:R-:W-:Y:S01]  /*57a0*/  UIADD3 UR6, UR39, 0x400, URZ ;  /* 0x0000040027067890 */ /* 0x000fe2000fffe03f */
[----:B------:R-:W-:Y:S01]  /*57b0*/  WARPGROUP.ARRIVE ;  /* 0x00000000000079c5 */ /* 0x000fe20000000000 */
[----:B------:R-:W-:-:S05]  /*57c0*/  UMOV UR7, 0xc0000010 ;  /* 0xc000001000077882 */ /* 0x000fca0000000000 */
[----:B-1----:R-:W1:Y:S01]  /*57d0*/  S2R R3, SR_TID.X ;  /* 0x0000000000037919 */ /* 0x002e620000002100 */
        /* <DEDUP_REMOVED lines=8> */
[----:B-1----:R-:W-:-:S04]  /*5860*/  SHF.R.U32.HI R3, RZ, 0x7, R3 ;  /* 0x00000007ff037819 */ /* 0x002fc80000011603 */
[----:B0-----:R-:W-:Y:S01]  /*5870*/  IADD3 R0, -R3, 0xb, RZ ;  /* 0x0000000b03007810 */ /* 0x001fe20007ffe1ff */
[----:B------:R-:W-:Y:S02]  /*5880*/  WARPGROUP.DEPBAR.LE gsb0, 0x0 ;  /* 0x00008000000079c5 */ /* 0x000fe40000010000 */
[----:B------:R-:W-:-:S06]  /*5890*/  WARPGROUP.ARRIVE ;  /* 0x00000000000079c5 */ /* 0x000fcc0000000000 */
[----:B------:R-:W-:Y:S01]  /*58a0*/  QGMMA.64x128x32.F32.E4M3.E4M3 R24, R176, gdesc[UR4], R24, gsb0 ;  /* 0x01e00004b0187df3 */ /* 0x000fe20008000818 */
[----:B------:R-:W-:Y:S01]  /*58b0*/  UIADD3 UR6, UR10, 0x200, URZ ;  /* 0x000002000a067890 */ /* 0x000fe2000fffe03f */
[----:B------:R-:W-:Y:S01]  /*58c0*/  UMOV UR7, 0xc0000010 ;  /* 0xc000001000077882 */ /* 0x000fe20000000000 */
[----:B------:R-:W-:Y:S02]  /*58d0*/  WARPGROUP.DEPBAR.LE gsb0, 0x0 ;  /* 0x00008000000079c5 */ /* 0x000fe40000010000 */
[----:B------:R-:W-:-:S07]  /*58e0*/  WARPGROUP.ARRIVE ;  /* 0x00000000000079c5 */ /* 0x000fce0000000000 */
        /* <DEDUP_REMOVED lines=10> */
[----:B------:R-:W-:Y:S03]  /*5990*/  QGMMA.64x128x32.F32.E4M3.E4M3 R24, R188, gdesc[UR4], R24, gsb0 ;  /* 0x01e00004bc187df3 */ /* 0x000fe60008000818 */
[----:B------:R-:W-:Y:S02]  /*59a0*/  WARPGROUP.DEPBAR.LE gsb0, 0x0 ;  /* 0x00008000000079c5 */ /* 0x000fe40000010000 */
[----:B------:R0:W-:Y:S06]  /*59b0*/  BAR.ARV R0, 0x100 ;  /* 0x000400000000751d */ /* 0x0001ec0000002000 */
[----:B------:R-:W-:Y:S05]  /*59c0*/  @!P0 BRA `(.L_x_160) ;  /* 0x0000000000048947 */ /* 0x000fea0003800000 */
[----:B------:R-:W-:Y:S01]  /*59d0*/  BPT.TRAP 0x1 ;  /* 0x000000040000795c */ /* 0x000fe20000300000 */
.L_x_160:
[----:B0-----:R-:W-:Y:S01]  /*59e0*/  FMNMX.FTZ R0, R152, R6, !PT ;  /* 0x0000000698007209 */ /* 0x001fe20007810000 */
[----:B------:R-:W-:Y:S01]  /*59f0*/  IMAD.U32 R172, RZ, RZ, UR40 ;  /* 0x00000028ffac7e24 */ /* 0x000fe2000f8e00ff */
        /* <DEDUP_REMOVED lines=79> */
[----:B------:R-:W-:Y:S01]  /*5ef0*/  ISETP.NE.AND P1, PT, R2, RZ, PT ;  /* 0x000000ff0200720c */ /* 0x000fe20003f25270 */
[----:B------:R-:W0:Y:S04]  /*5f00*/  SHFL.BFLY PT, R0, R9, 0x2, 0x1f ;  /* 0x0c401f0009007f89 */ /* 0x000e2800000e0000 */
[----:B------:R-:W1:Y:S01]  /*5f10*/  SHFL.BFLY PT, R3, R8, 0x2, 0x1f ;  /* 0x0c401f0008037f89 */ /* 0x000e6200000e0000 */
[----:B0-----:R-:W-:-:S02]  /*5f20*/  FMNMX.FTZ R10, R9, R0, !PT ;  /* 0x00000000090a7209 */ /* 0x001fc40007810000 */
[----:B-1----:R-:W-:-:S03]  /*5f30*/  FMNMX.FTZ R11, R8, R3, !PT ;  /* 0x00000003080b7209 */ /* 0x002fc60007810000 */
[----:B------:R-:W0:Y:S04]  /*5f40*/  SHFL.BFLY PT, R3, R10, 0x1, 0x1f ;  /* 0x0c201f000a037f89 */ /* 0x000e2800000e0000 */
[----:B------:R-:W1:Y:S01]  /*5f50*/  SHFL.BFLY PT, R0, R11, 0x1, 0x1f ;  /* 0x0c201f000b007f89 */ /* 0x000e6200000e0000 */
[----:B0-----:R-:W-:Y:S02]  /*5f60*/  FMNMX.FTZ R3, R10, R3, !PT ;  /* 0x000000030a037209 */ /* 0x001fe40007810000 */
[----:B-1----:R-:W-:-:S03]  /*5f70*/  FMNMX.FTZ R0, R11, R0, !PT ;  /* 0x000000000b007209 */ /* 0x002fc60007810000 */
[C---:B------:R-:W-:Y:S01]  /*5f80*/  FFMA.FTZ R172, R3.reuse, R172, -8 ;  /* 0xc100000003ac7423 */ /* 0x040fe200000100ac */
[----:B------:R-:W-:-:S03]  /*5f90*/  FADD.FTZ R6, -R3, R6 ;  /* 0x0000000603067221 */ /* 0x000fc60000010100 */
        /* <DEDUP_REMOVED lines=14> */
[--C-:B------:R-:W-:Y:S01]  /*6080*/  FFMA.FTZ R136, R140, UR40, -R172.reuse ;  /* 0x000000288c887c23 */ /* 0x100fe200080108ac */
        /* <DEDUP_REMOVED lines=9> */
[----:B------:R-:W-:Y:S01]  /*6120*/  FFMA.FTZ R13, R161, UR40, -R172 ;  /* 0x00000028a10d7c23 */ /* 0x000fe200080108ac */
[----:B------:R-:W-:-:S01]  /*6130*/  FFMA.FTZ R157, R163, UR40, -R101 ;  /* 0x00000028a39d7c23 */ /* 0x000fc20008010865 */
[----:B------:R-:W-:Y:S01]  /*6140*/  MUFU.EX2 R6, R6 ;  /* 0x0000000600067308 */ /* 0x000fe20000000800 */
[----:B0-----:R-:W-:-:S01]  /*6150*/  FFMA.FTZ R12, R160, UR40, -R172 ;  /* 0x00000028a00c7c23 */ /* 0x001fc200080108ac */
[----:B------:R-:W-:Y:S01]  /*6160*/  FFMA.FTZ R14, R164, UR40, -R172 ;  /* 0x00000028a40e7c23 */ /* 0x000fe200080108ac */
[----:B------:R-:W-:-:S01]  /*6170*/  FFMA.FTZ R156, R166, UR40, -R101 ;  /* 0x00000028a69c7c23 */ /* 0x000fc20008010865 */
[----:B------:R-:W-:Y:S01]  /*6180*/  FFMA.FTZ R15, R165, UR40, -R172 ;  /* 0x00000028a50f7c23 */ /* 0x000fe200080108ac */
        /* <DEDUP_REMOVED lines=39> */
[----:B------:R-:W-:Y:S01]  /*6400*/  FFMA.FTZ R109, R109, UR40, -R172 ;  /* 0x000000286d6d7c23 */ /* 0x000fe200080108ac */
[----:B------:R-:W-:-:S01]  /*6410*/  FFMA.FTZ R111, R111, UR40, -R101 ;  /* 0x000000286f6f7c23 */ /* 0x000fc20008010865 */
[----:B------:R-:W-:Y:S01]  /*6420*/  FFMA.FTZ R112, R112, UR40, -R172 ;  /* 0x0000002870707c23 */ /* 0x000fe200080108ac */
[----:B------:R-:W-:-:S01]  /*6430*/  FFMA.FTZ R114, R114, UR40, -R101 ;  /* 0x0000002872727c23 */ /* 0x000fc20008010865 */
[----:B------:R-:W2:Y:S01]  /*6440*/  MUFU.EX2 R152, R152 ;  /* 0x0000009800987308 */ /* 0x000ea20000000800 */
[----:B0-----:R-:W-:-:S01]  /*6450*/  FADD.FTZ R5, R148, R5 ;  /* 0x0000000594057221 */ /* 0x001fc20000010000 */
        /* <DEDUP_REMOVED lines=26> */
[----:B------:R-:W-:-:S04]  /*6600*/  FFMA.FTZ R101, R103, UR40, -R101 ;  /* 0x0000002867657c23 */ /* 0x000fc80008010865 */
        /* <DEDUP_REMOVED lines=98> */
[----:B------:R-:W-:-:S05]  /*6c30*/  IMAD.U32 R158, RZ, RZ, UR52 ;  /* 0x00000034ff9e7e24 */ /* 0x000fca000f8e00ff */
[----:B------:R-:W-:Y:S01]  /*6c40*/  @P1 LEA R158, R158, UR39, 0x3 ;  /* 0x000000279e9e1c11 */ /* 0x000fe2000f8e18ff */
        /* <DEDUP_REMOVED lines=8> */
[----:B------:R-:W-:Y:S08]  /*6cd0*/  MUFU.EX2 R119, R119 ;  /* 0x0000007700777308 */ /* 0x000ff00000000800 */
[----:B------:R-:W1:Y:S01]  /*6ce0*/  MUFU.EX2 R88, R88 ;  /* 0x0000005800587308 */ /* 0x000e620000000800 */
[----:B0-----:R-:W-:-:S07]  /*6cf0*/  FADD.FTZ R5, R117, R4 ;  /* 0x0000000475057221 */ /* 0x001fce0000010000 */
[----:B------:R-:W0:Y:S08]  /*6d00*/  MUFU.EX2 R90, R90 ;  /* 0x0000005a005a7308 */ /* 0x000e300000000800 */
[----:B------:R2:W-:Y:S01]  /*6d10*/  MUFU.EX2 R163, R94 ;  /* 0x0000005e00a37308 */ /* 0x0005e20000000800 */
[----:B-1----:R-:W-:-:S01]  /*6d20*/  FADD.FTZ R4, R88, R5 ;  /* 0x0000000558047221 */ /* 0x002fc20000010000 */
[----:B------:R-:W-:-:S05]  /*6d30*/  @P1 VIADD R5, R158, 0x29840 ;  /* 0x000298409e051836 */ /* 0x000fca0000000000 */
[----:B------:R-:W-:Y:S01]  /*6d40*/  @P1 PRMT R5, R16, 0x654, R5 ;  /* 0x0000065410051816 */ /* 0x000fe20000000005 */
[----:B------:R-:W1:Y:S01]  /*6d50*/  MUFU.EX2 R89, R89 ;  /* 0x0000005900597308 */ /* 0x000e620000000800 */
[----:B--2---:R-:W-:-:S02]  /*6d60*/  FADD.FTZ R94, R114, R161 ;  /* 0x000000a1725e7221 */ /* 0x004fc40000010000 */
[----:B------:R2:W-:Y:S02]  /*6d70*/  @P1 SYNCS.ARRIVE.TRANS64.RED.A1T0 RZ, [R5+URZ], RZ ;  /* 0x000000ff05ff19a7 */ /* 0x0005e4000810043f */
[----:B------:R-:W-:-:S03]  /*6d80*/  FADD.FTZ R161, R115, R94 ;  /* 0x0000005e73a17221 */ /* 0x000fc60000010000 */
[----:B------:R-:W3:Y:S01]  /*6d90*/  MUFU.EX2 R91, R91 ;  /* 0x0000005b005b7308 */ /* 0x000ee20000000800 */
[----:B------:R-:W-:-:S07]  /*6da0*/  FADD.FTZ R94, R118, R161 ;  /* 0x000000a1765e7221 */ /* 0x000fce0000010000 */
[----:B------:R-:W4:Y:S08]  /*6db0*/  MUFU.EX2 R92, R92 ;  /* 0x0000005c005c7308 */ /* 0x000f300000000800 */
[----:B------:R-:W2:Y:S08]  /*6dc0*/  MUFU.EX2 R93, R93 ;  /* 0x0000005d005d7308 */ /* 0x000eb00000000800 */
[----:B------:R5:W2:Y:S08]  /*6dd0*/  MUFU.EX2 R160, R95 ;  /* 0x0000005f00a07308 */ /* 0x000ab00000000800 */
[----:B------:R-:W2:Y:S01]  /*6de0*/  MUFU.EX2 R96, R96 ;  /* 0x0000006000607308 */ /* 0x000ea20000000800 */
[----:B-----5:R-:W-:-:S04]  /*6df0*/  FADD.FTZ R95, R119, R94 ;  /* 0x0000005e775f7221 */ /* 0x020fc80000010000 */
[----:B0-----:R-:W-:Y:S01]  /*6e00*/  FADD.FTZ R94, R90, R95 ;  /* 0x0000005f5a5e7221 */ /* 0x001fe20000010000 */
[----:B-1----:R-:W-:-:S02]  /*6e10*/  FADD.FTZ R95, R89, R4 ;  /* 0x00000004595f7221 */ /* 0x002fc40000010000 */
[----:B------:R-:W0:Y:S01]  /*6e20*/  MUFU.EX2 R98, R98 ;  /* 0x0000006200627308 */ /* 0x000e220000000800 */
[----:B---3--:R-:W-:-:S01]  /*6e30*/  FADD.FTZ R94, R91, R94 ;  /* 0x0000005e5b5e7221 */ /* 0x008fc20000010000 */
[----:B----4-:R-:W-:-:S03]  /*6e40*/  FADD.FTZ R4, R92, R95 ;  /* 0x0000005f5c047221 */ /* 0x010fc60000010000 */
[----:B------:R-:W-:Y:S01]  /*6e50*/  FADD.FTZ R94, R163, R94 ;  /* 0x0000005ea35e7221 */ /* 0x000fe20000010000 */
[----:B--2---:R-:W-:-:S02]  /*6e60*/  FADD.FTZ R5, R93, R4 ;  /* 0x000000045d057221 */ /* 0x004fc40000010000 */
[----:B------:R-:W1:Y:S01]  /*6e70*/  MUFU.EX2 R97, R97 ;  /* 0x0000006100617308 */ /* 0x000e620000000800 */
[----:B------:R-:W-:-:S01]  /*6e80*/  FADD.FTZ R94, R160, R94 ;  /* 0x0000005ea05e7221 */ /* 0x000fc20000010000 */
[----:B------:R-:W-:-:S06]  /*6e90*/  FADD.FTZ R4, R96, R5 ;  /* 0x0000000560047221 */ /* 0x000fcc0000010000 */
        /* <DEDUP_REMOVED lines=14> */
.L_x_161:
        /* <DEDUP_REMOVED lines=14> */
[-C--:B------:R-:W-:Y:S01]  /*7060*/  FMUL.FTZ R24, R24, R7.reuse ;  /* 0x0000000718187220 */ /* 0x080fe20000410000 */
[----:B------:R-:W-:Y:S01]  /*7070*/  F2FP.SATFINITE.E4M3.F32.PACK_AB_MERGE_C R144, R145, R144, RZ ;  /* 0x000000909190723e */ /* 0x000fe200048070ff */
[-C--:B------:R-:W-:Y:S01]  /*7080*/  FMUL.FTZ R25, R25, R7.reuse ;  /* 0x0000000719197220 */ /* 0x080fe20000410000 */
[----:B------:R-:W-:Y:S01]  /*7090*/  F2FP.SATFINITE.E4M3.F32.PACK_AB_MERGE_C R150, R151, R150, RZ ;  /* 0x000000969796723e */ /* 0x000fe200048070ff */
[----:B------:R-:W-:Y:S01]  /*70a0*/  SYNCS.ARRIVE.TRANS64.RED.A1T0 RZ, [UR6], RZ ;  /* 0x000000ffffff79a7 */ /* 0x000fe20008100406 */
[----:B------:R-:W-:Y:S01]  /*70b0*/  F2FP.SATFINITE.E4M3.F32.PACK_AB_MERGE_C R124, R125, R124, RZ ;  /* 0x0000007c7d7c723e */ /* 0x000fe200048070ff */
[-C--:B------:R-:W-:Y:S01]  /*70c0*/  FMUL.FTZ R28, R28, R7.reuse ;  /* 0x000000071c1c7220 */ /* 0x080fe20000410000 */
        /* <DEDUP_REMOVED lines=95> */
.L_x_151:
[----:B------:R-:W-:Y:S06]  /*76c0*/  BAR.ARV 0x8, 0x180 ;  /* 0x0206000000007b1d */ /* 0x000fec0000002000 */
[----:B------:R-:W-:Y:S05]  /*76d0*/  @!P0 BRA `(.L_x_163) ;  /* 0x0000000000048947 */ /* 0x000fea0003800000 */
[----:B------:R-:W-:Y:S01]  /*76e0*/  BPT.TRAP 0x1 ;  /* 0x000000040000795c */ /* 0x000fe20000300000 */
.L_x_163:
[----:B------:R-:W-:Y:S01]  /*76f0*/  ULEA UR4, UR52, UR39, 0x3 ;  /* 0x0000002734047291 */ /* 0x000fe2000f8e183f */
[----:B------:R-:W-:-:S05]  /*7700*/  IMAD.U32 R6, RZ, RZ, UR44 ;  /* 0x0000002cff067e24 */ /* 0x000fca000f8e00ff */
[----:B------:R-:W-:-:S04]  /*7710*/  SHF.L.U32 R6, R6, 0x1f, RZ ;  /* 0x0000001f06067819 */ /* 0x000fc800000006ff */
[----:B------:R0:W1:Y:S01]  /*7720*/  SYNCS.PHASECHK.TRANS64.TRYWAIT P1, [UR4+0x29850], R6 ;  /* 0x02985006ff0075a7 */ /* 0x0000620008020144 */
[----:B------:R-:W-:Y:S05]  /*7730*/  @!P0 BRA `(.L_x_164) ;  /* 0x0000000000048947 */ /* 0x000fea0003800000 */
[----:B------:R-:W-:Y:S01]  /*7740*/  BPT.TRAP 0x1 ;  /* 0x000000040000795c */ /* 0x000fe20000300000 */
.L_x_164:
[----:B-1----:R-:W-:Y:S05]  /*7750*/  @P1 BRA `(.L_x_165) ;  /* 0x0000000000081947 */ /* 0x002fea0003800000 */
[----:B------:R-:W1:Y:S02]  /*7760*/  SYNCS.PHASECHK.TRANS64.TRYWAIT P1, [UR4+0x29850], R6 ;  /* 0x02985006ff0075a7 */ /* 0x000e640008020144 */
[----:B-1----:R-:W-:Y:S05]  /*7770*/  @!P1 BRA `(.L_x_166) ;  /* 0x0000005c009c9947 */ /* 0x002fea0003800000 */
.L_x_165:
        /* <DEDUP_REMOVED lines=73> */
[----:B------:R2:W3:Y:S01]  /*7c10*/  @P1 MUFU.RCP R11, R12 ;  /* 0x0000000c000b1308 */ /* 0x0004e20000001000 */
        /* <DEDUP_REMOVED lines=15> */
.L_x_167:
[----:B------:R-:W0:Y:S01]  /*7d10*/  S2R R89, SR_TID.X ;  /* 0x0000000000597919 */ /* 0x000e220000002100 */
[----:B------:R-:W-:Y:S01]  /*7d20*/  ULDC.64 UR6, c[0x4][0x40] ;  /* 0x0100100000067ab9 */ /* 0x000fe20000000a00 */
[----:B------:R-:W1:Y:S01]  /*7d30*/  S2UR UR5, SR_SWINHI ;  /* 0x00000000000579c3 */ /* 0x000e620000002f00 */
[-C--:B------:R-:W-:Y:S01]  /*7d40*/  FMUL.FTZ R28, R28, R12.reuse ;  /* 0x0000000c1c1c7220 */ /* 0x080fe20000410000 */
[----:B------:R-:W-:Y:S01]  /*7d50*/  FMUL.FTZ R3, R24, R12 ;  /* 0x0000000c18037220 */ /* 0x000fe20000410000 */
[----:B------:R-:W-:Y:S01]  /*7d60*/  FMUL.FTZ R55, R55, R88 ;  /* 0x0000005837377220 */ /* 0x000fe20000410000 */
        /* <DEDUP_REMOVED lines=25> */
[----:B------:R-:W-:Y:S01]  /*7f00*/  FMUL.FTZ R46, R46, R88 ;  /* 0x000000582e2e7220 */ /* 0x000fe20000410000 */
[----:B0-----:R-:W-:-:S02]  /*7f10*/  IMAD.SHL.U32 R0, R89, 0x4, RZ ;  /* 0x0000000459007824 */ /* 0x001fc400078e00ff */
[-C--:B------:R-:W-:Y:S01]  /*7f20*/  FMUL.FTZ R15, R42, R88.reuse ;  /* 0x000000582a0f7220 */ /* 0x080fe20000410000 */
[-C--:B------:R-:W-:Y:S01]  /*7f30*/  FMUL.FTZ R47, R47, R88.reuse ;  /* 0x000000582f2f7220 */ /* 0x080fe20000410000 */
[-C--:B------:R-:W-:Y:S01]  /*7f40*/  FMUL.FTZ R20, R43, R88.reuse ;  /* 0x000000582b147220 */ /* 0x080fe20000410000 */
[-C--:B------:R-:W-:Y:S01]  /*7f50*/  FMUL.FTZ R54, R54, R88.reuse ;  /* 0x0000005836367220 */ /* 0x080fe20000410000 */
[----:B------:R-:W-:Y:S01]  /*7f60*/  LOP3.LUT R0, R0, 0xc, RZ, 0xc0, !PT ;  /* 0x0000000c00007812 */ /* 0x000fe200078ec0ff */
[-C--:B------:R-:W-:Y:S01]  /*7f70*/  FMUL.FTZ R71, R71, R88.reuse ;  /* 0x0000005847477220 */ /* 0x080fe20000410000 */
[-C--:B------:R-:W-:Y:S01]  /*7f80*/  FMUL.FTZ R78, R78, R88.reuse ;  /* 0x000000584e4e7220 */ /* 0x080fe20000410000 */
[-C--:B------:R-:W-:Y:S01]  /*7f90*/  FMUL.FTZ R79, R79, R88.reuse ;  /* 0x000000584f4f7220 */ /* 0x080fe20000410000 */
[----:B------:R-:W-:Y:S01]  /*7fa0*/  IADD3 R6, P0, R0, UR6, RZ ;  /* 0x0000000600067c10 */ /* 0x000fe2000ff1e0ff */
[-C--:B------:R-:W-:Y:S01]  /*7fb0*/  FMUL.FTZ R70, R70, R88.reuse ;  /* 0x0000005846467220 */ /* 0x080fe20000410000 */
[-C--:B------:R-:W-:Y:S01]  /*7fc0*/  FMUL.FTZ R38, R38, R88.reuse ;  /* 0x0000005826267220 */ /* 0x080fe20000410000 */
[-C--:B------:R-:W-:Y:S01]  /*7fd0*/  FMUL.FTZ R39, R39, R88.reuse ;  /* 0x0000005827277220 */ /* 0x080fe20000410000 */
[----:B------:R-:W-:Y:S01]  /*7fe0*/  FMUL.FTZ R63, R63, R88 ;  /* 0x000000583f3f7220 */ /* 0x000fe20000410000 */
[----:B------:R-:W-:-:S02]  /*7ff0*/  IMAD.X R7, RZ, RZ, UR7, P0 ;  /* 0x00000007ff077e24 */ /* 0x000fc400080e06ff */
[-C--:B------:R-:W-:Y:S01]  /*8000*/  FMUL.FTZ R86, R86, R88.reuse ;  /* 0x0000005856567220 */ /* 0x080fe20000410000 */
[----:B------:R-:W-:Y:S01]  /*8010*/  FMUL.FTZ R87, R87, R88 ;  /* 0x0000005857577220 */ /* 0x000fe20000410000 */
[----:B------:R-:W-:Y:S01]  /*8020*/  ULDC.64 UR8, c[0x0][0xb90] ;  /* 0x0002e40000087ab9 */ /* 0x000fe20000000a00 */
[----:B------:R-:W-:Y:S01]  /*8030*/  USHF.R.S32.HI UR14, URZ, 0x1f, UR42 ;  /* 0x0000001f3f0e7899 */ /* 0x000fe2000801142a */
[----:B------:R0:W2:Y:S01]  /*8040*/  LDG.E.CONSTANT R0, desc[UR48][R6.64] ;  /* 0x0000003006007981 */ /* 0x0000a2000c1e9900 */
[-C--:B------:R-:W-:Y:S01]  /*8050*/  FMUL.FTZ R24, R49, R12.reuse ;  /* 0x0000000c31187220 */ /* 0x080fe20000410000 */
[----:B------:R-:W-:Y:S01]  /*8060*/  F2FP.BF16.F32.PACK_AB R3, R28, R3 ;  /* 0x000000031c03723e */ /* 0x000fe200000010ff */
[-C--:B------:R-:W-:Y:S01]  /*8070*/  FMUL.FTZ R49, R72, R12.reuse ;  /* 0x0000000c48317220 */ /* 0x080fe20000410000 */
[-C--:B------:R-:W-:Y:S01]  /*8080*/  FMUL.FTZ R48, R73, R12.reuse ;  /* 0x0000000c49307220 */ /* 0x080fe20000410000 */
[-C--:B------:R-:W-:Y:S01]  /*8090*/  FMUL.FTZ R33, R56, R12.reuse ;  /* 0x0000000c38217220 */ /* 0x080fe20000410000 */
[-C--:B------:R-:W-:Y:S01]  /*80a0*/  FMUL.FTZ R32, R57, R12.reuse ;  /* 0x0000000c39207220 */ /* 0x080fe20000410000 */
[-C--:B------:R-:W-:Y:S01]  /*80b0*/  FMUL.FTZ R57, R80, R12.reuse ;  /* 0x0000000c50397220 */ /* 0x080fe20000410000 */
[----:B------:R-:W-:Y:S01]  /*80c0*/  FMUL.FTZ R56, R81, R12 ;  /* 0x0000000c51387220 */ /* 0x000fe20000410000 */
[----:B------:R-:W-:Y:S01]  /*80d0*/  F2FP.BF16.F32.PACK_AB R49, R76, R49 ;  /* 0x000000314c31723e */ /* 0x000fe200000010ff */
[-C--:B0-----:R-:W-:Y:S01]  /*80e0*/  FMUL.FTZ R7, R26, R88.reuse ;  /* 0x000000581a077220 */ /* 0x081fe20000410000 */
[-C--:B------:R-:W-:Y:S01]  /*80f0*/  FMUL.FTZ R26, R51, R88.reuse ;  /* 0x00000058331a7220 */ /* 0x080fe20000410000 */
[-C--:B------:R-:W-:Y:S01]  /*8100*/  FMUL.FTZ R6, R27, R88.reuse ;  /* 0x000000581b067220 */ /* 0x080fe20000410000 */
[----:B------:R-:W-:Y:S01]  /*8110*/  FMUL.FTZ R27, R58, R88 ;  /* 0x000000583a1b7220 */ /* 0x000fe20000410000 */
[----:B------:R-:W-:Y:S01]  /*8120*/  F2FP.BF16.F32.PACK_AB R48, R77, R48 ;  /* 0x000000304d30723e */ /* 0x000fe200000010ff */
[----:B------:R-:W-:Y:S01]  /*8130*/  FMUL.FTZ R40, R65, R12 ;  /* 0x0000000c41287220 */ /* 0x000fe20000410000 */
[----:B------:R-:W-:Y:S01]  /*8140*/  F2FP.BF16.F32.PACK_AB R28, R55, R26 ;  /* 0x0000001a371c723e */ /* 0x000fe200000010ff */
[----:B------:R-:W-:Y:S01]  /*8150*/  UMOV UR6, UR39 ;  /* 0x0000002700067c82 */ /* 0x000fe20008000000 */
[----:B-1----:R-:W-:Y:S01]  /*8160*/  UMOV UR7, UR5 ;  /* 0x0000000500077c82 */ /* 0x002fe20008000000 */
[----:B------:R-:W-:Y:S01]  /*8170*/  LOP3.LUT P0, R26, R89, 0x3, RZ, 0xc0, !PT ;  /* 0x00000003591a7812 */ /* 0x000fe2000780c0ff */
[----:B------:R-:W-:Y:S01]  /*8180*/  FMUL.FTZ R41, R64, R12 ;  /* 0x0000000c40297220 */ /* 0x000fe20000410000 */
[----:B------:R-:W-:Y:S01]  /*8190*/  F2FP.BF16.F32.PACK_AB R57, R84, R57 ;  /* 0x000000395439723e */ /* 0x000fe200000010ff */
[----:B------:R-:W-:Y:S01]  /*81a0*/  FMUL.FTZ R12, R35, R88 ;  /* 0x00000058230c7220 */ /* 0x000fe20000410000 */
[----:B------:R-:W-:Y:S01]  /*81b0*/  ISETP.EQ.OR P0, PT, R26, 0x3, !P0 ;  /* 0x000000031a00780c */ /* 0x000fe20004702670 */
[----:B------:R-:W-:Y:S01]  /*81c0*/  IMAD.U32 R26, RZ, RZ, UR6 ;  /* 0x00000006ff1a7e24 */ /* 0x000fe2000f8e00ff */
[----:B------:R-:W-:Y:S01]  /*81d0*/  F2FP.BF16.F32.PACK_AB R56, R85, R56 ;  /* 0x000000385538723e */ /* 0x000fe200000010ff */
[-C--:B------:R-:W-:Y:S01]  /*81e0*/  FMUL.FTZ R35, R66, R88.reuse ;  /* 0x0000005842237220 */ /* 0x080fe20000410000 */
[----:B------:R-:W-:Y:S01]  /*81f0*/  F2FP.BF16.F32.PACK_AB R7, R30, R7 ;  /* 0x000000071e07723e */ /* 0x000fe200000010ff */
[----:B------:R-:W-:Y:S01]  /*8200*/  FMUL.FTZ R34, R59, R88 ;  /* 0x000000583b227220 */ /* 0x000fe20000410000 */
[----:B------:R-:W-:Y:S01]  /*8210*/  F2FP.BF16.F32.PACK_AB R6, R31, R6 ;  /* 0x000000061f06723e */ /* 0x000fe200000010ff */
[----:B------:R-:W-:Y:S01]  /*8220*/  FMUL.FTZ R25, R50, R88 ;  /* 0x0000005832197220 */ /* 0x000fe20000410000 */
[----:B------:R-:W-:Y:S01]  /*8230*/  F2FP.BF16.F32.PACK_AB R62, R62, R27 ;  /* 0x0000001b3e3e723e */ /* 0x000fe200000010ff */
[----:B------:R-:W-:Y:S01]  /*8240*/  IMAD.U32 R27, RZ, RZ, UR7 ;  /* 0x00000007ff1b7e24 */ /* 0x000fe2000f8e00ff */
[----:B------:R-:W-:Y:S01]  /*8250*/  SEL R65, R49, R48, P0 ;  /* 0x0000003031417207 */ /* 0x000fe20000000000 */
[-C--:B------:R-:W-:Y:S01]  /*8260*/  FMUL.FTZ R42, R67, R88.reuse ;  /* 0x00000058432a7220 */ /* 0x080fe20000410000 */
[----:B------:R-:W-:Y:S01]  /*8270*/  SEL R48, R48, R49, P0 ;  /* 0x0000003130307207 */ /* 0x000fe20000000000 */
[----:B------:R-:W-:Y:S01]  /*8280*/  FMUL.FTZ R43, R74, R88 ;  /* 0x000000584a2b7220 */ /* 0x000fe20000410000 */
[----:B------:R-:W-:Y:S01]  /*8290*/  SEL R49, R57, R56, P0 ;  /* 0x0000003839317207 */ /* 0x000fe20000000000 */
[----:B------:R-:W-:Y:S01]  /*82a0*/  FMUL.FTZ R50, R75, R88 ;  /* 0x000000584b327220 */ /* 0x000fe20000410000 */
[----:B------:R-:W-:Y:S01]  /*82b0*/  SEL R56, R56, R57, P0 ;  /* 0x0000003938387207 */ /* 0x000fe20000000000 */
[----:B------:R-:W0:Y:S01]  /*82c0*/  LDC R85, c[0x0][0xc38] ;  /* 0x00030e00ff557b82 */ /* 0x000e220000000800 */
[----:B------:R-:W-:Y:S01]  /*82d0*/  SEL R57, R7, R6, P0 ;  /* 0x0000000607397207 */ /* 0x000fe20000000000 */
[----:B------:R-:W-:Y:S01]  /*82e0*/  FMUL.FTZ R51, R82, R88 ;  /* 0x0000005852337220 */ /* 0x000fe20000410000 */
[----:B------:R-:W-:Y:S01]  /*82f0*/  SEL R66, R6, R7, P0 ;  /* 0x0000000706427207 */ /* 0x000fe20000000000 */
[----:B------:R-:W-:Y:S01]  /*8300*/  IMAD.WIDE R6, R171, 0x2, R26 ;  /* 0x00000002ab067825 */ /* 0x000fe200078e021a */
[----:B------:R-:W-:Y:S01]  /*8310*/  F2FP.BF16.F32.PACK_AB R33, R60, R33 ;  /* 0x000000213c21723e */ /* 0x000fe200000010ff */
[----:B------:R-:W-:Y:S01]  /*8320*/  UIADD3 UR5, -UR42, URZ, URZ ;  /* 0x0000003f2a057290 */ /* 0x000fe2000fffe13f */
[----:B------:R-:W-:Y:S01]  /*8330*/  F2FP.BF16.F32.PACK_AB R32, R61, R32 ;  /* 0x000000203d20723e */ /* 0x000fe200000010ff */
[----:B------:R-:W-:Y:S01]  /*8340*/  ULDC UR6, c[0x0][0xc44] ;  /* 0x0003110000067ab9 */ /* 0x000fe20000000800 */
[----:B------:R-:W-:Y:S01]  /*8350*/  F2FP.BF16.F32.PACK_AB R8, R29, R8 ;  /* 0x000000081d08723e */ /* 0x000fe200000010ff */
[----:B------:R-:W-:Y:S01]  /*8360*/  UIMAD UR13, UR6, UR5, UR43 ;  /* 0x00000005060d72a4 */ /* 0x000fe2000f8e022b */
[----:B------:R-:W-:Y:S01]  /*8370*/  SEL R59, R33, R32, P0 ;  /* 0x00000020213b7207 */ /* 0x000fe20000000000 */
[----:B------:R-:W-:Y:S01]  /*8380*/  FMUL.FTZ R58, R83, R88 ;  /* 0x00000058533a7220 */ /* 0x000fe20000410000 */
[----:B------:R-:W-:Y:S01]  /*8390*/  SEL R60, R32, R33, P0 ;  /* 0x00000021203c7207 */ /* 0x000fe20000000000 */
        /* <DEDUP_REMOVED lines=11> */
[----:B------:R-:W-:Y:S01]  /*8450*/  LOP3.LUT R32, R33, 0x380, RZ, 0xc0, !PT ;  /* 0x0000038021207812 */ /* 0x000fe200078ec0ff */
[----:B------:R-:W-:Y:S01]  /*8460*/  UIMAD UR5, UR13, UR9, UR5 ;  /* 0x000000090d0572a4 */ /* 0x000fe2000f8e0205 */
[----:B------:R-:W-:Y:S01]  /*8470*/  IADD3 R8, P2, R6, 0x20, RZ ;  /* 0x0000002006087810 */ /* 0x000fe20007f5e0ff */
[----:B------:R-:W-:Y:S01]  /*8480*/  IMAD.WIDE R26, R3, 0x2, R26 ;  /* 0x00000002031a7825 */ /* 0x000fe200078e021a */
[----:B------:R-:W-:Y:S01]  /*8490*/  SHF.R.U64 R32, R32, 0x3, RZ ;  /* 0x0000000320207819 */ /* 0x000fe200000012ff */
[----:B------:R-:W-:Y:S01]  /*84a0*/  ULDC.64 UR10, c[0x0][0xb98] ;  /* 0x0002e600000a7ab9 */ /* 0x000fe20000000a00 */
[----:B------:R-:W-:Y:S01]  /*84b0*/  F2FP.BF16.F32.PACK_AB R9, R36, R9 ;  /* 0x000000092409723e */ /* 0x000fe200000010ff */
[----:B------:R-:W-:Y:S01]  /*84c0*/  UIMAD UR8, UR14, UR10, URZ ;  /* 0x0000000a0e0872a4 */ /* 0x000fe2000f8e023f */
[----:B------:R-:W-:Y:S01]  /*84d0*/  F2FP.BF16.F32.PACK_AB R10, R37, R10 ;  /* 0x0000000a250a723e */ /* 0x000fe200000010ff */
[----:B------:R-:W-:Y:S01]  /*84e0*/  SYNCS.ARRIVE.TRANS64.RED.A1T0 RZ, [UR4], RZ ;  /* 0x000000ffffff79a7 */ /* 0x000fe20008100404 */
[----:B------:R-:W-:Y:S01]  /*84f0*/  LOP3.LUT R3, R8, 0x380, RZ, 0xc0, !PT ;  /* 0x0000038008037812 */ /* 0x000fe200078ec0ff */
[----:B------:R-:W-:Y:S01]  /*8500*/  UIADD3 UR7, UR7, UR5, URZ ;  /* 0x0000000507077290 */ /* 0x000fe2000fffe03f */
[----:B------:R-:W-:Y:S01]  /*8510*/  F2FP.BF16.F32.PACK_AB R15, R46, R15 ;  /* 0x0000000f2e0f723e */ /* 0x000fe200000010ff */
[----:B------:R-:W-:Y:S01]  /*8520*/  UIMAD UR8, UR42, UR11, UR8 ;  /* 0x0000000b2a0872a4 */ /* 0x000fe2000f8e0208 */
[----:B------:R-:W-:Y:S01]  /*8530*/  F2FP.BF16.F32.PACK_AB R20, R47, R20 ;  /* 0x000000142f14723e */ /* 0x000fe200000010ff */
[----:B------:R-:W-:Y:S01]  /*8540*/  UIMAD.WIDE.U32 UR6, UR42, UR10, UR6 ;  /* 0x0000000a2a0672a5 */ /* 0x000fe2000f8e0006 */
[----:B------:R-:W-:Y:S01]  /*8550*/  F2FP.BF16.F32.PACK_AB R41, R68, R41 ;  /* 0x000000294429723e */ /* 0x000fe200000010ff */
[----:B------:R-:W-:Y:S01]  /*8560*/  ULDC.64 UR4, c[0x0][0xb50] ;  /* 0x0002d40000047ab9 */ /* 0x000fe20000000a00 */
[----:B------:R-:W-:-:S02]  /*8570*/  F2FP.BF16.F32.PACK_AB R40, R69, R40 ;  /* 0x000000284528723e */ /* 0x000fc400000010ff */
[----:B------:R-:W-:Y:S01]  /*8580*/  LOP3.LUT R32, R32, R33, RZ, 0x3c, !PT ;  /* 0x0000002120207212 */ /* 0x000fe200078e3cff */
[----:B------:R-:W-:Y:S01]  /*8590*/  IMAD.X R33, RZ, RZ, R7, P6 ;  /* 0x000000ffff217224 */ /* 0x000fe200030e0607 */
[----:B------:R-:W-:Y:S02]  /*85a0*/  SEL R47, R9, R10, P0 ;  /* 0x0000000a092f7207 */ /* 0x000fe40000000000 */
[----:B------:R-:W-:Y:S02]  /*85b0*/  SEL R46, R10, R9, P0 ;  /* 0x000000090a2e7207 */ /* 0x000fe40000000000 */
[----:B------:R-:W-:Y:S02]  /*85c0*/  SHF.R.U64 R3, R3, 0x3, RZ ;  /* 0x0000000303037819 */ /* 0x000fe400000012ff */
[----:B------:R-:W-:Y:S02]  /*85d0*/  IADD3 R10, P6, R6, 0x40, RZ ;  /* 0x00000040060a7810 */ /* 0x000fe40007fde0ff */
[----:B------:R-:W-:-:S02]  /*85e0*/  SEL R61, R41, R40, P0 ;  /* 0x00000028293d7207 */ /* 0x000fc40000000000 */
[----:B------:R-:W-:Y:S01]  /*85f0*/  SEL R64, R40, R41, P0 ;  /* 0x0000002928407207 */ /* 0x000fe20000000000 */
[--C-:B------:R-:W-:Y:S01]  /*8600*/  IMAD.X R41, RZ, RZ, R7.reuse, P2 ;  /* 0x000000ffff297224 */ /* 0x100fe200010e0607 */
[----:B------:R-:W-:Y:S01]  /*8610*/  LOP3.LUT R40, R3, R8, RZ, 0x3c, !PT ;  /* 0x0000000803287212 */ /* 0x000fe200078e3cff */
[----:B------:R-:W-:Y:S01]  /*8620*/  IMAD.X R29, RZ, RZ, R7, P6 ;  /* 0x000000ffff1d7224 */ /* 0x000fe200030e0607 */
[----:B------:R-:W-:Y:S02]  /*8630*/  LOP3.LUT R3, R10, 0x380, RZ, 0xc0, !PT ;  /* 0x000003800a037812 */ /* 0x000fe400078ec0ff */
        /* <DEDUP_REMOVED lines=9> */
[----:B------:R-:W-:-:S02]  /*86d0*/  F2FP.BF16.F32.PACK_AB R43, R78, R43 ;  /* 0x0000002b4e2b723e */ /* 0x000fc400000010ff */
[----:B------:R-:W-:Y:S02]  /*86e0*/  F2FP.BF16.F32.PACK_AB R50, R79, R50 ;  /* 0x000000324f32723e */ /* 0x000fe400000010ff */
[----:B------:R-:W-:Y:S02]  /*86f0*/  SEL R55, R21, R24, P0 ;  /* 0x0000001815377207 */ /* 0x000fe40000000000 */
[----:B------:R-:W-:Y:S02]  /*8700*/  SEL R54, R24, R21, P0 ;  /* 0x0000001518367207 */ /* 0x000fe40000000000 */
[----:B------:R-:W-:Y:S02]  /*8710*/  IADD3 R21, P2, R26, 0x2000, RZ ;  /* 0x000020001a157810 */ /* 0x000fe40007f5e0ff */
[----:B------:R-:W-:Y:S02]  /*8720*/  F2FP.BF16.F32.PACK_AB R35, R70, R35 ;  /* 0x000000234623723e */ /* 0x000fe400000010ff */
[----:B------:R-:W-:-:S02]  /*8730*/  SEL R69, R15, R20, P0 ;  /* 0x000000140f457207 */ /* 0x000fc40000000000 */
[----:B------:R-:W-:Y:S02]  /*8740*/  SEL R70, R20, R15, P0 ;  /* 0x0000000f14467207 */ /* 0x000fe40000000000 */
[----:B------:R-:W-:Y:S02]  /*8750*/  SEL R75, R43, R50, P0 ;  /* 0x000000322b4b7207 */ /* 0x000fe40000000000 */
[----:B------:R-:W-:Y:S02]  /*8760*/  SEL R76, R50, R43, P0 ;  /* 0x0000002b324c7207 */ /* 0x000fe40000000000 */
[----:B------:R-:W-:Y:S02]  /*8770*/  F2FP.BF16.F32.PACK_AB R11, R38, R11 ;  /* 0x0000000b260b723e */ /* 0x000fe400000010ff */
[----:B------:R-:W-:Y:S02]  /*8780*/  F2FP.BF16.F32.PACK_AB R12, R39, R12 ;  /* 0x0000000c270c723e */ /* 0x000fe400000010ff */
[----:B------:R-:W-:-:S02]  /*8790*/  LOP3.LUT R43, R6, 0x380, RZ, 0xc0, !PT ;  /* 0x00000380062b7812 */ /* 0x000fc400078ec0ff */
[----:B------:R-:W-:Y:S02]  /*87a0*/  LOP3.LUT R20, R21, 0x380, RZ, 0xc0, !PT ;  /* 0x0000038015147812 */ /* 0x000fe400078ec0ff */
[----:B------:R-:W-:Y:S02]  /*87b0*/  F2FP.BF16.F32.PACK_AB R63, R63, R34 ;  /* 0x000000223f3f723e */ /* 0x000fe400000010ff */
[----:B------:R-:W-:Y:S02]  /*87c0*/  SEL R67, R11, R12, P0 ;  /* 0x0000000c0b437207 */ /* 0x000fe40000000000 */
[----:B------:R-:W-:Y:S02]  /*87d0*/  SEL R68, R12, R11, P0 ;  /* 0x0000000b0c447207 */ /* 0x000fe40000000000 */
[----:B------:R-:W-:Y:S02]  /*87e0*/  SHF.R.U64 R43, R43, 0x3, RZ ;  /* 0x000000032b2b7819 */ /* 0x000fe400000012ff */
[----:B------:R-:W-:-:S02]  /*87f0*/  SHF.R.U64 R20, R20, 0x3, RZ ;  /* 0x0000000314147819 */ /* 0x000fc400000012ff */
[----:B------:R-:W-:Y:S02]  /*8800*/  SEL R73, R62, R63, P0 ;  /* 0x0000003f3e497207 */ /* 0x000fe40000000000 */
[----:B------:R-:W-:Y:S02]  /*8810*/  IADD3 R11, P3, R6, 0x4000, RZ ;  /* 0x00004000060b7810 */ /* 0x000fe40007f7e0ff */
[----:B------:R-:W-:Y:S02]  /*8820*/  SEL R62, R63, R62, P0 ;  /* 0x0000003e3f3e7207 */ /* 0x000fe40000000000 */
[----:B------:R-:W-:Y:S01]  /*8830*/  SEL R53, R13, R14, P0 ;  /* 0x0000000e0d357207 */ /* 0x000fe20000000000 */
[----:B------:R-:W-:Y:S01]  /*8840*/  IMAD.X R39, RZ, RZ, R7, P3 ;  /* 0x000000ffff277224 */ /* 0x000fe200018e0607 */
[----:B------:R-:W-:Y:S02]  /*8850*/  SEL R52, R14, R13, P0 ;  /* 0x0000000d0e347207 */ /* 0x000fe40000000000 */
[----:B------:R-:W-:-:S02]  /*8860*/  SEL R63, R35, R42, P0 ;  /* 0x0000002a233f7207 */ /* 0x000fc40000000000 */
[----:B------:R-:W-:Y:S02]  /*8870*/  SEL R74, R42, R35, P0 ;  /* 0x000000232a4a7207 */ /* 0x000fe40000000000 */
[C---:B------:R-:W-:Y:S02]  /*8880*/  IADD3 R14, P5, R6.reuse, 0x4040, RZ ;  /* 0x00004040060e7810 */ /* 0x040fe40007fbe0ff */
[C---:B------:R-:W-:Y:S02]  /*8890*/  IADD3 R12, P4, R6.reuse, 0x4020, RZ ;  /* 0x00004020060c7810 */ /* 0x040fe40007f9e0ff */
[----:B------:R-:W-:Y:S01]  /*88a0*/  IADD3 R9, P1, R6, 0x60, RZ ;  /* 0x0000006006097810 */ /* 0x000fe20007f3e0ff */
[--C-:B------:R-:W-:Y:S01]  /*88b0*/  IMAD.X R35, RZ, RZ, R7.reuse, P5 ;  /* 0x000000ffff237224 */ /* 0x100fe200028e0607 */
[----:B------:R-:W-:Y:S01]  /*88c0*/  LOP3.LUT R42, R43, R6, RZ, 0x3c, !PT ;  /* 0x000000062b2a7212 */ /* 0x000fe200078e3cff */
[----:B------:R-:W-:Y:S01]  /*88d0*/  IMAD.X R37, RZ, RZ, R7, P4 ;  /* 0x000000ffff257224 */ /* 0x000fe200020e0607 */
[----:B------:R-:W-:Y:S01]  /*88e0*/  LOP3.LUT R20, R20, R21, RZ, 0x3c, !PT ;  /* 0x0000001514147212 */ /* 0x000fe200078e3cff */
[----:B------:R-:W-:Y:S01]  /*88f0*/  IMAD.X R21, RZ, RZ, R27, P2 ;  /* 0x000000ffff157224 */ /* 0x000fe200010e061b */
[----:B------:R-:W-:Y:S01]  /*8900*/  LOP3.LUT R6, R11, 0x380, RZ, 0xc0, !PT ;  /* 0x000003800b067812 */ /* 0x000fe200078ec0ff */
[--C-:B------:R-:W-:Y:S01]  /*8910*/  IMAD.X R31, RZ, RZ, R7.reuse, P1 ;  /* 0x000000ffff1f7224 */ /* 0x100fe200008e0607 */
[----:B-1----:R-:W-:Y:S01]  /*8920*/  ISETP.NE.AND P2, PT, R3, 0x1, PT ;  /* 0x000000010300780c */ /* 0x002fe20003f45270 */
[----:B------:R-:W-:Y:S01]  /*8930*/  IMAD.MOV.U32 R43, RZ, RZ, R7 ;  /* 0x000000ffff2b7224 */ /* 0x000fe200078e0007 */
[----:B------:R-:W-:-:S02]  /*8940*/  SHF.R.U64 R6, R6, 0x3, RZ ;  /* 0x0000000306067819 */ /* 0x000fc400000012ff */
[----:B------:R-:W-:Y:S01]  /*8950*/  MOV R78, R32 ;  /* 0x00000020004e7202 */ /* 0x000fe20000000f00 */
[----:B------:R-:W-:Y:S01]  /*8960*/  IMAD R32, RZ, RZ, -UR43 ;  /* 0x8000002bff207e24 */ /* 0x000fe2000f8e02ff */
[----:B------:R-:W-:Y:S02]  /*8970*/  LOP3.LUT R38, R6, R11, RZ, 0x3c, !PT ;  /* 0x0000000b06267212 */ /* 0x000fe400078e3cff */
[----:B------:R-:W-:Y:S01]  /*8980*/  LOP3.LUT R6, R9, 0x380, RZ, 0xc0, !PT ;  /* 0x0000038009067812 */ /* 0x000fe200078ec0ff */
[----:B0-----:R-:W-:Y:S01]  /*8990*/  IMAD R85, R85, R32, UR41 ;  /* 0x0000002955557e24 */ /* 0x001fe2000f8e0220 */
[----:B------:R-:W-:Y:S02]  /*89a0*/  IADD3 R25, P6, R26, 0x1000, RZ ;  /* 0x000010001a197810 */ /* 0x000fe40007fde0ff */
[----:B------:R-:W-:Y:S01]  /*89b0*/  SHF.R.U64 R6, R6, 0x3, RZ ;  /* 0x0000000306067819 */ /* 0x000fe200000012ff */
[----:B------:R-:W0:Y:S01]  /*89c0*/  @P2 LDC R33, c[0x0][0xbec] ;  /* 0x0002fb00ff212b82 */ /* 0x000e220000000800 */
[----:B------:R-:W-:Y:S01]  /*89d0*/  IMAD R32, R85, 0x80, R170 ;  /* 0x0000008055207824 */ /* 0x000fe200078e02aa */
[----:B------:R-:W-:-:S02]  /*89e0*/  LOP3.LUT R24, R25, 0x380, RZ, 0xc0, !PT ;  /* 0x0000038019187812 */ /* 0x000fc400078ec0ff */
[----:B------:R-:W-:Y:S02]  /*89f0*/  LOP3.LUT R30, R6, R9, RZ, 0x3c, !PT ;  /* 0x00000009061e7212 */ /* 0x000fe400078e3cff */
[----:B------:R-:W-:Y:S01]  /*8a00*/  MOV R83, R28 ;  /* 0x0000001c00537202 */ /* 0x000fe20000000f00 */
[----:B------:R-:W-:Y:S01]  /*8a10*/  IMAD.MOV.U32 R28, RZ, RZ, R32 ;  /* 0x000000ffff1c7224 */ /* 0x000fe200078e0020 */
[----:B------:R-:W-:Y:S02]  /*8a20*/  MOV R82, R30 ;  /* 0x0000001e00527202 */ /* 0x000fe40000000f00 */
[----:B------:R-:W1:Y:S01]  /*8a30*/  @P2 LDC R30, c[0x0][0xbf0] ;  /* 0x0002fc00ff1e2b82 */ /* 0x000e620000000800 */
[----:B------:R-:W-:Y:S02]  /*8a40*/  F2FP.BF16.F32.PACK_AB R51, R86, R51 ;  /* 0x000000335633723e */ /* 0x000fe400000010ff */
[----:B------:R-:W-:Y:S02]  /*8a50*/  F2FP.BF16.F32.PACK_AB R58, R87, R58 ;  /* 0x0000003a573a723e */ /* 0x000fe400000010ff */
[----:B------:R-:W-:-:S02]  /*8a60*/  SHF.R.U64 R24, R24, 0x3, RZ ;  /* 0x0000000318187819 */ /* 0x000fc400000012ff */
[----:B------:R-:W-:Y:S02]  /*8a70*/  LOP3.LUT R13, R14, 0x380, RZ, 0xc0, !PT ;  /* 0x000003800e0d7812 */ /* 0x000fe400078ec0ff */
[----:B------:R-:W-:Y:S02]  /*8a80*/  SEL R77, R51, R58, P0 ;  /* 0x0000003a334d7207 */ /* 0x000fe40000000000 */
[----:B------:R-:W-:Y:S02]  /*8a90*/  LOP3.LUT R7, R12, 0x380, RZ, 0xc0, !PT ;  /* 0x000003800c077812 */ /* 0x000fe400078ec0ff */
[----:B------:R-:W-:Y:S01]  /*8aa0*/  LOP3.LUT R24, R24, R25, RZ, 0x3c, !PT ;  /* 0x0000001918187212 */ /* 0x000fe200078e3cff */
[----:B0-----:R-:W-:Y:S01]  /*8ab0*/  @P2 IMAD.HI.U32 R29, R32, R33, RZ ;  /* 0x00000021201d2227 */ /* 0x001fe200078e00ff */
[----:B------:R-:W-:Y:S02]  /*8ac0*/  SEL R58, R58, R51, P0 ;  /* 0x000000333a3a7207 */ /* 0x000fe40000000000 */
[----:B------:R-:W-:Y:S01]  /*8ad0*/  SHF.R.U64 R13, R13, 0x3, RZ ;  /* 0x000000030d0d7819 */ /* 0x000fe200000012ff */
[----:B------:R-:W-:Y:S01]  /*8ae0*/  IMAD.X R25, RZ, RZ, R27, P6 ;  /* 0x000000ffff197224 */ /* 0x000fe200030e061b */
[----:B------:R-:W-:-:S02]  /*8af0*/  IADD3 R15, P1, R26, 0x3000, RZ ;  /* 0x000030001a0f7810 */ /* 0x000fc40007f3e0ff */
[----:B------:R-:W-:Y:S02]  /*8b00*/  IADD3 R51, P6, R26, 0x7000, RZ ;  /* 0x000070001a337810 */ /* 0x000fe40007fde0ff */
[----:B------:R-:W-:Y:S02]  /*8b10*/  SHF.R.U64 R7, R7, 0x3, RZ ;  /* 0x0000000307077819 */ /* 0x000fe400000012ff */
[----:B-1----:R-:W-:Y:S02]  /*8b20*/  @P2 SHF.R.U32.HI R28, RZ, R30, R29 ;  /* 0x0000001eff1c2219 */ /* 0x002fe4000001161d */
[----:B------:R-:W-:Y:S02]  /*8b30*/  LOP3.LUT R34, R13, R14, RZ, 0x3c, !PT ;  /* 0x0000000e0d227212 */ /* 0x000fe400078e3cff */
[----:B------:R-:W-:Y:S01]  /*8b40*/  LOP3.LUT R14, R15, 0x380, RZ, 0xc0, !PT ;  /* 0x000003800f0e7812 */ /* 0x000fe200078ec0ff */
[----:B------:R-:W-:Y:S01]  /*8b50*/  IMAD.MOV R30, RZ, RZ, -R28 ;  /* 0x000000ffff1e7224 */ /* 0x000fe200078e0a1c */
[----:B------:R-:W-:-:S02]  /*8b60*/  LOP3.LUT R6, R51, 0x380, RZ, 0xc0, !PT ;  /* 0x0000038033067812 */ /* 0x000fc400078ec0ff */
[----:B------:R-:W-:Y:S02]  /*8b70*/  LOP3.LUT R36, R7, R12, RZ, 0x3c, !PT ;  /* 0x0000000c07247212 */ /* 0x000fe400078e3cff */
[----:B------:R-:W-:Y:S02]  /*8b80*/  SHF.R.U64 R14, R14, 0x3, RZ ;  /* 0x000000030e0e7819 */ /* 0x000fe400000012ff */
[----:B------:R-:W-:Y:S02]  /*8b90*/  SHF.R.U64 R6, R6, 0x3, RZ ;  /* 0x0000000306067819 */ /* 0x000fe400000012ff */
[----:B------:R-:W-:Y:S02]  /*8ba0*/  MOV R84, R42 ;  /* 0x0000002a00547202 */ /* 0x000fe40000000f00 */
[----:B------:R-:W-:Y:S01]  /*8bb0*/  MOV R80, R36 ;  /* 0x0000002400507202 */ /* 0x000fe20000000f00 */
[----:B------:R-:W-:Y:S01]  /*8bc0*/  IMAD R37, R3, R30, R32 ;  /* 0x0000001e03257224 */ /* 0x000fe200078e0220 */
[----:B------:R-:W-:Y:S01]  /*8bd0*/  LOP3.LUT R14, R14, R15, RZ, 0x3c, !PT ;  /* 0x0000000f0e0e7212 */ /* 0x000fe200078e3cff */
[----:B------:R-:W-:Y:S01]  /*8be0*/  IMAD.X R15, RZ, RZ, R27, P1 ;  /* 0x000000ffff0f7224 */ /* 0x000fe200008e061b */
[----:B------:R-:W-:-:S02]  /*8bf0*/  LOP3.LUT R6, R6, R51, RZ, 0x3c, !PT ;  /* 0x0000003306067212 */ /* 0x000fc400078e3cff */
[----:B------:R-:W-:Y:S01]  /*8c00*/  MOV R79, R34 ;  /* 0x00000022004f7202 */ /* 0x000fe20000000f00 */
[----:B------:R-:W-:Y:S01]  /*8c10*/  IMAD.U32 R34, RZ, RZ, UR8 ;  /* 0x00000008ff227e24 */ /* 0x000fe2000f8e00ff */
[----:B------:R-:W-:Y:S01]  /*8c20*/  MOV R42, R40 ;  /* 0x00000028002a7202 */ /* 0x000fe20000000f00 */
[----:B------:R-:W-:Y:S01]  /*8c30*/  ULDC.64 UR8, c[0x0][0xae8] ;  /* 0x0002ba0000087ab9 */ /* 0x000fe20000000a00 */
[----:B------:R-:W-:Y:S02]  /*8c40*/  SHF.R.S32.HI R29, RZ, 0x1f, R28 ;  /* 0x0000001fff1d7819 */ /* 0x000fe4000001141c */
[----:B------:R-:W-:Y:S02]  /*8c50*/  IADD3 R40, P1, R28, UR6, RZ ;  /* 0x000000061c287c10 */ /* 0x000fe4000ff3e0ff */
[----:B------:R-:W-:Y:S02]  /*8c60*/  IADD3 R11, P4, R26, 0x5000, RZ ;  /* 0x000050001a0b7810 */ /* 0x000fe40007f9e0ff */
[----:B------:R-:W-:-:S02]  /*8c70*/  SHF.R.S32.HI R36, RZ, 0x1f, R37 ;  /* 0x0000001fff247819 */ /* 0x000fc40000011425 */
        /* <DEDUP_REMOVED lines=8> */
[----:B------:R-:W-:Y:S02]  /*8d00*/  SHF.R.U64 R10, R10, 0x3, RZ ;  /* 0x000000030a0a7819 */ /* 0x000fe400000012ff */
[----:B------:R-:W-:-:S02]  /*8d10*/  SHF.R.U64 R12, R12, 0x3, RZ ;  /* 0x000000030c0c7819 */ /* 0x000fc400000012ff */
[----:B------:R-:W-:Y:S01]  /*8d20*/  LOP3.LUT R10, R10, R11, RZ, 0x3c, !PT ;  /* 0x0000000b0a0a7212 */ /* 0x000fe200078e3cff */
[--C-:B------:R-:W-:Y:S01]  /*8d30*/  IMAD.X R11, RZ, RZ, R27.reuse, P4 ;  /* 0x000000ffff0b7224 */ /* 0x100fe200020e061b */
[----:B------:R-:W-:Y:S02]  /*8d40*/  LOP3.LUT P1, RZ, R23, 0x3, RZ, 0xc0, !PT ;  /* 0x0000000317ff7812 */ /* 0x000fe4000782c0ff */
[----:B------:R-:W-:Y:S01]  /*8d50*/  LOP3.LUT R12, R12, R13, RZ, 0x3c, !PT ;  /* 0x0000000d0c0c7212 */ /* 0x000fe200078e3cff */
[----:B------:R-:W-:Y:S01]  /*8d60*/  IMAD.X R13, RZ, RZ, R27, P3 ;  /* 0x000000ffff0d7224 */ /* 0x000fe200018e061b */
[----:B------:R-:W-:Y:S02]  /*8d70*/  MOV R81, R38 ;  /* 0x0000002600517202 */ /* 0x000fe40000000f00 */
[C---:B------:R-:W-:Y:S02]  /*8d80*/  IADD3 R9, P5, R26.reuse, 0x6000, RZ ;  /* 0x000060001a097810 */ /* 0x040fe40007fbe0ff */
[----:B------:R-:W-:-:S02]  /*8d90*/  LOP3.LUT R7, R26, 0x380, RZ, 0xc0, !PT ;  /* 0x000003801a077812 */ /* 0x000fc400078ec0ff */
[----:B------:R-:W-:Y:S02]  /*8da0*/  LOP3.LUT R8, R9, 0x380, RZ, 0xc0, !PT ;  /* 0x0000038009087812 */ /* 0x000fe400078ec0ff */
[----:B------:R-:W-:Y:S02]  /*8db0*/  SHF.R.U64 R7, R7, 0x3, RZ ;  /* 0x0000000307077819 */ /* 0x000fe400000012ff */
[----:B------:R-:W-:Y:S02]  /*8dc0*/  SHF.R.U64 R8, R8, 0x3, RZ ;  /* 0x0000000308087819 */ /* 0x000fe400000012ff */
[----:B------:R-:W-:Y:S01]  /*8dd0*/  LOP3.LUT R26, R7, R26, RZ, 0x3c, !PT ;  /* 0x0000001a071a7212 */ /* 0x000fe200078e3cff */
[--C-:B------:R-:W-:Y:S01]  /*8de0*/  IMAD.X R7, RZ, RZ, R27.reuse, P6 ;  /* 0x000000ffff077224 */ /* 0x100fe200030e061b */
[----:B------:R-:W-:Y:S01]  /*8df0*/  LOP3.LUT R8, R8, R9, RZ, 0x3c, !PT ;  /* 0x0000000908087212 */ /* 0x000fe200078e3cff */
[----:B------:R-:W-:Y:S01]  /*8e00*/  IMAD.X R9, RZ, RZ, R27, P5 ;  /* 0x000000ffff097224 */ /* 0x000fe200028e061b */
[----:B--2---:R-:W-:Y:S01]  /*8e10*/  LOP3.LUT R33, R0, 0x2, RZ, 0x3c, !PT ;  /* 0x0000000200217812 */ /* 0x004fe200078e3cff */
[----:B------:R-:W-:Y:S04]  /*8e20*/  SHFL.IDX PT, R45, R45, R0, 0x1c1f ;  /* 0x001c1f002d2d7589 */ /* 0x000fe800000e0000 */
[----:B------:R-:W-:Y:S04]  /*8e30*/  SHFL.IDX PT, R57, R57, R0, 0x1c1f ;  /* 0x001c1f0039397589 */ /* 0x000fe800000e0000 */
[----:B------:R-:W0:Y:S04]  /*8e40*/  SHFL.IDX PT, R44, R44, R33, 0x1c1f ;  /* 0x001c1f212c2c7589 */ /* 0x000e2800000e0000 */
[----:B------:R-:W1:Y:S04]  /*8e50*/  SHFL.IDX PT, R66, R66, R33, 0x1c1f ;  /* 0x001c1f2142427589 */ /* 0x000e6800000e0000 */
[----:B------:R-:W-:Y:S04]  /*8e60*/  SHFL.IDX PT, R47, R47, R0, 0x1c1f ;  /* 0x001c1f002f2f7589 */ /* 0x000fe800000e0000 */
[----:B------:R-:W-:Y:S04]  /*8e70*/  SHFL.IDX PT, R67, R67, R0, 0x1c1f ;  /* 0x001c1f0043437589 */ /* 0x000fe800000e0000 */
[----:B------:R-:W2:Y:S04]  /*8e80*/  SHFL.IDX PT, R46, R46, R33, 0x1c1f ;  /* 0x001c1f212e2e7589 */ /* 0x000ea800000e0000 */
[----:B------:R-:W3:Y:S04]  /*8e90*/  SHFL.IDX PT, R68, R68, R33, 0x1c1f ;  /* 0x001c1f2144447589 */ /* 0x000ee800000e0000 */
[----:B------:R-:W-:Y:S01]  /*8ea0*/  SHFL.IDX PT, R53, R53, R0, 0x1c1f ;  /* 0x001c1f0035357589 */ /* 0x000fe200000e0000 */
[----:B0-----:R-:W-:-:S02]  /*8eb0*/  SEL R28, R45, R44, P0 ;  /* 0x0000002c2d1c7207 */ /* 0x001fc40000000000 */
        /* <DEDUP_REMOVED lines=29> */
[----:B------:R-:W-:Y:S04]  /*9090*/  SHFL.IDX PT, R60, R60, R33, 0x1c1f ;  /* 0x001c1f213c3c7589 */ /* 0x000fe800000e0000 */
[----:B------:R-:W-:Y:S04]  /*90a0*/  SHFL.IDX PT, R0, R62, R33, 0x1c1f ;  /* 0x001c1f213e007589 */ /* 0x000fe800000e0000 */
[----:B------:R-:W1:Y:S04]  /*90b0*/  SHFL.IDX PT, R51, R74, R33, 0x1c1f ;  /* 0x001c1f214a337589 */ /* 0x000e6800000e0000 */
[----:B------:R-:W2:Y:S04]  /*90c0*/  SHFL.IDX PT, R48, R48, R33, 0x1c1f ;  /* 0x001c1f2130307589 */ /* 0x000ea800000e0000 */
[----:B------:R-:W3:Y:S01]  /*90d0*/  SHFL.IDX PT, R76, R76, R33, 0x1c1f ;  /* 0x001c1f214c4c7589 */ /* 0x000ee200000e0000 */
[----:B0-----:R-:W-:-:S03]  /*90e0*/  SEL R52, R43, R64, P0 ;  /* 0x000000402b347207 */ /* 0x001fc60000000000 */
[----:B------:R-:W0:Y:S04]  /*90f0*/  SHFL.IDX PT, R56, R56, R33, 0x1c1f ;  /* 0x001c1f2138387589 */ /* 0x000e2800000e0000 */
[----:B------:R4:W0:Y:S04]  /*9100*/  SHFL.IDX PT, R58, R58, R33, 0x1c1f ;  /* 0x001c1f213a3a7589 */ /* 0x00082800000e0000 */
[----:B------:R2:W-:Y:S01]  /*9110*/  STSM.16.M88.4 [R84], R28 ;  /* 0x0000001c54007844 */ /* 0x0005e20000000200 */
[----:B-1----:R-:W-:Y:S02]  /*9120*/  SEL R53, R50, R51, P0 ;  /* 0x0000003332357207 */ /* 0x002fe40000000000 */
[----:B----4-:R-:W-:Y:S01]  /*9130*/  SEL R33, R67, R68, P0 ;  /* 0x0000004443217207 */ /* 0x010fe20000000000 */
[----:B------:R-:W-:-:S04]  /*9140*/  IMAD R68, R3, UR6, RZ ;  /* 0x0000000603447c24 */ /* 0x000fc8000f8e02ff */
[----:B------:R1:W-:Y:S01]  /*9150*/  STSM.16.M88.4 [R42], R32 ;  /* 0x000000202a007844 */ /* 0x0003e20000000200 */
[----:B------:R-:W-:-:S03]  /*9160*/  ISETP.GE.OR P3, PT, R47, R68, P1 ;  /* 0x000000442f00720c */ /* 0x000fc60000f66670 */
[----:B------:R4:W-:Y:S01]  /*9170*/  STSM.16.M88.4 [R83], R36 ;  /* 0x0000002453007844 */ /* 0x0009e20000000200 */
[----:B--2---:R-:W-:Y:S01]  /*9180*/  VIADD R29, R47, 0x8 ;  /* 0x000000082f1d7836 */ /* 0x004fe20000000000 */
[----:B------:R-:W-:Y:S01]  /*9190*/  SEL R28, R55, R54, P0 ;  /* 0x00000036371c7207 */ /* 0x000fe20000000000 */
[----:B------:R-:W-:Y:S01]  /*91a0*/  IMAD.IADD R31, R41, 0x1, R45 ;  /* 0x00000001291f7824 */ /* 0x000fe200078e022d */
[----:B------:R-:W-:Y:S02]  /*91b0*/  SEL R30, R54, R55, P0 ;  /* 0x00000037361e7207 */ /* 0x000fe40000000000 */
[----:B------:R-:W-:Y:S02]  /*91c0*/  ISETP.GE.OR P1, PT, R29, R68, P1 ;  /* 0x000000441d00720c */ /* 0x000fe40000f26670 */
[----:B------:R-:W-:Y:S02]  /*91d0*/  SEL R54, R64, R43, P0 ;  /* 0x0000002b40367207 */ /* 0x000fe40000000000 */
[----:B------:R-:W-:-:S02]  /*91e0*/  SEL R29, R71, R72, P0 ;  /* 0x00000048471d7207 */ /* 0x000fc40000000000 */
[----:B-1----:R-:W-:Y:S02]  /*91f0*/  LEA R32, P4, R40, UR4, 0x2 ;  /* 0x0000000428207c11 */ /* 0x002fe4000f8810ff */
[----:B------:R-:W-:Y:S02]  /*9200*/  SEL R42, R60, R59, P0 ;  /* 0x0000003b3c2a7207 */ /* 0x000fe40000000000 */
[----:B------:R-:W-:Y:S01]  /*9210*/  LEA.HI.X R33, R40, UR5, R31, 0x2, P4 ;  /* 0x0000000528217c11 */ /* 0x000fe2000a0f141f */
[----:B------:R-:W-:Y:S01]  /*9220*/  SHFL.IDX PT, R62, R32, 0x1, 0x1c1f ;  /* 0x003c1f00203e7f89 */ /* 0x000fe200000e0000 */
[----:B------:R-:W-:Y:S02]  /*9230*/  SEL R31, R72, R71, P0 ;  /* 0x00000047481f7207 */ /* 0x000fe40000000000 */
[----:B------:R-:W-:Y:S01]  /*9240*/  SEL R40, R59, R60, P0 ;  /* 0x0000003c3b287207 */ /* 0x000fe20000000000 */
[----:B------:R-:W-:Y:S01]  /*9250*/  SHFL.IDX PT, R61, R33, RZ, 0x1c1f ;  /* 0x001c1fff213d7589 */ /* 0x000fe200000e0000 */
[----:B------:R-:W-:-:S02]  /*9260*/  SEL R41, R73, R0, P0 ;  /* 0x0000000049297207 */ /* 0x000fc40000000000 */
[----:B------:R-:W-:Y:S01]  /*9270*/  SEL R43, R0, R73, P0 ;  /* 0x00000049002b7207 */ /* 0x000fe20000000000 */
[----:B------:R-:W-:Y:S01]  /*9280*/  STSM.16.M88.4 [R82], R28 ;  /* 0x0000001c52007844 */ /* 0x000fe20000000200 */
[----:B------:R-:W-:Y:S02]  /*9290*/  SEL R55, R51, R50, P0 ;  /* 0x0000003233377207 */ /* 0x000fe40000000000 */
[----:B----4-:R-:W-:Y:S01]  /*92a0*/  SEL R36, R65, R48, P0 ;  /* 0x0000003041247207 */ /* 0x010fe20000000000 */
[----:B------:R-:W-:Y:S01]  /*92b0*/  STSM.16.M88.4 [R81], R40 ;  /* 0x0000002851007844 */ /* 0x000fe20000000200 */
[----:B------:R-:W-:Y:S02]  /*92c0*/  SEL R38, R48, R65, P0 ;  /* 0x0000004130267207 */ /* 0x000fe40000000000 */
[----:B---3--:R-:W-:Y:S01]  /*92d0*/  SEL R37, R75, R76, P0 ;  /* 0x0000004c4b257207 */ /* 0x008fe20000000000 */
[----:B------:R-:W-:Y:S01]  /*92e0*/  STSM.16.M88.4 [R80], R52 ;  /* 0x0000003450007844 */ /* 0x000fe20000000200 */
[----:B------:R-:W-:-:S02]  /*92f0*/  SEL R39, R76, R75, P0 ;  /* 0x0000004b4c277207 */ /* 0x000fc40000000000 */
[----:B0-----:R-:W-:Y:S01]  /*9300*/  SEL R64, R49, R56, P0 ;  /* 0x0000003831407207 */ /* 0x001fe20000000000 */
[----:B------:R-:W0:Y:S01]  /*9310*/  SHFL.IDX PT, R60, R32, RZ, 0x1c1f ;  /* 0x001c1fff203c7589 */ /* 0x000e2200000e0000 */
[----:B------:R-:W-:Y:S02]  /*9320*/  SEL R66, R56, R49, P0 ;  /* 0x0000003138427207 */ /* 0x000fe40000000000 */
[----:B------:R-:W-:Y:S01]  /*9330*/  SEL R65, R77, R58, P0 ;  /* 0x0000003a4d417207 */ /* 0x000fe20000000000 */
[----:B------:R-:W-:Y:S01]  /*9340*/  STSM.16.M88.4 [R79], R36 ;  /* 0x000000244f007844 */ /* 0x000fe20000000200 */
[----:B------:R-:W-:-:S03]  /*9350*/  SEL R67, R58, R77, P0 ;  /* 0x0000004d3a437207 */ /* 0x000fc60000000000 */
[----:B------:R-:W1:Y:S04]  /*9360*/  SHFL.IDX PT, R63, R33, 0x1, 0x1c1f ;  /* 0x003c1f00213f7f89 */ /* 0x000e6800000e0000 */
[----:B------:R2:W-:Y:S01]  /*9370*/  STSM.16.M88.4 [R78], R64 ;  /* 0x000000404e007844 */ /* 0x0005e20000000200 */
[----:B------:R-:W-:Y:S08]  /*9380*/  BAR.SYNC.DEFER_BLOCKING 0x1, 0x100 ;  /* 0x0044000000007b1d */ /* 0x000ff00000010000 */
[----:B--2---:R-:W2:Y:S01]  /*9390*/  @P2 LDC R65, c[0x0][0xbec] ;  /* 0x0002fb00ff412b82 */ /* 0x004ea20000000800 */
[----:B0-----:R0:W-:Y:S01]  /*93a0*/  @!P3 ST.E desc[UR48][R60.64], R5 ;  /* 0x000000053c00b985 */ /* 0x0011e2000c101930 */
[----:B------:R-:W-:Y:S01]  /*93b0*/  IMAD R0, R19, 0x20, R22 ;  /* 0x0000002013007824 */ /* 0x000fe200078e0216 */
[----:B------:R-:W-:-:S02]  /*93c0*/  UIMAD UR6, UR12, UR8, URZ ;  /* 0x000000080c0672a4 */ /* 0x000fc4000f8e023f */
[----:B-1----:R1:W-:Y:S01]  /*93d0*/  @!P1 ST.E desc[UR48][R62.64], R4 ;  /* 0x000000043e009985 */ /* 0x0023e2000c101930 */
[----:B------:R-:W-:-:S03]  /*93e0*/  UIMAD.WIDE.U32 UR4, UR13, UR8, URZ ;  /* 0x000000080d0472a5 */ /* 0x000fc6000f8e003f */
[----:B------:R3:W5:Y:S01]  /*93f0*/  LD.E.128 R40, desc[UR48][R8.64] ;  /* 0x0000003008287980 */ /* 0x000762000c101d00 */
[----:B0-----:R-:W0:Y:S01]  /*9400*/  @P2 LDC R5, c[0x0][0xbf0] ;  /* 0x0002fc00ff052b82 */ /* 0x001e220000000800 */
[----:B------:R-:W-:Y:S02]  /*9410*/  UIMAD UR6, UR13, UR9, UR6 ;  /* 0x000000090d0672a4 */ /* 0x000fe4000f8e0206 */
[----:B------:R4:W5:Y:S01]  /*9420*/  LD.E.128 R36, desc[UR48][R6.64] ;  /* 0x0000003006247980 */ /* 0x000962000c101d00 */
[----:B------:R-:W-:Y:S01]  /*9430*/  ULDC.64 UR8, c[0x0][0xaf0] ;  /* 0x0002bc0000087ab9 */ /* 0x000fe20000000a00 */
[----:B---3--:R-:W-:Y:S01]  /*9440*/  IMAD R8, R85, 0x80, R0 ;  /* 0x0000008055087824 */ /* 0x008fe200078e0200 */
[----:B------:R-:W-:Y:S01]  /*9450*/  UIMAD UR7, UR14, UR8, URZ ;  /* 0x000000080e0772a4 */ /* 0x000fe2000f8e023f */
[----:B------:R-:W5:Y:S02]  /*9460*/  LD.E.128 R48, desc[UR48][R26.64] ;  /* 0x000000301a307980 */ /* 0x000f64000c101d00 */
[----:B--2---:R-:W-:Y:S01]  /*9470*/  @P2 IMAD.HI.U32 R0, R8, R65, RZ ;  /* 0x0000004108002227 */ /* 0x004fe200078e00ff */
[----:B------:R-:W-:Y:S01]  /*9480*/  UIADD3 UR5, UR5, UR6, URZ ;  /* 0x0000000605057290 */ /* 0x000fe2000fffe03f */
[----:B------:R-:W5:Y:S01]  /*9490*/  LD.E.128 R44, desc[UR48][R24.64] ;  /* 0x00000030182c7980 */ /* 0x000f62000c101d00 */
[----:B------:R-:W-:Y:S01]  /*94a0*/  UIMAD UR7, UR42, UR9, UR7 ;  /* 0x000000092a0772a4 */ /* 0x000fe2000f8e0207 */
[----:B----4-:R-:W-:Y:S01]  /*94b0*/  IMAD.MOV.U32 R7, RZ, RZ, R8 ;  /* 0x000000ffff077224 */ /* 0x010fe200078e0008 */
[----:B------:R-:W-:Y:S01]  /*94c0*/  UIMAD.WIDE.U32 UR42, UR42, UR8, UR4 ;  /* 0x000000082a2a72a5 */ /* 0x000fe2000f8e0004 */
[----:B------:R-:W5:Y:S04]  /*94d0*/  LD.E.128 R32, desc[UR48][R20.64] ;  /* 0x0000003014207980 */ /* 0x000f68000c101d00 */
[----:B------:R-:W5:Y:S01]  /*94e0*/  LD.E.128 R28, desc[UR48][R14.64] ;  /* 0x000000300e1c7980 */ /* 0x000f62000c101d00 */
[----:B0-----:R-:W-:Y:S01]  /*94f0*/  @P2 SHF.R.U32.HI R7, RZ, R5, R0 ;  /* 0x00000005ff072219 */ /* 0x001fe20000011600 */
[----:B------:R-:W-:-:S02]  /*9500*/  UIADD3 UR4, UR43, UR7, URZ ;  /* 0x000000072b047290 */ /* 0x000fc4000fffe03f */
[----:B------:R-:W5:Y:S04]  /*9510*/  LD.E.128 R56, desc[UR48][R12.64] ;  /* 0x000000300c387980 */ /* 0x000f68000c101d00 */
[----:B------:R0:W5:Y:S01]  /*9520*/  LD.E.128 R52, desc[UR48][R10.64] ;  /* 0x000000300a347980 */ /* 0x000162000c101d00 */
[--C-:B------:R-:W-:Y:S01]  /*9530*/  SHF.R.S32.HI R0, RZ, 0x1f, R7.reuse ;  /* 0x0000001fff007819 */ /* 0x100fe20000011407 */
[----:B------:R-:W-:Y:S01]  /*9540*/  IMAD.MOV R6, RZ, RZ, -R7 ;  /* 0x000000ffff067224 */ /* 0x000fe200078e0a07 */
[----:B------:R-:W-:Y:S01]  /*9550*/  ULDC.64 UR6, c[0x0][0xae0] ;  /* 0x0002b80000067ab9 */ /* 0x000fe20000000a00 */
[----:B------:R-:W-:Y:S01]  /*9560*/  IMAD.U32 R5, RZ, RZ, UR43 ;  /* 0x0000002bff057e24 */ /* 0x000fe2000f8e00ff */
[----:B------:R-:W-:Y:S01]  /*9570*/  @!PT LDS RZ, [RZ] ;  /* 0x00000000fffff984 */ /* 0x000fe20000000800 */
[----:B------:R-:W-:Y:S01]  /*9580*/  @!PT LDS RZ, [RZ] ;  /* 0x00000000fffff984 */ /* 0x000fe20000000800 */
[----:B------:R-:W-:Y:S01]  /*9590*/  @!PT LDS RZ, [RZ] ;  /* 0x00000000fffff984 */ /* 0x000fe20000000800 */
[----:B------:R-:W-:Y:S01]  /*95a0*/  @!PT LDS RZ, [RZ] ;  /* 0x00000000fffff984 */ /* 0x000fe20000000800 */
[----:B------:R2:W-:Y:S06]  /*95b0*/  MEMBAR.ALL.CTA ;  /* 0x0000000000007992 */ /* 0x0005ec0000008000 */
[----:B--2---:R-:W2:Y:S01]  /*95c0*/  FENCE.VIEW.ASYNC.S ;  /* 0x00000000000073c6 */ /* 0x004ea20000000000 */
[----:B------:R-:W-:Y:S01]  /*95d0*/  IMAD R0, R0, UR6, RZ ;  /* 0x0000000600007c24 */ /* 0x000fe2000f8e02ff */
[----:B------:R-:W-:Y:S01]  /*95e0*/  UIADD3 UR39, UR39, 0x29820, URZ ;  /* 0x0002982027277890 */ /* 0x000fe2000fffe03f */
[----:B------:R-:W-:Y:S01]  /*95f0*/  IMAD R3, R3, R6, R8 ;  /* 0x0000000603037224 */ /* 0x000fe200078e0208 */
[----:B------:R-:W-:Y:S01]  /*9600*/  UIADD3 UR52, UR52, 0x1, URZ ;  /* 0x0000000134347890 */ /* 0x000fe2000fffe03f */
[----:B-1----:R-:W-:Y:S01]  /*9610*/  IMAD.U32 R4, RZ, RZ, UR42 ;  /* 0x0000002aff047e24 */ /* 0x002fe2000f8e00ff */
[----:B------:R-:W-:Y:S01]  /*9620*/  ULDC.64 UR8, c[0x0][0xa80] ;  /* 0x0002a00000087ab9 */ /* 0x000fe20000000a00 */
        /* <DEDUP_REMOVED lines=8> */
[----:B------:R-:W-:Y:S01]  /*96b0*/  ULDC UR4, c[0x0][0xc] ;  /* 0x0000030000047ab9 */ /* 0x000fe20000000800 */
[C---:B------:R-:W-:Y:S02]  /*96c0*/  IMAD R7, R3.reuse, UR7, R0 ;  /* 0x0000000703077c24 */ /* 0x040fe4000f8e0200 */
[----:B------:R-:W-:Y:S01]  /*96d0*/  IMAD.WIDE.U32 R4, R3, UR6, R4 ;  /* 0x0000000603047c25 */ /* 0x000fe2000f8e0004 */
[----:B------:R-:W-:Y:S01]  /*96e0*/  ISETP.GE.AND P1, PT, R85, R68, PT ;  /* 0x000000445500720c */ /* 0x000fe20003f26270 */
[----:B------:R-:W-:Y:S01]  /*96f0*/  UMOV UR5, 0x1 ;  /* 0x0000000100057882 */ /* 0x000fe20000000000 */
[----:B------:R-:W-:Y:S01]  /*9700*/  UIADD3 UR41, UR4, UR41, URZ ;  /* 0x0000002904297290 */ /* 0x000fe2000fffe03f */
[----:B------:R-:W-:Y:S01]  /*9710*/  IMAD.IADD R5, R5, 0x1, R7 ;  /* 0x0000000105057824 */ /* 0x000fe200078e0207 */
[----:B------:R-:W-:Y:S01]  /*9720*/  UPRMT UR4, URZ, 0x654, UR39 ;  /* 0x000006543f047896 */ /* 0x000fe20008000027 */
[C---:B------:R-:W-:Y:S01]  /*9730*/  LEA R0, P0, R4.reuse, UR8, 0x1 ;  /* 0x0000000804007c11 */ /* 0x040fe2000f8008ff */
[----:B------:R-:W-:Y:S01]  /*9740*/  UPRMT UR39, UR5, 0x654, UR39 ;  /* 0x0000065405277896 */ /* 0x000fe20008000027 */
[----:B------:R-:W-:Y:S01]  /*9750*/  VIADD R3, R85, 0x20 ;  /* 0x0000002055037836 */ /* 0x000fe20000000000 */
[----:B------:R-:W-:Y:S01]  /*9760*/  UISETP.NE.AND UP0, UPT, UR52, 0x2, UPT ;  /* 0x000000023400788c */ /* 0x000fe2000bf05270 */
[----:B0-----:R-:W-:-:S03]  /*9770*/  LEA.HI.X R10, R4, UR9, R5, 0x1, P0 ;  /* 0x00000009040a7c11 */ /* 0x001fc600080f0c05 */
[----:B------:R-:W-:Y:S01]  /*9780*/  USEL UR5, URZ, 0x1, UP0 ;  /* 0x000000013f057887 */ /* 0x000fe20008000000 */
[-C--:B------:R-:W-:Y:S01]  /*9790*/  ISETP.GE.AND P3, PT, R3, R68.reuse, PT ;  /* 0x000000440300720c */ /* 0x080fe20003f66270 */
[----:B------:R-:W-:Y:S01]  /*97a0*/  VIADD R3, R85, 0x40 ;  /* 0x0000004055037836 */ /* 0x000fe20000000000 */
[----:B--2---:R-:W-:Y:S01]  /*97b0*/  SYNCS.ARRIVE.TRANS64.RED.A1T0 RZ, [UR4], RZ ;  /* 0x000000ffffff79a7 */ /* 0x004fe20008100404 */
[----:B------:R-:W-:Y:S01]  /*97c0*/  USEL UR52, UR52, URZ, UP0 ;  /* 0x0000003f34347287 */ /* 0x000fe20008000000 */
[----:B------:R0:W1:Y:S01]  /*97d0*/  SHFL.IDX PT, R8, R0, RZ, 0x181f ;  /* 0x00181fff00087589 */ /* 0x00006200000e0000 */
[----:B------:R-:W-:Y:S01]  /*97e0*/  ULOP3.LUT UR44, UR44, UR5, URZ, 0x3c, !UPT ;  /* 0x000000052c2c7292 */ /* 0x000fe2000f8e3c3f */
[----:B------:R-:W-:Y:S02]  /*97f0*/  BSSY B0, `(.L_x_168) ;  /* 0x000000d000007945 */ /* 0x000fe40003800000 */
[----:B------:R0:W2:Y:S01]  /*9800*/  SHFL.IDX PT, R9, R10, RZ, 0x181f ;  /* 0x00181fff0a097589 */ /* 0x0000a200000e0000 */
[----:B------:R-:W-:Y:S01]  /*9810*/  SYNCS.ARRIVE.TRANS64.RED.A1T0 RZ, [UR39], RZ ;  /* 0x000000ffffff79a7 */ /* 0x000fe20008100427 */
[----:B------:R-:W-:Y:S01]  /*9820*/  ISETP.GE.AND P0, PT, R3, R68, PT ;  /* 0x000000440300720c */ /* 0x000fe20003f06270 */
[----:B------:R-:W-:-:S12]  /*9830*/  @P1 BRA `(.L_x_169) ;  /* 0x0000000000201947 */ /* 0x000fd80003800000 */
[----:B------:R-:W-:Y:S02]  /*9840*/  ULDC UR4, c[0x0][0xac8] ;  /* 0x0002b20000047ab9 */ /* 0x000fe40000000800 */
[----:B------:R-:W-:Y:S02]  /*9850*/  ISETP.GE.AND P2, PT, R18, UR4, PT ;  /* 0x0000000412007c0c */ /* 0x000fe4000bf46270 */
[----:B------:R-:W-:-:S11]  /*9860*/  ISETP.GE.AND P1, PT, R17, UR4, PT ;  /* 0x0000000411007c0c */ /* 0x000fd6000bf26270 */
[C---:B-1----:R-:W-:Y:S02]  /*9870*/  @!P2 LEA R6, P4, R18.reuse, R8, 0x1 ;  /* 0x000000081206a211 */ /* 0x042fe400078808ff */
[----:B--2---:R-:W-:Y:S02]  /*9880*/  @!P1 IMAD.WIDE R4, R17, 0x2, R8 ;  /* 0x0000000211049825 */ /* 0x004fe400078e0208 */
[----:B------:R-:W-:-:S03]  /*9890*/  @!P2 LEA.HI.X R7, R18, R9, R193, 0x1, P4 ;  /* 0x000000091207a211 */ /* 0x000fc600020f0cc1 */
[----:B-----5:R3:W-:Y:S04]  /*98a0*/  @!P1 ST.E.128 desc[UR48][R4.64], R48 ;  /* 0x0000003004009985 */ /* 0x0207e8000c101d30 */
[----:B------:R3:W-:Y:S02]  /*98b0*/  @!P2 ST.E.128 desc[UR48][R6.64], R56 ;  /* 0x000000380600a985 */ /* 0x0007e4000c101d30 */
.L_x_169:
[----:B------:R-:W-:Y:S05]  /*98c0*/  BSYNC B0 ;  /* 0x0000000000007941 */ /* 0x000fea0003800000 */
.L_x_168:
[----:B--2---:R2:W4:Y:S01]  /*98d0*/  SHFL.IDX PT, R9, R10, 0x1, 0x181f ;  /* 0x00381f000a097f89 */ /* 0x00452200000e0000 */
[----:B------:R-:W-:Y:S03]  /*98e0*/  BSSY B0, `(.L_x_170) ;  /* 0x000000b000007945 */ /* 0x000fe60003800000 */
[----:B-1----:R2:W1:Y:S01]  /*98f0*/  SHFL.IDX PT, R8, R0, 0x1, 0x181f ;  /* 0x00381f0000087f89 */ /* 0x00246200000e0000 */
[----:B------:R-:W-:Y:S05]  /*9900*/  @P3 BRA `(.L_x_171) ;  /* 0x0000000000203947 */ /* 0x000fea0003800000 */
[----:B------:R-:W-:Y:S02]  /*9910*/  ULDC UR4, c[0x0][0xac8] ;  /* 0x0002b20000047ab9 */ /* 0x000fe40000000800 */
[----:B------:R-:W-:Y:S02]  /*9920*/  ISETP.GE.AND P3, PT, R18, UR4, PT ;  /* 0x0000000412007c0c */ /* 0x000fe4000bf66270 */
[----:B------:R-:W-:-:S11]  /*9930*/  ISETP.GE.AND P2, PT, R17, UR4, PT ;  /* 0x0000000411007c0c */ /* 0x000fd6000bf46270 */
[C---:B-1-3--:R-:W-:Y:S02]  /*9940*/  @!P3 LEA R6, P1, R18.reuse, R8, 0x1 ;  /* 0x000000081206b211 */ /* 0x04afe400078208ff */
[----:B----4-:R-:W-:Y:S02]  /*9950*/  @!P2 IMAD.WIDE R4, R17, 0x2, R8 ;  /* 0x000000021104a825 */ /* 0x010fe400078e0208 */
[----:B------:R-:W-:-:S03]  /*9960*/  @!P3 LEA.HI.X R7, R18, R9, R193, 0x1, P1 ;  /* 0x000000091207b211 */ /* 0x000fc600008f0cc1 */
[----:B-----5:R1:W-:Y:S04]  /*9970*/  @!P2 ST.E.128 desc[UR48][R4.64], R44 ;  /* 0x0000002c0400a985 */ /* 0x0203e8000c101d30 */
[----:B------:R1:W-:Y:S02]  /*9980*/  @!P3 ST.E.128 desc[UR48][R6.64], R52 ;  /* 0x000000340600b985 */ /* 0x0003e4000c101d30 */
.L_x_171:
[----:B------:R-:W-:Y:S05]  /*9990*/  BSYNC B0 ;  /* 0x0000000000007941 */ /* 0x000fea0003800000 */
.L_x_170:
[----:B----4-:R4:W0:Y:S01]  /*99a0*/  SHFL.IDX PT, R9, R10, 0x2, 0x181f ;  /* 0x00581f000a097f89 */ /* 0x01082200000e0000 */
[----:B------:R-:W-:Y:S03]  /*99b0*/  BSSY B0, `(.L_x_172) ;  /* 0x000000b000007945 */ /* 0x000fe60003800000 */
[----:B-1----:R4:W1:Y:S01]  /*99c0*/  SHFL.IDX PT, R8, R0, 0x2, 0x181f ;  /* 0x00581f0000087f89 */ /* 0x00286200000e0000 */
[----:B------:R-:W-:Y:S05]  /*99d0*/  @P0 BRA `(.L_x_173) ;  /* 0x0000000000200947 */ /* 0x000fea0003800000 */
[----:B------:R-:W-:Y:S02]  /*99e0*/  ULDC UR4, c[0x0][0xac8] ;  /* 0x0002b20000047ab9 */ /* 0x000fe40000000800 */
[----:B------:R-:W-:Y:S02]  /*99f0*/  ISETP.GE.AND P2, PT, R18, UR4, PT ;  /* 0x0000000412007c0c */ /* 0x000fe4000bf46270 */
[----:B------:R-:W-:-:S11]  /*9a00*/  ISETP.GE.AND P1, PT, R17, UR4, PT ;  /* 0x0000000411007c0c */ /* 0x000fd6000bf26270 */
[C---:B-1-3--:R-:W-:Y:S02]  /*9a10*/  @!P2 LEA R6, P0, R18.reuse, R8, 0x1 ;  /* 0x000000081206a211 */ /* 0x04afe400078008ff */
[----:B0-----:R-:W-:Y:S02]  /*9a20*/  @!P1 IMAD.WIDE R4, R17, 0x2, R8 ;  /* 0x0000000211049825 */ /* 0x001fe400078e0208 */
[----:B------:R-:W-:-:S03]  /*9a30*/  @!P2 LEA.HI.X R7, R18, R9, R193, 0x1, P0 ;  /* 0x000000091207a211 */ /* 0x000fc600000f0cc1 */
[----:B-----5:R0:W-:Y:S04]  /*9a40*/  @!P1 ST.E.128 desc[UR48][R4.64], R32 ;  /* 0x0000002004009985 */ /* 0x0201e8000c101d30 */
[----:B------:R0:W-:Y:S02]  /*9a50*/  @!P2 ST.E.128 desc[UR48][R6.64], R40 ;  /* 0x000000280600a985 */ /* 0x0001e4000c101d30 */
.L_x_173:
[----:B------:R-:W-:Y:S05]  /*9a60*/  BSYNC B0 ;  /* 0x0000000000007941 */ /* 0x000fea0003800000 */
.L_x_172:
        /* <DEDUP_REMOVED lines=10> */
[C---:B0--3--:R-:W-:Y:S02]  /*9b10*/  @!P2 LEA R6, P0, R18.reuse, R8, 0x1 ;  /* 0x000000081206a211 */ /* 0x049fe400078008ff */
[----:B------:R-:W-:Y:S02]  /*9b20*/  @!P1 IMAD.WIDE R4, R17, 0x2, R8 ;  /* 0x0000000211049825 */ /* 0x000fe400078e0208 */
[----:B------:R-:W-:-:S03]  /*9b30*/  @!P2 LEA.HI.X R7, R18, R9, R193, 0x1, P0 ;  /* 0x000000091207a211 */ /* 0x000fc600000f0cc1 */
[----:B-----5:R1:W-:Y:S04]  /*9b40*/  @!P1 ST.E.128 desc[UR48][R4.64], R28 ;  /* 0x0000001c04009985 */ /* 0x0203e8000c101d30 */
[----:B------:R1:W-:Y:S02]  /*9b50*/  @!P2 ST.E.128 desc[UR48][R6.64], R36 ;  /* 0x000000240600a985 */ /* 0x0003e4000c101d30 */
.L_x_175:
[----:B------:R-:W-:Y:S05]  /*9b60*/  BSYNC B0 ;  /* 0x0000000000007941 */ /* 0x000fea0003800000 */
.L_x_174:
[----:B--2-4-:R-:W2:Y:S02]  /*9b70*/  LDC R0, c[0x0][0xc34] ;  /* 0x00030d00ff007b82 */ /* 0x014ea40000000800 */
[----:B--2---:R-:W-:-:S13]  /*9b80*/  ISETP.LE.AND P0, PT, R0, UR41, PT ;  /* 0x0000002900007c0c */ /* 0x004fda000bf03270 */
[----:B------:R-:W-:Y:S05]  /*9b90*/  @!P0 BRA `(.L_x_176) ;  /* 0xffffff7400c88947 */ /* 0x000fea000383ffff */
[----:B------:R-:W-:Y:S05]  /*9ba0*/  EXIT ;  /* 0x000000000000794d */ /* 0x000fea0003800000 */
.L_x_142:
[----:B------:R-:W-:-:S08]  /*9bb0*/  NOP ;  /* 0x0000000000007918 */ /* 0x000fd00000000000 */
[----:B-1----:R-:W0:-:S00]  /*9bc0*/  USETMAXREG.DEALLOC.CTAPOOL 0x18 ;  /* 0x00000018000079c8 */ /* 0x002e0000080e0500 */
[----:B0-----:R-:W0:Y:S01]  /*9bd0*/  LDC R2, c[0x0][0xc34] ;  /* 0x00030d00ff027b82 */ /* 0x001e220000000800 */
[----:B------:R-:W-:Y:S01]  /*9be0*/  IMAD.MOV.U32 R0, RZ, RZ, 0x1 ;  /* 0x00000001ff007424 */ /* 0x000fe200078e00ff */
[----:B------:R-:W-:Y:S01]  /*9bf0*/  UMOV UR46, 0x1 ;  /* 0x00000001002e7882 */ /* 0x000fe20000000000 */
[----:B------:R-:W-:-:S03]  /*9c00*/  IMAD.MOV.U32 R17, RZ, RZ, RZ ;  /* 0x000000ffff117224 */ /* 0x000fc600078e00ff */
[----:B------:R1:W-:Y:S01]  /*9c10*/  STL [R1], R0 ;  /* 0x0000000001007387 */ /* 0x0003e20000100800 */
[----:B0-----:R-:W-:-:S13]  /*9c20*/  ISETP.LE.AND P0, PT, R2, UR50, PT ;  /* 0x0000003202007c0c */ /* 0x001fda000bf03270 */
[----:B-1----:R-:W-:Y:S05]  /*9c30*/  @P0 BRA `(.L_x_177) ;  /* 0x0000003400300947 */ /* 0x002fea0003800000 */
[----:B------:R-:W0:Y:S01]  /*9c40*/  S2R R4, SR_TID.X ;  /* 0x0000000000047919 */ /* 0x000e220000002100 */
[----:B------:R-:W1:Y:S01]  /*9c50*/  S2UR UR4, SR_CgaCtaId ;  /* 0x00000000000479c3 */ /* 0x000e620000008800 */
[----:B------:R-:W-:Y:S01]  /*9c60*/  UMOV UR41, 0x400 ;  /* 0x0000040000297882 */ /* 0x000fe20000000000 */
[----:B------:R-:W-:Y:S01]  /*9c70*/  LOP3.LUT R19, R19, 0xfffffffe, RZ, 0xc0, !PT ;  /* 0xfffffffe13137812 */ /* 0x000fe200078ec0ff */
        /* <DEDUP_REMOVED lines=12> */
[----:B------:R-:W-:-:S02]  /*9d40*/  LOP3.LUT R0, R2, 0x1b0, RZ, 0xc0, !PT ;  /* 0x000001b002007812 */ /* 0x000fc400078ec0ff */
[----:B------:R-:W-:Y:S02]  /*9d50*/  LOP3.LUT P0, RZ, R4, 0x1f, RZ, 0xc0, !PT ;  /* 0x0000001f04ff7812 */ /* 0x000fe4000780c0ff */
[----:B------:R-:W-:Y:S01]  /*9d60*/  LOP3.LUT R9, R0, 0x30, R3, 0x78, !PT ;  /* 0x0000003000097812 */ /* 0x000fe200078e7803 */
[----:B------:R-:W-:Y:S01]  /*9d70*/  IMAD.SHL.U32 R0, R4, 0x20, RZ ;  /* 0x0000002004007824 */ /* 0x000fe200078e00ff */
[----:B------:R-:W-:Y:S02]  /*9d80*/  SHF.R.U32.HI R6, RZ, 0x5, R10 ;  /* 0x00000005ff067819 */ /* 0x000fe4000001160a */
[----:B------:R-:W-:Y:S02]  /*9d90*/  ISETP.NE.AND P2, PT, R10, RZ, PT ;  /* 0x000000ff0a00720c */ /* 0x000fe40003f45270 */
[----:B------:R-:W-:Y:S01]  /*9da0*/  LOP3.LUT R3, R0, 0x80, RZ, 0xc0, !PT ;  /* 0x0000008000037812 */ /* 0x000fe200078ec0ff */
[----:B------:R-:W-:Y:S01]  /*9db0*/  IMAD.SHL.U32 R7, R6, 0x200, RZ ;  /* 0x0000020006077824 */ /* 0x000fe200078e00ff */
[----:B------:R-:W-:-:S02]  /*9dc0*/  ISETP.NE.OR P0, PT, R10, RZ, !P0 ;  /* 0x000000ff0a00720c */ /* 0x000fc40004705670 */
[----:B------:R-:W-:Y:S01]  /*9dd0*/  LOP3.LUT R3, R3, 0x10, R4, 0xf8, !PT ;  /* 0x0000001003037812 */ /* 0x000fe200078ef804 */
[----:B------:R-:W-:-:S03]  /*9de0*/  IMAD.SHL.U32 R4, R4, 0x80, RZ ;  /* 0x0000008004047824 */ /* 0x000fc600078e00ff */
[----:B------:R-:W-:Y:S02]  /*9df0*/  LOP3.LUT R8, R3, 0x10, R8, 0x78, !PT ;  /* 0x0000001003087812 */ /* 0x000fe400078e7808 */
[----:B------:R-:W-:Y:S02]  /*9e00*/  LOP3.LUT R3, R4, 0x380, RZ, 0xc0, !PT ;  /* 0x0000038004037812 */ /* 0x000fe400078ec0ff */
[----:B------:R-:W-:-:S03]  /*9e10*/  @P2 LOP3.LUT R19, R19, 0x1, RZ, 0xfc, !PT ;  /* 0x0000000113132812 */ /* 0x000fc600078efcff */
[----:B------:R-:W-:Y:S01]  /*9e20*/  IMAD R5, R6, 0x10, R3 ;  /* 0x0000001006057824 */ /* 0x000fe200078e0203 */
[C---:B------:R-:W-:Y:S02]  /*9e30*/  LOP3.LUT R6, R7.reuse, 0x40, R2, 0xf8, !PT ;  /* 0x0000004007067812 */ /* 0x040fe400078ef802 */
[----:B------:R-:W-:Y:S02]  /*9e40*/  LOP3.LUT R7, R7, 0x60, R0, 0xf8, !PT ;  /* 0x0000006007077812 */ /* 0x000fe400078ef800 */
[----:B------:R-:W-:Y:S02]  /*9e50*/  LOP3.LUT R5, R5, 0x70, R2, 0x78, !PT ;  /* 0x0000007005057812 */ /* 0x000fe400078e7802 */
[----:B------:R-:W-:Y:S02]  /*9e60*/  LOP3.LUT R7, R7, 0x100, R0, 0xf8, !PT ;  /* 0x0000010007077812 */ /* 0x000fe400078ef800 */
[----:B------:R-:W-:Y:S02]  /*9e70*/  LOP3.LUT R5, R5, 0xc00, R4, 0xf8, !PT ;  /* 0x00000c0005057812 */ /* 0x000fe400078ef804 */
[----:B------:R-:W-:-:S02]  /*9e80*/  LOP3.LUT R4, R7, R8, RZ, 0xfc, !PT ;  /* 0x0000000807047212 */ /* 0x000fc400078efcff */
[----:B------:R-:W-:Y:S01]  /*9e90*/  LOP3.LUT R3, R6, R9, RZ, 0xfc, !PT ;  /* 0x0000000906037212 */ /* 0x000fe200078efcff */
[----:B------:R0:W-:Y:S01]  /*9ea0*/  STL [R1+0x18], R5 ;  /* 0x0000180501007387 */ /* 0x0001e20000100800 */
[----:B------:R-:W-:Y:S02]  /*9eb0*/  LOP3.LUT R19, R19, 0xfffffffd, RZ, 0xc0, !PT ;  /* 0xfffffffd13137812 */ /* 0x000fe400078ec0ff */
[----:B------:R-:W-:Y:S01]  /*9ec0*/  LOP3.LUT R2, R2, 0x30, RZ, 0xc0, !PT ;  /* 0x0000003002027812 */ /* 0x000fe200078ec0ff */
[----:B------:R1:W-:Y:S01]  /*9ed0*/  STL [R1+0x14], R4 ;  /* 0x0000140401007387 */ /* 0x0003e20000100800 */
[----:B------:R-:W-:Y:S02]  /*9ee0*/  @P0 LOP3.LUT R19, R19, 0x2, RZ, 0xfc, !PT ;  /* 0x0000000213130812 */ /* 0x000fe400078efcff */
[----:B0-----:R-:W-:Y:S01]  /*9ef0*/  SHF.R.U32.HI R5, RZ, 0x2, R10 ;  /* 0x00000002ff057819 */ /* 0x001fe2000001160a */
[----:B-1----:R-:W-:-:S03]  /*9f00*/  IMAD.MOV.U32 R4, RZ, RZ, 0x40 ;  /* 0x00000040ff047424 */ /* 0x002fc600078e00ff */
[----:B------:R-:W-:Y:S01]  /*9f10*/  LOP3.LUT R5, R5, 0x60, R0, 0xf8, !PT ;  /* 0x0000006005057812 */ /* 0x000fe200078ef800 */
[----:B------:R-:W-:Y:S01]  /*9f20*/  VIADD R0, R3, UR41 ;  /* 0x0000002903007c36 */ /* 0x000fe20008000000 */
[----:B------:R-:W-:Y:S02]  /*9f30*/  LOP3.LUT R3, R2, 0x40, RZ, 0xfc, !PT ;  /* 0x0000004002037812 */ /* 0x000fe400078efcff */
[----:B------:R-:W-:-:S05]  /*9f40*/  SEL R4, R4, 0xffffffc0, !P1 ;  /* 0xffffffc004047807 */ /* 0x000fca0004800000 */
[----:B------:R0:W-:Y:S04]  /*9f50*/  STL [R1+0x1c], R4 ;  /* 0x00001c0401007387 */ /* 0x0001e80000100800 */
[----:B------:R1:W-:Y:S01]  /*9f60*/  STL [R1+0x20], R0 ;  /* 0x0000200001007387 */ /* 0x0003e20000100800 */
[----:B0-----:R-:W-:Y:S01]  /*9f70*/  IMAD.MOV.U32 R4, RZ, RZ, 0x1 ;  /* 0x00000001ff047424 */ /* 0x001fe200078e00ff */
[----:B-1----:R-:W-:-:S04]  /*9f80*/  LOP3.LUT R0, R2, 0x80, RZ, 0xfc, !PT ;  /* 0x0000008002007812 */ /* 0x002fc800078efcff */
[----:B------:R0:W-:Y:S03]  /*9f90*/  STL [R1], R4 ;  /* 0x0000000401007387 */ /* 0x0001e60000100800 */
.L_x_230:
        /* <DEDUP_REMOVED lines=29> */
[----:B-12---:R-:W-:Y:S11]  /*a170*/  @!P0 BRA `(.L_x_178) ;  /* 0x0000000000408947 */ /* 0x006ff60003800000 */
        /* <DEDUP_REMOVED lines=16> */
.L_x_178:
[----:B------:R-:W-:Y:S01]  /*a280*/  UIADD3 UR4, UR41, 0xa400, URZ ;  /* 0x0000a40029047890 */ /* 0x000fe2000fffe03f */
[----:B------:R-:W-:-:S05]  /*a290*/  LOP3.LUT R19, R19, 0xfffffffb, RZ, 0xc0, !PT ;  /* 0xfffffffb13137812 */ /* 0x000fca00078ec0ff */
[----:B------:R-:W-:-:S05]  /*a2a0*/  IMAD.U32 R16, RZ, RZ, UR4 ;  /* 0x00000004ff107e24 */ /* 0x000fca000f8e00ff */
[----:B------:R-:W-:-:S13]  /*a2b0*/  LOP3.LUT P0, RZ, R16, 0x3ff, RZ, 0xc0, !PT ;  /* 0x000003ff10ff7812 */ /* 0x000fda000780c0ff */
[----:B------:R-:W-:Y:S01]  /*a2c0*/  @P0 LOP3.LUT R19, R19, 0x4, RZ, 0xfc, !PT ;  /* 0x0000000413130812 */ /* 0x000fe200078efcff */
[----:B------:R-:W-:Y:S06]  /*a2d0*/  @!P0 BRA `(.L_x_179) ;  /* 0x0000000000408947 */ /* 0x000fec0003800000 */
        /* <DEDUP_REMOVED lines=16> */
.L_x_179:
        /* <DEDUP_REMOVED lines=20> */
.L_x_180:
        /* <DEDUP_REMOVED lines=18> */
.L_x_181:
[----:B------:R-:W-:Y:S01]  /*a640*/  ULDC.64 UR4, c[0x0][0x9f8] ;  /* 0x00027e0000047ab9 */ /* 0x000fe20000000a00 */
[----:B------:R-:W-:Y:S01]  /*a650*/  IMAD.U32 R0, RZ, RZ, UR44 ;  /* 0x0000002cff007e24 */ /* 0x000fe2000f8e00ff */
[----:B------:R-:W-:-:S04]  /*a660*/  UISETP.NE.U32.AND UP0, UPT, UR4, URZ, UPT ;  /* 0x0000003f0400728c */ /* 0x000fc8000bf05070 */
[----:B------:R-:W-:-:S06]  /*a670*/  UISETP.NE.AND.EX UP0, UPT, UR5, URZ, UPT, UP0 ;  /* 0x0000003f0500728c */ /* 0x000fcc000bf05300 */
[----:B------:R-:W-:-:S05]  /*a680*/  PLOP3.LUT P0, PT, PT, PT, UP0, 0x80, 0x0 ;  /* 0x000000000000781c */ /* 0x000fca0003f0f008 */
[----:B------:R-:W-:Y:S02]  /*a690*/  @UP0 ULDC.64 UR4, c[0x0][0x9f8] ;  /* 0x00027e0000040ab9 */ /* 0x000fe40000000a00 */
[----:B------:R-:W-:-:S06]  /*a6a0*/  @UP0 UIMAD.WIDE UR4, UR44, 0x4, UR4 ;  /* 0x000000042c0408a5 */ /* 0x000fcc000f8e0204 */
[----:B------:R-:W-:Y:S02]  /*a6b0*/  IMAD.U32 R2, RZ, RZ, UR4 ;  /* 0x00000004ff027e24 */ /* 0x000fe4000f8e00ff */
[----:B------:R-:W-:-:S05]  /*a6c0*/  IMAD.U32 R3, RZ, RZ, UR5 ;  /* 0x00000005ff037e24 */ /* 0x000fca000f8e00ff */
[----:B------:R1:W2:Y:S01]  /*a6d0*/  @P0 LDG.E R0, desc[UR48][R2.64] ;  /* 0x0000003002000981 */ /* 0x0002a2000c1e1900 */
[----:B------:R-:W-:Y:S01]  /*a6e0*/  UMOV UR4, 0xffffffff ;  /* 0xffffffff00047882 */ /* 0x000fe20000000000 */
[----:B------:R-:W-:Y:S01]  /*a6f0*/  LOP3.LUT R19, R19, 0xfffffffb, RZ, 0xc0, !PT ;  /* 0xfffffffb13137812 */ /* 0x000fe200078ec0ff */
[----:B------:R-:W3:Y:S01]  /*a700*/  S2R R18, SR_TID.X ;  /* 0x0000000000127919 */ /* 0x000ee20000002100 */
[----:B-1----:R-:W1:Y:S02]  /*a710*/  LDC.64 R2, c[0x0][0x418] ;  /* 0x00010600ff027b82 */ /* 0x002e640000000a00 */
[----:B-1----:R-:W-:Y:S02]  /*a720*/  ISETP.NE.U32.AND P0, PT, R2, RZ, PT ;  /* 0x000000ff0200720c */ /* 0x002fe40003f05070 */
[----:B---3--:R-:W-:Y:S02]  /*a730*/  SHF.R.U32.HI R18, RZ, 0x5, R18 ;  /* 0x00000005ff127819 */ /* 0x008fe40000011612 */
[----:B------:R-:W-:-:S02]  /*a740*/  ISETP.NE.AND.EX P1, PT, R3, RZ, PT, P0 ;  /* 0x000000ff0300720c */ /* 0x000fc40003f25300 */
[----:B------:R-:W-:-:S11]  /*a750*/  LOP3.LUT R18, R18, 0x3, RZ, 0xc0, !PT ;  /* 0x0000000312127812 */ /* 0x000fd600078ec0ff */
[----:B------:R-:W-:Y:S02]  /*a760*/  @P1 LOP3.LUT R19, R19, 0x4, RZ, 0xfc, !PT ;  /* 0x0000000413131812 */ /* 0x000fe400078efcff */
[----:B--2---:R-:W-:Y:S01]  /*a770*/  SHF.R.S32.HI R9, RZ, 0x1f, R0 ;  /* 0x0000001fff097819 */ /* 0x004fe20000011400 */
[----:B------:R1:W-:Y:S01]  /*a780*/  STL [R1+0x4], R0 ;  /* 0x0000040001007387 */ /* 0x0003e20000100800 */
[----:B------:R-:W-:-:S03]  /*a790*/  SEL R16, R0, RZ, !P1 ;  /* 0x000000ff00107207 */ /* 0x000fc60004800000 */
[----:B------:R1:W-:Y:S01]  /*a7a0*/  STL [R1+0x8], R9 ;  /* 0x0000080901007387 */ /* 0x0003e20000100800 */
[----:B------:R-:W-:Y:S05]  /*a7b0*/  BRA.DIV UR4, `(.L_x_182) ;  /* 0x0000002e04a47947 */ /* 0x000fea000b800000 */
[----:B------:R2:W3:Y:S02]  /*a7c0*/  SHFL.IDX PT, R14, R18, RZ, 0x1f ;  /* 0x00001fff120e7589 */ /* 0x0004e400000e0000 */
.L_x_246:
[----:B---3--:R-:W-:Y:S02]  /*a7d0*/  ISETP.NE.AND P0, PT, R14, RZ, PT ;  /* 0x000000ff0e00720c */ /* 0x008fe40003f05270 */
[----:B------:R-:W-:Y:S02]  /*a7e0*/  PLOP3.LUT P2, PT, PT, PT, PT, 0x8, 0x0 ;  /* 0x000000000000781c */ /* 0x000fe40003f4e170 */
[----:B------:R-:W-:-:S11]  /*a7f0*/  LOP3.LUT R19, R19, 0xfffffff7, RZ, 0xc0, !PT ;  /* 0xfffffff713137812 */ /* 0x000fd600078ec0ff */
[----:B------:R-:W-:Y:S01]  /*a800*/  @P2 LOP3.LUT R19, R19, 0x8, RZ, 0xfc, !PT ;  /* 0x0000000813132812 */ /* 0x000fe200078efcff */
[----:B------:R-:W-:Y:S06]  /*a810*/  @P0 BRA `(.L_x_183) ;  /* 0x0000000400c40947 */ /* 0x000fec0003800000 */
[----:B------:R-:W-:-:S06]  /*a820*/  UIADD3 UR4, UR39, -0x1, URZ ;  /* 0xffffffff27047890 */ /* 0x000fcc000fffe03f */
[----:B------:R-:W-:Y:S01]  /*a830*/  IMAD.U32 R6, RZ, RZ, UR4 ;  /* 0x00000004ff067e24 */ /* 0x000fe2000f8e00ff */
[----:B------:R-:W-:-:S03]  /*a840*/  UMOV UR4, 0xffffffff ;  /* 0xffffffff00047882 */ /* 0x000fc60000000000 */
[----:B------:R-:W-:Y:S05]  /*a850*/  BRA.DIV UR4, `(.L_x_184) ;  /* 0x0000002e049c7947 */ /* 0x000fea000b800000 */
[----:B------:R-:W-:-:S13]  /*a860*/  ELECT P6, URZ, PT ;  /* 0x00000000003f782f */ /* 0x000fda00038c0000 */
.L_x_249:
[----:B------:R-:W-:Y:S05]  /*a870*/  @!P6 BRA `(.L_x_183) ;  /* 0x0000000400ace947 */ /* 0x000fea0003800000 */
[----:B------:R-:W-:Y:S05]  /*a880*/  @!P1 BRA `(.L_x_185) ;  /* 0x0000000000449947 */ /* 0x000fea0003800000 */
        /* <DEDUP_REMOVED lines=16> */
[----:B-1----:R3:W5:Y:S04]  /*a990*/  LDG.E R0, desc[UR48][R2.64] ;  /* 0x0000003002007981 */ /* 0x002768000c1e1900 */
.L_x_185:
[----:B---3--:R-:W3:Y:S01]  /*a9a0*/  LDL R3, [R1] ;  /* 0x0000000001037983 */ /* 0x008ee20000100800 */
[----:B------:R-:W-:Y:S02]  /*a9b0*/  LEA R2, R17, UR41, 0x3 ;  /* 0x0000002911027c11 */ /* 0x000fe4000f8e18ff */
[----:B---3--:R-:W-:-:S04]  /*a9c0*/  SHF.L.U32 R3, R3, 0x1f, RZ ;  /* 0x0000001f03037819 */ /* 0x008fc800000006ff */
[----:B------:R-:W3:Y:S02]  /*a9d0*/  SYNCS.PHASECHK.TRANS64.TRYWAIT P0, [R2+URZ+0x29880], R3 ;  /* 0x02988003020075a7 */ /* 0x000ee4000800017f */
[----:B---3--:R-:W-:Y:S05]  /*a9e0*/  @!P0 BRA `(.L_x_186) ;  /* 0x0000002c00588947 */ /* 0x008fea0003800000 */
.L_x_250:
[----:B0-----:R-:W0:Y:S01]  /*a9f0*/  S2R R4, SR_TID.X ;  /* 0x0000000000047919 */ /* 0x001e220000002100 */
[----:B------:R-:W-:Y:S01]  /*aa00*/  UPRMT UR4, UR47, 0x9910, URZ ;  /* 0x000099102f047896 */ /* 0x000fe2000800003f */
[----:B0-----:R-:W-:-:S04]  /*aa10*/  LOP3.LUT R4, R4, 0x7f, RZ, 0xc0, !PT ;  /* 0x0000007f04047812 */ /* 0x001fc800078ec0ff */
[----:B------:R-:W-:-:S13]  /*aa20*/  ISETP.NE.AND P0, PT, R4, RZ, PT ;  /* 0x000000ff0400720c */ /* 0x000fda0003f05270 */
[----:B------:R-:W-:-:S04]  /*aa30*/  @!P0 IMAD.MOV.U32 R4, RZ, RZ, 0x5000 ;  /* 0x00005000ff048424 */ /* 0x000fc800078e00ff */
[----:B------:R0:W-:Y:S02]  /*aa40*/  @!P0 SYNCS.ARRIVE.TRANS64 RZ, [R2+URZ+0x29870], R4 ;  /* 0x0298700402ff89a7 */ /* 0x0001e4000800003f */
[----:B0-----:R-:W-:-:S05]  /*aa50*/  IMAD.U32 R4, RZ, RZ, UR4 ;  /* 0x00000004ff047e24 */ /* 0x001fca000f8e00ff */
[----:B------:R-:W-:-:S13]  /*aa60*/  ISETP.NE.AND P1, PT, R4, 0x2, PT ;  /* 0x000000020400780c */ /* 0x000fda0003f25270 */
[----:B------:R-:W-:Y:S05]  /*aa70*/  @P1 BRA `(.L_x_187) ;  /* 0x0000000000041947 */ /* 0x000fea0003800000 */
[----:B------:R-:W-:Y:S01]  /*aa80*/  BPT.TRAP 0x1 ;  /* 0x000000040000795c */ /* 0x000fe20000300000 */
.L_x_187:
[----:B------:R-:W-:-:S13]  /*aa90*/  LOP3.LUT P0, RZ, R19, 0x2, RZ, 0xc0, !PT ;  /* 0x0000000213ff7812 */ /* 0x000fda000780c0ff */
[----:B------:R-:W-:Y:S05]  /*aaa0*/  @P0 BRA `(.L_x_188) ;  /* 0x0000000000040947 */ /* 0x000fea0003800000 */
[----:B------:R-:W-:Y:S01]  /*aab0*/  BPT.TRAP 0x1 ;  /* 0x000000040000795c */ /* 0x000fe20000300000 */
.L_x_188:
[----:B------:R-:W0:Y:S01]  /*aac0*/  S2R R4, SR_CgaCtaId ;  /* 0x0000000000047919 */ /* 0x000e220000008800 */
[----:B------:R-:W-:Y:S01]  /*aad0*/  R2UR UR33, R2 ;  /* 0x00000000022172ca */ /* 0x000fe200000e0000 */
[----:B------:R-:W-:Y:S01]  /*aae0*/  UIADD3 UR4, UP0, UR52, 0x470, URZ ;  /* 0x0000047034047890 */ /* 0x000fe2000ff1e03f */
[----:B-----5:R-:W-:Y:S01]  /*aaf0*/  R2UR UR37, R0 ;  /* 0x00000000002572ca */ /* 0x020fe200000e0000 */
[----:B------:R-:W4:Y:S01]  /*ab00*/  S2R R5, SR_CgaCtaId ;  /* 0x0000000000057919 */ /* 0x000f220000008800 */
[----:B------:R-:W-:Y:S01]  /*ab10*/  UMOV UR6, 0x30000 ;  /* 0x0003000000067882 */ /* 0x000fe20000000000 */
[----:B------:R-:W-:Y:S01]  /*ab20*/  UIADD3.X UR5, URZ, UR53, URZ, UP0, !UPT ;  /* 0x000000353f057290 */ /* 0x000fe200087fe43f */
[----:B------:R-:W-:Y:S01]  /*ab30*/  UMOV UR8, 0x0 ;  /* 0x0000000000087882 */ /* 0x000fe20000000000 */
[----:B------:R-:W-:Y:S01]  /*ab40*/  UMOV UR9, 0x14f00000 ;  /* 0x14f0000000097882 */ /* 0x000fe20000000000 */
[----:B------:R-:W-:-:S05]  /*ab50*/  UMOV UR34, URZ ;  /* 0x0000003f00227c82 */ /* 0x000fca0008000000 */
[----:B------:R-:W-:Y:S01]  /*ab60*/  UIADD3 UR33, UR33, 0x29870, URZ ;  /* 0x0002987021217890 */ /* 0x000fe2000fffe03f */
[----:B0-----:R-:W-:Y:S02]  /*ab70*/  LOP3.LUT R4, R4, 0x1, RZ, 0xc0, !PT ;  /* 0x0000000104047812 */ /* 0x001fe400078ec0ff */
[----:B----4-:R-:W-:-:S03]  /*ab80*/  LOP3.LUT R5, R5, 0x1, RZ, 0xc0, !PT ;  /* 0x0000000105057812 */ /* 0x010fc600078ec0ff */
[----:B------:R-:W-:-:S04]  /*ab90*/  IMAD R4, R4, 0x2800, RZ ;  /* 0x0000280004047824 */ /* 0x000fc800078e02ff */
[----:B------:R-:W-:Y:S02]  /*aba0*/  IMAD R4, R17, 0x5000, R4 ;  /* 0x0000500011047824 */ /* 0x000fe400078e0204 */
[----:B------:R-:W-:-:S03]  /*abb0*/  IMAD R5, R5, 0x50, RZ ;  /* 0x0000005005057824 */ /* 0x000fc600078e02ff */
[----:B------:R-:W-:Y:S01]  /*abc0*/  R2UR UR32, R4 ;  /* 0x00000000042072ca */ /* 0x000fe200000e0000 */
[----:B------:R-:W-:-:S05]  /*abd0*/  IMAD R6, R6, 0xa0, R5 ;  /* 0x000000a006067824 */ /* 0x000fca00078e0205 */
[----:B------:R-:W-:-:S07]  /*abe0*/  R2UR UR35, R6 ;  /* 0x00000000062372ca */ /* 0x000fce00000e0000 */
[----:B------:R-:W-:-:S09]  /*abf0*/  UIADD3 UR32, UR41, 0xa400, UR32 ;  /* 0x0000a40029207890 */ /* 0x000fd2000fffe020 */
[----:B------:R0:W-:Y:S01]  /*ac00*/  UTMALDG.4D.MULTICAST [UR32], [UR4], UR6, desc[UR8] ;  /* 0x00000820040073b4 */ /* 0x0001e20008019806 */
[----:B------:R-:W4:Y:S02]  /*ac10*/  SYNCS.PHASECHK.TRANS64.TRYWAIT P0, [R2+URZ+0x29840], R3 ;  /* 0x02984003020075a7 */ /* 0x000f24000800017f */
[----:B0---4-:R-:W-:Y:S05]  /*ac20*/  @!P0 BRA `(.L_x_189) ;  /* 0x0000002800dc8947 */ /* 0x011fea0003800000 */
.L_x_251:
[----:B------:R-:W4:Y:S02]  /*ac30*/  S2R R4, SR_TID.X ;  /* 0x0000000000047919 */ /* 0x000f240000002100 */
[----:B----4-:R-:W-:-:S04]  /*ac40*/  LOP3.LUT R4, R4, 0x7f, RZ, 0xc0, !PT ;  /* 0x0000007f04047812 */ /* 0x010fc800078ec0ff */
[----:B------:R-:W-:-:S13]  /*ac50*/  ISETP.NE.AND P0, PT, R4, RZ, PT ;  /* 0x000000ff0400720c */ /* 0x000fda0003f05270 */
[----:B0--3--:R-:W-:-:S04]  /*ac60*/  @!P0 IMAD.MOV.U32 R3, RZ, RZ, 0x7800 ;  /* 0x00007800ff038424 */ /* 0x009fc800078e00ff */
[----:B------:R0:W-:Y:S01]  /*ac70*/  @!P0 SYNCS.ARRIVE.TRANS64 RZ, [R2+URZ+0x29830], R3 ;  /* 0x0298300302ff89a7 */ /* 0x0001e2000800003f */
[----:B------:R-:W-:Y:S05]  /*ac80*/  @P1 BRA `(.L_x_190) ;  /* 0x0000000000041947 */ /* 0x000fea0003800000 */
[----:B------:R-:W-:Y:S01]  /*ac90*/  BPT.TRAP 0x1 ;  /* 0x000000040000795c */ /* 0x000fe20000300000 */
.L_x_190:
[----:B------:R-:W-:-:S13]  /*aca0*/  LOP3.LUT P0, RZ, R19, 0x2, RZ, 0xc0, !PT ;  /* 0x0000000213ff7812 */ /* 0x000fda000780c0ff */
[----:B------:R-:W-:Y:S05]  /*acb0*/  @P0 BRA `(.L_x_191) ;  /* 0x0000000000040947 */ /* 0x000fea0003800000 */
[----:B------:R-:W-:Y:S01]  /*acc0*/  BPT.TRAP 0x1 ;  /* 0x000000040000795c */ /* 0x000fe20000300000 */
.L_x_191:
[----:B0-----:R-:W0:Y:S01]  /*acd0*/  S2R R3, SR_CgaCtaId ;  /* 0x0000000000037919 */ /* 0x001e220000008800 */
[----:B------:R-:W-:Y:S01]  /*ace0*/  R2UR UR25, R2 ;  /* 0x00000000021972ca */ /* 0x000fe200000e0000 */
[----:B------:R-:W-:Y:S01]  /*acf0*/  UIADD3 UR4, UP0, UR52, 0x370, URZ ;  /* 0x0000037034047890 */ /* 0x000fe2000ff1e03f */
[----:B------:R-:W-:Y:S01]  /*ad00*/  R2UR UR27, R6 ;  /* 0x00000000061b72ca */ /* 0x000fe200000e0000 */
[----:B------:R-:W-:Y:S01]  /*ad10*/  UMOV UR14, 0x30000 ;  /* 0x00030000000e7882 */ /* 0x000fe20000000000 */
[----:B------:R-:W-:Y:S01]  /*ad20*/  R2UR UR29, R0 ;  /* 0x00000000001d72ca */ /* 0x000fe200000e0000 */
[----:B------:R-:W-:Y:S01]  /*ad30*/  UIADD3.X UR5, URZ, UR53, URZ, UP0, !UPT ;  /* 0x000000353f057290 */ /* 0x000fe200087fe43f */
[----:B------:R-:W-:Y:S01]  /*ad40*/  PLOP3.LUT P0, PT, PT, PT, PT, 0x80, 0x0 ;  /* 0x000000000000781c */ /* 0x000fe20003f0f070 */
[----:B------:R-:W-:Y:S01]  /*ad50*/  UMOV UR6, 0x0 ;  /* 0x0000000000067882 */ /* 0x000fe20000000000 */
[----:B------:R-:W-:Y:S01]  /*ad60*/  UMOV UR7, 0x14f00000 ;  /* 0x14f0000000077882 */ /* 0x000fe20000000000 */
[----:B------:R-:W-:Y:S01]  /*ad70*/  UMOV UR26, URZ ;  /* 0x0000003f001a7c82 */ /* 0x000fe20008000000 */
[----:B------:R-:W-:Y:S01]  /*ad80*/  UMOV UR28, UR36 ;  /* 0x00000024001c7c82 */ /* 0x000fe20008000000 */
[----:B------:R-:W-:Y:S01]  /*ad90*/  UMOV UR18, 0x40 ;  /* 0x0000004000127882 */ /* 0x000fe20000000000 */
[----:B------:R-:W-:Y:S01]  /*ada0*/  UMOV UR20, UR36 ;  /* 0x0000002400147c82 */ /* 0x000fe20008000000 */
[----:B------:R-:W-:Y:S01]  /*adb0*/  UIADD3 UR25, UR25, 0x29830, URZ ;  /* 0x0002983019197890 */ /* 0x000fe2000fffe03f */
[----:B------:R-:W-:Y:S01]  /*adc0*/  LOP3.LUT R19, R19, 0xfffffff7, RZ, 0xc0, !PT ;  /* 0xfffffff713137812 */ /* 0x000fe200078ec0ff */
[----:B------:R-:W-:Y:S01]  /*add0*/  UMOV UR19, UR27 ;  /* 0x0000001b00137c82 */ /* 0x000fe20008000000 */
[----:B------:R-:W-:Y:S01]  /*ade0*/  UMOV UR10, 0x80 ;  /* 0x00000080000a7882 */ /* 0x000fe20000000000 */
[----:B------:R-:W-:Y:S01]  /*adf0*/  UMOV UR21, UR29 ;  /* 0x0000001d00157c82 */ /* 0x000fe20008000000 */
[----:B------:R-:W-:Y:S01]  /*ae00*/  UMOV UR12, UR36 ;  /* 0x00000024000c7c82 */ /* 0x000fe20008000000 */
[----:B------:R-:W-:Y:S01]  /*ae10*/  UMOV UR11, UR27 ;  /* 0x0000001b000b7c82 */ /* 0x000fe20008000000 */
[----:B------:R-:W-:Y:S01]  /*ae20*/  UMOV UR17, UR25 ;  /* 0x0000001900117c82 */ /* 0x000fe20008000000 */
[----:B------:R-:W-:Y:S01]  /*ae30*/  UMOV UR13, UR29 ;  /* 0x0000001d000d7c82 */ /* 0x000fe20008000000 */
[----:B------:R-:W-:Y:S01]  /*ae40*/  UMOV UR9, UR25 ;  /* 0x0000001900097c82 */ /* 0x000fe20008000000 */
[----:B------:R-:W-:Y:S01]  /*ae50*/  IMAD.MOV.U32 R16, RZ, RZ, R0 ;  /* 0x000000ffff107224 */ /* 0x000fe200078e0000 */
[----:B------:R-:W-:-:S02]  /*ae60*/  @P0 LOP3.LUT R19, R19, 0x8, RZ, 0xfc, !PT ;  /* 0x0000000813130812 */ /* 0x000fc400078efcff */
[----:B0-----:R-:W-:-:S05]  /*ae70*/  LOP3.LUT R3, R3, 0x1, RZ, 0xc0, !PT ;  /* 0x0000000103037812 */ /* 0x001fca00078ec0ff */
[----:B------:R-:W-:-:S04]  /*ae80*/  IMAD R3, R3, 0x1400, RZ ;  /* 0x0000140003037824 */ /* 0x000fc800078e02ff */
[----:B------:R-:W-:-:S05]  /*ae90*/  IMAD R2, R17, 0x7800, R3 ;  /* 0x0000780011027824 */ /* 0x000fca00078e0203 */
[----:B------:R-:W-:-:S13]  /*aea0*/  R2UR UR8, R2 ;  /* 0x00000000020872ca */ /* 0x000fda00000e0000 */
[----:B------:R-:W-:-:S04]  /*aeb0*/  UIADD3 UR8, UR41, UR8, URZ ;  /* 0x0000000829087290 */ /* 0x000fc8000fffe03f */
[----:B------:R-:W-:Y:S02]  /*aec0*/  UIADD3 UR24, UR8, 0x1a400, URZ ;  /* 0x0001a40008187890 */ /* 0x000fe4000fffe03f */
[----:B------:R-:W-:Y:S02]  /*aed0*/  UIADD3 UR16, UR8, 0x1cc00, URZ ;  /* 0x0001cc0008107890 */ /* 0x000fe4000fffe03f */
[----:B------:R-:W-:-:S05]  /*aee0*/  UIADD3 UR8, UR8, 0x1f400, URZ ;  /* 0x0001f40008087890 */ /* 0x000fca000fffe03f */
[----:B------:R3:W-:Y:S02]  /*aef0*/  UTMALDG.4D.MULTICAST [UR24], [UR4], UR14, desc[UR6] ;  /* 0x00000618040073b4 */ /* 0x0007e4000801980e */
[----:B------:R3:W-:Y:S02]  /*af00*/  UTMALDG.4D.MULTICAST [UR16], [UR4], UR14, desc[UR6] ;  /* 0x00000610040073b4 */ /* 0x0007e4000801980e */
[----:B------:R3:W-:Y:S02]  /*af10*/  UTMALDG.4D.MULTICAST [UR8], [UR4], UR14, desc[UR6] ;  /* 0x00000608040073b4 */ /* 0x0007e4000801980e */
[----:B---3--:R-:W-:Y:S01]  /*af20*/  NOP ;  /* 0x0000000000007918 */ /* 0x008fe20000000000 */
.L_x_183:
[----:B------:R-:W-:Y:S05]  /*af30*/  WARPSYNC.ALL ;  /* 0x0000000000007948 */ /* 0x000fea0003800000 */
[----:B------:R-:W-:Y:S01]  /*af40*/  UIADD3 UR4, UR41, 0x14400, URZ ;  /* 0x0001440029047890 */ /* 0x000fe2000fffe03f */
        /* <DEDUP_REMOVED lines=19> */
[----:B012---:R-:W-:Y:S05]  /*b080*/  CALL.ABS.NOINC R2 ;  /* 0x0000000002007343 */ /* 0x007fea0003c00000 */
.L_x_192:
[----:B------:R-:W3:Y:S01]  /*b090*/  S2R R2, SR_TID.X ;  /* 0x0000000000027919 */ /* 0x000ee20000002100 */
[----:B------:R-:W4:Y:S01]  /*b0a0*/  LDC R8, c[0x0][0x448] ;  /* 0x00011200ff087b82 */ /* 0x000f220000000800 */
[----:B------:R-:W-:Y:S01]  /*b0b0*/  USHF.R.S32.HI UR4, URZ, 0x1f, UR36 ;  /* 0x0000001f3f047899 */ /* 0x000fe20008011424 */
[----:B--2---:R-:W2:Y:S01]  /*b0c0*/  S2R R18, SR_TID.X ;  /* 0x0000000000127919 */ /* 0x004ea20000002100 */
[----:B------:R-:W-:Y:S01]  /*b0d0*/  ULDC.64 UR8, c[0x0][0x2d8] ;  /* 0x0000b60000087ab9 */ /* 0x000fe20000000a00 */
[----:B------:R-:W-:Y:S01]  /*b0e0*/  USHF.R.S32.HI UR7, URZ, 0x1f, UR44 ;  /* 0x0000001f3f077899 */ /* 0x000fe2000801142c */
[----:B------:R-:W2:Y:S03]  /*b0f0*/  S2R R7, SR_TID.X ;  /* 0x0000000000077919 */ /* 0x000ea60000002100 */
[----:B0-----:R-:W0:Y:S01]  /*b100*/  LDC R4, c[0x0][0xc38] ;  /* 0x00030e00ff047b82 */ /* 0x001e220000000800 */
[----:B------:R-:W-:-:S02]  /*b110*/  UIMAD UR6, UR4, UR8, URZ ;  /* 0x00000008040672a4 */ /* 0x000fc4000f8e023f */
[----:B------:R-:W-:Y:S02]  /*b120*/  UIMAD.WIDE.U32 UR4, UR36, UR8, URZ ;  /* 0x00000008240472a5 */ /* 0x000fe4000f8e003f */
[----:B------:R-:W-:-:S03]  /*b130*/  UIMAD UR6, UR36, UR9, UR6 ;  /* 0x00000009240672a4 */ /* 0x000fc6000f8e0206 */
[----:B------:R-:W-:Y:S01]  /*b140*/  ULDC.64 UR8, c[0x0][0x2e0] ;  /* 0x0000b80000087ab9 */ /* 0x000fe20000000a00 */
[----:B------:R-:W-:Y:S02]  /*b150*/  UIADD3 UR5, UR5, UR6, URZ ;  /* 0x0000000605057290 */ /* 0x000fe4000fffe03f */
[----:B------:R-:W-:Y:S02]  /*b160*/  UIMAD UR6, UR7, UR8, URZ ;  /* 0x00000008070672a4 */ /* 0x000fe4000f8e023f */
[----:B------:R-:W-:Y:S02]  /*b170*/  UIMAD.WIDE.U32 UR4, UR44, UR8, UR4 ;  /* 0x000000082c0472a5 */ /* 0x000fe4000f8e0004 */
[----:B------:R-:W-:Y:S01]  /*b180*/  UIMAD UR6, UR44, UR9, UR6 ;  /* 0x000000092c0672a4 */ /* 0x000fe2000f8e0206 */
[----:B----4-:R-:W-:-:S03]  /*b190*/  ISETP.NE.AND P0, PT, R8, 0x1, PT ;  /* 0x000000010800780c */ /* 0x010fc60003f05270 */
[----:B------:R-:W-:Y:S01]  /*b1a0*/  UIADD3 UR5, UR5, UR6, URZ ;  /* 0x0000000605057290 */ /* 0x000fe2000fffe03f */
[----:B---3--:R-:W-:-:S04]  /*b1b0*/  LOP3.LUT R2, R2, 0x7f, RZ, 0xc0, !PT ;  /* 0x0000007f02027812 */ /* 0x008fc800078ec0ff */
[----:B-1----:R-:W-:Y:S01]  /*b1c0*/  SHF.R.U32.HI R0, RZ, 0x2, R2 ;  /* 0x00000002ff007819 */ /* 0x002fe20000011602 */
[----:B--2---:R-:W-:-:S04]  /*b1d0*/  IMAD.SHL.U32 R18, R18, 0x20, RZ ;  /* 0x0000002012127824 */ /* 0x004fc800078e00ff */
[----:B------:R-:W1:Y:S01]  /*b1e0*/  @P0 LDC R3, c[0x0][0x44c] ;  /* 0x00011300ff030b82 */ /* 0x000e620000000800 */
[----:B------:R-:W-:Y:S02]  /*b1f0*/  IMAD R2, RZ, RZ, -UR45 ;  /* 0x8000002dff027e24 */ /* 0x000fe4000f8e02ff */
[----:B------:R-:W-:Y:S01]  /*b200*/  IMAD.SHL.U32 R7, R7, 0x10, RZ ;  /* 0x0000001007077824 */ /* 0x000fe200078e00ff */
[----:B------:R-:W-:Y:S01]  /*b210*/  LOP3.LUT R18, R0, 0x60, R18, 0xf8, !PT ;  /* 0x0000006000127812 */ /* 0x000fe200078ef812 */
[----:B0-----:R-:W-:-:S03]  /*b220*/  IMAD R2, R4, R2, UR50 ;  /* 0x0000003204027e24 */ /* 0x001fc6000f8e0202 */
[----:B------:R-:W0:Y:S01]  /*b230*/  @P0 LDC R0, c[0x0][0x450] ;  /* 0x00011400ff000b82 */ /* 0x000e220000000800 */
[----:B------:R-:W-:Y:S01]  /*b240*/  IMAD.SHL.U32 R5, R2, 0x80, RZ ;  /* 0x0000008002057824 */ /* 0x000fe200078e00ff */
[----:B------:R-:W-:-:S04]  /*b250*/  LOP3.LUT R7, R7, 0x30, RZ, 0xc0, !PT ;  /* 0x0000003007077812 */ /* 0x000fc800078ec0ff */
[----:B------:R-:W-:Y:S02]  /*b260*/  LOP3.LUT R2, R18, R5, RZ, 0xfc, !PT ;  /* 0x0000000512027212 */ /* 0x000fe400078efcff */
[C---:B------:R-:W-:Y:S01]  /*b270*/  LOP3.LUT R9, R7.reuse, 0x40, RZ, 0xfc, !PT ;  /* 0x0000004007097812 */ /* 0x040fe200078efcff */
[----:B------:R-:W2:Y:S01]  /*b280*/  S2R R18, SR_TID.X ;  /* 0x0000000000127919 */ /* 0x000ea20000002100 */
[----:B------:R-:W-:Y:S01]  /*b290*/  LOP3.LUT R7, R7, 0x80, RZ, 0xfc, !PT ;  /* 0x0000008007077812 */ /* 0x000fe200078efcff */
[----:B------:R-:W-:Y:S02]  /*b2a0*/  IMAD.MOV.U32 R6, RZ, RZ, R2 ;  /* 0x000000ffff067224 */ /* 0x000fe400078e0002 */
[----:B-1----:R-:W-:-:S05]  /*b2b0*/  @P0 IMAD.HI.U32 R3, R2, R3, RZ ;  /* 0x0000000302030227 */ /* 0x002fca00078e00ff */
[----:B0-----:R-:W-:-:S04]  /*b2c0*/  @P0 SHF.R.U32.HI R6, RZ, R0, R3 ;  /* 0x00000000ff060219 */ /* 0x001fc80000011603 */
[--C-:B------:R-:W-:Y:S01]  /*b2d0*/  SHF.R.S32.HI R4, RZ, 0x1f, R6.reuse ;  /* 0x0000001fff047819 */ /* 0x100fe20000011406 */
[----:B------:R-:W-:-:S04]  /*b2e0*/  IMAD.MOV R0, RZ, RZ, -R6 ;  /* 0x000000ffff007224 */ /* 0x000fc800078e0a06 */
[----:B------:R-:W-:Y:S02]  /*b2f0*/  IMAD R0, R8, R0, R2 ;  /* 0x0000000008007224 */ /* 0x000fe400078e0202 */
[----:B------:R-:W0:Y:S01]  /*b300*/  LDC.64 R2, c[0x0][0x2d0] ;  /* 0x0000b400ff027b82 */ /* 0x000e220000000a00 */
[C---:B--2---:R-:W-:Y:S01]  /*b310*/  IMAD.SHL.U32 R10, R18.reuse, 0x10, RZ ;  /* 0x00000010120a7824 */ /* 0x044fe200078e00ff */
[----:B------:R-:W-:-:S04]  /*b320*/  LOP3.LUT R18, R18, 0x7f, RZ, 0xc0, !PT ;  /* 0x0000007f12127812 */ /* 0x000fc800078ec0ff */
[----:B------:R-:W-:Y:S01]  /*b330*/  LOP3.LUT R10, R10, 0x30, RZ, 0xc0, !PT ;  /* 0x000000300a0a7812 */ /* 0x000fe200078ec0ff */
[----:B0-----:R-:W-:-:S04]  /*b340*/  IMAD R4, R4, R2, RZ ;  /* 0x0000000204047224 */ /* 0x001fc800078e02ff */
[C---:B------:R-:W-:Y:S02]  /*b350*/  IMAD R4, R6.reuse, R3, R4 ;  /* 0x0000000306047224 */ /* 0x040fe400078e0204 */
[----:B------:R-:W-:Y:S01]  /*b360*/  IMAD.WIDE.U32 R2, R6, R2, UR4 ;  /* 0x0000000406027e25 */ /* 0x000fe2000f8e0002 */
[----:B------:R-:W-:-:S03]  /*b370*/  ULDC.64 UR4, c[0x0][0x2c8] ;  /* 0x0000b20000047ab9 */ /* 0x000fc60000000a00 */
[----:B------:R-:W-:Y:S01]  /*b380*/  IMAD.IADD R3, R3, 0x1, R4 ;  /* 0x0000000103037824 */ /* 0x000fe200078e0204 */
[----:B------:R-:W-:Y:S01]  /*b390*/  SHF.R.S32.HI R4, RZ, 0x1f, R0 ;  /* 0x0000001fff047819 */ /* 0x000fe20000011400 */
[----:B------:R-:W-:-:S04]  /*b3a0*/  IMAD.WIDE.U32 R2, R0, UR4, R2 ;  /* 0x0000000400027c25 */ /* 0x000fc8000f8e0002 */
[----:B------:R-:W-:-:S04]  /*b3b0*/  IMAD R4, R4, UR4, RZ ;  /* 0x0000000404047c24 */ /* 0x000fc8000f8e02ff */
[----:B------:R-:W-:Y:S01]  /*b3c0*/  IMAD R0, R0, UR5, R4 ;  /* 0x0000000500007c24 */ /* 0x000fe2000f8e0204 */
[----:B------:R-:W-:Y:S02]  /*b3d0*/  ULDC.64 UR4, c[0x0][0x280] ;  /* 0x0000a00000047ab9 */ /* 0x000fe40000000a00 */
[----:B------:R-:W-:Y:S01]  /*b3e0*/  IADD3 R4, P0, R2, UR4, RZ ;  /* 0x0000000402047c10 */ /* 0x000fe2000ff1e0ff */
[----:B------:R-:W-:Y:S02]  /*b3f0*/  ULDC UR4, c[0x0][0x2b8] ;  /* 0x0000ae0000047ab9 */ /* 0x000fe40000000800 */
[----:B------:R-:W-:Y:S02]  /*b400*/  ISETP.GE.AND P3, PT, R10, UR4, PT ;  /* 0x000000040a007c0c */ /* 0x000fe4000bf66270 */
[----:B------:R-:W-:Y:S02]  /*b410*/  IADD3.X R3, R3, UR5, R0, P0, !PT ;  /* 0x0000000503037c10 */ /* 0x000fe400087fe400 */
[----:B------:R-:W-:-:S02]  /*b420*/  ISETP.GE.AND P0, PT, R9, UR4, PT ;  /* 0x0000000409007c0c */ /* 0x000fc4000bf06270 */
[----:B------:R0:W5:Y:S01]  /*b430*/  LDL R9, [R1+0x20] ;  /* 0x0000200001097983 */ /* 0x0001620000100800 */
[----:B------:R-:W-:Y:S01]  /*b440*/  ISETP.GE.AND P1, PT, R7, UR4, PT ;  /* 0x0000000407007c0c */ /* 0x000fe2000bf26270 */
[----:B------:R-:W-:Y:S01]  /*b450*/  UMOV UR4, 0xffffffff ;  /* 0xffffffff00047882 */ /* 0x000fe20000000000 */
[----:B------:R-:W-:Y:S02]  /*b460*/  SHF.R.U32.HI R18, RZ, 0x2, R18 ;  /* 0x00000002ff127819 */ /* 0x000fe40000011612 */
[----:B------:R-:W-:Y:S09]  /*b470*/  BRA.DIV UR4, `(.L_x_193) ;  /* 0x0000002204dc7947 */ /* 0x000ff2000b800000 */
[----:B------:R-:W1:Y:S01]  /*b480*/  SHFL.IDX PT, R7, R4, RZ, 0x1c1f ;  /* 0x001c1fff04077589 */ /* 0x000e6200000e0000 */
[----:B------:R-:W-:Y:S01]  /*b490*/  ULDC UR4, c[0x0][0x288] ;  /* 0x0000a20000047ab9 */ /* 0x000fe20000000800 */
[----:B------:R-:W-:Y:S02]  /*b4a0*/  IMAD.IADD R0, R18, 0x1, R5 ;  /* 0x0000000112007824 */ /* 0x000fe400078e0205 */
[----:B------:R-:W2:Y:S01]  /*b4b0*/  SHFL.IDX PT, R6, R3, RZ, 0x1c1f ;  /* 0x001c1fff03067589 */ /* 0x000ea200000e0000 */
[----:B------:R-:W-:Y:S02]  /*b4c0*/  IMAD R2, R8, UR4, RZ ;  /* 0x0000000408027c24 */ /* 0x000fe4000f8e02ff */
[----:B------:R-:W-:-:S03]  /*b4d0*/  VIADD R5, R0, 0x20 ;  /* 0x0000002000057836 */ /* 0x000fc60000000000 */
[----:B------:R-:W-:-:S13]  /*b4e0*/  ISETP.GE.AND P2, PT, R0, R2, PT ;  /* 0x000000020000720c */ /* 0x000fda0003f46270 */
[----:B-1----:R-:W-:-:S05]  /*b4f0*/  @!P2 IADD3 R7, P4, R10, R7, RZ ;  /* 0x000000070a07a210 */ /* 0x002fca0007f9e0ff */
[----:B--2---:R-:W-:-:S05]  /*b500*/  @!P2 IMAD.X R6, RZ, RZ, R6, P4 ;  /* 0x000000ffff06a224 */ /* 0x004fca00020e0606 */
[----:B------:R-:W-:-:S04]  /*b510*/  @!P2 LOP3.LUT R7, R7, R6, RZ, 0x3c, !PT ;  /* 0x000000060707a212 */ /* 0x000fc800078e3cff */
[----:B------:R-:W-:-:S04]  /*b520*/  @!P2 LOP3.LUT R6, R7, R6, RZ, 0x3c, !PT ;  /* 0x000000060706a212 */ /* 0x000fc800078e3cff */
[----:B------:R-:W-:-:S05]  /*b530*/  @!P2 LOP3.LUT R7, R7, R6, RZ, 0x3c, !PT ;  /* 0x000000060707a212 */ /* 0x000fca00078e3cff */
[----:B------:R-:W-:Y:S01]  /*b540*/  @!PT LDS RZ, [RZ] ;  /* 0x00000000fffff984 */ /* 0x000fe20000000800 */
[----:B-----5:R-:W-:Y:S04]  /*b550*/  @!P2 LDGSTS.E.BYPASS.LTC128B.128 [R9+0x14400], desc[UR48][R6.64], !P3 ;  /* 0x144000000609afae */ /* 0x020fe8000d901d70 */
[----:B------:R-:W-:Y:S04]  /*b560*/  @!P2 LDGSTS.E.BYPASS.LTC128B.128 [R9+0x16400], desc[UR48][R6.64+0x40], !P0 ;  /* 0x164000400609afae */ /* 0x000fe8000c101d70 */
[----:B------:R1:W-:Y:S01]  /*b570*/  @!P2 LDGSTS.E.BYPASS.LTC128B.128 [R9+0x18400], desc[UR48][R6.64+0x80], !P1 ;  /* 0x184000800609afae */ /* 0x0003e2000c901d70 */
[----:B------:R-:W-:-:S03]  /*b580*/  ISETP.GE.AND P2, PT, R5, R2, PT ;  /* 0x000000020500720c */ /* 0x000fc60003f46270 */
[----:B------:R-:W-:Y:S04]  /*b590*/  SHFL.IDX PT, R5, R3, 0x1, 0x1c1f ;  /* 0x003c1f0003057f89 */ /* 0x000fe800000e0000 */
[----:B-1----:R-:W1:Y:S06]  /*b5a0*/  SHFL.IDX PT, R6, R4, 0x1, 0x1c1f ;  /* 0x003c1f0004067f89 */ /* 0x002e6c00000e0000 */
[----:B-1----:R-:W-:-:S05]  /*b5b0*/  @!P2 IADD3 R6, P4, R10, R6, RZ ;  /* 0x000000060a06a210 */ /* 0x002fca0007f9e0ff */
[----:B------:R-:W-:-:S04]  /*b5c0*/  @!P2 IMAD.X R5, RZ, RZ, R5, P4 ;  /* 0x000000ffff05a224 */ /* 0x000fc800020e0605 */
[----:B------:R-:W-:Y:S02]  /*b5d0*/  @!P2 IMAD.MOV.U32 R7, RZ, RZ, R5 ;  /* 0x000000ffff07a224 */ /* 0x000fe400078e0005 */
[----:B------:R-:W-:-:S03]  /*b5e0*/  VIADD R5, R0, 0x40 ;  /* 0x0000004000057836 */ /* 0x000fc60000000000 */
[----:B------:R-:W-:Y:S04]  /*b5f0*/  @!P2 LDGSTS.E.BYPASS.LTC128B.128 [R9+0x14c00], desc[UR48][R6.64], !P3 ;  /* 0x14c000000609afae */ /* 0x000fe8000d901d70 */
[----:B------:R-:W-:Y:S04]  /*b600*/  @!P2 LDGSTS.E.BYPASS.LTC128B.128 [R9+0x16c00], desc[UR48][R6.64+0x40], !P0 ;  /* 0x16c000400609afae */ /* 0x000fe8000c101d70 */
[----:B------:R1:W-:Y:S01]  /*b610*/  @!P2 LDGSTS.E.BYPASS.LTC128B.128 [R9+0x18c00], desc[UR48][R6.64+0x80], !P1 ;  /* 0x18c000800609afae */ /* 0x0003e2000c901d70 */
[----:B------:R-:W-:-:S03]  /*b620*/  ISETP.GE.AND P2, PT, R5, R2, PT ;  /* 0x000000020500720c */ /* 0x000fc60003f46270 */
[----:B------:R-:W-:Y:S04]  /*b630*/  SHFL.IDX PT, R5, R3, 0x2, 0x1c1f ;  /* 0x005c1f0003057f89 */ /* 0x000fe800000e0000 */
[----:B------:R-:W-:Y:S04]  /*b640*/  SHFL.IDX PT, R3, R3, 0x3, 0x1c1f ;  /* 0x007c1f0003037f89 */ /* 0x000fe800000e0000 */
[----:B-1----:R-:W1:Y:S04]  /*b650*/  SHFL.IDX PT, R6, R4, 0x2, 0x1c1f ;  /* 0x005c1f0004067f89 */ /* 0x002e6800000e0000 */
[----:B------:R-:W2:Y:S01]  /*b660*/  SHFL.IDX PT, R4, R4, 0x3, 0x1c1f ;  /* 0x007c1f0004047f89 */ /* 0x000ea200000e0000 */
[----:B-1----:R-:W-:-:S05]  /*b670*/  @!P2 IADD3 R6, P4, R10, R6, RZ ;  /* 0x000000060a06a210 */ /* 0x002fca0007f9e0ff */
[----:B------:R-:W-:-:S04]  /*b680*/  @!P2 IMAD.X R5, RZ, RZ, R5, P4 ;  /* 0x000000ffff05a224 */ /* 0x000fc800020e0605 */
[----:B------:R-:W-:-:S05]  /*b690*/  @!P2 IMAD.MOV.U32 R7, RZ, RZ, R5 ;  /* 0x000000ffff07a224 */ /* 0x000fca00078e0005 */
[----:B------:R1:W-:Y:S04]  /*b6a0*/  @!P2 LDGSTS.E.BYPASS.LTC128B.128 [R9+0x15400], desc[UR48][R6.64], !P3 ;  /* 0x154000000609afae */ /* 0x0003e8000d901d70 */
[----:B------:R1:W-:Y:S04]  /*b6b0*/  @!P2 LDGSTS.E.BYPASS.LTC128B.128 [R9+0x17400], desc[UR48][R6.64+0x40], !P0 ;  /* 0x174000400609afae */ /* 0x0003e8000c101d70 */
[----:B--2---:R1:W-:Y:S02]  /*b6c0*/  @!P2 LDGSTS.E.BYPASS.LTC128B.128 [R9+0x19400], desc[UR48][R6.64+0x80], !P1 ;  /* 0x194000800609afae */ /* 0x0043e4000c901d70 */
.L_x_260:
[----:B------:R-:W-:Y:S01]  /*b6d0*/  VIADD R0, R0, 0x60 ;  /* 0x0000006000007836 */ /* 0x000fe20000000000 */
[----:B------:R-:W-:Y:S04]  /*b6e0*/  BSSY B0, `(.L_x_194) ;  /* 0x000000b000007945 */ /* 0x000fe80003800000 */
[----:B------:R-:W-:-:S13]  /*b6f0*/  ISETP.GE.AND P2, PT, R0, R2, PT ;  /* 0x000000020000720c */ /* 0x000fda0003f46270 */
[----:B------:R-:W-:Y:S05]  /*b700*/  @P2 BRA `(.L_x_195) ;  /* 0x0000000000202947 */ /* 0x000fea0003800000 */
[----:B------:R-:W-:-:S05]  /*b710*/  IADD3 R2, P2, R10, R4, RZ ;  /* 0x000000040a027210 */ /* 0x000fca0007f5e0ff */
[----:B------:R-:W-:-:S05]  /*b720*/  IMAD.X R3, RZ, RZ, R3, P2 ;  /* 0x000000ffff037224 */ /* 0x000fca00010e0603 */
[----:B------:R-:W-:Y:S01]  /*b730*/  @!PT LDS RZ, [RZ] ;  /* 0x00000000fffff984 */ /* 0x000fe20000000800 */
[----:B------:R-:W-:Y:S01]  /*b740*/  @!PT LDS RZ, [RZ] ;  /* 0x00000000fffff984 */ /* 0x000fe20000000800 */
[----:B------:R-:W-:Y:S01]  /*b750*/  @!PT LDS RZ, [RZ] ;  /* 0x00000000fffff984 */ /* 0x000fe20000000800 */
[----:B------:R2:W-:Y:S04]  /*b760*/  LDGSTS.E.BYPASS.LTC128B.128 [R9+0x15c00], desc[UR48][R2.64], !P3 ;  /* 0x15c0000002097fae */ /* 0x0005e8000d901d70 */
[----:B------:R2:W-:Y:S04]  /*b770*/  LDGSTS.E.BYPASS.LTC128B.128 [R9+0x17c00], desc[UR48][R2.64+0x40], !P0 ;  /* 0x17c0004002097fae */ /* 0x0005e8000c101d70 */
[----:B------:R2:W-:Y:S02]  /*b780*/  LDGSTS.E.BYPASS.LTC128B.128 [R9+0x19c00], desc[UR48][R2.64+0x80], !P1 ;  /* 0x19c0008002097fae */ /* 0x0005e4000c901d70 */
.L_x_195:
[----:B------:R-:W-:Y:S05]  /*b790*/  BSYNC B0 ;  /* 0x0000000000007941 */ /* 0x000fea0003800000 */
.L_x_194:
        /* <DEDUP_REMOVED lines=10> */
.L_x_261:
[----:B------:R-:W-:-:S06]  /*b840*/  UISETP.GE.AND UP0, UPT, UR40, 0xa1, UPT ;  /* 0x000000a12800788c */ /* 0x000fcc000bf06270 */
[----:B------:R-:W-:-:S13]  /*b850*/  PLOP3.LUT P0, PT, PT, PT, UP0, 0x80, 0x0 ;  /* 0x000000000000781c */ /* 0x000fda0003f0f008 */
[----:B------:R-:W-:Y:S05]  /*b860*/  @!P0 BRA `(.L_x_197) ;  /* 0x00000010003c8947 */ /* 0x000fea0003800000 */
[----:B--2---:R2:W5:Y:S01]  /*b870*/  LDL.LU R0, [R1] ;  /* 0x0000000001007983 */ /* 0x0045620000300800 */
[----:B------:R-:W-:Y:S01]  /*b880*/  UIADD3 UR4, UR39, -0x2, URZ ;  /* 0xfffffffe27047890 */ /* 0x000fe2000fffe03f */
[----:B------:R-:W-:-:S05]  /*b890*/  IMAD.MOV.U32 R3, RZ, RZ, R17 ;  /* 0x000000ffff037224 */ /* 0x000fca00078e0011 */
[----:B------:R-:W-:-:S07]  /*b8a0*/  IMAD.U32 R2, RZ, RZ, UR4 ;  /* 0x00000004ff027e24 */ /* 0x000fce000f8e00ff */
.L_x_222:
[----:B------:R-:W-:Y:S01]  /*b8b0*/  VIADD R17, R3, 0x1 ;  /* 0x0000000103117836 */ /* 0x000fe20000000000 */
[----:B------:R-:W-:Y:S01]  /*b8c0*/  LOP3.LUT P1, RZ, R19, 0x8, RZ, 0xc0, !PT ;  /* 0x0000000813ff7812 */ /* 0x000fe2000782c0ff */
[----:B------:R-:W-:Y:S03]  /*b8d0*/  BSSY B0, `(.L_x_198) ;  /* 0x0000098000007945 */ /* 0x000fe60003800000 */
[----:B------:R-:W-:-:S04]  /*b8e0*/  ISETP.NE.AND P0, PT, R17, 0x2, PT ;  /* 0x000000021100780c */ /* 0x000fc80003f05270 */
[----:B------:R-:W-:Y:S02]  /*b8f0*/  SEL R4, RZ, 0x1, P0 ;  /* 0x00000001ff047807 */ /* 0x000fe40000000000 */
[----:B------:R-:W-:Y:S02]  /*b900*/  SEL R17, R17, RZ, P0 ;  /* 0x000000ff11117207 */ /* 0x000fe40000000000 */
[----:B-1---5:R-:W-:-:S05]  /*b910*/  LOP3.LUT R9, R0, R4, RZ, 0x3c, !PT ;  /* 0x0000000400097212 */ /* 0x022fca00078e3cff */
[----:B------:R1:W-:Y:S01]  /*b920*/  STL [R1], R9 ;  /* 0x0000000901007387 */ /* 0x0003e20000100800 */
[----:B--2---:R-:W-:Y:S05]  /*b930*/  @!P1 BRA `(.L_x_199) ;  /* 0x0000000800449947 */ /* 0x004fea0003800000 */
[----:B------:R-:W-:Y:S01]  /*b940*/  LOP3.LUT P1, RZ, R19, 0x4, RZ, 0xc0, !PT ;  /* 0x0000000413ff7812 */ /* 0x000fe2000782c0ff */
[----:B------:R-:W-:-:S12]  /*b950*/  IMAD.MOV.U32 R8, RZ, RZ, R2 ;  /* 0x000000ffff087224 */ /* 0x000fd800078e0002 */
[----:B------:R-:W-:Y:S05]  /*b960*/  @!P1 BRA `(.L_x_200) ;  /* 0x0000000000509947 */ /* 0x000fea0003800000 */
[----:B------:R-:W3:Y:S01]  /*b970*/  LDL R10, [R1+0x8] ;  /* 0x00000800010a7983 */ /* 0x000ee20000100800 */
[----:B------:R-:W4:Y:S01]  /*b980*/  LDC R8, c[0x0][0x43c] ;  /* 0x00010f00ff087b82 */ /* 0x000f220000000800 */
[----:B------:R-:W-:Y:S02]  /*b990*/  ULDC.64 UR4, c[0x0][0x428] ;  /* 0x00010a0000047ab9 */ /* 0x000fe40000000a00 */
[----:B------:R-:W2:Y:S01]  /*b9a0*/  LDL R7, [R1+0x4] ;  /* 0x0000040001077983 */ /* 0x000ea20000100800 */
[----:B----4-:R-:W-:-:S13]  /*b9b0*/  ISETP.NE.AND P0, PT, R8, 0x1, PT ;  /* 0x000000010800780c */ /* 0x010fda0003f05270 */
[----:B------:R-:W4:Y:S02]  /*b9c0*/  @P0 LDC.64 R4, c[0x0][0x440] ;  /* 0x00011000ff040b82 */ /* 0x000f240000000a00 */
[----:B----4-:R-:W-:-:S04]  /*b9d0*/  @P0 IMAD.HI.U32 R6, R2, R4, RZ ;  /* 0x0000000402060227 */ /* 0x010fc800078e00ff */
[----:B------:R-:W-:Y:S01]  /*b9e0*/  IMAD.MOV.U32 R4, RZ, RZ, R2 ;  /* 0x000000ffff047224 */ /* 0x000fe200078e0002 */
[----:B------:R-:W-:-:S05]  /*b9f0*/  @P0 SHF.R.U32.HI R4, RZ, R5, R6 ;  /* 0x00000005ff040219 */ /* 0x000fca0000011606 */
[----:B------:R-:W-:-:S04]  /*ba00*/  IMAD.MOV R5, RZ, RZ, -R4 ;  /* 0x000000ffff057224 */ /* 0x000fc800078e0a04 */
[----:B------:R-:W-:Y:S01]  /*ba10*/  IMAD R8, R8, R5, R2 ;  /* 0x0000000508087224 */ /* 0x000fe200078e0202 */
[----:B------:R-:W-:Y:S01]  /*ba20*/  SHF.R.S32.HI R5, RZ, 0x1f, R4 ;  /* 0x0000001fff057819 */ /* 0x000fe20000011404 */
[----:B---3--:R-:W-:-:S04]  /*ba30*/  IMAD R6, R10, UR4, RZ ;  /* 0x000000040a067c24 */ /* 0x008fc8000f8e02ff */
[C---:B--2---:R-:W-:Y:S02]  /*ba40*/  IMAD R6, R7.reuse, UR5, R6 ;  /* 0x0000000507067c24 */ /* 0x044fe4000f8e0206 */
[----:B------:R-:W-:Y:S01]  /*ba50*/  IMAD.WIDE.U32 R4, R7, UR4, R4 ;  /* 0x0000000407047c25 */ /* 0x000fe2000f8e0004 */
[----:B------:R-:W-:-:S03]  /*ba60*/  ULDC.64 UR4, c[0x0][0x418] ;  /* 0x0001060000047ab9 */ /* 0x000fc60000000a00 */
[----:B------:R-:W-:Y:S01]  /*ba70*/  IMAD.IADD R5, R6, 0x1, R5 ;  /* 0x0000000106057824 */ /* 0x000fe200078e0205 */
[----:B------:R-:W-:-:S04]  /*ba80*/  LEA R6, P0, R4, UR4, 0x2 ;  /* 0x0000000404067c11 */ /* 0x000fc8000f8010ff */
[----:B------:R-:W-:-:S05]  /*ba90*/  LEA.HI.X R7, R4, UR5, R5, 0x2, P0 ;  /* 0x0000000504077c11 */ /* 0x000fca00080f1405 */
[----:B------:R3:W5:Y:S04]  /*baa0*/  LDG.E R16, desc[UR48][R6.64] ;  /* 0x0000003006107981 */ /* 0x000768000c1e1900 */
.L_x_200:
[----:B---3--:R-:W-:Y:S01]  /*bab0*/  LEA R6, R17, UR41, 0x3 ;  /* 0x0000002911067c11 */ /* 0x008fe2000f8e18ff */
[----:B------:R-:W-:Y:S01]  /*bac0*/  BSSY B1, `(.L_x_201) ;  /* 0x0000004000017945 */ /* 0x000fe20003800000 */
[----:B------:R-:W-:-:S04]  /*bad0*/  SHF.L.U32 R5, R9, 0x1f, RZ ;  /* 0x0000001f09057819 */ /* 0x000fc800000006ff */
[----:B------:R-:W3:Y:S02]  /*bae0*/  SYNCS.PHASECHK.TRANS64.TRYWAIT P0, [R6+URZ+0x29880], R5 ;  /* 0x02988005060075a7 */ /* 0x000ee4000800017f */
[----:B---3--:R-:W-:Y:S05]  /*baf0*/  @!P0 BRA `(.L_x_202) ;  /* 0x0000002000a48947 */ /* 0x008fea0003800000 */
.L_x_262:
[----:B------:R-:W-:Y:S05]  /*bb00*/  BSYNC B1 ;  /* 0x0000000000017941 */ /* 0x000fea0003800000 */
.L_x_201:
[----:B------:R-:W4:Y:S01]  /*bb10*/  S2R R4, SR_TID.X ;  /* 0x0000000000047919 */ /* 0x000f220000002100 */
[----:B------:R-:W-:Y:S01]  /*bb20*/  UPRMT UR4, UR47, 0x9910, URZ ;  /* 0x000099102f047896 */ /* 0x000fe2000800003f */
[----:B----4-:R-:W-:-:S04]  /*bb30*/  LOP3.LUT R4, R4, 0x7f, RZ, 0xc0, !PT ;  /* 0x0000007f04047812 */ /* 0x010fc800078ec0ff */
[----:B------:R-:W-:-:S13]  /*bb40*/  ISETP.NE.AND P0, PT, R4, RZ, PT ;  /* 0x000000ff0400720c */ /* 0x000fda0003f05270 */
[----:B------:R-:W-:-:S04]  /*bb50*/  @!P0 IMAD.MOV.U32 R4, RZ, RZ, 0x5000 ;  /* 0x00005000ff048424 */ /* 0x000fc800078e00ff */
[----:B------:R4:W-:Y:S02]  /*bb60*/  @!P0 SYNCS.ARRIVE.TRANS64 RZ, [R6+URZ+0x29870], R4 ;  /* 0x0298700406ff89a7 */ /* 0x0009e4000800003f */
[----:B----4-:R-:W-:-:S05]  /*bb70*/  IMAD.U32 R4, RZ, RZ, UR4 ;  /* 0x00000004ff047e24 */ /* 0x010fca000f8e00ff */
[----:B------:R-:W-:-:S13]  /*bb80*/  ISETP.NE.AND P1, PT, R4, 0x2, PT ;  /* 0x000000020400780c */ /* 0x000fda0003f25270 */
[----:B------:R-:W-:Y:S05]  /*bb90*/  @P1 BRA `(.L_x_203) ;  /* 0x0000000000041947 */ /* 0x000fea0003800000 */
[----:B------:R-:W-:Y:S01]  /*bba0*/  BPT.TRAP 0x1 ;  /* 0x000000040000795c */ /* 0x000fe20000300000 */
.L_x_203:
[----:B------:R-:W-:Y:S01]  /*bbb0*/  LOP3.LUT P0, RZ, R19, 0x2, RZ, 0xc0, !PT ;  /* 0x0000000213ff7812 */ /* 0x000fe2000780c0ff */
[----:B------:R-:W-:-:S12]  /*bbc0*/  BSSY B1, `(.L_x_204) ;  /* 0x0000003000017945 */ /* 0x000fd80003800000 */
[----:B------:R-:W-:Y:S05]  /*bbd0*/  @P0 BRA `(.L_x_205) ;  /* 0x0000000000040947 */ /* 0x000fea0003800000 */
[----:B------:R-:W-:Y:S01]  /*bbe0*/  BPT.TRAP 0x1 ;  /* 0x000000040000795c */ /* 0x000fe20000300000 */
.L_x_205:
[----:B------:R-:W-:Y:S05]  /*bbf0*/  BSYNC B1 ;  /* 0x0000000000017941 */ /* 0x000fea0003800000 */
.L_x_204:
[----:B------:R-:W4:Y:S01]  /*bc00*/  S2R R4, SR_CgaCtaId ;  /* 0x0000000000047919 */ /* 0x000f220000008800 */
[----:B-1----:R-:W-:Y:S01]  /*bc10*/  IMAD.MOV.U32 R9, RZ, RZ, RZ ;  /* 0x000000ffff097224 */ /* 0x002fe200078e00ff */
[----:B------:R-:W-:Y:S01]  /*bc20*/  UIADD3 UR4, UP0, UR52, 0x470, URZ ;  /* 0x0000047034047890 */ /* 0x000fe2000ff1e03f */
[----:B------:R-:W-:Y:S01]  /*bc30*/  IMAD.U32 R7, RZ, RZ, UR41 ;  /* 0x00000029ff077e24 */ /* 0x000fe2000f8e00ff */
[----:B------:R-:W1:Y:S01]  /*bc40*/  S2R R10, SR_CgaCtaId ;  /* 0x00000000000a7919 */ /* 0x000e620000008800 */
[----:B------:R-:W-:Y:S01]  /*bc50*/  PLOP3.LUT P0, PT, PT, PT, PT, 0x80, 0x0 ;  /* 0x000000000000781c */ /* 0x000fe20003f0f070 */
[----:B------:R-:W-:Y:S01]  /*bc60*/  UIADD3.X UR5, URZ, UR53, URZ, UP0, !UPT ;  /* 0x000000353f057290 */ /* 0x000fe200087fe43f */
[----:B------:R-:W-:Y:S01]  /*bc70*/  R2UR UR10, R9 ;  /* 0x00000000090a72ca */ /* 0x000fe200000e0000 */
[----:B------:R-:W-:Y:S01]  /*bc80*/  UMOV UR6, 0x30000 ;  /* 0x0003000000067882 */ /* 0x000fe20000000000 */
[----:B------:R-:W-:Y:S01]  /*bc90*/  UMOV UR14, 0x0 ;  /* 0x00000000000e7882 */ /* 0x000fe20000000000 */
[----:B------:R-:W-:Y:S01]  /*bca0*/  UMOV UR15, 0x14f00000 ;  /* 0x14f00000000f7882 */ /* 0x000fe20000000000 */
[----:B----4-:R-:W-:-:S02]  /*bcb0*/  LOP3.LUT R4, R4, 0x1, RZ, 0xc0, !PT ;  /* 0x0000000104047812 */ /* 0x010fc400078ec0ff */
[----:B-1----:R-:W-:-:S03]  /*bcc0*/  LOP3.LUT R10, R10, 0x1, RZ, 0xc0, !PT ;  /* 0x000000010a0a7812 */ /* 0x002fc600078ec0ff */
[----:B------:R-:W-:-:S04]  /*bcd0*/  IMAD R4, R4, 0x2800, RZ ;  /* 0x0000280004047824 */ /* 0x000fc800078e02ff */
[----:B------:R-:W-:Y:S02]  /*bce0*/  IMAD R4, R17, 0x5000, R4 ;  /* 0x0000500011047824 */ /* 0x000fe400078e0204 */
[----:B------:R-:W-:-:S03]  /*bcf0*/  IMAD R10, R10, 0x50, RZ ;  /* 0x000000500a0a7824 */ /* 0x000fc600078e02ff */
[----:B------:R-:W-:Y:S01]  /*bd00*/  IADD3 R4, R7, 0xa400, R4 ;  /* 0x0000a40007047810 */ /* 0x000fe20007ffe004 */
[----:B------:R-:W-:Y:S02]  /*bd10*/  IMAD R7, R8, 0xa0, R10 ;  /* 0x000000a008077824 */ /* 0x000fe400078e020a */
[----:B------:R-:W-:-:S07]  /*bd20*/  VIADD R8, R6, 0x29870 ;  /* 0x0002987006087836 */ /* 0x000fce0000000000 */
.L_x_206:
        /* <DEDUP_REMOVED lines=8> */
[----:B------:R1:W-:Y:S02]  /*bdb0*/  UTMALDG.4D.MULTICAST [UR8], [UR4], UR6, desc[UR14] ;  /* 0x00000e08040073b4 */ /* 0x0003e40008019806 */
[----:B-1----:R-:W-:Y:S05]  /*bdc0*/  @P0 BRA.U.ANY `(.L_x_206) ;  /* 0xfffffffd00d80947 */ /* 0x002fea000393ffff */
[----:B------:R-:W1:Y:S01]  /*bdd0*/  SYNCS.PHASECHK.TRANS64.TRYWAIT P0, [R6+URZ+0x29840], R5 ;  /* 0x02984005060075a7 */ /* 0x000e62000800017f */
[----:B------:R-:W-:Y:S04]  /*bde0*/  BSSY B1, `(.L_x_207) ;  /* 0x0000002000017945 */ /* 0x000fe80003800000 */
[----:B-1----:R-:W-:Y:S05]  /*bdf0*/  @!P0 BRA `(.L_x_208) ;  /* 0x0000001c00f88947 */ /* 0x002fea0003800000 */
.L_x_263:
[----:B------:R-:W-:Y:S05]  /*be00*/  BSYNC B1 ;  /* 0x0000000000017941 */ /* 0x000fea0003800000 */
.L_x_207:
[----:B------:R-:W4:Y:S02]  /*be10*/  S2R R4, SR_TID.X ;  /* 0x0000000000047919 */ /* 0x000f240000002100 */
[----:B----4-:R-:W-:-:S04]  /*be20*/  LOP3.LUT R4, R4, 0x7f, RZ, 0xc0, !PT ;  /* 0x0000007f04047812 */ /* 0x010fc800078ec0ff */
[----:B------:R-:W-:-:S13]  /*be30*/  ISETP.NE.AND P0, PT, R4, RZ, PT ;  /* 0x000000ff0400720c */ /* 0x000fda0003f05270 */
[----:B------:R-:W-:-:S04]  /*be40*/  @!P0 IMAD.MOV.U32 R4, RZ, RZ, 0x7800 ;  /* 0x00007800ff048424 */ /* 0x000fc800078e00ff */
[----:B------:R4:W-:Y:S01]  /*be50*/  @!P0 SYNCS.ARRIVE.TRANS64 RZ, [R6+URZ+0x29830], R4 ;  /* 0x0298300406ff89a7 */ /* 0x0009e2000800003f */
[----:B------:R-:W-:Y:S05]  /*be60*/  @P1 BRA `(.L_x_209) ;  /* 0x0000000000041947 */ /* 0x000fea0003800000 */
[----:B------:R-:W-:Y:S01]  /*be70*/  BPT.TRAP 0x1 ;  /* 0x000000040000795c */ /* 0x000fe20000300000 */
.L_x_209:
[----:B------:R-:W-:Y:S01]  /*be80*/  LOP3.LUT P0, RZ, R19, 0x2, RZ, 0xc0, !PT ;  /* 0x0000000213ff7812 */ /* 0x000fe2000780c0ff */
[----:B------:R-:W-:-:S12]  /*be90*/  BSSY B1, `(.L_x_210) ;  /* 0x0000003000017945 */ /* 0x000fd80003800000 */
[----:B------:R-:W-:Y:S05]  /*bea0*/  @P0 BRA `(.L_x_211) ;  /* 0x0000000000040947 */ /* 0x000fea0003800000 */
[----:B------:R-:W-:Y:S01]  /*beb0*/  BPT.TRAP 0x1 ;  /* 0x000000040000795c */ /* 0x000fe20000300000 */
.L_x_211:
[----:B------:R-:W-:Y:S05]  /*bec0*/  BSYNC B1 ;  /* 0x0000000000017941 */ /* 0x000fea0003800000 */
.L_x_210:
[----:B----4-:R-:W4:Y:S01]  /*bed0*/  S2R R4, SR_CgaCtaId ;  /* 0x0000000000047919 */ /* 0x010f220000008800 */
[----:B------:R-:W-:Y:S01]  /*bee0*/  R2UR UR10, R9 ;  /* 0x00000000090a72ca */ /* 0x000fe200000e0000 */
[----:B------:R-:W-:Y:S01]  /*bef0*/  UIADD3 UR4, UP0, UR52, 0x370, URZ ;  /* 0x0000037034047890 */ /* 0x000fe2000ff1e03f */
[----:B------:R-:W-:Y:S01]  /*bf00*/  PLOP3.LUT P0, PT, PT, PT, PT, 0x80, 0x0 ;  /* 0x000000000000781c */ /* 0x000fe20003f0f070 */
[----:B-1-3--:R-:W-:Y:S01]  /*bf10*/  VIADD R6, R6, 0x29830 ;  /* 0x0002983006067836 */ /* 0x00afe20000000000 */
[----:B------:R-:W-:Y:S01]  /*bf20*/  UMOV UR6, 0x30000 ;  /* 0x0003000000067882 */ /* 0x000fe20000000000 */
[----:B------:R-:W-:Y:S01]  /*bf30*/  UIADD3.X UR5, URZ, UR53, URZ, UP0, !UPT ;  /* 0x000000353f057290 */ /* 0x000fe200087fe43f */
[----:B------:R-:W-:Y:S01]  /*bf40*/  UMOV UR14, 0x0 ;  /* 0x00000000000e7882 */ /* 0x000fe20000000000 */
[----:B------:R-:W-:Y:S01]  /*bf50*/  UMOV UR15, 0x14f00000 ;  /* 0x14f00000000f7882 */ /* 0x000fe20000000000 */
[----:B----4-:R-:W-:-:S05]  /*bf60*/  LOP3.LUT R4, R4, 0x1, RZ, 0xc0, !PT ;  /* 0x0000000104047812 */ /* 0x010fca00078ec0ff */
[----:B------:R-:W-:-:S04]  /*bf70*/  IMAD R4, R4, 0x1400, RZ ;  /* 0x0000140004047824 */ /* 0x000fc800078e02ff */
[----:B------:R-:W-:-:S04]  /*bf80*/  IMAD R4, R17, 0x7800, R4 ;  /* 0x0000780011047824 */ /* 0x000fc800078e0204 */
[----:B------:R-:W-:-:S04]  /*bf90*/  VIADD R4, R4, UR41 ;  /* 0x0000002904047c36 */ /* 0x000fc80008000000 */
[----:B------:R-:W-:-:S07]  /*bfa0*/  VIADD R5, R4, 0x1a400 ;  /* 0x0001a40004057836 */ /* 0x000fce0000000000 */
.L_x_212:
        /* <DEDUP_REMOVED lines=10> */
[----:B------:R-:W-:Y:S01]  /*c050*/  PLOP3.LUT P0, PT, PT, PT, PT, 0x80, 0x0 ;  /* 0x000000000000781c */ /* 0x000fe20003f0f070 */
[----:B------:R-:W-:Y:S01]  /*c060*/  VIADD R5, R4, 0x1cc00 ;  /* 0x0001cc0004057836 */ /* 0x000fe20000000000 */
[----:B------:R-:W-:Y:S01]  /*c070*/  UMOV UR6, 0x30000 ;  /* 0x0003000000067882 */ /* 0x000fe20000000000 */
[----:B------:R-:W-:Y:S01]  /*c080*/  UMOV UR14, 0x0 ;  /* 0x00000000000e7882 */ /* 0x000fe20000000000 */
[----:B------:R-:W-:Y:S01]  /*c090*/  UMOV UR15, 0x14f00000 ;  /* 0x14f00000000f7882 */ /* 0x000fe20000000000 */
[----:B------:R-:W-:-:S08]  /*c0a0*/  UMOV UR10, 0x40 ;  /* 0x00000040000a7882 */ /* 0x000fd00000000000 */
.L_x_213:
        /* <DEDUP_REMOVED lines=16> */
.L_x_214:
        /* <DEDUP_REMOVED lines=9> */
[----:B---3--:R-:W-:Y:S05]  /*c240*/  @P0 BRA.U.ANY `(.L_x_214) ;  /* 0xfffffffd00d80947 */ /* 0x008fea000393ffff */
.L_x_199:
[----:B------:R-:W-:Y:S05]  /*c250*/  BSYNC B0 ;  /* 0x0000000000007941 */ /* 0x000fea0003800000 */
.L_x_198:
[----:B------:R-:W-:-:S05]  /*c260*/  IMAD.U32 R4, RZ, RZ, UR42 ;  /* 0x0000002aff047e24 */ /* 0x000fca000f8e00ff */
[----:B------:R-:W-:-:S13]  /*c270*/  ISETP.NE.AND P0, PT, R4, 0x3, PT ;  /* 0x000000030400780c */ /* 0x000fda0003f05270 */
[----:B------:R-:W-:Y:S05]  /*c280*/  @!P0 BRA `(.L_x_215) ;  /* 0x0000000000048947 */ /* 0x000fea0003800000 */
[----:B------:R-:W-:Y:S01]  /*c290*/  BPT.TRAP 0x1 ;  /* 0x000000040000795c */ /* 0x000fe20000300000 */
.L_x_215:
[----:B------:R-:W-:Y:S01]  /*c2a0*/  IMAD.U32 R4, RZ, RZ, UR47 ;  /* 0x0000002fff047e24 */ /* 0x000fe2000f8e00ff */
[----:B------:R-:W-:Y:S01]  /*c2b0*/  LEA R18, R3, UR41, 0x3 ;  /* 0x0000002903127c11 */ /* 0x000fe2000f8e18ff */
[----:B------:R-:W-:Y:S03]  /*c2c0*/  BSSY B0, `(.L_x_216) ;  /* 0x0000006000007945 */ /* 0x000fe60003800000 */
[----:B------:R-:W-:Y:S02]  /*c2d0*/  ISETP.NE.AND P1, PT, R4, 0x3, PT ;  /* 0x000000030400780c */ /* 0x000fe40003f25270 */
[----:B------:R-:W-:-:S04]  /*c2e0*/  LOP3.LUT R4, R0, 0x1, RZ, 0x3c, !PT ;  /* 0x0000000100047812 */ /* 0x000fc800078e3cff */
[----:B------:R-:W-:-:S04]  /*c2f0*/  SHF.L.U32 R4, R4, 0x1f, RZ ;  /* 0x0000001f04047819 */ /* 0x000fc800000006ff */
[----:B------:R-:W3:Y:S02]  /*c300*/  SYNCS.PHASECHK.TRANS64.TRYWAIT P2, [R18+URZ+0x29870], R4 ;  /* 0x02987004120075a7 */ /* 0x000ee4000804017f */
[----:B---3--:R-:W-:Y:S05]  /*c310*/  @!P2 BRA `(.L_x_217) ;  /* 0x0000001800c4a947 */ /* 0x008fea0003800000 */
.L_x_264:
[----:B------:R-:W-:Y:S05]  /*c320*/  BSYNC B0 ;  /* 0x0000000000007941 */ /* 0x000fea0003800000 */
.L_x_216:
[----:B------:R-:W-:Y:S05]  /*c330*/  @!P1 BRA `(.L_x_218) ;  /* 0x0000000000049947 */ /* 0x000fea0003800000 */
[----:B------:R-:W-:Y:S01]  /*c340*/  BPT.TRAP 0x1 ;  /* 0x000000040000795c */ /* 0x000fe20000300000 */
.L_x_218:
[----:B------:R-:W-:Y:S01]  /*c350*/  SHF.L.U32 R0, R0, 0x1f, RZ ;  /* 0x0000001f00007819 */ /* 0x000fe200000006ff */
[----:B------:R-:W-:-:S03]  /*c360*/  IMAD R12, R3, 0x5000, RZ ;  /* 0x00005000030c7824 */ /* 0x000fc600078e02ff */
[----:B------:R-:W4:Y:S02]  /*c370*/  SYNCS.PHASECHK.TRANS64.TRYWAIT P2, [R18+URZ+0x29860], R0 ;  /* 0x02986000120075a7 */ /* 0x000f24000804017f */
[----:B----4-:R-:W-:Y:S05]  /*c380*/  @!P2 BRA `(.L_x_219) ;  /* 0x0000001800bca947 */ /* 0x010fea0003800000 */
.L_x_265:
[----:B------:R-:W4:Y:S04]  /*c390*/  LDL R3, [R1+0x18] ;  /* 0x0000180001037983 */ /* 0x000f280000100800 */
[----:B------:R-:W5:Y:S04]  /*c3a0*/  LDL R6, [R1+0x1c] ;  /* 0x00001c0001067983 */ /* 0x000f680000100800 */
[----:B------:R-:W2:Y:S01]  /*c3b0*/  LDL R13, [R1+0x14] ;  /* 0x00001400010d7983 */ /* 0x000ea20000100800 */
[----:B------:R-:W-:Y:S05]  /*c3c0*/  WARPSYNC.ALL ;  /* 0x0000000000007948 */ /* 0x000fea0003800000 */
[----:B----4-:R-:W-:-:S05]  /*c3d0*/  LOP3.LUT R0, R12, R3, RZ, 0xfc, !PT ;  /* 0x000000030c007212 */ /* 0x010fca00078efcff */
[----:B-1----:R-:W3:Y:S01]  /*c3e0*/  LDSM.16.MT88.4 R8, [R0+UR41+0xa400] ;  /* 0x00a400290008783b */ /* 0x002ee20008004200 */
[----:B------:R-:W-:Y:S01]  /*c3f0*/  VIADD R3, R0, UR41 ;  /* 0x0000002900037c36 */ /* 0x000fe20008000000 */
[----:B--2---:R-:W-:-:S03]  /*c400*/  LOP3.LUT R20, R12, R13, RZ, 0xfc, !PT ;  /* 0x0000000d0c147212 */ /* 0x004fc600078efcff */
[----:B-----5:R-:W-:Y:S02]  /*c410*/  IMAD.IADD R3, R6, 0x1, R3 ;  /* 0x0000000106037824 */ /* 0x020fe400078e0203 */
[----:B------:R-:W-:Y:S01]  /*c420*/  VIADD R20, R20, UR41 ;  /* 0x0000002914147c36 */ /* 0x000fe20008000000 */
[C-C-:B---3--:R-:W-:Y:S02]  /*c430*/  PRMT R4, R8.reuse, 0x6420, R9.reuse ;  /* 0x0000642008047816 */ /* 0x148fe40000000009 */
[----:B------:R-:W-:Y:S02]  /*c440*/  PRMT R5, R8, 0x7531, R9 ;  /* 0x0000753108057816 */ /* 0x000fe40000000009 */
[C-C-:B------:R-:W-:Y:S02]  /*c450*/  PRMT R6, R10.reuse, 0x6420, R11.reuse ;  /* 0x000064200a067816 */ /* 0x140fe4000000000b */
[----:B------:R-:W-:Y:S02]  /*c460*/  PRMT R7, R10, 0x7531, R11 ;  /* 0x000075310a077816 */ /* 0x000fe4000000000b */
[----:B------:R-:W1:Y:S04]  /*c470*/  LDSM.16.MT88.4 R8, [R3+0xa400] ;  /* 0x00a400000308783b */ /* 0x000e680000004200 */
[----:B------:R-:W-:Y:S01]  /*c480*/  STSM.16.M88.4 [R20+0x400], R4 ;  /* 0x0004000414007844 */ /* 0x000fe20000000200 */
[----:B-1----:R-:W-:-:S02]  /*c490*/  PRMT R12, R8, 0x6420, R9 ;  /* 0x00006420080c7816 */ /* 0x002fc40000000009 */
[----:B------:R-:W-:Y:S02]  /*c4a0*/  PRMT R13, R8, 0x7531, R9 ;  /* 0x00007531080d7816 */ /* 0x000fe40000000009 */
[C-C-:B------:R-:W-:Y:S02]  /*c4b0*/  PRMT R14, R10.reuse, 0x6420, R11.reuse ;  /* 0x000064200a0e7816 */ /* 0x140fe4000000000b */
[----:B------:R-:W-:-:S05]  /*c4c0*/  PRMT R15, R10, 0x7531, R11 ;  /* 0x000075310a0f7816 */ /* 0x000fca000000000b */
[----:B------:R-:W-:Y:S04]  /*c4d0*/  STSM.16.M88.4 [R20+0xc00], R12 ;  /* 0x000c000c14007844 */ /* 0x000fe80000000200 */
[----:B------:R-:W1:Y:S02]  /*c4e0*/  LDSM.16.MT88.4 R8, [R0+UR41+0xb400] ;  /* 0x00b400290008783b */ /* 0x000e640008004200 */
[C-C-:B-1----:R-:W-:Y:S02]  /*c4f0*/  PRMT R4, R8.reuse, 0x6420, R9.reuse ;  /* 0x0000642008047816 */ /* 0x142fe40000000009 */
[----:B------:R-:W-:Y:S02]  /*c500*/  PRMT R5, R8, 0x7531, R9 ;  /* 0x0000753108057816 */ /* 0x000fe40000000009 */
[----:B------:R-:W-:-:S02]  /*c510*/  PRMT R6, R10, 0x6420, R11 ;  /* 0x000064200a067816 */ /* 0x000fc4000000000b */
[----:B------:R-:W-:Y:S02]  /*c520*/  PRMT R7, R10, 0x7531, R11 ;  /* 0x000075310a077816 */ /* 0x000fe4000000000b */
[----:B------:R-:W1:Y:S04]  /*c530*/  LDSM.16.MT88.4 R8, [R3+0xb400] ;  /* 0x00b400000308783b */ /* 0x000e680000004200 */
[----:B------:R-:W-:Y:S01]  /*c540*/  STSM.16.M88.4 [R20+0x1400], R4 ;  /* 0x0014000414007844 */ /* 0x000fe20000000200 */
[C-C-:B-1----:R-:W-:Y:S02]  /*c550*/  PRMT R12, R8.reuse, 0x6420, R9.reuse ;  /* 0x00006420080c7816 */ /* 0x142fe40000000009 */
[----:B------:R-:W-:Y:S02]  /*c560*/  PRMT R13, R8, 0x7531, R9 ;  /* 0x00007531080d7816 */ /* 0x000fe40000000009 */
[----:B------:R-:W-:-:S02]  /*c570*/  PRMT R14, R10, 0x6420, R11 ;  /* 0x000064200a0e7816 */ /* 0x000fc4000000000b */
        /* <DEDUP_REMOVED lines=20> */
[----:B------:R1:W-:Y:S02]  /*c6c0*/  STSM.16.M88.4 [R20+0x3400], R4 ;  /* 0x0034000414007844 */ /* 0x0003e40000000200 */
[C-C-:B-1----:R-:W-:Y:S02]  /*c6d0*/  PRMT R4, R8.reuse, 0x6420, R9.reuse ;  /* 0x0000642008047816 */ /* 0x142fe40000000009 */
[----:B------:R-:W-:-:S02]  /*c6e0*/  PRMT R5, R8, 0x7531, R9 ;  /* 0x0000753108057816 */ /* 0x000fc40000000009 */
[C-C-:B------:R-:W-:Y:S02]  /*c6f0*/  PRMT R6, R10.reuse, 0x6420, R11.reuse ;  /* 0x000064200a067816 */ /* 0x140fe4000000000b */
[----:B------:R-:W-:-:S05]  /*c700*/  PRMT R7, R10, 0x7531, R11 ;  /* 0x000075310a077816 */ /* 0x000fca000000000b */
[----:B------:R-:W-:Y:S04]  /*c710*/  STSM.16.M88.4 [R20+0x3c00], R4 ;  /* 0x003c000414007844 */ /* 0x000fe80000000200 */
[----:B------:R-:W1:Y:S04]  /*c720*/  LDSM.16.MT88.4 R12, [R0+UR41+0xe400] ;  /* 0x00e40029000c783b */ /* 0x000e680008004200 */
[----:B------:R-:W2:Y:S01]  /*c730*/  LDSM.16.MT88.4 R4, [R3+0xe400] ;  /* 0x00e400000304783b */ /* 0x000ea20000004200 */
[C-C-:B-1----:R-:W-:Y:S02]  /*c740*/  PRMT R8, R12.reuse, 0x6420, R13.reuse ;  /* 0x000064200c087816 */ /* 0x142fe4000000000d */
[----:B------:R-:W-:-:S02]  /*c750*/  PRMT R9, R12, 0x7531, R13 ;  /* 0x000075310c097816 */ /* 0x000fc4000000000d */
[C-C-:B------:R-:W-:Y:S02]  /*c760*/  PRMT R10, R14.reuse, 0x6420, R15.reuse ;  /* 0x000064200e0a7816 */ /* 0x140fe4000000000f */
[----:B------:R-:W-:-:S05]  /*c770*/  PRMT R11, R14, 0x7531, R15 ;  /* 0x000075310e0b7816 */ /* 0x000fca000000000f */
[----:B------:R2:W-:Y:S02]  /*c780*/  STSM.16.M88.4 [R20+0x4400], R8 ;  /* 0x0044000814007844 */ /* 0x0005e40000000200 */
[C-C-:B--2---:R-:W-:Y:S02]  /*c790*/  PRMT R8, R4.reuse, 0x6420, R5.reuse ;  /* 0x0000642004087816 */ /* 0x144fe40000000005 */
        /* <DEDUP_REMOVED lines=9> */
[----:B--2---:R-:W2:Y:S01]  /*c830*/  FENCE.VIEW.ASYNC.S ;  /* 0x00000000000073c6 */ /* 0x004ea20000000000 */
[----:B------:R-:W-:Y:S05]  /*c840*/  @!P1 BRA `(.L_x_220) ;  /* 0x0000000000049947 */ /* 0x000fea0003800000 */
[----:B------:R-:W-:Y:S01]  /*c850*/  BPT.TRAP 0x1 ;  /* 0x000000040000795c */ /* 0x000fe20000300000 */
.L_x_220:
[----:B--2---:R2:W-:Y:S01]  /*c860*/  SYNCS.ARRIVE.TRANS64.A1T0 RZ, [R18+URZ+0x29850], RZ ;  /* 0x029850ff12ff79a7 */ /* 0x0045e2000810003f */
[----:B------:R-:W-:Y:S06]  /*c870*/  BAR.SYNC.DEFER_BLOCKING 0x2, 0x80 ;  /* 0x0082000000007b1d */ /* 0x000fec0000010000 */
[----:B------:R-:W-:Y:S05]  /*c880*/  @!P0 BRA `(.L_x_221) ;  /* 0x0000000000048947 */ /* 0x000fea0003800000 */
[----:B------:R-:W-:Y:S01]  /*c890*/  BPT.TRAP 0x1 ;  /* 0x000000040000795c */ /* 0x000fe20000300000 */
.L_x_221:
[----:B------:R-:W3:Y:S04]  /*c8a0*/  LDL R3, [R1+0xc] ;  /* 0x00000c0001037983 */ /* 0x000ee80000100800 */
[----:B------:R-:W4:Y:S01]  /*c8b0*/  LDL R0, [R1+0x10] ;  /* 0x0000100001007983 */ /* 0x000f220000100800 */
[----:B---3--:R-:W-:-:S13]  /*c8c0*/  ISETP.NE.AND P0, PT, R3, RZ, PT ;  /* 0x000000ff0300720c */ /* 0x008fda0003f05270 */
[----:B--2---:R-:W-:-:S05]  /*c8d0*/  @P0 VIADD R18, R18, 0x29880 ;  /* 0x0002988012120836 */ /* 0x004fca0000000000 */
[----:B----4-:R-:W-:-:S04]  /*c8e0*/  @P0 PRMT R18, R0, 0x654, R18 ;  /* 0x0000065400120816 */ /* 0x010fc80000000012 */
[----:B------:R2:W-:Y:S01]  /*c8f0*/  @P0 SYNCS.ARRIVE.TRANS64.RED.A1T0 RZ, [R18+URZ], RZ ;  /* 0x000000ff12ff09a7 */ /* 0x0005e2000810043f */
[----:B------:R-:W-:Y:S02]  /*c900*/  BPT.TRAP 0x1 ;  /* 0x000000040000795c */ /* 0x000fe40000300000 */
[----:B------:R3:W5:Y:S01]  /*c910*/  LDL R0, [R1] ;  /* 0x0000000001007983 */ /* 0x0007620000100800 */
[C---:B------:R-:W-:Y:S01]  /*c920*/  ISETP.GT.AND P0, PT, R2.reuse, RZ, PT ;  /* 0x000000ff0200720c */ /* 0x040fe20003f04270 */
[----:B------:R-:W-:Y:S02]  /*c930*/  VIADD R2, R2, 0xffffffff ;  /* 0xffffffff02027836 */ /* 0x000fe40000000000 */
[----:B------:R-:W-:-:S10]  /*c940*/  IMAD.MOV.U32 R3, RZ, RZ, R17 ;  /* 0x000000ffff037224 */ /* 0x000fd400078e0011 */
[----:B---3--:R-:W-:Y:S05]  /*c950*/  @P0 BRA `(.L_x_222) ;  /* 0xffffffec00d40947 */ /* 0x008fea000383ffff */
.L_x_197:
[----:B--2--5:R-:W-:-:S05]  /*c960*/  IMAD.U32 R0, RZ, RZ, UR42 ;  /* 0x0000002aff007e24 */ /* 0x024fca000f8e00ff */
[----:B------:R-:W-:-:S13]  /*c970*/  ISETP.NE.AND P0, PT, R0, 0x3, PT ;  /* 0x000000030000780c */ /* 0x000fda0003f05270 */
[----:B------:R-:W-:Y:S05]  /*c980*/  @!P0 BRA `(.L_x_223) ;  /* 0x0000000000048947 */ /* 0x000fea0003800000 */
[----:B------:R-:W-:Y:S01]  /*c990*/  BPT.TRAP 0x1 ;  /* 0x000000040000795c */ /* 0x000fe20000300000 */
.L_x_223:
[----:B------:R-:W2:Y:S01]  /*c9a0*/  LDL R0, [R1] ;  /* 0x0000000001007983 */ /* 0x000ea20000100800 */
        /* <DEDUP_REMOVED lines=8> */
.L_x_266:
[----:B------:R-:W-:Y:S05]  /*ca30*/  BSYNC B0 ;  /* 0x0000000000007941 */ /* 0x000fea0003800000 */
.L_x_224:
[----:B------:R-:W-:Y:S05]  /*ca40*/  @!P1 BRA `(.L_x_226) ;  /* 0x0000000000049947 */ /* 0x000fea0003800000 */
[----:B------:R-:W-:Y:S01]  /*ca50*/  BPT.TRAP 0x1 ;  /* 0x000000040000795c */ /* 0x000fe20000300000 */
.L_x_226:
[----:B------:R-:W2:Y:S02]  /*ca60*/  LDL R0, [R1] ;  /* 0x0000000001007983 */ /* 0x000ea40000100800 */
[----:B--2---:R-:W-:-:S04]  /*ca70*/  SHF.L.U32 R3, R0, 0x1f, RZ ;  /* 0x0000001f00037819 */ /* 0x004fc800000006ff */
[----:B------:R-:W2:Y:S02]  /*ca80*/  SYNCS.PHASECHK.TRANS64.TRYWAIT P2, [R16+URZ+0x29860], R3 ;  /* 0x02986003100075a7 */ /* 0x000ea4000804017f */
[----:B--2---:R-:W-:Y:S05]  /*ca90*/  @!P2 BRA `(.L_x_227) ;  /* 0x000000140020a947 */ /* 0x004fea0003800000 */
.L_x_267:
[----:B------:R-:W3:Y:S04]  /*caa0*/  LDL R2, [R1+0x18] ;  /* 0x0000180001027983 */ /* 0x000ee80000100800 */
[----:B-1----:R-:W4:Y:S04]  /*cab0*/  LDL R10, [R1+0x1c] ;  /* 0x00001c00010a7983 */ /* 0x002f280000100800 */
[----:B------:R-:W5:Y:S01]  /*cac0*/  LDL R12, [R1+0x14] ;  /* 0x00001400010c7983 */ /* 0x000f620000100800 */
[----:B------:R-:W-:Y:S01]  /*cad0*/  IMAD R0, R17, 0x5000, RZ ;  /* 0x0000500011007824 */ /* 0x000fe200078e02ff */
[----:B------:R-:W-:Y:S05]  /*cae0*/  WARPSYNC.ALL ;  /* 0x0000000000007948 */ /* 0x000fea0003800000 */
[----:B---3--:R-:W-:-:S05]  /*caf0*/  LOP3.LUT R2, R0, R2, RZ, 0xfc, !PT ;  /* 0x0000000200027212 */ /* 0x008fca00078efcff */
[----:B------:R-:W1:Y:S01]  /*cb00*/  LDSM.16.MT88.4 R4, [R2+UR41+0xa400] ;  /* 0x00a400290204783b */ /* 0x000e620008004200 */
[----:B--2---:R-:W-:Y:S01]  /*cb10*/  VIADD R3, R2, UR41 ;  /* 0x0000002902037c36 */ /* 0x004fe20008000000 */
[----:B-----5:R-:W-:-:S03]  /*cb20*/  LOP3.LUT R0, R0, R12, RZ, 0xfc, !PT ;  /* 0x0000000c00007212 */ /* 0x020fc600078efcff */
[----:B----4-:R-:W-:Y:S02]  /*cb30*/  IMAD.IADD R3, R10, 0x1, R3 ;  /* 0x000000010a037824 */ /* 0x010fe400078e0203 */
[----:B------:R-:W-:Y:S01]  /*cb40*/  VIADD R0, R0, UR41 ;  /* 0x0000002900007c36 */ /* 0x000fe20008000000 */
[C-C-:B-1----:R-:W-:Y:S02]  /*cb50*/  PRMT R8, R4.reuse, 0x6420, R5.reuse ;  /* 0x0000642004087816 */ /* 0x142fe40000000005 */
[----:B------:R-:W-:Y:S02]  /*cb60*/  PRMT R9, R4, 0x7531, R5 ;  /* 0x0000753104097816 */ /* 0x000fe40000000005 */
[C-C-:B------:R-:W-:Y:S02]  /*cb70*/  PRMT R10, R6.reuse, 0x6420, R7.reuse ;  /* 0x00006420060a7816 */ /* 0x140fe40000000007 */
[----:B------:R-:W-:Y:S02]  /*cb80*/  PRMT R11, R6, 0x7531, R7 ;  /* 0x00007531060b7816 */ /* 0x000fe40000000007 */
[----:B------:R-:W1:Y:S04]  /*cb90*/  LDSM.16.MT88.4 R4, [R3+0xa400] ;  /* 0x00a400000304783b */ /* 0x000e680000004200 */
[----:B------:R1:W-:Y:S02]  /*cba0*/  STSM.16.M88.4 [R0+0x400], R8 ;  /* 0x0004000800007844 */ /* 0x0003e40000000200 */
        /* <DEDUP_REMOVED lines=47> */
[----:B------:R2:W-:Y:S01]  /*cea0*/  STSM.16.M88.4 [R0+0x4400], R12 ;  /* 0x0044000c00007844 */ /* 0x0005e20000000200 */
[C-C-:B-1----:R-:W-:Y:S02]  /*ceb0*/  PRMT R8, R4.reuse, 0x6420, R5.reuse ;  /* 0x0000642004087816 */ /* 0x142fe40000000005 */
        /* <DEDUP_REMOVED lines=12> */
.L_x_228:
[----:B-1----:R1:W-:Y:S01]  /*cf80*/  SYNCS.ARRIVE.TRANS64.A1T0 RZ, [R16+URZ+0x29850], RZ ;  /* 0x029850ff10ff79a7 */ /* 0x0023e2000810003f */
[----:B------:R-:W-:Y:S06]  /*cf90*/  BAR.SYNC.DEFER_BLOCKING 0x2, 0x80 ;  /* 0x0082000000007b1d */ /* 0x000fec0000010000 */
[----:B------:R-:W-:Y:S05]  /*cfa0*/  @!P0 BRA `(.L_x_229) ;  /* 0x0000000000048947 */ /* 0x000fea0003800000 */
[----:B------:R-:W-:Y:S01]  /*cfb0*/  BPT.TRAP 0x1 ;  /* 0x000000040000795c */ /* 0x000fe20000300000 */
.L_x_229:
[----:B------:R-:W3:Y:S04]  /*cfc0*/  LDL R2, [R1+0xc] ;  /* 0x00000c0001027983 */ /* 0x000ee80000100800 */
[----:B--2---:R-:W2:Y:S01]  /*cfd0*/  LDL R0, [R1+0x10] ;  /* 0x0000100001007983 */ /* 0x004ea20000100800 */
[----:B---3--:R-:W-:-:S13]  /*cfe0*/  ISETP.NE.AND P0, PT, R2, RZ, PT ;  /* 0x000000ff0200720c */ /* 0x008fda0003f05270 */
[----:B-1----:R-:W-:-:S05]  /*cff0*/  @P0 VIADD R16, R16, 0x29880 ;  /* 0x0002988010100836 */ /* 0x002fca0000000000 */
[----:B--2---:R-:W-:-:S04]  /*d000*/  @P0 PRMT R16, R0, 0x654, R16 ;  /* 0x0000065400100816 */ /* 0x004fc80000000010 */
[----:B------:R1:W-:Y:S01]  /*d010*/  @P0 SYNCS.ARRIVE.TRANS64.RED.A1T0 RZ, [R16+URZ], RZ ;  /* 0x000000ff10ff09a7 */ /* 0x0003e2000810043f */
[----:B------:R-:W-:Y:S02]  /*d020*/  BPT.TRAP 0x1 ;  /* 0x000000040000795c */ /* 0x000fe40000300000 */
[----:B------:R-:W2:Y:S01]  /*d030*/  LDL.LU R2, [R1] ;  /* 0x0000000001027983 */ /* 0x000ea20000300800 */
[----:B------:R-:W3:Y:S01]  /*d040*/  LDC R0, c[0x0][0xc34] ;  /* 0x00030d00ff007b82 */ /* 0x000ee20000000800 */
[----:B------:R-:W-:Y:S01]  /*d050*/  VIADD R17, R17, 0x1 ;  /* 0x0000000111117836 */ /* 0x000fe20000000000 */
[----:B------:R-:W-:Y:S02]  /*d060*/  UIADD3 UR50, UR43, UR50, URZ ;  /* 0x000000322b327290 */ /* 0x000fe4000fffe03f */
[----:B------:R-:W-:Y:S02]  /*d070*/  UIADD3 UR46, UR46, 0x1, URZ ;  /* 0x000000012e2e7890 */ /* 0x000fe4000fffe03f */
[----:B------:R-:W-:-:S04]  /*d080*/  ISETP.NE.AND P0, PT, R17, 0x2, PT ;  /* 0x000000021100780c */ /* 0x000fc80003f05270 */
[----:B------:R-:W-:Y:S02]  /*d090*/  SEL R17, R17, RZ, P0 ;  /* 0x000000ff11117207 */ /* 0x000fe40000000000 */
[----:B---3--:R-:W-:Y:S02]  /*d0a0*/  ISETP.LE.AND P1, PT, R0, UR50, PT ;  /* 0x0000003200007c0c */ /* 0x008fe4000bf23270 */
[----:B------:R-:W-:-:S04]  /*d0b0*/  SEL R0, RZ, 0x1, P0 ;  /* 0x00000001ff007807 */ /* 0x000fc80000000000 */
[----:B--2---:R-:W-:-:S05]  /*d0c0*/  LOP3.LUT R2, R2, R0, RZ, 0x3c, !PT ;  /* 0x0000000002027212 */ /* 0x004fca00078e3cff */
[----:B------:R2:W-:Y:S02]  /*d0d0*/  STL [R1], R2 ;  /* 0x0000000201007387 */ /* 0x0005e40000100800 */
[----:B------:R-:W-:Y:S05]  /*d0e0*/  @!P1 BRA `(.L_x_230) ;  /* 0xffffffcc00ac9947 */ /* 0x000fea000383ffff */
[----:B------:R-:W-:-:S12]  /*d0f0*/  ULOP3.LUT UR46, UR46, 0x1, URZ, 0xc, !UPT ;  /* 0x000000012e2e7892 */ /* 0x000fd8000f8e0c3f */
.L_x_177:
[----:B------:R-:W3:Y:S01]  /*d100*/  S2R R3, SR_CgaCtaId ;  /* 0x0000000000037919 */ /* 0x000ee20000008800 */
[----:B------:R-:W-:-:S04]  /*d110*/  MOV R0, 0x400 ;  /* 0x0000040000007802 */ /* 0x000fc80000000f00 */
[----:B---3--:R-:W-:Y:S01]  /*d120*/  LEA R8, R3, R0, 0x18 ;  /* 0x0000000003087211 */ /* 0x008fe200078ec0ff */
[----:B------:R-:W-:-:S05]  /*d130*/  IMAD.U32 R0, RZ, RZ, UR46 ;  /* 0x0000002eff007e24 */ /* 0x000fca000f8e00ff */
[----:B------:R-:W-:-:S04]  /*d140*/  SHF.L.U32 R0, R0, 0x1f, RZ ;  /* 0x0000001f00007819 */ /* 0x000fc800000006ff */
[----:B------:R-:W3:Y:S02]  /*d150*/  SYNCS.PHASECHK.TRANS64.TRYWAIT P0, [R8+URZ+0x29820], R0 ;  /* 0x02982000080075a7 */ /* 0x000ee4000800017f */
[----:B---3--:R-:W-:Y:S05]  /*d160*/  @!P0 BRA `(.L_x_231) ;  /* 0x0000000c00808947 */ /* 0x008fea0003800000 */
.L_x_268:
[----:B--2---:R-:W2:Y:S02]  /*d170*/  S2R R2, SR_TID.X ;  /* 0x0000000000027919 */ /* 0x004ea40000002100 */
[----:B--2---:R-:W-:-:S04]  /*d180*/  SHF.R.U32.HI R2, RZ, 0x5, R2 ;  /* 0x00000005ff027819 */ /* 0x004fc80000011602 */
[----:B------:R-:W-:-:S05]  /*d190*/  LOP3.LUT R2, R2, 0x3, RZ, 0xc0, !PT ;  /* 0x0000000302027812 */ /* 0x000fca00078ec0ff */
[----:B---3--:R-:W2:Y:S02]  /*d1a0*/  SHFL.IDX PT, R0, R2, RZ, 0x1f ;  /* 0x00001fff02007589 */ /* 0x008ea400000e0000 */
[----:B--2---:R-:W-:-:S13]  /*d1b0*/  ISETP.NE.AND P0, PT, R0, RZ, PT ;  /* 0x000000ff0000720c */ /* 0x004fda0003f05270 */
        /* <DEDUP_REMOVED lines=9> */
.L_x_234:
        /* <DEDUP_REMOVED lines=8> */
[----:B------:R-:W2:Y:S01]  /*d2d0*/  SYNCS.PHASECHK.TRANS64.TRYWAIT P1, [R5+URZ], R4 ;  /* 0x00000004050075a7 */ /* 0x000ea2000802017f */
[----:B------:R-:W-:-:S05]  /*d2e0*/  SEL R3, R2, RZ, P2 ;  /* 0x000000ff02037207 */ /* 0x000fca0001000000 */
[----:B------:R-:W-:Y:S01]  /*d2f0*/  IMAD R7, R3, 0x8, R0 ;  /* 0x0000000803077824 */ /* 0x000fe200078e0200 */
[----:B------:R-:W-:Y:S01]  /*d300*/  SHF.L.U32 R0, R6, 0x1f, RZ ;  /* 0x0000001f06007819 */ /* 0x000fe200000006ff */
[----:B--2---:R-:W-:Y:S06]  /*d310*/  @!P1 BRA `(.L_x_235) ;  /* 0x0000000c00289947 */ /* 0x004fec0003800000 */
.L_x_269:
[----:B------:R-:W3:Y:S02]  /*d320*/  SYNCS.PHASECHK.TRANS64.TRYWAIT P1, [R7+URZ], R0 ;  /* 0x00000000070075a7 */ /* 0x000ee4000802017f */
[----:B---3--:R-:W-:Y:S05]  /*d330*/  @!P1 BRA `(.L_x_236) ;  /* 0x0000000c00349947 */ /* 0x008fea0003800000 */
.L_x_270:
[----:B------:R-:W-:Y:S05]  /*d340*/  @!P0 BRA `(.L_x_237) ;  /* 0x0000000000048947 */ /* 0x000fea0003800000 */
[----:B------:R-:W-:Y:S01]  /*d350*/  BPT.TRAP 0x1 ;  /* 0x000000040000795c */ /* 0x000fe20000300000 */
.L_x_237:
[----:B------:R-:W-:-:S04]  /*d360*/  IMAD R17, R17, 0x8, R8 ;  /* 0x0000000811117824 */ /* 0x000fc800078e0208 */
[----:B------:R-:W4:Y:S02]  /*d370*/  SYNCS.PHASECHK.TRANS64.TRYWAIT P1, [R17+URZ+0x29860], R4 ;  /* 0x02986004110075a7 */ /* 0x000f24000802017f */
[----:B----4-:R-:W-:Y:S05]  /*d380*/  @!P1 BRA `(.L_x_238) ;  /* 0x0000000c00349947 */ /* 0x010fea0003800000 */
.L_x_271:
[----:B------:R-:W-:Y:S05]  /*d390*/  @!P0 BRA `(.L_x_239) ;  /* 0x0000000000048947 */ /* 0x000fea0003800000 */
[----:B------:R-:W-:Y:S01]  /*d3a0*/  BPT.TRAP 0x1 ;  /* 0x000000040000795c */ /* 0x000fe20000300000 */
.L_x_239:
[----:B------:R-:W-:-:S04]  /*d3b0*/  IMAD R3, R3, 0x8, R8 ;  /* 0x0000000803037824 */ /* 0x000fc800078e0208 */
[----:B------:R-:W5:Y:S02]  /*d3c0*/  SYNCS.PHASECHK.TRANS64.TRYWAIT P1, [R3+URZ+0x29860], R0 ;  /* 0x02986000030075a7 */ /* 0x000f64000802017f */
[----:B-----5:R-:W-:Y:S05]  /*d3d0*/  @!P1 BRA `(.L_x_240) ;  /* 0x0000000c00349947 */ /* 0x020fea0003800000 */
.L_x_272:
[----:B------:R-:W-:Y:S05]  /*d3e0*/  @!P0 BRA `(.L_x_241) ;  /* 0x0000000000048947 */ /* 0x000fea0003800000 */
[----:B------:R-:W-:Y:S01]  /*d3f0*/  BPT.TRAP 0x1 ;  /* 0x000000040000795c */ /* 0x000fe20000300000 */
.L_x_241:
[----:B------:R-:W5:Y:S02]  /*d400*/  SYNCS.PHASECHK.TRANS64.TRYWAIT P0, [R17+URZ+0x29880], R4 ;  /* 0x02988004110075a7 */ /* 0x000f64000800017f */
[----:B-----5:R-:W-:Y:S05]  /*d410*/  @!P0 BRA `(.L_x_242) ;  /* 0x0000000c00388947 */ /* 0x020fea0003800000 */
.L_x_243:
[----:B------:R0:W0:Y:S02]  /*d420*/  SYNCS.PHASECHK.TRANS64.TRYWAIT P0, [R3+URZ+0x29880], R0 ;  /* 0x02988000030075a7 */ /* 0x000024000800017f */
[----:B0-----:R-:W-:Y:S05]  /*d430*/  @!P0 NANOSLEEP.SYNCS 0x989680 ;  /* 0x009896800000895d */ /* 0x001fea0003900000 */
[----:B------:R-:W0:Y:S02]  /*d440*/  @!P0 SYNCS.PHASECHK.TRANS64 P0, [R3+URZ+0x29880], R0 ;  /* 0x02988000030085a7 */ /* 0x000e24000800007f */
[----:B0-----:R-:W-:Y:S05]  /*d450*/  @!P0 BRA `(.L_x_243) ;  /* 0xfffffffc00f08947 */ /* 0x001fea000383ffff */
.L_x_233:
[----:B------:R-:W-:Y:S05]  /*d460*/  BSYNC B0 ;  /* 0x0000000000007941 */ /* 0x000fea0003800000 */
.L_x_232:
[----:B------:R-:W-:Y:S05]  /*d470*/  EXIT ;  /* 0x000000000000794d */ /* 0x000fea0003800000 */
.L_x_145:
[----:B0-----:R-:W-:-:S04]  /*d480*/  IMAD.U32 R3, RZ, RZ, UR39 ;  /* 0x00000027ff037e24 */ /* 0x001fc8000f8e00ff */
[----:B------:R0:W1:Y:S03]  /*d490*/  SYNCS.PHASECHK.TRANS64.TRYWAIT P1, [R3+URZ+0x29800], R0 ;  /* 0x02980000030075a7 */ /* 0x000066000802017f */
[----:B-1----:R-:W-:Y:S05]  /*d4a0*/  @!P1 NANOSLEEP.SYNCS 0x989680 ;  /* 0x009896800000995d */ /* 0x002fea0003900000 */
[----:B------:R-:W1:Y:S02]  /*d4b0*/  @!P1 SYNCS.PHASECHK.TRANS64 P1, [R3+URZ+0x29800], R0 ;  /* 0x02980000030095a7 */ /* 0x000e64000802007f */
[----:B-1----:R-:W-:Y:S05]  /*d4c0*/  @!P1 BRA `(.L_x_145) ;  /* 0xfffffffc00ec9947 */ /* 0x002fea000383ffff */
[----:B------:R-:W-:Y:S05]  /*d4d0*/  BRA `(.L_x_244) ;  /* 0xffffff4400407947 */ /* 0x000fea000383ffff */
.L_x_149:
[----:B-1----:R1:W2:Y:S02]  /*d4e0*/  SYNCS.PHASECHK.TRANS64.TRYWAIT P1, [R4+URZ+0x29830], R3 ;  /* 0x02983003040075a7 */ /* 0x0022a4000802017f */
[----:B--2---:R-:W-:Y:S05]  /*d4f0*/  @!P1 NANOSLEEP.SYNCS 0x989680 ;  /* 0x009896800000995d */ /* 0x004fea0003900000 */
[----:B------:R-:W2:Y:S02]  /*d500*/  @!P1 SYNCS.PHASECHK.TRANS64 P1, [R4+URZ+0x29830], R3 ;  /* 0x02983003040095a7 */ /* 0x000ea4000802007f */
[----:B--2---:R-:W-:Y:S05]  /*d510*/  @!P1 BRA `(.L_x_149) ;  /* 0xfffffffc00f09947 */ /* 0x004fea000383ffff */
[----:B------:R-:W-:Y:S05]  /*d520*/  BRA `(.L_x_148) ;  /* 0xffffff44005c7947 */ /* 0x000fea000383ffff */
.L_x_155:
[----:B-1----:R-:W-:-:S04]  /*d530*/  IMAD.U32 R3, RZ, RZ, UR6 ;  /* 0x00000006ff037e24 */ /* 0x002fc8000f8e00ff */
[----:B------:R1:W2:Y:S03]  /*d540*/  SYNCS.PHASECHK.TRANS64.TRYWAIT P1, [R3+URZ+0x29830], R0 ;  /* 0x02983000030075a7 */ /* 0x0002a6000802017f */
[----:B--2---:R-:W-:Y:S05]  /*d550*/  @!P1 NANOSLEEP.SYNCS 0x989680 ;  /* 0x009896800000995d */ /* 0x004fea0003900000 */
[----:B------:R-:W2:Y:S02]  /*d560*/  @!P1 SYNCS.PHASECHK.TRANS64 P1, [R3+URZ+0x29830], R0 ;  /* 0x02983000030095a7 */ /* 0x000ea4000802007f */
[----:B--2---:R-:W-:Y:S05]  /*d570*/  @!P1 BRA `(.L_x_155) ;  /* 0xfffffffc00ec9947 */ /* 0x004fea000383ffff */
[----:B------:R-:W-:Y:S05]  /*d580*/  BRA `(.L_x_152) ;  /* 0xffffff7400647947 */ /* 0x000fea000383ffff */
.L_x_159:
[----:B-1----:R-:W-:-:S04]  /*d590*/  IMAD.U32 R3, RZ, RZ, UR6 ;  /* 0x00000006ff037e24 */ /* 0x002fc8000f8e00ff */
[----:B------:R1:W2:Y:S03]  /*d5a0*/  SYNCS.PHASECHK.TRANS64.TRYWAIT P1, [R3+URZ+0x29850], R0 ;  /* 0x02985000030075a7 */ /* 0x0002a6000802017f */
[----:B--2---:R-:W-:Y:S05]  /*d5b0*/  @!P1 NANOSLEEP.SYNCS 0x989680 ;  /* 0x009896800000995d */ /* 0x004fea0003900000 */
[----:B------:R-:W2:Y:S02]  /*d5c0*/  @!P1 SYNCS.PHASECHK.TRANS64 P1, [R3+URZ+0x29850], R0 ;  /* 0x02985000030095a7 */ /* 0x000ea4000802007f */
[----:B--2---:R-:W-:Y:S05]  /*d5d0*/  @!P1 BRA `(.L_x_159) ;  /* 0xfffffffc00ec9947 */ /* 0x004fea000383ffff */
[----:B------:R-:W-:Y:S05]  /*d5e0*/  BRA `(.L_x_156) ;  /* 0xffffff80006c7947 */ /* 0x000fea000383ffff */
.L_x_166:
[----:B-1----:R-:W-:-:S04]  /*d5f0*/  IMAD.U32 R7, RZ, RZ, UR4 ;  /* 0x00000004ff077e24 */ /* 0x002fc8000f8e00ff */
[----:B------:R1:W2:Y:S03]  /*d600*/  SYNCS.PHASECHK.TRANS64.TRYWAIT P1, [R7+URZ+0x29850], R6 ;  /* 0x02985006070075a7 */ /* 0x0002a6000802017f */
[----:B--2---:R-:W-:Y:S05]  /*d610*/  @!P1 NANOSLEEP.SYNCS 0x989680 ;  /* 0x009896800000995d */ /* 0x004fea0003900000 */
[----:B------:R-:W2:Y:S02]  /*d620*/  @!P1 SYNCS.PHASECHK.TRANS64 P1, [R7+URZ+0x29850], R6 ;  /* 0x02985006070095a7 */ /* 0x000ea4000802007f */
[----:B--2---:R-:W-:Y:S05]  /*d630*/  @!P1 BRA `(.L_x_166) ;  /* 0xfffffffc00ec9947 */ /* 0x004fea000383ffff */
[----:B------:R-:W-:Y:S05]  /*d640*/  BRA `(.L_x_165) ;  /* 0xffffffa0004c7947 */ /* 0x000fea000383ffff */
.L_x_182:
[----:B------:R-:W-:Y:S02]  /*d650*/  IMAD.MOV.U32 R13, RZ, RZ, R18 ;  /* 0x000000ffff0d7224 */ /* 0x000fe400078e0012 */
[----:B------:R-:W-:Y:S02]  /*d660*/  IMAD.MOV.U32 R12, RZ, RZ, RZ ;  /* 0x000000ffff0c7224 */ /* 0x000fe400078e00ff */
[----:B------:R-:W-:Y:S02]  /*d670*/  IMAD.MOV.U32 R11, RZ, RZ, 0x1f ;  /* 0x0000001fff0b7424 */ /* 0x000fe400078e00ff */
[----:B------:R-:W-:-:S07]  /*d680*/  IMAD.MOV.U32 R15, RZ, RZ, -0x1 ;  /* 0xffffffffff0f7424 */ /* 0x000fce00078e00ff */
[----:B01----:R-:W-:Y:S05]  /*d690*/  WARPSYNC.COLLECTIVE R15, `(.L_x_245) ;  /* 0x000000000f087348 */ /* 0x003fea0003c00000 */
[----:B------:R2:W3:Y:S02]  /*d6a0*/  SHFL.IDX P6, R14, R13, R12, R11 ;  /* 0x0000000c0d0e7389 */ /* 0x0004e400000c000b */
[----:B0123--:R-:W-:Y:S01]  /*d6b0*/  ENDCOLLECTIVE ;  /* 0x000000000000791b */ /* 0x00ffe20003800000 */
.L_x_245:
[----:B------:R-:W-:Y:S05]  /*d6c0*/  BRA `(.L_x_246) ;  /* 0xffffffd000407947 */ /* 0x000fea000383ffff */
.L_x_184:
[----:B------:R-:W-:Y:S01]  /*d6d0*/  BSSY B0, `(.L_x_247) ;  /* 0x0000006000007945 */ /* 0x000fe20003800000 */
[----:B------:R-:W-:-:S07]  /*d6e0*/  IMAD.MOV.U32 R15, RZ, RZ, -0x1 ;  /* 0xffffffffff0f7424 */ /* 0x000fce00078e00ff */
[----:B012---:R-:W-:Y:S05]  /*d6f0*/  WARPSYNC.COLLECTIVE R15, `(.L_x_248) ;  /* 0x000000000f0c7348 */ /* 0x007fea0003c00000 */
[----:B------:R-:W-:Y:S02]  /*d700*/  ELECT P6, UR62, PT ;  /* 0x00000000003e782f */ /* 0x000fe400038c0000 */
[----:B------:R-:W-:Y:S01]  /*d710*/  MOV R14, UR62 ;  /* 0x0000003e000e7c02 */ /* 0x000fe20008000f00 */
[----:B012---:R-:W-:Y:S10]  /*d720*/  ENDCOLLECTIVE ;  /* 0x000000000000791b */ /* 0x007ff40003800000 */
.L_x_248:
[----:B------:R-:W-:Y:S05]  /*d730*/  BSYNC B0 ;  /* 0x0000000000007941 */ /* 0x000fea0003800000 */
.L_x_247:
[----:B------:R-:W-:Y:S05]  /*d740*/  BRA `(.L_x_249) ;  /* 0xffffffd000487947 */ /* 0x000fea000383ffff */
.L_x_186:
[----:B---3--:R3:W4:Y:S02]  /*d750*/  SYNCS.PHASECHK.TRANS64.TRYWAIT P0, [R2+URZ+0x29880], R3 ;  /* 0x02988003020075a7 */ /* 0x008724000800017f */
[----:B----4-:R-:W-:Y:S05]  /*d760*/  @!P0 NANOSLEEP.SYNCS 0x989680 ;  /* 0x009896800000895d */ /* 0x010fea0003900000 */
[----:B------:R-:W4:Y:S02]  /*d770*/  @!P0 SYNCS.PHASECHK.TRANS64 P0, [R2+URZ+0x29880], R3 ;  /* 0x02988003020085a7 */ /* 0x000f24000800007f */
[----:B----4-:R-:W-:Y:S05]  /*d780*/  @!P0 BRA `(.L_x_186) ;  /* 0xfffffffc00f08947 */ /* 0x010fea000383ffff */
[----:B------:R-:W-:Y:S05]  /*d790*/  BRA `(.L_x_250) ;  /* 0xffffffd000947947 */ /* 0x000fea000383ffff */
.L_x_189:
[----:B0-----:R0:W4:Y:S02]  /*d7a0*/  SYNCS.PHASECHK.TRANS64.TRYWAIT P0, [R2+URZ+0x29840], R3 ;  /* 0x02984003020075a7 */ /* 0x001124000800017f */
[----:B----4-:R-:W-:Y:S05]  /*d7b0*/  @!P0 NANOSLEEP.SYNCS 0x989680 ;  /* 0x009896800000895d */ /* 0x010fea0003900000 */
[----:B------:R-:W4:Y:S02]  /*d7c0*/  @!P0 SYNCS.PHASECHK.TRANS64 P0, [R2+URZ+0x29840], R3 ;  /* 0x02984003020085a7 */ /* 0x000f24000800007f */
[----:B----4-:R-:W-:Y:S05]  /*d7d0*/  @!P0 BRA `(.L_x_189) ;  /* 0xfffffffc00f08947 */ /* 0x010fea000383ffff */
[----:B------:R-:W-:Y:S05]  /*d7e0*/  BRA `(.L_x_251) ;  /* 0xffffffd400107947 */ /* 0x000fea000383ffff */
.L_x_193:
[----:B------:R-:W-:Y:S02]  /*d7f0*/  IMAD.MOV.U32 R13, RZ, RZ, R3 ;  /* 0x000000ffff0d7224 */ /* 0x000fe400078e0003 */
[----:B------:R-:W-:Y:S02]  /*d800*/  IMAD.MOV.U32 R12, RZ, RZ, RZ ;  /* 0x000000ffff0c7224 */ /* 0x000fe400078e00ff */
[----:B------:R-:W-:Y:S02]  /*d810*/  IMAD.MOV.U32 R11, RZ, RZ, 0x1c1f ;  /* 0x00001c1fff0b7424 */ /* 0x000fe400078e00ff */
[----:B------:R-:W-:Y:S02]  /*d820*/  IMAD.MOV.U32 R15, RZ, RZ, -0x1 ;  /* 0xffffffffff0f7424 */ /* 0x000fe400078e00ff */
[----:B------:R-:W-:-:S07]  /*d830*/  IMAD.IADD R0, R18, 0x1, R5 ;  /* 0x0000000112007824 */ /* 0x000fce00078e0205 */
[----:B0----5:R-:W-:Y:S05]  /*d840*/  WARPSYNC.COLLECTIVE R15, `(.L_x_252) ;  /* 0x000000000f087348 */ /* 0x021fea0003c00000 */
[----:B------:R1:W2:Y:S02]  /*d850*/  SHFL.IDX P6, R14, R13, R12, R11 ;  /* 0x0000000c0d0e7389 */ /* 0x0002a400000c000b */
[----:B012--5:R-:W-:Y:S01]  /*d860*/  ENDCOLLECTIVE ;  /* 0x000000000000791b */ /* 0x027fe20003800000 */
.L_x_252:
[----:B------:R-:W-:Y:S02]  /*d870*/  VIADD R5, R0, 0x20 ;  /* 0x0000002000057836 */ /* 0x000fe40000000000 */
[----:B------:R-:W-:Y:S02]  /*d880*/  IMAD.MOV.U32 R13, RZ, RZ, R4 ;  /* 0x000000ffff0d7224 */ /* 0x000fe400078e0004 */
[----:B------:R-:W-:-:S07]  /*d890*/  IMAD.MOV.U32 R6, RZ, RZ, R14 ;  /* 0x000000ffff067224 */ /* 0x000fce00078e000e */
[----:B------:R-:W-:Y:S05]  /*d8a0*/  WARPSYNC.COLLECTIVE R15, `(.L_x_253) ;  /* 0x000000000f087348 */ /* 0x000fea0003c00000 */
[----:B------:R0:W1:Y:S02]  /*d8b0*/  SHFL.IDX P6, R14, R13, R12, R11 ;  /* 0x0000000c0d0e7389 */ /* 0x00006400000c000b */
[----:B01----:R-:W-:Y:S01]  /*d8c0*/  ENDCOLLECTIVE ;  /* 0x000000000000791b */ /* 0x003fe20003800000 */
.L_x_253:
[----:B------:R-:W-:Y:S02]  /*d8d0*/  ULDC UR4, c[0x0][0x288] ;  /* 0x0000a20000047ab9 */ /* 0x000fe40000000800 */
[----:B------:R-:W-:-:S05]  /*d8e0*/  IMAD R2, R8, UR4, RZ ;  /* 0x0000000408027c24 */ /* 0x000fca000f8e02ff */
[----:B------:R-:W-:Y:S01]  /*d8f0*/  ISETP.GE.AND P2, PT, R0, R2, PT ;  /* 0x000000020000720c */ /* 0x000fe20003f46270 */
[----:B------:R-:W-:Y:S02]  /*d900*/  IMAD.MOV.U32 R13, RZ, RZ, R3 ;  /* 0x000000ffff0d7224 */ /* 0x000fe400078e0003 */
[----:B------:R-:W-:Y:S02]  /*d910*/  IMAD.MOV.U32 R12, RZ, RZ, 0x1 ;  /* 0x00000001ff0c7424 */ /* 0x000fe400078e00ff */
[----:B------:R-:W-:-:S08]  /*d920*/  IMAD.MOV.U32 R7, RZ, RZ, R14 ;  /* 0x000000ffff077224 */ /* 0x000fd000078e000e */
[----:B------:R-:W-:Y:S05]  /*d930*/  WARPSYNC.COLLECTIVE R15, `(.L_x_254) ;  /* 0x000000000f087348 */ /* 0x000fea0003c00000 */
[----:B------:R0:W1:Y:S02]  /*d940*/  SHFL.IDX P6, R14, R13, R12, R11 ;  /* 0x0000000c0d0e7389 */ /* 0x00006400000c000b */
[----:B01----:R-:W-:Y:S01]  /*d950*/  ENDCOLLECTIVE ;  /* 0x000000000000791b */ /* 0x003fe20003800000 */
.L_x_254:
        /* <DEDUP_REMOVED lines=9> */
[----:B------:R0:W-:Y:S04]  /*d9f0*/  @!P2 LDGSTS.E.BYPASS.LTC128B.128 [R9+0x14400], desc[UR48][R6.64], !P3 ;  /* 0x144000000609afae */ /* 0x0001e8000d901d70 */
[----:B------:R0:W-:Y:S04]  /*da00*/  @!P2 LDGSTS.E.BYPASS.LTC128B.128 [R9+0x16400], desc[UR48][R6.64+0x40], !P0 ;  /* 0x164000400609afae */ /* 0x0001e8000c101d70 */
[----:B------:R0:W-:Y:S01]  /*da10*/  @!P2 LDGSTS.E.BYPASS.LTC128B.128 [R9+0x18400], desc[UR48][R6.64+0x80], !P1 ;  /* 0x184000800609afae */ /* 0x0001e2000c901d70 */
[----:B------:R-:W-:Y:S01]  /*da20*/  ISETP.GE.AND P2, PT, R5, R2, PT ;  /* 0x000000020500720c */ /* 0x000fe20003f46270 */
[----:B------:R-:W-:-:S12]  /*da30*/  IMAD.MOV.U32 R5, RZ, RZ, R14 ;  /* 0x000000ffff057224 */ /* 0x000fd800078e000e */
[----:B0-----:R-:W-:Y:S05]  /*da40*/  WARPSYNC.COLLECTIVE R15, `(.L_x_255) ;  /* 0x000000000f087348 */ /* 0x001fea0003c00000 */
[----:B------:R1:W2:Y:S02]  /*da50*/  SHFL.IDX P6, R14, R13, R12, R11 ;  /* 0x0000000c0d0e7389 */ /* 0x0002a400000c000b */
[----:B012---:R-:W-:Y:S01]  /*da60*/  ENDCOLLECTIVE ;  /* 0x000000000000791b */ /* 0x007fe20003800000 */
.L_x_255:
[----:B------:R-:W-:Y:S02]  /*da70*/  IMAD.MOV.U32 R13, RZ, RZ, R3 ;  /* 0x000000ffff0d7224 */ /* 0x000fe400078e0003 */
[----:B------:R-:W-:Y:S02]  /*da80*/  IMAD.MOV.U32 R12, RZ, RZ, 0x2 ;  /* 0x00000002ff0c7424 */ /* 0x000fe400078e00ff */
[----:B------:R-:W-:-:S07]  /*da90*/  IMAD.MOV.U32 R6, RZ, RZ, R14 ;  /* 0x000000ffff067224 */ /* 0x000fce00078e000e */
[----:B------:R-:W-:Y:S05]  /*daa0*/  WARPSYNC.COLLECTIVE R15, `(.L_x_256) ;  /* 0x000000000f087348 */ /* 0x000fea0003c00000 */
[----:B------:R0:W1:Y:S02]  /*dab0*/  SHFL.IDX P6, R14, R13, R12, R11 ;  /* 0x0000000c0d0e7389 */ /* 0x00006400000c000b */
[----:B01----:R-:W-:Y:S01]  /*dac0*/  ENDCOLLECTIVE ;  /* 0x000000000000791b */ /* 0x003fe20003800000 */
.L_x_256:
[----:B------:R-:W-:-:S05]  /*dad0*/  @!P2 IADD3 R6, P4, R10, R6, RZ ;  /* 0x000000060a06a210 */ /* 0x000fca0007f9e0ff */
[----:B------:R-:W-:-:S04]  /*dae0*/  @!P2 IMAD.X R5, RZ, RZ, R5, P4 ;  /* 0x000000ffff05a224 */ /* 0x000fc800020e0605 */
[----:B------:R-:W-:Y:S02]  /*daf0*/  @!P2 IMAD.MOV.U32 R7, RZ, RZ, R5 ;  /* 0x000000ffff07a224 */ /* 0x000fe400078e0005 */
[----:B------:R-:W-:Y:S02]  /*db00*/  VIADD R5, R0, 0x40 ;  /* 0x0000004000057836 */ /* 0x000fe40000000000 */
[----:B------:R-:W-:Y:S01]  /*db10*/  IMAD.MOV.U32 R13, RZ, RZ, R4 ;  /* 0x000000ffff0d7224 */ /* 0x000fe200078e0004 */
        /* <DEDUP_REMOVED lines=11> */
.L_x_257:
[----:B------:R-:W-:Y:S02]  /*dbd0*/  IMAD.MOV.U32 R13, RZ, RZ, R3 ;  /* 0x000000ffff0d7224 */ /* 0x000fe400078e0003 */
[----:B------:R-:W-:Y:S02]  /*dbe0*/  IMAD.MOV.U32 R12, RZ, RZ, 0x3 ;  /* 0x00000003ff0c7424 */ /* 0x000fe400078e00ff */
[----:B------:R-:W-:-:S07]  /*dbf0*/  IMAD.MOV.U32 R6, RZ, RZ, R14 ;  /* 0x000000ffff067224 */ /* 0x000fce00078e000e */
[----:B------:R-:W-:Y:S05]  /*dc00*/  WARPSYNC.COLLECTIVE R15, `(.L_x_258) ;  /* 0x000000000f087348 */ /* 0x000fea0003c00000 */
[----:B------:R0:W1:Y:S02]  /*dc10*/  SHFL.IDX P6, R14, R13, R12, R11 ;  /* 0x0000000c0d0e7389 */ /* 0x00006400000c000b */
[----:B01----:R-:W-:Y:S01]  /*dc20*/  ENDCOLLECTIVE ;  /* 0x000000000000791b */ /* 0x003fe20003800000 */
.L_x_258:
[----:B------:R-:W-:-:S05]  /*dc30*/  @!P2 IADD3 R6, P4, R10, R6, RZ ;  /* 0x000000060a06a210 */ /* 0x000fca0007f9e0ff */
[----:B------:R-:W-:-:S04]  /*dc40*/  @!P2 IMAD.X R5, RZ, RZ, R5, P4 ;  /* 0x000000ffff05a224 */ /* 0x000fc800020e0605 */
[----:B------:R-:W-:Y:S02]  /*dc50*/  @!P2 IMAD.MOV.U32 R7, RZ, RZ, R5 ;  /* 0x000000ffff07a224 */ /* 0x000fe400078e0005 */
[----:B------:R-:W-:-:S03]  /*dc60*/  IMAD.MOV.U32 R13, RZ, RZ, R4 ;  /* 0x000000ffff0d7224 */ /* 0x000fc600078e0004 */
[----:B------:R-:W-:Y:S01]  /*dc70*/  @!PT LDS RZ, [RZ] ;  /* 0x00000000fffff984 */ /* 0x000fe20000000800 */
[----:B------:R-:W-:Y:S01]  /*dc80*/  @!PT LDS RZ, [RZ] ;  /* 0x00000000fffff984 */ /* 0x000fe20000000800 */
[----:B------:R-:W-:Y:S01]  /*dc90*/  @!PT LDS RZ, [RZ] ;  /* 0x00000000fffff984 */ /* 0x000fe20000000800 */
[----:B------:R0:W-:Y:S04]  /*dca0*/  @!P2 LDGSTS.E.BYPASS.LTC128B.128 [R9+0x15400], desc[UR48][R6.64], !P3 ;  /* 0x154000000609afae */ /* 0x0001e8000d901d70 */
[----:B------:R0:W-:Y:S01]  /*dcb0*/  @!P2 LDGSTS.E.BYPASS.LTC128B.128 [R9+0x17400], desc[UR48][R6.64+0x40], !P0 ;  /* 0x174000400609afae */ /* 0x0001e2000c101d70 */
[----:B------:R-:W-:-:S03]  /*dcc0*/  IMAD.MOV.U32 R3, RZ, RZ, R14 ;  /* 0x000000ffff037224 */ /* 0x000fc600078e000e */
[----:B------:R0:W-:Y:S04]  /*dcd0*/  @!P2 LDGSTS.E.BYPASS.LTC128B.128 [R9+0x19400], desc[UR48][R6.64+0x80], !P1 ;  /* 0x194000800609afae */ /* 0x0001e8000c901d70 */
[----:B0-----:R-:W-:Y:S05]  /*dce0*/  WARPSYNC.COLLECTIVE R15, `(.L_x_259) ;  /* 0x000000000f087348 */ /* 0x001fea0003c00000 */
[----:B------:R1:W2:Y:S02]  /*dcf0*/  SHFL.IDX P6, R14, R13, R12, R11 ;  /* 0x0000000c0d0e7389 */ /* 0x0002a400000c000b */
[----:B012---:R-:W-:Y:S01]  /*dd00*/  ENDCOLLECTIVE ;  /* 0x000000000000791b */ /* 0x007fe20003800000 */
.L_x_259:
[----:B------:R-:W-:Y:S01]  /*dd10*/  IMAD.MOV.U32 R4, RZ, RZ, R14 ;  /* 0x000000ffff047224 */ /* 0x000fe200078e000e */
[----:B------:R-:W-:Y:S06]  /*dd20*/  BRA `(.L_x_260) ;  /* 0xffffffd800687947 */ /* 0x000fec000383ffff */
.L_x_196:
[----:B--2---:R-:W-:-:S04]  /*dd30*/  IMAD.U32 R2, RZ, RZ, UR41 ;  /* 0x00000029ff027e24 */ /* 0x004fc8000f8e00ff */
[----:B------:R2:W3:Y:S03]  /*dd40*/  SYNCS.PHASECHK.TRANS64.TRYWAIT P0, [R2+URZ+0x29820], R0 ;  /* 0x02982000020075a7 */ /* 0x0004e6000800017f */
[----:B---3--:R-:W-:Y:S05]  /*dd50*/  @!P0 NANOSLEEP.SYNCS 0x989680 ;  /* 0x009896800000895d */ /* 0x008fea0003900000 */
[----:B------:R-:W3:Y:S02]  /*dd60*/  @!P0 SYNCS.PHASECHK.TRANS64 P0, [R2+URZ+0x29820], R0 ;  /* 0x02982000020085a7 */ /* 0x000ee4000800007f */
[----:B---3--:R-:W-:Y:S05]  /*dd70*/  @!P0 BRA `(.L_x_196) ;  /* 0xfffffffc00ec8947 */ /* 0x008fea000383ffff */
[----:B------:R-:W-:Y:S05]  /*dd80*/  BRA `(.L_x_261) ;  /* 0xffffffd800ac7947 */ /* 0x000fea000383ffff */
.L_x_202:
[----:B---3--:R3:W4:Y:S02]  /*dd90*/  SYNCS.PHASECHK.TRANS64.TRYWAIT P0, [R6+URZ+0x29880], R5 ;  /* 0x02988005060075a7 */ /* 0x008724000800017f */
[----:B----4-:R-:W-:Y:S05]  /*dda0*/  @!P0 NANOSLEEP.SYNCS 0x989680 ;  /* 0x009896800000895d */ /* 0x010fea0003900000 */
[----:B------:R-:W4:Y:S02]  /*ddb0*/  @!P0 SYNCS.PHASECHK.TRANS64 P0, [R6+URZ+0x29880], R5 ;  /* 0x02988005060085a7 */ /* 0x000f24000800007f */
[----:B----4-:R-:W-:Y:S05]  /*ddc0*/  @!P0 BRA `(.L_x_202) ;  /* 0xfffffffc00f08947 */ /* 0x010fea000383ffff */
[----:B------:R-:W-:Y:S05]  /*ddd0*/  BRA `(.L_x_262) ;  /* 0xffffffdc00487947 */ /* 0x000fea000383ffff */
.L_x_208:
[----:B-1----:R1:W4:Y:S02]  /*dde0*/  SYNCS.PHASECHK.TRANS64.TRYWAIT P0, [R6+URZ+0x29840], R5 ;  /* 0x02984005060075a7 */ /* 0x002324000800017f */
[----:B----4-:R-:W-:Y:S05]  /*ddf0*/  @!P0 NANOSLEEP.SYNCS 0x989680 ;  /* 0x009896800000895d */ /* 0x010fea0003900000 */
[----:B------:R-:W4:Y:S02]  /*de00*/  @!P0 SYNCS.PHASECHK.TRANS64 P0, [R6+URZ+0x29840], R5 ;  /* 0x02984005060085a7 */ /* 0x000f24000800007f */
[----:B----4-:R-:W-:Y:S05]  /*de10*/  @!P0 BRA `(.L_x_208) ;  /* 0xfffffffc00f08947 */ /* 0x010fea000383ffff */
[----:B------:R-:W-:Y:S05]  /*de20*/  BRA `(.L_x_263) ;  /* 0xffffffdc00f47947 */ /* 0x000fea000383ffff */
.L_x_217:
[----:B---3--:R3:W4:Y:S02]  /*de30*/  SYNCS.PHASECHK.TRANS64.TRYWAIT P2, [R18+URZ+0x29870], R4 ;  /* 0x02987004120075a7 */ /* 0x008724000804017f */
[----:B----4-:R-:W-:Y:S05]  /*de40*/  @!P2 NANOSLEEP.SYNCS 0x989680 ;  /* 0x009896800000a95d */ /* 0x010fea0003900000 */
[----:B------:R-:W4:Y:S02]  /*de50*/  @!P2 SYNCS.PHASECHK.TRANS64 P2, [R18+URZ+0x29870], R4 ;  /* 0x029870041200a5a7 */ /* 0x000f24000804007f */
[----:B----4-:R-:W-:Y:S05]  /*de60*/  @!P2 BRA `(.L_x_217) ;  /* 0xfffffffc00f0a947 */ /* 0x010fea000383ffff */
[----:B------:R-:W-:Y:S05]  /*de70*/  BRA `(.L_x_264) ;  /* 0xffffffe400287947 */ /* 0x000fea000383ffff */
.L_x_219:
[----:B----4-:R4:W0:Y:S02]  /*de80*/  SYNCS.PHASECHK.TRANS64.TRYWAIT P2, [R18+URZ+0x29860], R0 ;  /* 0x02986000120075a7 */ /* 0x010824000804017f */
[----:B0-----:R-:W-:Y:S05]  /*de90*/  @!P2 NANOSLEEP.SYNCS 0x989680 ;  /* 0x009896800000a95d */ /* 0x001fea0003900000 */
[----:B------:R-:W0:Y:S02]  /*dea0*/  @!P2 SYNCS.PHASECHK.TRANS64 P2, [R18+URZ+0x29860], R0 ;  /* 0x029860001200a5a7 */ /* 0x000e24000804007f */
[----:B0-----:R-:W-:Y:S05]  /*deb0*/  @!P2 BRA `(.L_x_219) ;  /* 0xfffffffc00f0a947 */ /* 0x001fea000383ffff */
[----:B------:R-:W-:Y:S05]  /*dec0*/  BRA `(.L_x_265) ;  /* 0xffffffe400307947 */ /* 0x000fea000383ffff */
.L_x_225:
[----:B--2---:R2:W3:Y:S02]  /*ded0*/  SYNCS.PHASECHK.TRANS64.TRYWAIT P2, [R16+URZ+0x29870], R3 ;  /* 0x02987003100075a7 */ /* 0x0044e4000804017f */
[----:B---3--:R-:W-:Y:S05]  /*dee0*/  @!P2 NANOSLEEP.SYNCS 0x989680 ;  /* 0x009896800000a95d */ /* 0x008fea0003900000 */
[----:B------:R-:W3:Y:S02]  /*def0*/  @!P2 SYNCS.PHASECHK.TRANS64 P2, [R16+URZ+0x29870], R3 ;  /* 0x029870031000a5a7 */ /* 0x000ee4000804007f */
[----:B---3--:R-:W-:Y:S05]  /*df00*/  @!P2 BRA `(.L_x_225) ;  /* 0xfffffffc00f0a947 */ /* 0x008fea000383ffff */
[----:B------:R-:W-:Y:S05]  /*df10*/  BRA `(.L_x_266) ;  /* 0xffffffe800c47947 */ /* 0x000fea000383ffff */
.L_x_227:
[----:B--2---:R2:W3:Y:S02]  /*df20*/  SYNCS.PHASECHK.TRANS64.TRYWAIT P2, [R16+URZ+0x29860], R3 ;  /* 0x02986003100075a7 */ /* 0x0044e4000804017f */
[----:B---3--:R-:W-:Y:S05]  /*df30*/  @!P2 NANOSLEEP.SYNCS 0x989680 ;  /* 0x009896800000a95d */ /* 0x008fea0003900000 */
[----:B------:R-:W3:Y:S02]  /*df40*/  @!P2 SYNCS.PHASECHK.TRANS64 P2, [R16+URZ+0x29860], R3 ;  /* 0x029860031000a5a7 */ /* 0x000ee4000804007f */
[----:B---3--:R-:W-:Y:S05]  /*df50*/  @!P2 BRA `(.L_x_227) ;  /* 0xfffffffc00f0a947 */ /* 0x008fea000383ffff */
[----:B------:R-:W-:Y:S05]  /*df60*/  BRA `(.L_x_267) ;  /* 0xffffffe800cc7947 */ /* 0x000fea000383ffff */
.L_x_231:
[----:B---3--:R3:W4:Y:S02]  /*df70*/  SYNCS.PHASECHK.TRANS64.TRYWAIT P0, [R8+URZ+0x29820], R0 ;  /* 0x02982000080075a7 */ /* 0x008724000800017f */
[----:B----4-:R-:W-:Y:S05]  /*df80*/  @!P0 NANOSLEEP.SYNCS 0x989680 ;  /* 0x009896800000895d */ /* 0x010fea0003900000 */
[----:B------:R-:W4:Y:S02]  /*df90*/  @!P0 SYNCS.PHASECHK.TRANS64 P0, [R8+URZ+0x29820], R0 ;  /* 0x02982000080085a7 */ /* 0x000f24000800007f */
[----:B----4-:R-:W-:Y:S05]  /*dfa0*/  @!P0 BRA `(.L_x_231) ;  /* 0xfffffffc00f08947 */ /* 0x010fea000383ffff */
[----:B------:R-:W-:Y:S05]  /*dfb0*/  BRA `(.L_x_268) ;  /* 0xfffffff0006c7947 */ /* 0x000fea000383ffff */
.L_x_235:
[----:B--2---:R2:W3:Y:S02]  /*dfc0*/  SYNCS.PHASECHK.TRANS64.TRYWAIT P1, [R5+URZ], R4 ;  /* 0x00000004050075a7 */ /* 0x0044e4000802017f */
[----:B---3--:R-:W-:Y:S05]  /*dfd0*/  @!P1 NANOSLEEP.SYNCS 0x989680 ;  /* 0x009896800000995d */ /* 0x008fea0003900000 */
[----:B------:R-:W3:Y:S02]  /*dfe0*/  @!P1 SYNCS.PHASECHK.TRANS64 P1, [R5+URZ], R4 ;  /* 0x00000004050095a7 */ /* 0x000ee4000802007f */
[----:B---3--:R-:W-:Y:S05]  /*dff0*/  @!P1 BRA `(.L_x_235) ;  /* 0xfffffffc00f09947 */ /* 0x008fea000383ffff */
[----:B------:R-:W-:Y:S05]  /*e000*/  BRA `(.L_x_269) ;  /* 0xfffffff000c47947 */ /* 0x000fea000383ffff */
.L_x_236:
[----:B---3--:R3:W4:Y:S02]  /*e010*/  SYNCS.PHASECHK.TRANS64.TRYWAIT P1, [R7+URZ], R0 ;  /* 0x00000000070075a7 */ /* 0x008724000802017f */
[----:B----4-:R-:W-:Y:S05]  /*e020*/  @!P1 NANOSLEEP.SYNCS 0x989680 ;  /* 0x009896800000995d */ /* 0x010fea0003900000 */
[----:B------:R-:W4:Y:S02]  /*e030*/  @!P1 SYNCS.PHASECHK.TRANS64 P1, [R7+URZ], R0 ;  /* 0x00000000070095a7 */ /* 0x000f24000802007f */
[----:B----4-:R-:W-:Y:S05]  /*e040*/  @!P1 BRA `(.L_x_236) ;  /* 0xfffffffc00f09947 */ /* 0x010fea000383ffff */
[----:B------:R-:W-:Y:S05]  /*e050*/  BRA `(.L_x_270) ;  /* 0xfffffff000b87947 */ /* 0x000fea000383ffff */
.L_x_238:
[----:B----4-:R4:W0:Y:S02]  /*e060*/  SYNCS.PHASECHK.TRANS64.TRYWAIT P1, [R17+URZ+0x29860], R4 ;  /* 0x02986004110075a7 */ /* 0x010824000802017f */
[----:B0-----:R-:W-:Y:S05]  /*e070*/  @!P1 NANOSLEEP.SYNCS 0x989680 ;  /* 0x009896800000995d */ /* 0x001fea0003900000 */
[----:B------:R-:W0:Y:S02]  /*e080*/  @!P1 SYNCS.PHASECHK.TRANS64 P1, [R17+URZ+0x29860], R4 ;  /* 0x02986004110095a7 */ /* 0x000e24000802007f */
[----:B0-----:R-:W-:Y:S05]  /*e090*/  @!P1 BRA `(.L_x_238) ;  /* 0xfffffffc00f09947 */ /* 0x001fea000383ffff */
[----:B------:R-:W-:Y:S05]  /*e0a0*/  BRA `(.L_x_271) ;  /* 0xfffffff000b87947 */ /* 0x000fea000383ffff */
.L_x_240:
[----:B------:R0:W0:Y:S02]  /*e0b0*/  SYNCS.PHASECHK.TRANS64.TRYWAIT P1, [R3+URZ+0x29860], R0 ;  /* 0x02986000030075a7 */ /* 0x000024000802017f */
[----:B0-----:R-:W-:Y:S05]  /*e0c0*/  @!P1 NANOSLEEP.SYNCS 0x989680 ;  /* 0x009896800000995d */ /* 0x001fea0003900000 */
[----:B------:R-:W0:Y:S02]  /*e0d0*/  @!P1 SYNCS.PHASECHK.TRANS64 P1, [R3+URZ+0x29860], R0 ;  /* 0x02986000030095a7 */ /* 0x000e24000802007f */
[----:B0-----:R-:W-:Y:S05]  /*e0e0*/  @!P1 BRA `(.L_x_240) ;  /* 0xfffffffc00f09947 */ /* 0x001fea000383ffff */
[----:B------:R-:W-:Y:S05]  /*e0f0*/  BRA `(.L_x_272) ;  /* 0xfffffff000b87947 */ /* 0x000fea000383ffff */
.L_x_242:
[----:B------:R0:W0:Y:S02]  /*e100*/  SYNCS.PHASECHK.TRANS64.TRYWAIT P0, [R17+URZ+0x29880], R4 ;  /* 0x02988004110075a7 */ /* 0x000024000800017f */
[----:B0-----:R-:W-:Y:S05]  /*e110*/  @!P0 NANOSLEEP.SYNCS 0x989680 ;  /* 0x009896800000895d */ /* 0x001fea0003900000 */
[----:B------:R-:W0:Y:S02]  /*e120*/  @!P0 SYNCS.PHASECHK.TRANS64 P0, [R17+URZ+0x29880], R4 ;  /* 0x02988004110085a7 */ /* 0x000e24000800007f */
[----:B0-----:R-:W-:Y:S05]  /*e130*/  @!P0 BRA `(.L_x_242) ;  /* 0xfffffffc00f08947 */ /* 0x001fea000383ffff */
[----:B------:R-:W-:Y:S05]  /*e140*/  BRA `(.L_x_243) ;  /* 0xfffffff000b47947 */ /* 0x000fea000383ffff */
.L_x_273:
        /* <DEDUP_REMOVED lines=11> */
.L_x_2850:


//--------------------- .text._ZN7cutlass13device_kernelIN5flash11enable_sm90INS1_16FlashAttnFwdSm90INS1_25CollectiveMainloopFwdSm90ILi2EN4cute5tupleIJNS5_1CILi1EEES8_S8_EEENS6_IJNS7_ILi128EEENS7_ILi160EEENS7_ILi192EEEEEELi128ENS_12float_e4m3_tEfNS_4arch4Sm90ELb0ELb0ELb0ELb1ELb0ELb0ELb0ELb1ELb1ELb1ELb0ELb0EEENS1_21CollectiveEpilogueFwdINS6_IJSA_SA_SB_EEES9_NS_10bfloat16_tESG_Li256ELb1ELb1ELb0ELb1EEENS1_36VarlenDynamicPersistentTileSchedulerILi128ELi160ELi256ELi128ELb0ELb1ELb1ELb0ELb1ELb1EEEEEEEEEvNT_6ParamsE --------------------------
	.section	.text._ZN7cutlass13device_kernelIN5flash11enable_sm90INS1_16FlashAttnFwdSm90INS1_25CollectiveMainloopFwdSm90ILi2EN4cute5tupleIJNS5_1CILi1EEES8_S8_EEENS6_IJNS7_ILi128EEENS7_ILi160EEENS7_ILi192EEEEEELi128ENS_12float_e4m3_tEfNS_4arch4Sm90ELb0ELb0ELb0ELb1ELb0ELb0ELb0ELb1ELb1ELb1ELb0ELb0EEENS1_21CollectiveEpilogueFwdINS6_IJSA_SA_SB_EEES9_NS_10bfloat16_tESG_Li256ELb1ELb1ELb0ELb1EEENS1_36VarlenDynamicPersistentTileSchedulerILi128ELi160ELi256ELi128ELb0ELb1ELb1ELb0ELb1ELb1EEEEEEEEEvNT_6ParamsE,"ax",@progbits
	.align	128
.text._ZN7cutlass13device_kernelIN5flash11enable_sm90INS1_16FlashAttnFwdSm90INS1_25CollectiveMainloopFwdSm90ILi2EN4cute5tupleIJNS5_1CILi1EEES8_S8_EEENS6_IJNS7_ILi128EEENS7_ILi160EEENS7_ILi192EEEEEELi128ENS_12float_e4m3_tEfNS_4arch4Sm90ELb0ELb0ELb0ELb1ELb0ELb0ELb0ELb1ELb1ELb1ELb0ELb0EEENS1_21CollectiveEpilogueFwdINS6_IJSA_SA_SB_EEES9_NS_10bfloat16_tESG_Li256ELb1ELb1ELb0ELb1EEENS1_36VarlenDynamicPersistentTileSchedulerILi128ELi160ELi256ELi128ELb0ELb1ELb1ELb0ELb1ELb1EEEEEEEEEvNT_6ParamsE:
        .type           _ZN7cutlass13device_kernelIN5flash11enable_sm90INS1_16FlashAttnFwdSm90INS1_25CollectiveMainloopFwdSm90ILi2EN4cute5tupleIJNS5_1CILi1EEES8_S8_EEENS6_IJNS7_ILi128EEENS7_ILi160EEENS7_ILi192EEEEEELi128ENS_12float_e4m3_tEfNS_4arch4Sm90ELb0ELb0ELb0ELb1ELb0ELb0ELb0ELb1ELb1ELb1ELb0ELb0EEENS1_21CollectiveEpilogueFwdINS6_IJSA_SA_SB_EEES9_NS_10bfloat16_tESG_Li256ELb1ELb1ELb0ELb1EEENS1_36VarlenDynamicPersistentTileSchedulerILi128ELi160ELi256ELi128ELb0ELb1ELb1ELb0ELb1ELb1EEEEEEEEEvNT_6ParamsE,@function
        .size           _ZN7cutlass13device_kernelIN5flash11enable_sm90INS1_16FlashAttnFwdSm90INS1_25CollectiveMainloopFwdSm90ILi2EN4cute5tupleIJNS5_1CILi1EEES8_S8_EEENS6_IJNS7_ILi128EEENS7_ILi160EEENS7_ILi192EEEEEELi128ENS_12float_e4m3_tEfNS_4arch4Sm90ELb0ELb0ELb0ELb1ELb0ELb0ELb0ELb1ELb1ELb1ELb0ELb0EEENS1_21CollectiveEpilogueFwdINS6_IJSA_SA_SB_EEES9_NS_10bfloat16_tESG_Li256ELb1ELb1ELb0ELb1EEENS1_36VarlenDynamicPersistentTileSchedulerILi128ELi160ELi256ELi128ELb0ELb1ELb1ELb0ELb1ELb1EEEEEEEEEvNT_6ParamsE,(.L_x_2851 - _ZN7cutlass13device_kernelIN5flash11enable_sm90INS1_16FlashAttnFwdSm90INS1_25CollectiveMainloopFwdSm90ILi2EN4cute5tupleIJNS5_1CILi1EEES8_S8_EEENS6_IJNS7_ILi128EEENS7_ILi160EEENS7_ILi192EEEEEELi128ENS_12float_e4m3_tEfNS_4arch4Sm90ELb0ELb0ELb0ELb1ELb0ELb0ELb0ELb1ELb1ELb1ELb0ELb0EEENS1_21CollectiveEpilogueFwdINS6_IJSA_SA_SB_EEES9_NS_10bfloat16_tESG_Li256ELb1ELb1ELb0ELb1EEENS1_36VarlenDynamicPersistentTileSchedulerILi128ELi160ELi256ELi128ELb0ELb1ELb1ELb0ELb1ELb1EEEEEEEEEvNT_6ParamsE)
        .other          _ZN7cutlass13device_kernelIN5flash11enable_sm90INS1_16FlashAttnFwdSm90INS1_25CollectiveMainloopFwdSm90ILi2EN4cute5tupleIJNS5_1CILi1EEES8_S8_EEENS6_IJNS7_ILi128EEENS7_ILi160EEENS7_ILi192EEEEEELi128ENS_12float_e4m3_tEfNS_4arch4Sm90ELb0ELb0ELb0ELb1ELb0ELb0ELb0ELb1ELb1ELb1ELb0ELb0EEENS1_21CollectiveEpilogueFwdINS6_IJSA_SA_SB_EEES9_NS_10bfloat16_tESG_Li256ELb1ELb1ELb0ELb1EEENS1_36VarlenDynamicPersistentTileSchedulerILi128ELi160ELi256ELi128ELb0ELb1ELb1ELb0ELb1ELb1EEEEEEEEEvNT_6ParamsE,@"STO_CUDA_ENTRY STV_DEFAULT"
_ZN7cutlass13device_kernelIN5flash11enable_sm90INS1_16FlashAttnFwdSm90INS1_25CollectiveMainloopFwdSm90ILi2EN4cute5tupleIJNS5_1CILi1EEES8_S8_EEENS6_IJNS7_ILi128EEENS7_ILi160EEENS7_ILi192EEEEEELi128ENS_12float_e4m3_tEfNS_4arch4Sm90ELb0ELb0ELb0ELb1ELb0ELb0ELb0ELb1ELb1ELb1ELb0ELb0EEENS1_21CollectiveEpilogueFwdINS6_IJSA_SA_SB_EEES9_NS_10bfloat16_tESG_Li256ELb1ELb1ELb0ELb1EEENS1_36VarlenDynamicPersistentTileSchedulerILi128ELi160ELi256ELi128ELb0ELb1ELb1ELb0ELb1ELb1EEEEEEEEEvNT_6ParamsE:
        /* <DEDUP_REMOVED lines=18> */
.L_x_275:
[----:B------:R-:W-:Y:S05]  /*0120*/  BSYNC B0 ;  /* 0x0000000000007941 */ /* 0x000fea0003800000 */
.L_x_274:
        /* <DEDUP_REMOVED lines=41> */
.L_x_276:
        /* <DEDUP_REMOVED lines=22> */
.L_x_277:
        /* <DEDUP_REMOVED lines=18> */
.L_x_278:
        /* <DEDUP_REMOVED lines=22> */
.L_x_279:
        /* <DEDUP_REMOVED lines=22> */
.L_x_280:
[----:B------:R-:W-:Y:S01]  /*0900*/  PLOP3.LUT P0, PT, PT, PT, UP0, 0x80, 0x0 ;  /* 0x000000000000781c */ /* 0x000fe20003f0f008 */
[----:B------:R-:W-:Y:S01]  /*0910*/  UMOV UR38, 0x1 ;  /* 0x0000000100267882 */ /* 0x000fe20000000000 */
[----:B------:R-:W-:Y:S01]  /*0920*/  NOP ;  /* 0x0000000000007918 */ /* 0x000fe20000000000 */
[----:B------:R-:W-:Y:S01]  /*0930*/  USEL UR38, UR38, 0x2, !UP0 ;  /* 0x0000000226267887 */ /* 0x000fe2000c000000 */
[----:B------:R-:W-:Y:S01]  /*0940*/  ULDC.64 UR48, c[0x0][0x208] ;  /* 0x0000820000307ab9 */ /* 0x000fe20000000a00 */
[----:B012-4-:R-:W-:Y:S08]  /*0950*/  BAR.SYNC.DEFER_BLOCKING 0x0 ;  /* 0x0000000000007b1d */ /* 0x017ff00000010000 */
[----:B------:R-:W-:Y:S05]  /*0960*/  @!P0 BRA `(.L_x_281) ;  /* 0x000000a400288947 */ /* 0x000fea0003800000 */
.L_x_282:
[----:B------:R-:W-:-:S08]  /*0970*/  NOP ;  /* 0x0000000000007918 */ /* 0x000fd00000000000 */
[----:B------:R-:W0:Y:S02]  /*0980*/  USETMAXREG.TRY_ALLOC.CTAPOOL UP0, 0xf0 ;  /* 0x000000f0000079c8 */ /* 0x000e240008000600 */
[----:B0-----:R-:W-:-:S13]  /*0990*/  PLOP3.LUT P0, PT, PT, PT, UP0, 0x80, 0x0 ;  /* 0x000000000000781c */ /* 0x001fda0003f0f008 */
[----:B------:R-:W-:Y:S05]  /*09a0*/  @!P0 BRA `(.L_x_282) ;  /* 0xfffffffc00f08947 */ /* 0x000fea000383ffff */
[----:B------:R-:W0:Y:S01]  /*09b0*/  S2R R2, SR_TID.X ;  /* 0x0000000000027919 */ /* 0x000e220000002100 */
[----:B------:R-:W1:Y:S01]  /*09c0*/  S2UR UR5, SR_CgaCtaId ;  /* 0x00000000000579c3 */ /* 0x000e620000008800 */
[----:B------:R-:W-:-:S07]  /*09d0*/  UMOV UR4, 0x400 ;  /* 0x0000040000047882 */ /* 0x000fce0000000000 */
[----:B------:R-:W-:Y:S06]  /*09e0*/  BAR.ARV 0x8, 0x180 ;  /* 0x0206000000007b1d */ /* 0x000fec0000002000 */
[----:B-1----:R-:W-:Y:S01]  /*09f0*/  ULEA UR4, UR5, UR4, 0x18 ;  /* 0x0000000405047291 */ /* 0x002fe2000f8ec03f */
[----:B0-----:R-:W-:-:S04]  /*0a00*/  LOP3.LUT R0, R2, 0xffffff80, RZ, 0xc0, !PT ;  /* 0xffffff8002007812 */ /* 0x001fc800078ec0ff */
[----:B------:R-:W-:-:S13]  /*0a10*/  ISETP.NE.AND P0, PT, R0, 0x80, PT ;  /* 0x000000800000780c */ /* 0x000fda0003f05270 */
[----:B------:R-:W-:Y:S08]  /*0a20*/  @!P0 BAR.ARV 0x9, 0x100 ;  /* 0x0244000000008b1d */ /* 0x000ff00000002000 */
[----:B------:R-:W-:Y:S06]  /*0a30*/  BAR.SYNC.DEFER_BLOCKING 0x5, 0x180 ;  /* 0x0146000000007b1d */ /* 0x000fec0000010000 */
[----:B------:R-:W0:Y:S01]  /*0a40*/  LDS.128 R48, [UR4+0x298d0] ;  /* 0x0298d004ff307984 */ /* 0x000e220008000c00 */
[----:B------:R-:W-:Y:S01]  /*0a50*/  ULDC UR4, c[0x0][0xc3c] ;  /* 0x00030f0000047ab9 */ /* 0x000fe20000000800 */
[----:B------:R-:W-:Y:S06]  /*0a60*/  BAR.ARV 0x4, 0x180 ;  /* 0x0106000000007b1d */ /* 0x000fec0000002000 */
[----:B0-----:R-:W-:-:S13]  /*0a70*/  ISETP.GE.AND P0, PT, R51, UR4, PT ;  /* 0x0000000433007c0c */ /* 0x001fda000bf06270 */
[----:B------:R-:W-:Y:S05]  /*0a80*/  @P0 EXIT ;  /* 0x000000000000094d */ /* 0x000fea0003800000 */
[----:B------:R-:W-:Y:S01]  /*0a90*/  VIADD R194, R2, 0xffffff80 ;  /* 0xffffff8002c27836 */ /* 0x000fe20000000000 */
[----:B------:R-:W-:Y:S01]  /*0aa0*/  R2UR UR5, R49 ;  /* 0x00000000310572ca */ /* 0x000fe200000e0000 */
[----:B------:R-:W-:Y:S01]  /*0ab0*/  IMAD.MOV.U32 R169, RZ, RZ, -0x2 ;  /* 0xfffffffeffa97424 */ /* 0x000fe200078e00ff */
[----:B------:R-:W-:Y:S01]  /*0ac0*/  R2UR UR46, R50 ;  /* 0x00000000322e72ca */ /* 0x000fe200000e0000 */
[----:B------:R-:W-:Y:S01]  /*0ad0*/  ULOP3.LUT UR45, UR38, 0x1, URZ, 0xfc, !UPT ;  /* 0x00000001262d7892 */ /* 0x000fe2000f8efc3f */
[----:B------:R-:W-:Y:S01]  /*0ae0*/  SHF.R.S32.HI R3, RZ, 0x1f, R194 ;  /* 0x0000001fff037819 */ /* 0x000fe200000114c2 */
[----:B------:R-:W-:Y:S01]  /*0af0*/  UMOV UR44, URZ ;  /* 0x0000003f002c7c82 */ /* 0x000fe20008000000 */
[----:B------:R-:W-:Y:S01]  /*0b00*/  UMOV UR43, URZ ;  /* 0x0000003f002b7c82 */ /* 0x000fe20008000000 */
[----:B------:R-:W-:Y:S01]  /*0b10*/  UMOV UR52, URZ ;  /* 0x0000003f00347c82 */ /* 0x000fe20008000000 */
[CC--:B------:R-:W-:Y:S02]  /*0b20*/  LEA.HI R2, R3.reuse, R194.reuse, RZ, 0x4 ;  /* 0x000000c203027211 */ /* 0x0c0fe400078f20ff */
[----:B------:R-:W-:-:S02]  /*0b30*/  LEA.HI R4, R3, R194, RZ, 0x5 ;  /* 0x000000c203047211 */ /* 0x000fc400078f28ff */
[----:B------:R-:W-:Y:S02]  /*0b40*/  LEA.HI R0, R3, R194, RZ, 0x7 ;  /* 0x000000c203007211 */ /* 0x000fe400078f38ff */
[----:B------:R-:W-:Y:S01]  /*0b50*/  SHF.R.S32.HI R7, RZ, 0x4, R2 ;  /* 0x00000004ff077819 */ /* 0x000fe20000011402 */
[----:B------:R-:W-:Y:S01]  /*0b60*/  IMAD.SHL.U32 R4, R4, 0x20, RZ ;  /* 0x0000002004047824 */ /* 0x000fe200078e00ff */
[----:B------:R-:W-:Y:S02]  /*0b70*/  LOP3.LUT R5, R2, 0x3fffff0, RZ, 0xc0, !PT ;  /* 0x03fffff002057812 */ /* 0x000fe400078ec0ff */
[----:B------:R-:W-:Y:S02]  /*0b80*/  LOP3.LUT R19, R0, 0xffffff80, RZ, 0xc0, !PT ;  /* 0xffffff8000137812 */ /* 0x000fe400078ec0ff */
[----:B------:R-:W-:Y:S01]  /*0b90*/  LEA.HI R2, R2, R7, RZ, 0x1 ;  /* 0x0000000702027211 */ /* 0x000fe200078f08ff */
[----:B------:R-:W-:Y:S01]  /*0ba0*/  IMAD.IADD R5, R194, 0x1, -R5 ;  /* 0x00000001c2057824 */ /* 0x000fe200078e0a05 */
[----:B------:R-:W-:Y:S01]  /*0bb0*/  LOP3.LUT R4, R4, 0xfffffc00, RZ, 0xc0, !PT ;  /* 0xfffffc0004047812 */ /* 0x000fe200078ec0ff */
[----:B------:R-:W-:Y:S01]  /*0bc0*/  IMAD.IADD R19, R194, 0x1, -R19 ;  /* 0x00000001c2137824 */ /* 0x000fe200078e0a13 */
[----:B------:R-:W-:-:S02]  /*0bd0*/  LOP3.LUT R2, R2, 0x1ffffffe, RZ, 0xc0, !PT ;  /* 0x1ffffffe02027812 */ /* 0x000fc400078ec0ff */
[----:B------:R-:W-:Y:S01]  /*0be0*/  SHF.R.S32.HI R23, RZ, 0x7, R0 ;  /* 0x00000007ff177819 */ /* 0x000fe20000011400 */
[----:B------:R-:W-:Y:S01]  /*0bf0*/  IMAD R5, R5, 0x40, R4 ;  /* 0x0000004005057824 */ /* 0x000fe200078e0204 */
[----:B------:R-:W-:Y:S01]  /*0c00*/  SHF.R.S32.HI R6, RZ, 0x1f, R19 ;  /* 0x0000001fff067819 */ /* 0x000fe20000011413 */
[----:B------:R-:W-:Y:S01]  /*0c10*/  IMAD.IADD R2, R7, 0x1, -R2 ;  /* 0x0000000107027824 */ /* 0x000fe200078e0a02 */
[----:B------:R-:W-:Y:S02]  /*0c20*/  LEA.HI R4, R3, R194, RZ, 0x2 ;  /* 0x000000c203047211 */ /* 0x000fe400078f10ff */
[----:B------:R-:W-:Y:S01]  /*0c30*/  LEA.HI R8, R6, R19, RZ, 0x2 ;  /* 0x0000001306087211 */ /* 0x000fe200078f10ff */
[----:B------:R-:W-:Y:S01]  /*0c40*/  IMAD R171, R2, 0x8, R5 ;  /* 0x0000000802ab7824 */ /* 0x000fe200078e0205 */
[----:B------:R-:W-:Y:S02]  /*0c50*/  LOP3.LUT R5, R4, 0xfffffffc, RZ, 0xc0, !PT ;  /* 0xfffffffc04057812 */ /* 0x000fe400078ec0ff */
[----:B------:R-:W-:-:S02]  /*0c60*/  SHF.R.S32.HI R9, RZ, 0x2, R8 ;  /* 0x00000002ff097819 */ /* 0x000fc40000011408 */
[----:B------:R-:W-:Y:S01]  /*0c70*/  SHF.R.S32.HI R10, RZ, 0x1f, R8 ;  /* 0x0000001fff0a7819 */ /* 0x000fe20000011408 */
[----:B------:R-:W-:Y:S01]  /*0c80*/  IMAD.IADD R5, R194, 0x1, -R5 ;  /* 0x00000001c2057824 */ /* 0x000fe200078e0a05 */
[----:B------:R-:W-:Y:S02]  /*0c90*/  LEA.HI R3, R3, R194, RZ, 0x3 ;  /* 0x000000c203037211 */ /* 0x000fe400078f18ff */
[----:B------:R-:W-:Y:S02]  /*0ca0*/  LEA.HI R10, R10, R9, RZ, 0x3 ;  /* 0x000000090a0a7211 */ /* 0x000fe400078f18ff */
[----:B------:R-:W-:Y:S02]  /*0cb0*/  LEA.HI R2, R5, R5, RZ, 0x1 ;  /* 0x0000000505027211 */ /* 0x000fe400078f08ff */
[----:B------:R-:W-:Y:S02]  /*0cc0*/  LOP3.LUT R17, R3, 0xfffffff8, RZ, 0xc0, !PT ;  /* 0xfffffff803117812 */ /* 0x000fe400078ec0ff */
[----:B------:R-:W-:-:S02]  /*0cd0*/  LOP3.LUT R10, R10, 0xfffffff8, RZ, 0xc0, !PT ;  /* 0xfffffff80a0a7812 */ /* 0x000fc400078ec0ff */
[----:B------:R-:W-:Y:S01]  /*0ce0*/  LEA.HI R6, R6, R19, RZ, 0x5 ;  /* 0x0000001306067211 */ /* 0x000fe200078f28ff */
[----:B------:R-:W-:Y:S01]  /*0cf0*/  IMAD.IADD R17, R194, 0x1, -R17 ;  /* 0x00000001c2117824 */ /* 0x000fe200078e0a11 */
[----:B------:R-:W-:Y:S01]  /*0d00*/  LEA.HI R0, R0, R23, RZ, 0x1 ;  /* 0x0000001700007211 */ /* 0x000fe200078f08ff */
[----:B------:R-:W-:Y:S01]  /*0d10*/  IMAD.IADD R9, R9, 0x1, -R10 ;  /* 0x0000000109097824 */ /* 0x000fe200078e0a0a */
[----:B------:R-:W-:Y:S02]  /*0d20*/  LOP3.LUT R2, R2, 0x1ffffffe, RZ, 0xc0, !PT ;  /* 0x1ffffffe02027812 */ /* 0x000fe400078ec0ff */
[----:B------:R-:W-:Y:S02]  /*0d30*/  SHF.R.S32.HI R6, RZ, 0x5, R6 ;  /* 0x00000005ff067819 */ /* 0x000fe40000011406 */
[----:B------:R-:W-:Y:S01]  /*0d40*/  LOP3.LUT R0, R0, 0x3fffffe, RZ, 0xc0, !PT ;  /* 0x03fffffe00007812 */ /* 0x000fe200078ec0ff */
[----:B------:R-:W-:Y:S01]  /*0d50*/  IMAD.IADD R5, R5, 0x1, -R2 ;  /* 0x0000000105057824 */ /* 0x000fe200078e0a02 */
[----:B------:R-:W-:Y:S01]  /*0d60*/  LOP3.LUT R8, R8, 0x7ffffffc, RZ, 0xc0, !PT ;  /* 0x7ffffffc08087812 */ /* 0x000fe200078ec0ff */
[----:B------:R-:W-:Y:S01]  /*0d70*/  IMAD.SHL.U32 R2, R17, 0x8, RZ ;  /* 0x0000000811027824 */ /* 0x000fe200078e00ff */
[----:B------:R-:W-:Y:S01]  /*0d80*/  SHF.R.S32.HI R18, RZ, 0x3, R3 ;  /* 0x00000003ff127819 */ /* 0x000fe20000011403 */
[----:B------:R-:W-:-:S02]  /*0d90*/  IMAD R9, R6, 0x10, R9 ;  /* 0x0000001006097824 */ /* 0x000fc400078e0209 */
[----:B------:R-:W-:Y:S01]  /*0da0*/  IMAD.IADD R0, R23, 0x1, -R0 ;  /* 0x0000000117007824 */ /* 0x000fe200078e0a00 */
[----:B------:R-:W-:Y:S01]  /*0db0*/  SHF.R.S32.HI R193, RZ, 0x1f, R2 ;  /* 0x0000001fffc17819 */ /* 0x000fe20000011402 */
[----:B------:R-:W-:Y:S02]  /*0dc0*/  VIADD R16, R2, 0x40 ;  /* 0x0000004002107836 */ /* 0x000fe40000000000 */
[----:B------:R-:W-:Y:S02]  /*0dd0*/  IMAD.IADD R8, R19, 0x1, -R8 ;  /* 0x0000000113087824 */ /* 0x000fe400078e0a08 */
[----:B------:R-:W-:Y:S01]  /*0de0*/  IMAD R168, R0, 0x40, R9 ;  /* 0x0000004000a87824 */ /* 0x000fe200078e0209 */
[----:B------:R-:W-:Y:S01]  /*0df0*/  SHF.R.S32.HI R192, RZ, 0x1f, R16 ;  /* 0x0000001fffc07819 */ /* 0x000fe20000011410 */
[----:B------:R-:W-:Y:S02]  /*0e00*/  IMAD R169, R8, R169, 0xa0 ;  /* 0x000000a008a97424 */ /* 0x000fe400078e02a9 */
[----:B------:R-:W-:-:S07]  /*0e10*/  IMAD R170, R5, 0x8, R168 ;  /* 0x0000000805aa7824 */ /* 0x000fce00078e02a8 */
.L_x_326:
[----:B0123--:R-:W0:Y:S01]  /*0e20*/  LDC.64 R4, c[0x0][0xc88] ;  /* 0x00032200ff047b82 */ /* 0x00fe220000000a00 */
[----:B------:R-:W-:Y:S01]  /*0e30*/  ULDC.64 UR6, c[0x0][0x990] ;  /* 0x0002640000067ab9 */ /* 0x000fe20000000a00 */
[----:B------:R-:W-:Y:S01]  /*0e40*/  ULDC.64 UR8, c[0x0][0x998] ;  /* 0x0002660000087ab9 */ /* 0x000fe20000000a00 */
[----:B0-----:R-:W-:-:S06]  /*0e50*/  IMAD.WIDE R4, R51, 0x4, R4 ;  /* 0x0000000433047825 */ /* 0x001fcc00078e0204 */
[----:B------:R-:W2:Y:S01]  /*0e60*/  LDG.E R4, desc[UR48][R4.64] ;  /* 0x0000003004047981 */ /* 0x000ea2000c1e1900 */
[----:B------:R-:W-:Y:S01]  /*0e70*/  UISETP.NE.U32.AND UP0, UPT, UR6, URZ, UPT ;  /* 0x0000003f0600728c */ /* 0x000fe2000bf05070 */
[----:B------:R-:W-:Y:S01]  /*0e80*/  IMAD.MOV.U32 R3, RZ, RZ, 0x3f800000 ;  /* 0x3f800000ff037424 */ /* 0x000fe200078e00ff */
[----:B------:R-:W-:Y:S01]  /*0e90*/  UISETP.NE.U32.AND UP3, UPT, UR8, URZ, UPT ;  /* 0x0000003f0800728c */ /* 0x000fe2000bf65070 */
[----:B------:R-:W-:Y:S01]  /*0ea0*/  IMAD.MOV.U32 R0, RZ, RZ, 0x3f800000 ;  /* 0x3f800000ff007424 */ /* 0x000fe200078e00ff */
[----:B------:R-:W-:Y:S02]  /*0eb0*/  UISETP.NE.AND.EX UP0, UPT, UR7, URZ, UPT, UP0 ;  /* 0x0000003f0700728c */ /* 0x000fe4000bf05300 */
[----:B------:R-:W-:-:S04]  /*0ec0*/  UISETP.NE.AND.EX UP3, UPT, UR9, URZ, UPT, UP3 ;  /* 0x0000003f0900728c */ /* 0x000fc8000bf65330 */
[----:B------:R-:W-:Y:S02]  /*0ed0*/  PLOP3.LUT P2, PT, PT, PT, UP0, 0x80, 0x0 ;  /* 0x000000000000781c */ /* 0x000fe40003f4f008 */
[----:B------:R-:W-:-:S03]  /*0ee0*/  PLOP3.LUT P3, PT, PT, PT, UP3, 0x80, 0x0 ;  /* 0x000000000000781c */ /* 0x000fc60003f6f038 */
[----:B------:R-:W-:Y:S01]  /*0ef0*/  @UP0 ULDC.64 UR12, c[0x0][0x9a8] ;  /* 0x00026a00000c0ab9 */ /* 0x000fe20000000a00 */
[----:B------:R-:W-:Y:S01]  /*0f00*/  @UP0 ULDC.64 UR14, c[0x0][0x9b0] ;  /* 0x00026c00000e0ab9 */ /* 0x000fe20000000a00 */
[----:B------:R-:W-:Y:S01]  /*0f10*/  @UP3 ULDC.64 UR18, c[0x0][0x9b8] ;  /* 0x00026e0000123ab9 */ /* 0x000fe20000000a00 */
[----:B------:R-:W-:Y:S01]  /*0f20*/  @UP3 ULDC.64 UR20, c[0x0][0x9c0] ;  /* 0x0002700000143ab9 */ /* 0x000fe20000000a00 */
[----:B--2---:R-:W-:-:S13]  /*0f30*/  R2UR UR36, R4 ;  /* 0x00000000042472ca */ /* 0x004fda00000e0000 */
[----:B------:R-:W-:Y:S02]  /*0f40*/  USHF.R.S32.HI UR37, URZ, 0x1f, UR36 ;  /* 0x0000001f3f257899 */ /* 0x000fe40008011424 */
[----:B------:R-:W-:Y:S02]  /*0f50*/  @UP0 UIMAD.WIDE.U32 UR10, UR36, UR12, URZ ;  /* 0x0000000c240a02a5 */ /* 0x000fe4000f8e003f */
[----:B------:R-:W-:Y:S02]  /*0f60*/  @UP0 UIMAD UR4, UR37, UR12, URZ ;  /* 0x0000000c250402a4 */ /* 0x000fe4000f8e023f */
[----:B------:R-:W-:Y:S02]  /*0f70*/  @UP3 UIMAD.WIDE.U32 UR16, UR36, UR18, URZ ;  /* 0x00000012241032a5 */ /* 0x000fe4000f8e003f */
[----:B------:R-:W-:Y:S02]  /*0f80*/  @UP0 UIMAD UR12, UR36, UR13, UR4 ;  /* 0x0000000d240c02a4 */ /* 0x000fe4000f8e0204 */
[----:B------:R-:W-:-:S02]  /*0f90*/  @UP0 USHF.R.S32.HI UR4, URZ, 0x1f, UR46 ;  /* 0x0000001f3f040899 */ /* 0x000fc4000801142e */
[----:B------:R-:W-:Y:S02]  /*0fa0*/  @UP3 UIMAD UR13, UR37, UR18, URZ ;  /* 0x00000012250d32a4 */ /* 0x000fe4000f8e023f */
[----:B------:R-:W-:Y:S02]  /*0fb0*/  @UP0 UIADD3 UR11, UR11, UR12, URZ ;  /* 0x0000000c0b0b0290 */ /* 0x000fe4000fffe03f */
[----:B------:R-:W-:Y:S02]  /*0fc0*/  @UP0 UIMAD UR4, UR4, UR14, URZ ;  /* 0x0000000e040402a4 */ /* 0x000fe4000f8e023f */
[----:B------:R-:W-:Y:S02]  /*0fd0*/  @UP3 UIMAD UR18, UR36, UR19, UR13 ;  /* 0x00000013241232a4 */ /* 0x000fe4000f8e020d */
[----:B------:R-:W-:Y:S02]  /*0fe0*/  @UP3 USHF.R.S32.HI UR19, URZ, 0x1f, UR46 ;  /* 0x0000001f3f133899 */ /* 0x000fe4000801142e */
[----:B------:R-:W-:-:S02]  /*0ff0*/  @UP0 UIMAD UR4, UR46, UR15, UR4 ;  /* 0x0000000f2e0402a4 */ /* 0x000fc4000f8e0204 */
[----:B------:R-:W-:Y:S02]  /*1000*/  @UP0 UIMAD.WIDE.U32 UR14, UR46, UR14, UR10 ;  /* 0x0000000e2e0e02a5 */ /* 0x000fe4000f8e000a */
[----:B------:R-:W-:Y:S01]  /*1010*/  @UP3 UIADD3 UR17, UR17, UR18, URZ ;  /* 0x0000001211113290 */ /* 0x000fe2000fffe03f */
[----:B------:R-:W-:Y:S01]  /*1020*/  ULDC.64 UR10, c[0x0][0xa28] ;  /* 0x00028a00000a7ab9 */ /* 0x000fe20000000a00 */
[----:B------:R-:W-:Y:S01]  /*1030*/  ULDC.64 UR12, c[0x0][0xa20] ;  /* 0x00028800000c7ab9 */ /* 0x000fe20000000a00 */
[----:B------:R-:W-:Y:S02]  /*1040*/  @UP3 UIMAD UR18, UR19, UR20, URZ ;  /* 0x00000014131232a4 */ /* 0x000fe4000f8e023f */
[----:B------:R-:W-:Y:S02]  /*1050*/  UISETP.NE.U32.AND UP1, UPT, UR10, URZ, UPT ;  /* 0x0000003f0a00728c */ /* 0x000fe4000bf25070 */
[----:B------:R-:W-:Y:S02]  /*1060*/  UISETP.NE.U32.AND UP2, UPT, UR12, URZ, UPT ;  /* 0x0000003f0c00728c */ /* 0x000fe4000bf45070 */
[----:B------:R-:W-:-:S02]  /*1070*/  @UP3 UIMAD UR18, UR46, UR21, UR18 ;  /* 0x000000152e1232a4 */ /* 0x000fc4000f8e0212 */
[----:B------:R-:W-:Y:S02]  /*1080*/  @UP3 UIMAD.WIDE.U32 UR16, UR46, UR20, UR16 ;  /* 0x000000142e1032a5 */ /* 0x000fe4000f8e0010 */
[----:B------:R-:W-:Y:S02]  /*1090*/  UISETP.NE.AND.EX UP1, UPT, UR11, URZ, UPT, UP1 ;  /* 0x0000003f0b00728c */ /* 0x000fe4000bf25310 */
[----:B------:R-:W-:Y:S02]  /*10a0*/  UISETP.NE.AND.EX UP2, UPT, UR13, URZ, UPT, UP2 ;  /* 0x0000003f0d00728c */ /* 0x000fe4000bf45320 */
[----:B------:R-:W-:Y:S02]  /*10b0*/  @UP0 UIADD3 UR15, UR15, UR4, URZ ;  /* 0x000000040f0f0290 */ /* 0x000fe4000fffe03f */
[----:B------:R-:W-:Y:S01]  /*10c0*/  @UP0 ULEA UR6, UP4, UR14, UR6, 0x2 ;  /* 0x000000060e060291 */ /* 0x000fe2000f88103f */
[----:B------:R-:W-:Y:S01]  /*10d0*/  PLOP3.LUT P0, PT, PT, PT, UP1, 0x80, 0x0 ;  /* 0x000000000000781c */ /* 0x000fe20003f0f018 */
[----:B------:R-:W-:Y:S01]  /*10e0*/  @UP3 UIADD3 UR4, UR17, UR18, URZ ;  /* 0x0000001211043290 */ /* 0x000fe2000fffe03f */
[----:B------:R-:W-:Y:S01]  /*10f0*/  PLOP3.LUT P1, PT, PT, PT, UP2, 0x80, 0x0 ;  /* 0x000000000000781c */ /* 0x000fe20003f2f028 */
[----:B------:R-:W-:-:S02]  /*1100*/  @UP3 ULEA UR8, UP5, UR16, UR8, 0x2 ;  /* 0x0000000810083291 */ /* 0x000fc4000f8a103f */
[----:B------:R-:W-:Y:S01]  /*1110*/  @UP0 ULEA.HI.X UR7, UR14, UR7, UR15, 0x2, UP4 ;  /* 0x000000070e070291 */ /* 0x000fe2000a0f140f */
[----:B-----5:R-:W-:Y:S01]  /*1120*/  IMAD.U32 R8, RZ, RZ, UR6 ;  /* 0x00000006ff087e24 */ /* 0x020fe2000f8e00ff */
[----:B------:R-:W-:Y:S02]  /*1130*/  @UP3 ULEA.HI.X UR9, UR16, UR9, UR4, 0x2, UP5 ;  /* 0x0000000910093291 */ /* 0x000fe4000a8f1404 */
[----:B------:R-:W-:Y:S01]  /*1140*/  @UP1 ULEA UR10, UP0, UR36, UR10, 0x2 ;  /* 0x0000000a240a1291 */ /* 0x000fe2000f80103f */
[----:B------:R-:W-:Y:S01]  /*1150*/  IMAD.U32 R10, RZ, RZ, UR8 ;  /* 0x00000008ff0a7e24 */ /* 0x000fe2000f8e00ff */
[----:B------:R-:W-:Y:S01]  /*1160*/  @UP2 ULEA UR12, UP3, UR36, UR12, 0x2 ;  /* 0x0000000c240c2291 */ /* 0x000fe2000f86103f */
[----:B------:R-:W-:Y:S01]  /*1170*/  IMAD.U32 R9, RZ, RZ, UR7 ;  /* 0x00000007ff097e24 */ /* 0x000fe2000f8e00ff */
[----:B------:R-:W-:Y:S01]  /*1180*/  @UP1 ULEA.HI.X UR11, UR36, UR11, UR37, 0x2, UP0 ;  /* 0x0000000b240b1291 */ /* 0x000fe200080f1425 */
[----:B------:R-:W-:Y:S01]  /*1190*/  IMAD.U32 R11, RZ, RZ, UR9 ;  /* 0x00000009ff0b7e24 */ /* 0x000fe2000f8e00ff */
[----:B------:R-:W-:-:S02]  /*11a0*/  @UP2 ULEA.HI.X UR13, UR36, UR13, UR37, 0x2, UP3 ;  /* 0x0000000d240d2291 */ /* 0x000fc400098f1425 */
[----:B------:R0:W2:Y:S01]  /*11b0*/  @P2 LDG.E R3, desc[UR48][R8.64] ;  /* 0x0000003008032981 */ /* 0x0000a2000c1e1900 */
[----:B------:R-:W-:Y:S01]  /*11c0*/  IMAD.U32 R4, RZ, RZ, UR10 ;  /* 0x0000000aff047e24 */ /* 0x000fe2000f8e00ff */
[----:B------:R-:W-:Y:S01]  /*11d0*/  ULDC.64 UR6, c[0x0][0x418] ;  /* 0x0001060000067ab9 */ /* 0x000fe20000000a00 */
[----:B------:R-:W-:Y:S01]  /*11e0*/  ULDC UR4, c[0x0][0x424] ;  /* 0x0001090000047ab9 */ /* 0x000fe20000000800 */
[----:B------:R1:W2:Y:S01]  /*11f0*/  @P3 LDG.E R0, desc[UR48][R10.64] ;  /* 0x000000300a003981 */ /* 0x0002a2000c1e1900 */
[----:B------:R-:W-:Y:S02]  /*1200*/  IMAD.U32 R6, RZ, RZ, UR12 ;  /* 0x0000000cff067e24 */ /* 0x000fe4000f8e00ff */
[----:B------:R-:W-:Y:S02]  /*1210*/  IMAD.U32 R5, RZ, RZ, UR11 ;  /* 0x0000000bff057e24 */ /* 0x000fe4000f8e00ff */
[----:B------:R-:W-:-:S03]  /*1220*/  IMAD.U32 R7, RZ, RZ, UR13 ;  /* 0x0000000dff077e24 */ /* 0x000fc6000f8e00ff */
[----:B------:R-:W3:Y:S04]  /*1230*/  @P0 LDG.E R4, desc[UR48][R4.64] ;  /* 0x0000003004040981 */ /* 0x000ee8000c1e1900 */
[----:B----4-:R-:W4:Y:S01]  /*1240*/  @P1 LDG.E R6, desc[UR48][R6.64] ;  /* 0x0000003006061981 */ /* 0x010f22000c1e1900 */
[----:B------:R-:W-:Y:S01]  /*1250*/  UISETP.NE.U32.AND UP0, UPT, UR6, URZ, UPT ;  /* 0x0000003f0600728c */ /* 0x000fe2000bf05070 */
[----:B------:R-:W-:Y:S01]  /*1260*/  IMAD.MOV.U32 R87, RZ, RZ, RZ ;  /* 0x000000ffff577224 */ /* 0x000fe200078e00ff */
[----:B------:R-:W-:Y:S01]  /*1270*/  UMOV UR51, URZ ;  /* 0x0000003f00337c82 */ /* 0x000fe20008000000 */
[----:B------:R-:W-:Y:S01]  /*1280*/  ULDC UR6, c[0x0][0x2f0] ;  /* 0x0000bc0000067ab9 */ /* 0x000fe20000000800 */
[----:B------:R-:W-:Y:S01]  /*1290*/  UISETP.NE.AND.EX UP0, UPT, UR7, URZ, UPT, UP0 ;  /* 0x0000003f0700728c */ /* 0x000fe2000bf05300 */
[----:B0-----:R-:W-:Y:S01]  /*12a0*/  CS2R R8, SRZ ;  /* 0x0000000000087805 */ /* 0x001fe2000001ff00 */
[----:B------:R-:W-:Y:S01]  /*12b0*/  UMOV UR40, UR5 ;  /* 0x0000000500287c82 */ /* 0x000fe20008000000 */
[----:B------:R-:W-:Y:S01]  /*12c0*/  ULDC UR7, c[0x0][0x988] ;  /* 0x0002620000077ab9 */ /* 0x000fe20000000800 */
[----:B------:R-:W-:Y:S01]  /*12d0*/  USEL UR4, UR4, 0x1, UP0 ;  /* 0x0000000104047887 */ /* 0x000fe20008000000 */
[----:B-1----:R-:W-:-:S02]  /*12e0*/  CS2R R10, SRZ ;  /* 0x00000000000a7805 */ /* 0x002fc4000001ff00 */
[----:B------:R-:W-:Y:S02]  /*12f0*/  CS2R R12, SRZ ;  /* 0x00000000000c7805 */ /* 0x000fe4000001ff00 */
[----:B------:R-:W-:Y:S01]  /*1300*/  CS2R R14, SRZ ;  /* 0x00000000000e7805 */ /* 0x000fe2000001ff00 */
[----:B------:R-:W-:Y:S01]  /*1310*/  UIMAD UR4, UR4, UR6, URZ ;  /* 0x00000006040472a4 */ /* 0x000fe2000f8e023f */
        /* <DEDUP_REMOVED lines=18> */
[----:B------:R-:W-:Y:S02]  /*1440*/  IMAD.MOV.U32 R60, RZ, RZ, RZ ;  /* 0x000000ffff3c7224 */ /* 0x000fe400078e00ff */
[----:B--2---:R-:W-:-:S04]  /*1450*/  FMUL.FTZ R0, R3, R0 ;  /* 0x0000000003007220 */ /* 0x004fc80000410000 */
[----:B------:R-:W-:Y:S01]  /*1460*/  FMUL.FTZ R0, R0, UR7 ;  /* 0x0000000700007c20 */ /* 0x000fe20008410000 */
[----:B---3--:R-:W-:-:S04]  /*1470*/  @P0 R2UR UR51, R4 ;  /* 0x00000000043302ca */ /* 0x008fc800000e0000 */
[----:B------:R-:W-:Y:S01]  /*1480*/  R2UR UR39, R0 ;  /* 0x00000000002772ca */ /* 0x000fe200000e0000 */
[----:B------:R-:W-:Y:S01]  /*1490*/  IMAD.MOV.U32 R0, RZ, RZ, RZ ;  /* 0x000000ffff007224 */ /* 0x000fe200078e00ff */
[----:B----4-:R-:W-:Y:S02]  /*14a0*/  @P1 R2UR UR4, R6 ;  /* 0x00000000060412ca */ /* 0x010fe400000e0000 */
[----:B------:R-:W-:Y:S02]  /*14b0*/  CS2R R6, SRZ ;  /* 0x0000000000067805 */ /* 0x000fe4000001ff00 */
[----:B------:R-:W-:Y:S01]  /*14c0*/  PLOP3.LUT P0, PT, PT, PT, PT, 0x80, 0x0 ;  /* 0x000000000000781c */ /* 0x000fe20003f0f070 */
[----:B------:R-:W-:-:S12]  /*14d0*/  @P1 BRA `(.L_x_283) ;  /* 0x0000000000341947 */ /* 0x000fd80003800000 */
[----:B------:R-:W-:Y:S02]  /*14e0*/  ULDC.64 UR6, c[0x0][0xa08] ;  /* 0x0002820000067ab9 */ /* 0x000fe40000000a00 */
[----:B------:R-:W-:-:S04]  /*14f0*/  ISETP.NE.U32.AND P1, PT, RZ, UR6, PT ;  /* 0x00000006ff007c0c */ /* 0x000fc8000bf25070 */
[----:B------:R-:W-:-:S13]  /*1500*/  ISETP.NE.AND.EX P1, PT, RZ, UR7, PT, P1 ;  /* 0x00000007ff007c0c */ /* 0x000fda000bf25310 */
[----:B------:R-:W-:Y:S05]  /*1510*/  @!P1 BRA `(.L_x_283) ;  /* 0x0000000000249947 */ /* 0x000fea0003800000 */
[----:B------:R-:W-:Y:S02]  /*1520*/  ULDC.64 UR4, c[0x0][0xa08] ;  /* 0x0002820000047ab9 */ /* 0x000fe40000000a00 */
[----:B------:R-:W-:-:S06]  /*1530*/  UIMAD.WIDE UR4, UR36, 0x4, UR4 ;  /* 0x00000004240478a5 */ /* 0x000fcc000f8e0204 */
[----:B------:R-:W-:Y:S02]  /*1540*/  IMAD.U32 R4, RZ, RZ, UR4 ;  /* 0x00000004ff047e24 */ /* 0x000fe4000f8e00ff */
[----:B------:R-:W-:-:S05]  /*1550*/  IMAD.U32 R5, RZ, RZ, UR5 ;  /* 0x00000005ff057e24 */ /* 0x000fca000f8e00ff */
[----:B------:R-:W2:Y:S04]  /*1560*/  LDG.E R48, desc[UR48][R4.64] ;  /* 0x0000003004307981 */ /* 0x000ea8000c1e1900 */
[----:B------:R-:W3:Y:S01]  /*1570*/  LDG.E R3, desc[UR48][R4.64+0x4] ;  /* 0x0000043004037981 */ /* 0x000ee2000c1e1900 */
[----:B--2---:R-:W-:Y:S02]  /*1580*/  R2UR UR4, R48 ;  /* 0x00000000300472ca */ /* 0x004fe400000e0000 */
[----:B---3--:R-:W-:-:S13]  /*1590*/  R2UR UR5, R3 ;  /* 0x00000000030572ca */ /* 0x008fda00000e0000 */
[----:B------:R-:W-:-:S12]  /*15a0*/  UIADD3 UR4, -UR4, UR5, URZ ;  /* 0x0000000504047290 */ /* 0x000fd8000fffe13f */
.L_x_283:
[----:B------:R-:W-:Y:S01]  /*15b0*/  UIADD3 UR51, -UR51, UR4, URZ ;  /* 0x0000000433337290 */ /* 0x000fe2000fffe13f */
[----:B------:R-:W-:Y:S01]  /*15c0*/  CS2R R94, SRZ ;  /* 0x00000000005e7805 */ /* 0x000fe2000001ff00 */
[----:B------:R-:W-:Y:S01]  /*15d0*/  UMOV UR41, UR46 ;  /* 0x0000002e00297c82 */ /* 0x000fe20008000000 */
[----:B------:R-:W-:Y:S01]  /*15e0*/  IMAD.MOV.U32 R61, RZ, RZ, RZ ;  /* 0x000000ffff3d7224 */ /* 0x000fe200078e00ff */
[----:B------:R-:W-:Y:S01]  /*15f0*/  UISETP.GE.AND UP0, UPT, UR51, 0x1, UPT ;  /* 0x000000013300788c */ /* 0x000fe2000bf06270 */
[----:B------:R-:W-:Y:S01]  /*1600*/  CS2R R64, SRZ ;  /* 0x0000000000407805 */ /* 0x000fe2000001ff00 */
[----:B------:R-:W-:Y:S01]  /*1610*/  UIADD3 UR4, UR51, 0x9f, URZ ;  /* 0x0000009f33047890 */ /* 0x000fe2000fffe03f */
[----:B------:R-:W-:Y:S02]  /*1620*/  CS2R R96, SRZ ;  /* 0x0000000000607805 */ /* 0x000fe4000001ff00 */
[----:B------:R-:W-:Y:S02]  /*1630*/  CS2R R68, SRZ ;  /* 0x0000000000447805 */ /* 0x000fe4000001ff00 */
[----:B------:R-:W-:-:S02]  /*1640*/  CS2R R98, SRZ ;  /* 0x0000000000627805 */ /* 0x000fc4000001ff00 */
[----:B------:R-:W-:Y:S01]  /*1650*/  PLOP3.LUT P1, PT, PT, PT, UP0, 0x80, 0x0 ;  /* 0x000000000000781c */ /* 0x000fe20003f2f008 */
[----:B------:R-:W-:Y:S01]  /*1660*/  UIMAD.WIDE UR4, UR4, 0x66666667, URZ ;  /* 0x66666667040478a5 */ /* 0x000fe2000f8e023f */
[----:B------:R-:W-:Y:S02]  /*1670*/  CS2R R72, SRZ ;  /* 0x0000000000487805 */ /* 0x000fe4000001ff00 */
[----:B------:R-:W-:Y:S01]  /*1680*/  CS2R R100, SRZ ;  /* 0x0000000000647805 */ /* 0x000fe2000001ff00 */
[----:B------:R-:W-:Y:S01]  /*1690*/  IMAD.MOV.U32 R76, RZ, RZ, RZ ;  /* 0x000000ffff4c7224 */ /* 0x000fe200078e00ff */
[----:B------:R-:W-:Y:S01]  /*16a0*/  USHF.R.U32.HI UR50, URZ, 0x1f, UR5 ;  /* 0x0000001f3f327899 */ /* 0x000fe20008011605 */
[----:B------:R-:W-:-:S03]  /*16b0*/  IMAD.MOV.U32 R102, RZ, RZ, RZ ;  /* 0x000000ffff667224 */ /* 0x000fc600078e00ff */
[----:B------:R-:W-:-:S03]  /*16c0*/  ULEA.HI.SX32 UR50, UR5, UR50, 0x1a ;  /* 0x0000003205327291 */ /* 0x000fc6000f8fd23f */
[----:B------:R-:W-:Y:S09]  /*16d0*/  @!P1 BRA `(.L_x_284) ;  /* 0x0000006c00bc9947 */ /* 0x000ff20003800000 */
[----:B------:R-:W0:Y:S01]  /*16e0*/  SHFL.IDX PT, R0, R23, RZ, 0x1f ;  /* 0x00001fff17007589 */ /* 0x000e2200000e0000 */
[----:B------:R-:W1:Y:S01]  /*16f0*/  S2UR UR6, SR_CgaCtaId ;  /* 0x00000000000679c3 */ /* 0x000e620000008800 */
[----:B------:R-:W-:Y:S01]  /*1700*/  UMOV UR5, 0x400 ;  /* 0x0000040000057882 */ /* 0x000fe20000000000 */
[----:B0-----:R-:W-:Y:S01]  /*1710*/  R2UR UR42, R0 ;  /* 0x00000000002a72ca */ /* 0x001fe200000e0000 */
[----:B-1----:R-:W-:-:S04]  /*1720*/  ULEA UR5, UR6, UR5, 0x18 ;  /* 0x0000000506057291 */ /* 0x002fc8000f8ec03f */
[----:B------:R-:W-:-:S04]  /*1730*/  UIADD3 UR5, UR5, 0x14400, URZ ;  /* 0x0001440005057890 */ /* 0x000fc8000fffe03f */
[----:B------:R-:W-:-:S04]  /*1740*/  ULOP3.LUT UP0, URZ, UR5, 0x9f, URZ, 0xc0, !UPT ;  /* 0x0000009f053f7892 */ /* 0x000fc8000f80c03f */
[----:B------:R-:W-:Y:S02]  /*1750*/  ULEA.HI UR4, UR42, UR42, URZ, 0x1 ;  /* 0x0000002a2a047291 */ /* 0x000fe4000f8f083f */
[----:B------:R-:W-:Y:S02]  /*1760*/  PLOP3.LUT P0, PT, PT, PT, UP0, 0x80, 0x0 ;  /* 0x000000000000781c */ /* 0x000fe40003f0f008 */
[----:B------:R-:W-:-:S04]  /*1770*/  ULOP3.LUT UR4, UR4, 0x3e, URZ, 0xc0, !UPT ;  /* 0x0000003e04047892 */ /* 0x000fc8000f8ec03f */
[----:B------:R-:W-:-:S04]  /*1780*/  UIADD3 UR4, UR42, -UR4, URZ ;  /* 0x800000042a047290 */ /* 0x000fc8000fffe03f */
[----:B------:R-:W-:-:S04]  /*1790*/  ULEA UR4, UR4, UR5, 0xc ;  /* 0x0000000504047291 */ /* 0x000fc8000f8e603f */
[----:B------:R-:W-:-:S04]  /*17a0*/  USHF.R.U32.HI UR4, URZ, 0x4, UR4 ;  /* 0x000000043f047899 */ /* 0x000fc80008011604 */
[----:B------:R-:W-:Y:S01]  /*17b0*/  ULOP3.LUT UR53, UR4, 0x3fff, URZ, 0xc0, !UPT ;  /* 0x00003fff04357892 */ /* 0x000fe2000f8ec03f */
[----:B------:R-:W-:Y:S11]  /*17c0*/  @!P0 BRA `(.L_x_285) ;  /* 0x0000000000408947 */ /* 0x000ff60003800000 */
        /* <DEDUP_REMOVED lines=16> */
.L_x_285:
[----:B------:R-:W0:Y:S01]  /*18d0*/  S2UR UR5, SR_CgaCtaId ;  /* 0x00000000000579c3 */ /* 0x000e220000008800 */
[----:B------:R-:W-:Y:S01]  /*18e0*/  ULEA.HI UR4, UR44, UR44, URZ, 0x1 ;  /* 0x0000002c2c047291 */ /* 0x000fe2000f8f083f */
[----:B------:R-:W-:Y:S01]  /*18f0*/  MOV R0, 0x400 ;  /* 0x0000040000007802 */ /* 0x000fe20000000f00 */
[----:B------:R-:W-:Y:S02]  /*1900*/  IMAD.U32 R4, RZ, RZ, UR45 ;  /* 0x0000002dff047e24 */ /* 0x000fe4000f8e00ff */
[----:B------:R-:W-:-:S03]  /*1910*/  ULOP3.LUT UR4, UR4, 0xfffffffe, URZ, 0xc0, !UPT ;  /* 0xfffffffe04047892 */ /* 0x000fc6000f8ec03f */
[----:B------:R-:W-:Y:S01]  /*1920*/  ISETP.NE.AND P0, PT, R4, 0x3, PT ;  /* 0x000000030400780c */ /* 0x000fe20003f05270 */
[----:B------:R-:W-:-:S06]  /*1930*/  UIADD3 UR4, UR44, -UR4, URZ ;  /* 0x800000042c047290 */ /* 0x000fcc000fffe03f */
[----:B------:R-:W-:-:S05]  /*1940*/  IMAD.U32 R5, RZ, RZ, UR4 ;  /* 0x00000004ff057e24 */ /* 0x000fca000f8e00ff */
[----:B------:R-:W-:Y:S01]  /*1950*/  SHF.L.U32 R5, R5, 0x1f, RZ ;  /* 0x0000001f05057819 */ /* 0x000fe200000006ff */
[----:B0-----:R-:W-:-:S05]  /*1960*/  IMAD.U32 R3, RZ, RZ, UR5 ;  /* 0x00000005ff037e24 */ /* 0x001fca000f8e00ff */
[----:B------:R-:W-:-:S04]  /*1970*/  LEA R0, R3, R0, 0x18 ;  /* 0x0000000003007211 */ /* 0x000fc800078ec0ff */
[----:B------:R-:W0:Y:S02]  /*1980*/  SYNCS.PHASECHK.TRANS64.TRYWAIT P1, [R0+URZ+0x29800], R5 ;  /* 0x02980005000075a7 */ /* 0x000e24000802017f */
[----:B0-----:R-:W-:Y:S05]  /*1990*/  @!P1 BRA `(.L_x_286) ;  /* 0x000000e400cc9947 */ /* 0x001fea0003800000 */
.L_x_424:
[----:B------:R-:W-:Y:S05]  /*19a0*/  @!P0 BRA `(.L_x_287) ;  /* 0x0000000000048947 */ /* 0x000fea0003800000 */
[----:B------:R-:W-:Y:S01]  /*19b0*/  BPT.TRAP 0x1 ;  /* 0x000000040000795c */ /* 0x000fe20000300000 */
.L_x_287:
[----:B0-----:R-:W-:Y:S02]  /*19c0*/  IMAD.U32 R5, RZ, RZ, UR52 ;  /* 0x00000034ff057e24 */ /* 0x001fe4000f8e00ff */
[----:B------:R-:W-:Y:S02]  /*19d0*/  IMAD.U32 R4, RZ, RZ, UR43 ;  /* 0x0000002bff047e24 */ /* 0x000fe4000f8e00ff */
[----:B------:R-:W-:-:S03]  /*19e0*/  IMAD R6, R5, 0x8, R0 ;  /* 0x0000000805067824 */ /* 0x000fc600078e0200 */
[----:B------:R-:W-:-:S04]  /*19f0*/  SHF.L.U32 R5, R4, 0x1f, RZ ;  /* 0x0000001f04057819 */ /* 0x000fc800000006ff */
[----:B------:R0:W1:Y:S01]  /*1a00*/  SYNCS.PHASECHK.TRANS64.TRYWAIT P1, [R6+URZ+0x29830], R5 ;  /* 0x02983005060075a7 */ /* 0x000062000802017f */
[----:B------:R-:W-:Y:S05]  /*1a10*/  @!P0 BRA `(.L_x_288) ;  /* 0x0000000000048947 */ /* 0x000fea0003800000 */
[----:B------:R-:W-:Y:S01]  /*1a20*/  BPT.TRAP 0x1 ;  /* 0x000000040000795c */ /* 0x000fe20000300000 */
.L_x_288:
[----:B------:R-:W2:Y:S01]  /*1a30*/  S2R R4, SR_TID.X ;  /* 0x0000000000047919 */ /* 0x000ea20000002100 */
[----:B------:R-:W-:Y:S01]  /*1a40*/  IMAD.MOV.U32 R87, RZ, RZ, RZ ;  /* 0x000000ffff577224 */ /* 0x000fe200078e00ff */
[----:B--2---:R-:W-:Y:S01]  /*1a50*/  LOP3.LUT P2, RZ, R4, 0x7f, RZ, 0xc0, !PT ;  /* 0x0000007f04ff7812 */ /* 0x004fe2000784c0ff */
[----:B-1----:R-:W-:-:S12]  /*1a60*/  @P1 BRA `(.L_x_289) ;  /* 0x0000000000081947 */ /* 0x002fd80003800000 */
[----:B------:R-:W1:Y:S02]  /*1a70*/  SYNCS.PHASECHK.TRANS64.TRYWAIT P1, [R6+URZ+0x29830], R5 ;  /* 0x02983005060075a7 */ /* 0x000e64000802017f */
[----:B-1----:R-:W-:Y:S05]  /*1a80*/  @!P1 BRA `(.L_x_290) ;  /* 0x000000e400a49947 */ /* 0x002fea0003800000 */
.L_x_289:
[----:B------:R-:W-:Y:S05]  /*1a90*/  WARPSYNC.ALL ;  /* 0x0000000000007948 */ /* 0x000fea0003800000 */
[----:B------:R-:W-:Y:S01]  /*1aa0*/  R2UR UR4, R0 ;  /* 0x00000000000472ca */ /* 0x000fe200000e0000 */
[----:B------:R-:W-:Y:S01]  /*1ab0*/  ULOP3.LUT UR20, UR53, 0x10000, URZ, 0xfc, !UPT ;  /* 0x0001000035147892 */ /* 0x000fe2000f8efc3f */
[----:B------:R-:W-:Y:S01]  /*1ac0*/  WARPGROUP.ARRIVE ;  /* 0x00000000000079c5 */ /* 0x000fe20000000000 */
[----:B------:R-:W-:Y:S01]  /*1ad0*/  UMOV UR25, 0x80000020 ;  /* 0x8000002000197882 */ /* 0x000fe20000000000 */
[----:B------:R-:W-:Y:S01]  /*1ae0*/  UMOV UR27, 0x80000020 ;  /* 0x80000020001b7882 */ /* 0x000fe20000000000 */
[----:B------:R-:W-:Y:S01]  /*1af0*/  UMOV UR5, UR25 ;  /* 0x0000001900057c82 */ /* 0x000fe20008000000 */
[----:B------:R-:W-:Y:S01]  /*1b00*/  UMOV UR7, 0x80000020 ;  /* 0x8000002000077882 */ /* 0x000fe20000000000 */
[----:B------:R-:W-:Y:S01]  /*1b10*/  UIADD3 UR9, UR20, 0x2, URZ ;  /* 0x0000000214097890 */ /* 0x000fe2000fffe03f */
[----:B------:R-:W-:Y:S01]  /*1b20*/  VIADD R4, R169, UR51 ;  /* 0x00000033a9047c36 */ /* 0x000fe20008000000 */
[----:B------:R-:W-:Y:S01]  /*1b30*/  UMOV UR24, UR20 ;  /* 0x0000001400187c82 */ /* 0x000fe20008000000 */
[----:B------:R-:W-:Y:S01]  /*1b40*/  UMOV UR11, 0x80000020 ;  /* 0x80000020000b7882 */ /* 0x000fe20000000000 */
[----:B------:R-:W-:Y:S01]  /*1b50*/  UIADD3 UR13, UR20, 0x200, URZ ;  /* 0x00000200140d7890 */ /* 0x000fe2000fffe03f */
[----:B------:R-:W-:Y:S01]  /*1b60*/  IMAD.U32 R7, RZ, RZ, UR50 ;  /* 0x00000032ff077e24 */ /* 0x000fe2000f8e00ff */
[----:B------:R-:W-:Y:S01]  /*1b70*/  UIADD3 UR4, UR4, 0x1a400, URZ ;  /* 0x0001a40004047890 */ /* 0x000fe2000fffe03f */
[----:B------:R-:W-:Y:S01]  /*1b80*/  P2R R15, PR, RZ, 0x1 ;  /* 0x00000001ff0f7803 */ /* 0x000fe20000000000 */
[----:B------:R-:W-:Y:S01]  /*1b90*/  UMOV UR15, 0x80000020 ;  /* 0x80000020000f7882 */ /* 0x000fe20000000000 */
[----:B------:R-:W-:Y:S01]  /*1ba0*/  UMOV UR19, 0x80000020 ;  /* 0x8000002000137882 */ /* 0x000fe20000000000 */
[----:B------:R-:W-:Y:S01]  /*1bb0*/  USHF.R.U32.HI UR4, URZ, 0x4, UR4 ;  /* 0x000000043f047899 */ /* 0x000fe20008011604 */
[----:B------:R-:W-:Y:S01]  /*1bc0*/  IMAD R7, R7, -0xa0, R4 ;  /* 0xffffff6007077824 */ /* 0x000fe200078e0204 */
[----:B------:R-:W-:Y:S01]  /*1bd0*/  UMOV UR23, 0x80000020 ;  /* 0x8000002000177882 */ /* 0x000fe20000000000 */
[----:B------:R-:W-:Y:S01]  /*1be0*/  IMAD.U32 R11, RZ, RZ, UR39 ;  /* 0x00000027ff0b7e24 */ /* 0x000fe2000f8e00ff */
[----:B------:R-:W-:Y:S01]  /*1bf0*/  ULOP3.LUT UR4, UR4, 0x3fff, URZ, 0xc0, !UPT ;  /* 0x00003fff04047892 */ /* 0x000fe2000f8ec03f */
[----:B------:R-:W2:Y:S01]  /*1c00*/  S2R R83, SR_TID.X ;  /* 0x0000000000537919 */ /* 0x000ea20000002100 */
[C---:B------:R-:W-:Y:S01]  /*1c10*/  ISETP.GT.AND P2, PT, R7.reuse, RZ, PT ;  /* 0x000000ff0700720c */ /* 0x040fe20003f44270 */
[----:B------:R-:W-:Y:S01]  /*1c20*/  UISETP.GE.AND UP0, UPT, UR51, 0xa1, UPT ;  /* 0x000000a13300788c */ /* 0x000fe2000bf06270 */
[C---:B------:R-:W-:Y:S01]  /*1c30*/  ISETP.GT.AND P5, PT, R7.reuse, 0x1, PT ;  /* 0x000000010700780c */ /* 0x040fe20003fa4270 */
[----:B------:R-:W-:Y:S01]  /*1c40*/  ULOP3.LUT UR47, UR4, 0x10000, URZ, 0xfc, !UPT ;  /* 0x00010000042f7892 */ /* 0x000fe2000f8efc3f */
[C---:B------:R-:W-:Y:S01]  /*1c50*/  ISETP.GT.AND P4, PT, R7.reuse, 0x8, PT ;  /* 0x000000080700780c */ /* 0x040fe20003f84270 */
[--C-:B------:R-:W-:Y:S01]  /*1c60*/  IMAD.MOV.U32 R86, RZ, RZ, R87.reuse ;  /* 0x000000ffff567224 */ /* 0x100fe200078e0057 */
[----:B------:R-:W-:Y:S01]  /*1c70*/  UMOV UR4, UR24 ;  /* 0x0000001800047c82 */ /* 0x000fe20008000000 */
[----:B------:R-:W-:Y:S01]  /*1c80*/  UIMAD UR28, UR52, 0x780, UR47 ;  /* 0x00000780341c78a4 */ /* 0x000fe2000f8e022f */
[C---:B------:R-:W-:Y:S01]  /*1c90*/  ISETP.GT.AND P1, PT, R7.reuse, 0x9, PT ;  /* 0x000000090700780c */ /* 0x040fe20003f24270 */
[----:B------:R-:W-:Y:S01]  /*1ca0*/  IMAD.MOV.U32 R85, RZ, RZ, R87 ;  /* 0x000000ffff557224 */ /* 0x000fe200078e0057 */
[C---:B------:R-:W-:Y:S01]  /*1cb0*/  ISETP.GT.AND P3, PT, R7.reuse, 0x10, PT ;  /* 0x000000100700780c */ /* 0x040fe20003f64270 */
[----:B------:R-:W-:Y:S01]  /*1cc0*/  UIADD3 UR6, UR28, 0x180, URZ ;  /* 0x000001801c067890 */ /* 0x000fe2000fffe03f */
[C---:B------:R-:W-:Y:S01]  /*1cd0*/  ISETP.GT.AND P0, PT, R7.reuse, 0x79, PT ;  /* 0x000000790700780c */ /* 0x040fe20003f04270 */
[----:B------:R-:W-:Y:S01]  /*1ce0*/  UIADD3 UR8, UR28, 0x200, URZ ;  /* 0x000002001c087890 */ /* 0x000fe2000fffe03f */
[----:B------:R-:W-:Y:S01]  /*1cf0*/  ISETP.GT.AND P6, PT, R7, 0x80, PT ;  /* 0x000000800700780c */ /* 0x000fe20003fc4270 */
[----:B------:R-:W-:Y:S01]  /*1d00*/  UMOV UR26, UR28 ;  /* 0x0000001c001a7c82 */ /* 0x000fe20008000000 */
[----:B------:R-:W-:Y:S01]  /*1d10*/  UIADD3 UR10, UR28, 0x2, URZ ;  /* 0x000000021c0a7890 */ /* 0x000fe2000fffe03f */
[----:B------:R-:W-:Y:S01]  /*1d20*/  QGMMA.64x32x32.F32.E4M3.E4M3 R104, gdesc[UR24], RZ, !UPT, gsb0 ;  /* 0x00600000186879f3 */ /* 0x000fe2000c0008ff */
[----:B------:R-:W-:Y:S01]  /*1d30*/  UIADD3 UR26, UR28, 0x80, URZ ;  /* 0x000000801c1a7890 */ /* 0x000fe2000fffe03f */
[----:B------:R-:W-:Y:S01]  /*1d40*/  UMOV UR27, 0x80000020 ;  /* 0x80000020001b7882 */ /* 0x000fe20000000000 */
[----:B------:R-:W-:-:S02]  /*1d50*/  UIADD3 UR12, UR28, 0x202, URZ ;  /* 0x000002021c0c7890 */ /* 0x000fc4000fffe03f */
[----:B------:R-:W-:Y:S02]  /*1d60*/  UIADD3 UR14, UR28, 0x280, URZ ;  /* 0x000002801c0e7890 */ /* 0x000fe4000fffe03f */
[----:B------:R-:W-:Y:S02]  /*1d70*/  UIADD3 UR16, UR28, 0x282, URZ ;  /* 0x000002821c107890 */ /* 0x000fe4000fffe03f */
[----:B------:R-:W-:Y:S02]  /*1d80*/  UIADD3 UR18, UR28, 0x402, URZ ;  /* 0x000004021c127890 */ /* 0x000fe4000fffe03f */
[----:B------:R-:W-:Y:S01]  /*1d90*/  UIADD3 UR22, UR28, 0x680, URZ ;  /* 0x000006801c167890 */ /* 0x000fe2000fffe03f */
[----:B------:R-:W-:Y:S02]  /*1da0*/  WARPGROUP.DEPBAR.LE gsb0, 0x0 ;  /* 0x00008000000079c5 */ /* 0x000fe40000010000 */
        /* <DEDUP_REMOVED lines=255> */
[----:B------:R-:W-:Y:S02]  /*2da0*/  FSEL R41, R41, -INF , P2 ;  /* 0xff80000029297808 */ /* 0x000fe40001000000 */
[----:B------:R-:W-:Y:S01]  /*2db0*/  FMNMX.FTZ R4, R40, R9, !PT ;  /* 0x0000000928047209 */ /* 0x000fe20007810000 */
[----:B------:R-:W-:Y:S01]  /*2dc0*/  QGMMA.64x32x32.F32.E4M3.E4M3 R24, gdesc[UR20], R24, gsb0 ;  /* 0x00600000141879f3 */ /* 0x000fe20008000818 */
[----:B------:R-:W-:Y:S02]  /*2dd0*/  FSEL R44, R44, -INF , P5 ;  /* 0xff8000002c2c7808 */ /* 0x000fe40002800000 */
[----:B------:R-:W-:Y:S02]  /*2de0*/  FMNMX.FTZ R9, R41, R4, !PT ;  /* 0x0000000429097209 */ /* 0x000fe40007810000 */
        /* <DEDUP_REMOVED lines=11> */
[----:B------:R-:W-:Y:S02]  /*2ea0*/  FMNMX.FTZ R9, R49, R4, !PT ;  /* 0x0000000431097209 */ /* 0x000fe40007810000 */
[----:B------:R-:W-:-:S02]  /*2eb0*/  FSEL R53, R53, -INF , P0 ;  /* 0xff80000035357808 */ /* 0x000fc40000000000 */
[----:B------:R-:W-:Y:S02]  /*2ec0*/  FMNMX.FTZ R4, R52, R9, !PT ;  /* 0x0000000934047209 */ /* 0x000fe40007810000 */
[----:B------:R-:W-:Y:S02]  /*2ed0*/  ISETP.GT.AND P0, PT, R7, 0x81, PT ;  /* 0x000000810700780c */ /* 0x000fe40003f04270 */
[----:B------:R-:W-:Y:S02]  /*2ee0*/  FMNMX.FTZ R9, R53, R4, !PT ;  /* 0x0000000435097209 */ /* 0x000fe40007810000 */
[----:B------:R-:W-:Y:S02]  /*2ef0*/  FSEL R51, R51, -INF , P1 ;  /* 0xff80000033337808 */ /* 0x000fe40000800000 */
[----:B------:R-:W-:Y:S02]  /*2f00*/  ISETP.GT.AND P1, PT, R7, 0x88, PT ;  /* 0x000000880700780c */ /* 0x000fe40003f24270 */
[----:B------:R-:W-:-:S02]  /*2f10*/  FSEL R54, R54, -INF , P2 ;  /* 0xff80000036367808 */ /* 0x000fc40001000000 */
[C---:B------:R-:W-:Y:S02]  /*2f20*/  ISETP.GT.AND P2, PT, R7.reuse, 0x89, PT ;  /* 0x000000890700780c */ /* 0x040fe40003f44270 */
[----:B------:R-:W-:Y:S02]  /*2f30*/  P2R R14, PR, RZ, 0x1 ;  /* 0x00000001ff0e7803 */ /* 0x000fe40000000000 */
        /* <DEDUP_REMOVED lines=9> */
[----:B------:R-:W-:Y:S02]  /*2fd0*/  FSEL R25, R25, -INF , P0 ;  /* 0xff80000019197808 */ /* 0x000fe40000000000 */
[----:B------:R-:W-:-:S02]  /*2fe0*/  FMNMX.FTZ R4, R24, R9, !PT ;  /* 0x0000000918047209 */ /* 0x000fc40007810000 */
[----:B------:R-:W-:Y:S02]  /*2ff0*/  FSEL R28, R28, -INF , P1 ;  /* 0xff8000001c1c7808 */ /* 0x000fe40000800000 */
[----:B------:R-:W-:Y:S02]  /*3000*/  FMNMX.FTZ R9, R25, R4, !PT ;  /* 0x0000000419097209 */ /* 0x000fe40007810000 */
[----:B------:R-:W-:Y:S02]  /*3010*/  ISETP.GT.AND P0, PT, R7, 0x80, PT ;  /* 0x000000800700780c */ /* 0x000fe40003f04270 */
[----:B------:R-:W-:Y:S02]  /*3020*/  FSEL R29, R29, -INF , P2 ;  /* 0xff8000001d1d7808 */ /* 0x000fe40001000000 */
[----:B------:R-:W-:Y:S02]  /*3030*/  FMNMX.FTZ R4, R28, R9, !PT ;  /* 0x000000091c047209 */ /* 0x000fe40007810000 */
[----:B------:R-:W-:-:S02]  /*3040*/  FSEL R26, R26, -INF , P0 ;  /* 0xff8000001a1a7808 */ /* 0x000fc40000000000 */
[----:B------:R-:W-:Y:S02]  /*3050*/  FSEL R32, R32, -INF , P3 ;  /* 0xff80000020207808 */ /* 0x000fe40001800000 */
[----:B------:R-:W-:Y:S02]  /*3060*/  FMNMX.FTZ R9, R29, R4, !PT ;  /* 0x000000041d097209 */ /* 0x000fe40007810000 */
[----:B------:R-:W-:Y:S02]  /*3070*/  ISETP.NE.AND P0, PT, R14, RZ, PT ;  /* 0x000000ff0e00720c */ /* 0x000fe40003f05270 */
[----:B------:R-:W-:Y:S02]  /*3080*/  FSEL R33, R33, -INF , P4 ;  /* 0xff80000021217808 */ /* 0x000fe40002000000 */
[----:B------:R-:W-:Y:S02]  /*3090*/  FMNMX.FTZ R4, R32, R9, !PT ;  /* 0x0000000920047209 */ /* 0x000fe40007810000 */
[----:B------:R-:W-:-:S02]  /*30a0*/  FSEL R27, R27, -INF , P0 ;  /* 0xff8000001b1b7808 */ /* 0x000fc40000000000 */
[----:B------:R-:W-:Y:S02]  /*30b0*/  ISETP.NE.AND P0, PT, R15, RZ, PT ;  /* 0x000000ff0f00720c */ /* 0x000fe40003f05270 */
[----:B------:R-:W-:Y:S02]  /*30c0*/  FMNMX.FTZ R15, R106, R107, !PT ;  /* 0x0000006b6a0f7209 */ /* 0x000fe40007810000 */
[----:B------:R-:W-:Y:S02]  /*30d0*/  FSEL R36, R36, -INF , P5 ;  /* 0xff80000024247808 */ /* 0x000fe40002800000 */
[----:B------:R-:W-:Y:S02]  /*30e0*/  FMNMX.FTZ R9, R33, R4, !PT ;  /* 0x0000000421097209 */ /* 0x000fe40007810000 */
[----:B------:R-:W-:Y:S02]  /*30f0*/  ISETP.GT.AND P6, PT, R7, 0x99, PT ;  /* 0x000000990700780c */ /* 0x000fe40003fc4270 */
[----:B------:R-:W-:-:S02]  /*3100*/  FMNMX.FTZ R20, R110, R15, !PT ;  /* 0x0000000f6e147209 */ /* 0x000fc40007810000 */
[----:B------:R-:W-:Y:S02]  /*3110*/  FSEL R37, R37, -INF , P6 ;  /* 0xff80000025257808 */ /* 0x000fe40003000000 */
[----:B------:R-:W-:Y:S02]  /*3120*/  FMNMX.FTZ R4, R36, R9, !PT ;  /* 0x0000000924047209 */ /* 0x000fe40007810000 */
[----:B------:R-:W-:Y:S02]  /*3130*/  FMNMX.FTZ R15, R111, R20, !PT ;  /* 0x000000146f0f7209 */ /* 0x000fe40007810000 */
[----:B------:R-:W-:Y:S02]  /*3140*/  FMNMX.FTZ R8, R37, R4, !PT ;  /* 0x0000000425087209 */ /* 0x000fe40007810000 */
[----:B------:R-:W-:Y:S02]  /*3150*/  FMNMX.FTZ R20, R114, R15, !PT ;  /* 0x0000000f72147209 */ /* 0x000fe40007810000 */
[----:B------:R-:W-:Y:S01]  /*3160*/  P2R R13, PR, RZ, 0x2 ;  /* 0x00000002ff0d7803 */ /* 0x000fe20000000000 */
[----:B------:R-:W0:Y:S01]  /*3170*/  SHFL.BFLY PT, R9, R8, 0x2, 0x1f ;  /* 0x0c401f0008097f89 */ /* 0x000e2200000e0000 */
[----:B------:R-:W-:-:S02]  /*3180*/  FMNMX.FTZ R21, R115, R20, !PT ;  /* 0x0000001473157209 */ /* 0x000fc40007810000 */
[----:B------:R-:W-:Y:S02]  /*3190*/  ISETP.GT.AND P1, PT, R7, 0x79, PT ;  /* 0x000000790700780c */ /* 0x000fe40003f24270 */
[----:B------:R-:W-:Y:S02]  /*31a0*/  FMNMX.FTZ R56, R118, R21, !PT ;  /* 0x0000001576387209 */ /* 0x000fe40007810000 */
[----:B------:R-:W-:Y:S02]  /*31b0*/  FSEL R55, R55, -INF , P1 ;  /* 0xff80000037377808 */ /* 0x000fe40000800000 */
[----:B------:R-:W-:Y:S02]  /*31c0*/  FMNMX.FTZ R21, R119, R56, !PT ;  /* 0x0000003877157209 */ /* 0x000fe40007810000 */
[----:B------:R-:W-:Y:S02]  /*31d0*/  ISETP.NE.AND P1, PT, R13, RZ, PT ;  /* 0x000000ff0d00720c */ /* 0x000fe40003f25270 */
[----:B------:R-:W-:-:S02]  /*31e0*/  FMNMX.FTZ R56, R90, R21, !PT ;  /* 0x000000155a387209 */ /* 0x000fc40007810000 */
[----:B------:R-:W-:Y:S02]  /*31f0*/  FSEL R30, R30, -INF , P1 ;  /* 0xff8000001e1e7808 */ /* 0x000fe40000800000 */
[----:B------:R-:W-:Y:S02]  /*3200*/  FMNMX.FTZ R57, R91, R56, !PT ;  /* 0x000000385b397209 */ /* 0x000fe40007810000 */
[----:B------:R-:W-:Y:S02]  /*3210*/  FSEL R35, R35, -INF , P4 ;  /* 0xff80000023237808 */ /* 0x000fe40002000000 */
        /* <DEDUP_REMOVED lines=25> */
[----:B------:R0:W-:Y:S01]  /*33b0*/  MUFU.EX2 R65, R79 ;  /* 0x0000004f00417308 */ /* 0x0001e20000000800 */
        /* <DEDUP_REMOVED lines=9> */
[----:B0-----:R-:W-:Y:S01]  /*3450*/  FSEL R79, R38, -INF , P5 ;  /* 0xff800000264f7808 */ /* 0x001fe20002800000 */
[--C-:B------:R-:W-:Y:S01]  /*3460*/  FFMA.FTZ R10, R109, UR39, -R81.reuse ;  /* 0x000000276d0a7c23 */ /* 0x100fe20008010851 */
[----:B------:R-:W-:Y:S01]  /*3470*/  FMNMX.FTZ R76, R46, R73, !PT ;  /* 0x000000492e4c7209 */ /* 0x000fe20007810000 */
[--C-:B------:R-:W-:Y:S01]  /*3480*/  FFMA.FTZ R11, R112, UR39, -R81.reuse ;  /* 0x00000027700b7c23 */ /* 0x100fe20008010851 */
[----:B------:R-:W-:-:S01]  /*3490*/  FFMA.FTZ R12, R113, UR39, -R81 ;  /* 0x00000027710c7c23 */ /* 0x000fc20008010851 */
[--C-:B------:R-:W-:Y:S01]  /*34a0*/  FFMA.FTZ R13, R116, UR39, -R81.reuse ;  /* 0x00000027740d7c23 */ /* 0x100fe20008010851 */
[----:B------:R-:W-:Y:S01]  /*34b0*/  FMNMX.FTZ R73, R47, R76, !PT ;  /* 0x0000004c2f497209 */ /* 0x000fe20007810000 */
[----:B------:R-:W-:Y:S01]  /*34c0*/  MUFU.EX2 R7, R7 ;  /* 0x0000000700077308 */ /* 0x000fe20000000800 */
[----:B-1----:R-:W-:-:S01]  /*34d0*/  FFMA.FTZ R80, R5, UR39, -R81 ;  /* 0x0000002705507c23 */ /* 0x002fc20008010851 */
        /* <DEDUP_REMOVED lines=14> */
[----:B------:R-:W1:Y:S01]  /*35c0*/  MUFU.EX2 R8, R8 ;  /* 0x0000000800087308 */ /* 0x000e620000000800 */
[----:B------:R-:W-:-:S01]  /*35d0*/  FFMA.FTZ R74, R74, UR39, -R81 ;  /* 0x000000274a4a7c23 */ /* 0x000fc20008010851 */
[--C-:B------:R-:W-:Y:S01]  /*35e0*/  FFMA.FTZ R75, R75, UR39, -R81.reuse ;  /* 0x000000274b4b7c23 */ /* 0x100fe20008010851 */
[----:B------:R-:W-:Y:S01]  /*35f0*/  FMNMX.FTZ R76, R26, R77, !PT ;  /* 0x0000004d1a4c7209 */ /* 0x000fe20007810000 */
[--C-:B------:R-:W-:Y:S01]  /*3600*/  FFMA.FTZ R24, R24, UR39, -R81.reuse ;  /* 0x0000002718187c23 */ /* 0x100fe20008010851 */
[----:B------:R-:W-:-:S01]  /*3610*/  FFMA.FTZ R25, R25, UR39, -R81 ;  /* 0x0000002719197c23 */ /* 0x000fc20008010851 */
[--C-:B------:R-:W-:Y:S01]  /*3620*/  FFMA.FTZ R28, R28, UR39, -R81.reuse ;  /* 0x000000271c1c7c23 */ /* 0x100fe20008010851 */
[----:B------:R-:W-:Y:S01]  /*3630*/  FMNMX.FTZ R77, R27, R76, !PT ;  /* 0x0000004c1b4d7209 */ /* 0x000fe20007810000 */
[----:B------:R-:W3:Y:S01]  /*3640*/  MUFU.EX2 R9, R9 ;  /* 0x0000000900097308 */ /* 0x000ee20000000800 */
        /* <DEDUP_REMOVED lines=8> */
[----:B--2---:R-:W-:Y:S01]  /*36d0*/  LOP3.LUT P2, RZ, R83, 0x7f, RZ, 0xc0, !PT ;  /* 0x0000007f53ff7812 */ /* 0x004fe2000784c0ff */
[--C-:B------:R-:W-:Y:S01]  /*36e0*/  FFMA.FTZ R29, R29, UR39, -R81.reuse ;  /* 0x000000271d1d7c23 */ /* 0x100fe20008010851 */
[----:B------:R-:W-:Y:S01]  /*36f0*/  FMNMX.FTZ R78, R77, R78, !PT ;  /* 0x0000004e4d4e7209 */ /* 0x000fe20007810000 */
[--C-:B------:R-:W-:Y:S01]  /*3700*/  FFMA.FTZ R32, R32, UR39, -R81.reuse ;  /* 0x0000002720207c23 */ /* 0x100fe20008010851 */
[----:B------:R-:W-:-:S01]  /*3710*/  FFMA.FTZ R33, R33, UR39, -R81 ;  /* 0x0000002721217c23 */ /* 0x000fc20008010851 */
[--C-:B------:R-:W-:Y:S01]  /*3720*/  FFMA.FTZ R36, R36, UR39, -R81.reuse ;  /* 0x0000002724247c23 */ /* 0x100fe20008010851 */
[----:B------:R-:W-:Y:S01]  /*3730*/  FMNMX.FTZ R38, R35, R78, !PT ;  /* 0x0000004e23267209 */ /* 0x000fe20007810000 */
[----:B------:R-:W2:Y:S01]  /*3740*/  MUFU.EX2 R10, R10 ;  /* 0x0000000a000a7308 */ /* 0x000ea20000000800 */
[----:B------:R-:W-:Y:S01]  /*3750*/  FSEL R78, R39, -INF , P6 ;  /* 0xff800000274e7808 */ /* 0x000fe20003000000 */
[--C-:B------:R-:W-:Y:S01]  /*3760*/  FFMA.FTZ R39, R44, UR39, -R81.reuse ;  /* 0x000000272c277c23 */ /* 0x100fe20008010851 */
[----:B------:R-:W-:Y:S01]  /*3770*/  FMNMX.FTZ R5, R79, R38, !PT ;  /* 0x000000264f057209 */ /* 0x000fe20007810000 */
[--C-:B------:R-:W-:Y:S01]  /*3780*/  FFMA.FTZ R44, R45, UR39, -R81.reuse ;  /* 0x000000272d2c7c23 */ /* 0x100fe20008010851 */
[----:B------:R-:W-:-:S01]  /*3790*/  FFMA.FTZ R45, R52, UR39, -R81 ;  /* 0x00000027342d7c23 */ /* 0x000fc20008010851 */
[----:B------:R-:W-:Y:S01]  /*37a0*/  IMAD.U32 R52, RZ, RZ, UR39 ;  /* 0x00000027ff347e24 */ /* 0x000fe2000f8e00ff */
[----:B------:R-:W-:Y:S01]  /*37b0*/  FMNMX.FTZ R5, R78, R5, !PT ;  /* 0x000000054e057209 */ /* 0x000fe20007810000 */
[----:B------:R-:W4:Y:S01]  /*37c0*/  MUFU.EX2 R11, R11 ;  /* 0x0000000b000b7308 */ /* 0x000f220000000800 */
[----:B------:R-:W-:-:S01]  /*37d0*/  FFMA.FTZ R37, R37, UR39, -R81 ;  /* 0x0000002725257c23 */ /* 0x000fc20008010851 */
[----:B------:R-:W-:-:S02]  /*37e0*/  @!P2 VIADD R6, R6, 0x29840 ;  /* 0x000298400606a836 */ /* 0x000fc40000000000 */
[----:B0-----:R-:W0:Y:S01]  /*37f0*/  SHFL.BFLY PT, R80, R5, 0x2, 0x1f ;  /* 0x0c401f0005507f89 */ /* 0x001e2200000e0000 */
[----:B------:R-:W-:Y:S02]  /*3800*/  IMAD.MOV.U32 R83, RZ, RZ, R87 ;  /* 0x000000ffff537224 */ /* 0x000fe400078e0057 */
[----:B------:R-:W-:Y:S01]  /*3810*/  @!P2 PRMT R6, RZ, 0x654, R6 ;  /* 0x00000654ff06a816 */ /* 0x000fe20000000006 */
[----:B------:R-:W-:Y:S03]  /*3820*/  MUFU.EX2 R12, R12 ;  /* 0x0000000c000c7308 */ /* 0x000fe60000000800 */
[----:B------:R5:W-:Y:S05]  /*3830*/  @!P2 SYNCS.ARRIVE.TRANS64.RED.A1T0 RZ, [R6+URZ], RZ ;  /* 0x000000ff06ffa9a7 */ /* 0x000bea000810043f */
[----:B------:R1:W-:Y:S08]  /*3840*/  MUFU.EX2 R38, R82 ;  /* 0x0000005200267308 */ /* 0x0003f00000000800 */
[----:B------:R-:W-:Y:S01]  /*3850*/  MUFU.EX2 R13, R13 ;  /* 0x0000000d000d7308 */ /* 0x000fe20000000800 */
[----:B-1----:R-:W-:-:S01]  /*3860*/  FADD.FTZ R82, R7, R8 ;  /* 0x0000000807527221 */ /* 0x002fc20000010000 */
[----:B0-----:R-:W-:-:S03]  /*3870*/  FMNMX.FTZ R80, R5, R80, !PT ;  /* 0x0000005005507209 */ /* 0x001fc60007810000 */
[----:B---3--:R-:W-:-:S03]  /*3880*/  FADD.FTZ R81, R9, R82 ;  /* 0x0000005209517221 */ /* 0x008fc60000010000 */
[----:B------:R-:W-:Y:S01]  /*3890*/  MUFU.EX2 R14, R14 ;  /* 0x0000000e000e7308 */ /* 0x000fe20000000800 */
[----:B------:R-:W0:Y:S01]  /*38a0*/  SHFL.BFLY PT, R5, R80, 0x1, 0x1f ;  /* 0x0c201f0050057f89 */ /* 0x000e2200000e0000 */
[----:B--2---:R-:W-:-:S04]  /*38b0*/  FADD.FTZ R84, R10, R81 ;  /* 0x000000510a547221 */ /* 0x004fc80000010000 */
[----:B----4-:R-:W-:Y:S01]  /*38c0*/  FADD.FTZ R81, R11, R84 ;  /* 0x000000540b517221 */ /* 0x010fe20000010000 */
[----:B------:R-:W-:Y:S01]  /*38d0*/  IMAD.MOV.U32 R84, RZ, RZ, R87 ;  /* 0x000000ffff547224 */ /* 0x000fe200078e0057 */
[----:B------:R-:W-:Y:S08]  /*38e0*/  MUFU.EX2 R15, R88 ;  /* 0x00000058000f7308 */ /* 0x000ff00000000800 */
[----:B------:R-:W-:Y:S08]  /*38f0*/  MUFU.EX2 R20, R20 ;  /* 0x0000001400147308 */ /* 0x000ff00000000800 */
[----:B------:R-:W-:Y:S01]  /*3900*/  MUFU.EX2 R21, R92 ;  /* 0x0000005c00157308 */ /* 0x000fe20000000800 */
[----:B0-----:R-:W-:-:S04]  /*3910*/  FMNMX.FTZ R5, R80, R5, !PT ;  /* 0x0000000550057209 */ /* 0x001fc80007810000 */
[C---:B------:R-:W-:Y:S01]  /*3920*/  FSETP.NEU.FTZ.AND P1, PT, R5.reuse, -INF , PT ;  /* 0xff8000000500780b */ /* 0x040fe20003f3d000 */
[----:B------:R-:W-:-:S02]  /*3930*/  FFMA.FTZ R49, R5, R52, -8 ;  /* 0xc100000005317423 */ /* 0x000fc40000010034 */
[----:B------:R-:W-:Y:S03]  /*3940*/  MUFU.EX2 R56, R56 ;  /* 0x0000003800387308 */ /* 0x000fe60000000800 */
[----:B------:R-:W-:Y:S02]  /*3950*/  FSEL R52, R49, RZ, P1 ;  /* 0x000000ff31347208 */ /* 0x000fe40000800000 */
[----:B------:R-:W-:-:S03]  /*3960*/  PLOP3.LUT P1, PT, PT, PT, UP0, 0x80, 0x0 ;  /* 0x000000000000781c */ /* 0x000fc60003f2f008 */
[--C-:B------:R-:W-:Y:S01]  /*3970*/  FFMA.FTZ R49, R106, UR39, -R52.reuse ;  /* 0x000000276a317c23 */ /* 0x100fe20008010834 */
[----:B------:R-:W-:-:S01]  /*3980*/  FFMA.FTZ R107, R107, UR39, -R52 ;  /* 0x000000276b6b7c23 */ /* 0x000fc20008010834 */
[--C-:B------:R-:W-:Y:S01]  /*3990*/  FFMA.FTZ R110, R110, UR39, -R52.reuse ;  /* 0x000000276e6e7c23 */ /* 0x100fe20008010834 */
[----:B------:R-:W-:-:S01]  /*39a0*/  FFMA.FTZ R111, R111, UR39, -R52 ;  /* 0x000000276f6f7c23 */ /* 0x000fc20008010834 */
[--C-:B------:R-:W-:Y:S01]  /*39b0*/  FFMA.FTZ R114, R114, UR39, -R52.reuse ;  /* 0x0000002772727c23 */ /* 0x100fe20008010834 */
        /* <DEDUP_REMOVED lines=32> */
[----:B------:R-:W5:Y:S01]  /*3bc0*/  MUFU.EX2 R114, R114 ;  /* 0x0000007200727308 */ /* 0x000f620000000800 */
        /* <DEDUP_REMOVED lines=11> */
[----:B------:R-:W-:Y:S01]  /*3c80*/  FFMA.FTZ R52, R78, UR39, -R52 ;  /* 0x000000274e347c23 */ /* 0x000fe20008010834 */
[----:B------:R-:W-:Y:S01]  /*3c90*/  F2FP.SATFINITE.E4M3.F32.PACK_AB_MERGE_C R110, R111, R110, RZ ;  /* 0x0000006e6f6e723e */ /* 0x000fe200048070ff */
[----:B------:R-:W-:Y:S01]  /*3ca0*/  FADD.FTZ R81, R13, R82 ;  /* 0x000000520d517221 */ /* 0x000fe20000010000 */
[----:B------:R-:W-:Y:S01]  /*3cb0*/  IMAD.MOV.U32 R78, RZ, RZ, R87 ;  /* 0x000000ffff4e7224 */ /* 0x000fe200078e0057 */
[----:B------:R-:W1:Y:S01]  /*3cc0*/  MUFU.EX2 R118, R118 ;  /* 0x0000007600767308 */ /* 0x000e620000000800 */
[----:B-----5:R-:W-:-:S01]  /*3cd0*/  FADD.FTZ R6, R114, R53 ;  /* 0x0000003572067221 */ /* 0x020fc20000010000 */
[C---:B------:R-:W-:Y:S01]  /*3ce0*/  FADD.FTZ R82, R14.reuse, R81 ;  /* 0x000000510e527221 */ /* 0x040fe20000010000 */
[----:B------:R-:W-:-:S02]  /*3cf0*/  F2FP.SATFINITE.E4M3.F32.PACK_AB_MERGE_C R14, R14, R13, RZ ;  /* 0x0000000d0e0e723e */ /* 0x000fc400048070ff */
[----:B------:R-:W-:Y:S01]  /*3d00*/  F2FP.SATFINITE.E4M3.F32.PACK_AB_MERGE_C R173, R80, R49, R110 ;  /* 0x0000003150ad723e */ /* 0x000fe2000480706e */
[----:B------:R-:W-:-:S01]  /*3d10*/  FADD.FTZ R81, R15, R82 ;  /* 0x000000520f517221 */ /* 0x000fc20000010000 */
[----:B------:R-:W-:Y:S01]  /*3d20*/  F2FP.SATFINITE.E4M3.F32.PACK_AB_MERGE_C R174, R12, R11, R14 ;  /* 0x0000000b0cae723e */ /* 0x000fe2000480700e */
[----:B------:R-:W2:Y:S01]  /*3d30*/  MUFU.EX2 R119, R119 ;  /* 0x0000007700777308 */ /* 0x000ea20000000800 */
[----:B0-----:R-:W-:-:S01]  /*3d40*/  FADD.FTZ R53, R115, R6 ;  /* 0x0000000673357221 */ /* 0x001fc20000010000 */
[----:B------:R-:W-:Y:S01]  /*3d50*/  FADD.FTZ R82, R20, R81 ;  /* 0x0000005114527221 */ /* 0x000fe20000010000 */
[--C-:B------:R-:W-:Y:S02]  /*3d60*/  IMAD.MOV.U32 R80, RZ, RZ, R87.reuse ;  /* 0x000000ffff507224 */ /* 0x100fe400078e0057 */
[----:B------:R-:W-:Y:S02]  /*3d70*/  IMAD.MOV.U32 R49, RZ, RZ, R87 ;  /* 0x000000ffff317224 */ /* 0x000fe400078e0057 */
[----:B------:R-:W-:-:S01]  /*3d80*/  FADD.FTZ R81, R21, R82 ;  /* 0x0000005215517221 */ /* 0x000fc20000010000 */
[----:B------:R-:W-:Y:S01]  /*3d90*/  F2FP.SATFINITE.E4M3.F32.PACK_AB_MERGE_C R21, R56, R21, RZ ;  /* 0x000000153815723e */ /* 0x000fe200048070ff */
[----:B------:R-:W0:Y:S01]  /*3da0*/  MUFU.EX2 R90, R90 ;  /* 0x0000005a005a7308 */ /* 0x000e220000000800 */
[----:B-1----:R-:W-:-:S01]  /*3db0*/  FADD.FTZ R6, R118, R53 ;  /* 0x0000003576067221 */ /* 0x002fc20000010000 */
[----:B------:R-:W-:Y:S01]  /*3dc0*/  FADD.FTZ R82, R56, R81 ;  /* 0x0000005138527221 */ /* 0x000fe20000010000 */
[----:B------:R-:W-:Y:S01]  /*3dd0*/  F2FP.SATFINITE.E4M3.F32.PACK_AB_MERGE_C R176, R20, R15, R21 ;  /* 0x0000000f14b0723e */ /* 0x000fe20004807015 */
[----:B------:R-:W-:-:S04]  /*3de0*/  IMAD.MOV.U32 R56, RZ, RZ, R87 ;  /* 0x000000ffff387224 */ /* 0x000fc800078e0057 */
        /* <DEDUP_REMOVED lines=41> */
[--C-:B------:R-:W-:Y:S01]  /*4080*/  IMAD.MOV.U32 R60, RZ, RZ, R87.reuse ;  /* 0x000000ffff3c7224 */ /* 0x100fe200078e0057 */
[----:B------:R-:W-:Y:S01]  /*4090*/  F2FP.SATFINITE.E4M3.F32.PACK_AB_MERGE_C R179, R99, R98, R102 ;  /* 0x0000006263b3723e */ /* 0x000fe20004807066 */
[----:B------:R-:W-:Y:S01]  /*40a0*/  IMAD.MOV.U32 R57, RZ, RZ, R87 ;  /* 0x000000ffff397224 */ /* 0x000fe200078e0057 */
        /* <DEDUP_REMOVED lines=30> */
[----:B------:R-:W1:Y:S01]  /*4290*/  MUFU.EX2 R70, R70 ;  /* 0x0000004600467308 */ /* 0x000e620000000800 */
[----:B--2---:R-:W-:-:S07]  /*42a0*/  FADD.FTZ R7, R67, R6 ;  /* 0x0000000643077221 */ /* 0x004fce0000010000 */
[----:B------:R-:W2:Y:S01]  /*42b0*/  MUFU.EX2 R71, R71 ;  /* 0x0000004700477308 */ /* 0x000ea20000000800 */
[----:B0-----:R-:W-:-:S01]  /*42c0*/  FADD.FTZ R9, R75, R10 ;  /* 0x0000000a4b097221 */ /* 0x001fc20000010000 */
[----:B------:R-:W-:-:S03]  /*42d0*/  F2FP.SATFINITE.E4M3.F32.PACK_AB_MERGE_C R75, R34, R75, RZ ;  /* 0x0000004b224b723e */ /* 0x000fc600048070ff */
[----:B------:R-:W-:Y:S01]  /*42e0*/  FADD.FTZ R34, R34, R9 ;  /* 0x0000000922227221 */ /* 0x000fe20000010000 */
[----:B------:R-:W-:Y:S01]  /*42f0*/  F2FP.SATFINITE.E4M3.F32.PACK_AB_MERGE_C R182, R74, R73, R75 ;  /* 0x000000494ab6723e */ /* 0x000fe2000480704b */
[----:B------:R-:W-:Y:S01]  /*4300*/  IMAD.MOV.U32 R75, RZ, RZ, R87 ;  /* 0x000000ffff4b7224 */ /* 0x000fe200078e0057 */
[----:B------:R-:W0:Y:S01]  /*4310*/  MUFU.EX2 R31, R31 ;  /* 0x0000001f001f7308 */ /* 0x000e220000000800 */
[----:B-1----:R-:W-:-:S01]  /*4320*/  FADD.FTZ R6, R70, R7 ;  /* 0x0000000746067221 */ /* 0x002fc20000010000 */
[--C-:B------:R-:W-:Y:S02]  /*4330*/  IMAD.MOV.U32 R74, RZ, RZ, R87.reuse ;  /* 0x000000ffff4a7224 */ /* 0x100fe400078e0057 */
[----:B------:R-:W-:-:S04]  /*4340*/  IMAD.MOV.U32 R73, RZ, RZ, R87 ;  /* 0x000000ffff497224 */ /* 0x000fc800078e0057 */
[----:B------:R-:W1:Y:S01]  /*4350*/  MUFU.EX2 R42, R42 ;  /* 0x0000002a002a7308 */ /* 0x000e620000000800 */
[C---:B--2---:R-:W-:Y:S01]  /*4360*/  F2FP.SATFINITE.E4M3.F32.PACK_AB_MERGE_C R70, R71.reuse, R70, RZ ;  /* 0x000000464746723e */ /* 0x044fe200048070ff */
[----:B------:R-:W-:-:S03]  /*4370*/  FADD.FTZ R71, R71, R6 ;  /* 0x0000000647477221 */ /* 0x000fc60000010000 */
[----:B------:R-:W-:Y:S01]  /*4380*/  F2FP.SATFINITE.E4M3.F32.PACK_AB_MERGE_C R183, R67, R66, R70 ;  /* 0x0000004243b7723e */ /* 0x000fe20004807046 */
[----:B------:R-:W-:Y:S02]  /*4390*/  IMAD.MOV.U32 R70, RZ, RZ, R87 ;  /* 0x000000ffff467224 */ /* 0x000fe400078e0057 */
[----:B------:R-:W2:Y:S01]  /*43a0*/  MUFU.EX2 R43, R43 ;  /* 0x0000002b002b7308 */ /* 0x000ea20000000800 */
[----:B0-----:R-:W-:-:S01]  /*43b0*/  FADD.FTZ R7, R31, R34 ;  /* 0x000000221f077221 */ /* 0x001fc20000010000 */
[--C-:B------:R-:W-:Y:S02]  /*43c0*/  IMAD.MOV.U32 R67, RZ, RZ, R87.reuse ;  /* 0x000000ffff437224 */ /* 0x100fe400078e0057 */
[----:B------:R-:W-:Y:S02]  /*43d0*/  IMAD.MOV.U32 R66, RZ, RZ, R87 ;  /* 0x000000ffff427224 */ /* 0x000fe400078e0057 */
[----:B------:R-:W-:Y:S01]  /*43e0*/  FADD.FTZ R8, R38, R7 ;  /* 0x0000000726087221 */ /* 0x000fe20000010000 */
[----:B------:R-:W-:Y:S01]  /*43f0*/  IMAD.MOV.U32 R34, RZ, RZ, R87 ;  /* 0x000000ffff227224 */ /* 0x000fe200078e0057 */
[----:B------:R-:W0:Y:S01]  /*4400*/  MUFU.EX2 R39, R39 ;  /* 0x0000002700277308 */ /* 0x000e220000000800 */
[----:B-1----:R-:W-:-:S01]  /*4410*/  FADD.FTZ R6, R42, R71 ;  /* 0x000000472a067221 */ /* 0x002fc20000010000 */
[----:B------:R-:W-:-:S06]  /*4420*/  IMAD.MOV.U32 R71, RZ, RZ, R87 ;  /* 0x000000ffff477224 */ /* 0x000fcc00078e0057 */
        /* <DEDUP_REMOVED lines=8> */
[----:B------:R-:W-:Y:S01]  /*44b0*/  F2FP.SATFINITE.E4M3.F32.PACK_AB_MERGE_C R39, R44, R39, RZ ;  /* 0x000000272c27723e */ /* 0x000fe200048070ff */
[----:B------:R-:W-:-:S03]  /*44c0*/  IMAD.MOV.U32 R44, RZ, RZ, R87 ;  /* 0x000000ffff2c7224 */ /* 0x000fc600078e0057 */
[----:B------:R-:W-:Y:S01]  /*44d0*/  F2FP.SATFINITE.E4M3.F32.PACK_AB_MERGE_C R184, R38, R31, R39 ;  /* 0x0000001f26b8723e */ /* 0x000fe20004807027 */
[--C-:B------:R-:W-:Y:S01]  /*44e0*/  IMAD.MOV.U32 R39, RZ, RZ, R87.reuse ;  /* 0x000000ffff277224 */ /* 0x100fe200078e0057 */
        /* <DEDUP_REMOVED lines=13> */
[----:B------:R-:W-:-:S06]  /*45c0*/  IMAD.MOV.U32 R47, RZ, RZ, R87 ;  /* 0x000000ffff2f7224 */ /* 0x000fcc00078e0057 */
        /* <DEDUP_REMOVED lines=13> */
[--C-:B------:R-:W-:Y:S01]  /*46a0*/  IMAD.MOV.U32 R45, RZ, RZ, R87.reuse ;  /* 0x000000ffff2d7224 */ /* 0x100fe200078e0057 */
[----:B------:R-:W1:Y:S01]  /*46b0*/  MUFU.EX2 R26, R26 ;  /* 0x0000001a001a7308 */ /* 0x000e620000000800 */
[C---:B--2---:R-:W-:Y:S01]  /*46c0*/  F2FP.SATFINITE.E4M3.F32.PACK_AB_MERGE_C R54, R55.reuse, R54, RZ ;  /* 0x000000363736723e */ /* 0x044fe200048070ff */
[----:B------:R-:W-:Y:S01]  /*46d0*/  FADD.FTZ R55, R55, R8 ;  /* 0x0000000837377221 */ /* 0x000fe20000010000 */
[--C-:B------:R-:W-:Y:S02]  /*46e0*/  IMAD.MOV.U32 R41, RZ, RZ, R87.reuse ;  /* 0x000000ffff297224 */ /* 0x100fe400078e0057 */
[----:B------:R-:W-:Y:S01]  /*46f0*/  F2FP.SATFINITE.E4M3.F32.PACK_AB_MERGE_C R187, R51, R50, R54 ;  /* 0x0000003233bb723e */ /* 0x000fe20004807036 */
[----:B------:R-:W-:Y:S02]  /*4700*/  IMAD.MOV.U32 R54, RZ, RZ, R87 ;  /* 0x000000ffff367224 */ /* 0x000fe400078e0057 */
[----:B------:R-:W2:Y:S01]  /*4710*/  MUFU.EX2 R25, R25 ;  /* 0x0000001900197308 */ /* 0x000ea20000000800 */
[----:B0-----:R-:W-:-:S01]  /*4720*/  FADD.FTZ R8, R24, R11 ;  /* 0x0000000b18087221 */ /* 0x001fc20000010000 */
[----:B------:R-:W-:-:S02]  /*4730*/  IMAD.MOV.U32 R51, RZ, RZ, R87 ;  /* 0x000000ffff337224 */ /* 0x000fc400078e0057 */
[--C-:B------:R-:W-:Y:S02]  /*4740*/  IMAD.MOV.U32 R50, RZ, RZ, R87.reuse ;  /* 0x000000ffff327224 */ /* 0x100fe400078e0057 */
[----:B------:R-:W-:Y:S02]  /*4750*/  IMAD.MOV.U32 R40, RZ, RZ, R87 ;  /* 0x000000ffff287224 */ /* 0x000fe400078e0057 */
        /* <DEDUP_REMOVED lines=9> */
[----:B------:R1:W3:Y:S01]  /*47f0*/  MUFU.EX2 R7, R76 ;  /* 0x0000004c00077308 */ /* 0x0002e20000000800 */
[----:B--2---:R-:W-:-:S07]  /*4800*/  FADD.FTZ R10, R30, R11 ;  /* 0x0000000b1e0a7221 */ /* 0x004fce0000010000 */
[----:B------:R-:W2:Y:S01]  /*4810*/  MUFU.EX2 R32, R32 ;  /* 0x0000002000207308 */ /* 0x000ea20000000800 */
[C---:B0-----:R-:W-:Y:S01]  /*4820*/  F2FP.SATFINITE.E4M3.F32.PACK_AB_MERGE_C R28, R29.reuse, R28, RZ ;  /* 0x0000001c1d1c723e */ /* 0x041fe200048070ff */
[----:B------:R-:W-:Y:S01]  /*4830*/  FADD.FTZ R29, R29, R8 ;  /* 0x000000081d1d7221 */ /* 0x000fe20000010000 */
[--C-:B-1----:R-:W-:Y:S02]  /*4840*/  IMAD.MOV.U32 R76, RZ, RZ, R87.reuse ;  /* 0x000000ffff4c7224 */ /* 0x102fe400078e0057 */
[----:B------:R-:W-:Y:S01]  /*4850*/  F2FP.SATFINITE.E4M3.F32.PACK_AB_MERGE_C R188, R25, R24, R28 ;  /* 0x0000001819bc723e */ /* 0x000fe2000480701c */
[----:B------:R-:W-:Y:S02]  /*4860*/  IMAD.MOV.U32 R28, RZ, RZ, R87 ;  /* 0x000000ffff1c7224 */ /* 0x000fe400078e0057 */
[----:B------:R-:W0:Y:S01]  /*4870*/  MUFU.EX2 R77, R77 ;  /* 0x0000004d004d7308 */ /* 0x000e220000000800 */
[----:B---3--:R-:W-:-:S01]  /*4880*/  FADD.FTZ R10, R7, R10 ;  /* 0x0000000a070a7221 */ /* 0x008fc20000010000 */
[----:B------:R-:W-:Y:S01]  /*4890*/  F2FP.SATFINITE.E4M3.F32.PACK_AB_MERGE_C R30, R7, R30, RZ ;  /* 0x0000001e071e723e */ /* 0x000fe200048070ff */
[----:B------:R-:W-:-:S02]  /*48a0*/  IMAD.MOV.U32 R25, RZ, RZ, R87 ;  /* 0x000000ffff197224 */ /* 0x000fc400078e0057 */
[--C-:B------:R-:W-:Y:S01]  /*48b0*/  IMAD.MOV.U32 R24, RZ, RZ, R87.reuse ;  /* 0x000000ffff187224 */ /* 0x100fe200078e0057 */
[----:B------:R-:W-:Y:S01]  /*48c0*/  F2FP.SATFINITE.E4M3.F32.PACK_AB_MERGE_C R189, R27, R26, R30 ;  /* 0x0000001a1bbd723e */ /* 0x000fe2000480701e */
[----:B------:R-:W-:Y:S01]  /*48d0*/  IMAD.MOV.U32 R30, RZ, RZ, R87 ;  /* 0x000000ffff1e7224 */ /* 0x000fe200078e0057 */
[----:B------:R-:W1:Y:S01]  /*48e0*/  MUFU.EX2 R33, R33 ;  /* 0x0000002100217308 */ /* 0x000e620000000800 */
[----:B--2---:R-:W-:-:S01]  /*48f0*/  FADD.FTZ R8, R32, R29 ;  /* 0x0000001d20087221 */ /* 0x004fc20000010000 */
[--C-:B------:R-:W-:Y:S02]  /*4900*/  IMAD.MOV.U32 R29, RZ, RZ, R87.reuse ;  /* 0x000000ffff1d7224 */ /* 0x100fe400078e0057 */
[--C-:B------:R-:W-:Y:S02]  /*4910*/  IMAD.MOV.U32 R27, RZ, RZ, R87.reuse ;  /* 0x000000ffff1b7224 */ /* 0x100fe400078e0057 */
[----:B------:R-:W-:Y:S02]  /*4920*/  IMAD.MOV.U32 R26, RZ, RZ, R87 ;  /* 0x000000ffff1a7224 */ /* 0x000fe400078e0057 */
[----:B------:R2:W3:Y:S01]  /*4930*/  MUFU.EX2 R6, R35 ;  /* 0x0000002300067308 */ /* 0x0004e20000000800 */
[----:B0-----:R-:W-:-:S07]  /*4940*/  FADD.FTZ R7, R77, R10 ;  /* 0x0000000a4d077221 */ /* 0x001fce0000010000 */
[----:B------:R-:W-:Y:S01]  /*4950*/  MUFU.EX2 R36, R36 ;  /* 0x0000002400247308 */ /* 0x000fe20000000800 */
[----:B-1----:R-:W-:-:S01]  /*4960*/  FADD.FTZ R9, R33, R8 ;  /* 0x0000000821097221 */ /* 0x002fc20000010000 */
[----:B--2---:R-:W-:-:S06]  /*4970*/  IMAD.MOV.U32 R35, RZ, RZ, R87 ;  /* 0x000000ffff237224 */ /* 0x004fcc00078e0057 */
[----:B------:R-:W0:Y:S01]  /*4980*/  MUFU.EX2 R37, R37 ;  /* 0x0000002500257308 */ /* 0x000e220000000800 */
[----:B---3--:R-:W-:-:S07]  /*4990*/  FADD.FTZ R8, R6, R7 ;  /* 0x0000000706087221 */ /* 0x008fce0000010000 */
[----:B------:R-:W-:Y:S08]  /*49a0*/  MUFU.EX2 R79, R79 ;  /* 0x0000004f004f7308 */ /* 0x000ff00000000800 */
[----:B------:R-:W1:Y:S01]  /*49b0*/  MUFU.EX2 R52, R52 ;  /* 0x0000003400347308 */ /* 0x000e620000000800 */
[----:B0-----:R-:W-:Y:S01]  /*49c0*/  F2FP.SATFINITE.E4M3.F32.PACK_AB_MERGE_C R7, R37, R36, RZ ;  /* 0x000000242507723e */ /* 0x001fe200048070ff */
[----:B------:R-:W-:-:S03]  /*49d0*/  FADD.FTZ R36, R36, R9 ;  /* 0x0000000924247221 */ /* 0x000fc60000010000 */
[----:B------:R-:W-:Y:S01]  /*49e0*/  F2FP.SATFINITE.E4M3.F32.PACK_AB_MERGE_C R190, R33, R32, R7 ;  /* 0x0000002021be723e */ /* 0x000fe20004807007 */
[----:B------:R-:W-:-:S01]  /*49f0*/  FADD.FTZ R7, R37, R36 ;  /* 0x0000002425077221 */ /* 0x000fc20000010000 */
[--C-:B------:R-:W-:Y:S02]  /*4a00*/  IMAD.MOV.U32 R37, RZ, RZ, R87.reuse ;  /* 0x000000ffff257224 */ /* 0x100fe400078e0057 */
[--C-:B------:R-:W-:Y:S02]  /*4a10*/  IMAD.MOV.U32 R36, RZ, RZ, R87.reuse ;  /* 0x000000ffff247224 */ /* 0x100fe400078e0057 */
[--C-:B------:R-:W-:Y:S02]  /*4a20*/  IMAD.MOV.U32 R33, RZ, RZ, R87.reuse ;  /* 0x000000ffff217224 */ /* 0x100fe400078e0057 */
[----:B------:R-:W-:Y:S01]  /*4a30*/  IMAD.MOV.U32 R32, RZ, RZ, R87 ;  /* 0x000000ffff207224 */ /* 0x000fe200078e0057 */
[----:B-1----:R-:W-:Y:S01]  /*4a40*/  F2FP.SATFINITE.E4M3.F32.PACK_AB_MERGE_C R10, R52, R79, RZ ;  /* 0x0000004f340a723e */ /* 0x002fe200048070ff */
[----:B------:R-:W-:-:S03]  /*4a50*/  FADD.FTZ R79, R79, R8 ;  /* 0x000000084f4f7221 */ /* 0x000fc60000010000 */
[----:B------:R-:W-:Y:S01]  /*4a60*/  F2FP.SATFINITE.E4M3.F32.PACK_AB_MERGE_C R191, R6, R77, R10 ;  /* 0x0000004d06bf723e */ /* 0x000fe2000480700a */
[----:B------:R-:W-:-:S01]  /*4a70*/  FADD.FTZ R6, R52, R79 ;  /* 0x0000004f34067221 */ /* 0x000fc20000010000 */
        /* <DEDUP_REMOVED lines=41> */
.L_x_301:
[----:B------:R-:W-:Y:S01]  /*4d10*/  ISETP.NE.AND P2, PT, RZ, UR42, PT ;  /* 0x0000002aff007c0c */ /* 0x000fe2000bf45270 */
[----:B------:R-:W-:-:S04]  /*4d20*/  UISETP.NE.AND UP0, UPT, UR51, 0x1, UPT ;  /* 0x000000013300788c */ /* 0x000fc8000bf05270 */
[----:B------:R-:W-:-:S04]  /*4d30*/  USEL UR43, URZ, 0x1, UP0 ;  /* 0x000000013f2b7887 */ /* 0x000fc80008000000 */
[----:B------:R-:W-:-:S04]  /*4d40*/  ULOP3.LUT UR43, UR53, UR43, URZ, 0x3c, !UPT ;  /* 0x0000002b352b7292 */ /* 0x000fc8000f8e3c3f */
[----:B------:R-:W-:Y:S08]  /*4d50*/  @P2 BRA `(.L_x_292) ;  /* 0x0000000000442947 */ /* 0x000ff00003800000 */
[----:B------:R-:W-:Y:S05]  /*4d60*/  @!P0 BRA `(.L_x_293) ;  /* 0x0000000000048947 */ /* 0x000fea0003800000 */
[----:B------:R-:W-:Y:S01]  /*4d70*/  BPT.TRAP 0x1 ;  /* 0x000000040000795c */ /* 0x000fe20000300000 */
.L_x_293:
[----:B------:R-:W0:Y:S01]  /*4d80*/  S2UR UR10, SR_CgaCtaId ;  /* 0x00000000000a79c3 */ /* 0x000e220000008800 */
[----:B------:R-:W-:Y:S01]  /*4d90*/  UIADD3 UR6, UR51, 0x1, URZ ;  /* 0x0000000133067890 */ /* 0x000fe2000fffe03f */
[----:B------:R-:W-:Y:S01]  /*4da0*/  IMAD.U32 R0, RZ, RZ, UR43 ;  /* 0x0000002bff007e24 */ /* 0x000fe2000f8e00ff */
[----:B------:R-:W-:Y:S02]  /*4db0*/  UMOV UR7, 0x400 ;  /* 0x0000040000077882 */ /* 0x000fe40000000000 */
[----:B------:R-:W-:Y:S02]  /*4dc0*/  UISETP.NE.AND UP0, UPT, UR6, 0x2, UPT ;  /* 0x000000020600788c */ /* 0x000fe4000bf05270 */
[----:B------:R-:W-:Y:S02]  /*4dd0*/  SHF.L.U32 R0, R0, 0x1f, RZ ;  /* 0x0000001f00007819 */ /* 0x000fe400000006ff */
[----:B------:R-:W-:Y:S02]  /*4de0*/  USEL UR6, UR6, URZ, UP0 ;  /* 0x0000003f06067287 */ /* 0x000fe40008000000 */
[----:B0-----:R-:W-:-:S04]  /*4df0*/  ULEA UR7, UR10, UR7, 0x18 ;  /* 0x000000070a077291 */ /* 0x001fc8000f8ec03f */
[----:B------:R-:W-:-:S09]  /*4e00*/  ULEA UR6, UR6, UR7, 0x3 ;  /* 0x0000000706067291 */ /* 0x000fd2000f8e183f */
[----:B------:R0:W1:Y:S01]  /*4e10*/  SYNCS.PHASECHK.TRANS64.TRYWAIT P1, [UR6+0x29830], R0 ;  /* 0x02983000ff0075a7 */ /* 0x0000620008020146 */
[----:B------:R-:W-:Y:S05]  /*4e20*/  @!P0 BRA `(.L_x_294) ;  /* 0x0000000000048947 */ /* 0x000fea0003800000 */
[----:B------:R-:W-:Y:S01]  /*4e30*/  BPT.TRAP 0x1 ;  /* 0x000000040000795c */ /* 0x000fe20000300000 */
.L_x_294:
[----:B-1----:R-:W-:Y:S05]  /*4e40*/  @P1 BRA `(.L_x_292) ;  /* 0x0000000000081947 */ /* 0x002fea0003800000 */
[----:B------:R-:W1:Y:S02]  /*4e50*/  SYNCS.PHASECHK.TRANS64.TRYWAIT P1, [UR6+0x29830], R0 ;  /* 0x02983000ff0075a7 */ /* 0x000e640008020146 */
[----:B-1----:R-:W-:Y:S05]  /*4e60*/  @!P1 BRA `(.L_x_295) ;  /* 0x000000b000c09947 */ /* 0x002fea0003800000 */
.L_x_292:
        /* <DEDUP_REMOVED lines=189> */
.L_x_297:
[----:B------:R-:W0:Y:S01]  /*5a40*/  S2UR UR7, SR_CgaCtaId ;  /* 0x00000000000779c3 */ /* 0x000e220000008800 */
[----:B------:R-:W-:Y:S01]  /*5a50*/  UMOV UR6, 0x400 ;  /* 0x0000040000067882 */ /* 0x000fe20000000000 */
[----:B------:R-:W-:-:S05]  /*5a60*/  IMAD.U32 R0, RZ, RZ, UR53 ;  /* 0x00000035ff007e24 */ /* 0x000fca000f8e00ff */
[----:B------:R-:W-:Y:S01]  /*5a70*/  SHF.L.U32 R0, R0, 0x1f, RZ ;  /* 0x0000001f00007819 */ /* 0x000fe200000006ff */
[----:B0-----:R-:W-:-:S04]  /*5a80*/  ULEA UR6, UR7, UR6, 0x18 ;  /* 0x0000000607067291 */ /* 0x001fc8000f8ec03f */
[----:B------:R-:W-:-:S09]  /*5a90*/  ULEA UR6, UR51, UR6, 0x3 ;  /* 0x0000000633067291 */ /* 0x000fd2000f8e183f */
[----:B------:R0:W1:Y:S01]  /*5aa0*/  SYNCS.PHASECHK.TRANS64.TRYWAIT P1, [UR6+0x29850], R0 ;  /* 0x02985000ff0075a7 */ /* 0x0000620008020146 */
[----:B------:R-:W-:Y:S05]  /*5ab0*/  @!P0 BRA `(.L_x_298) ;  /* 0x0000000000048947 */ /* 0x000fea0003800000 */
[----:B------:R-:W-:Y:S01]  /*5ac0*/  BPT.TRAP 0x1 ;  /* 0x000000040000795c */ /* 0x000fe20000300000 */
.L_x_298:
[----:B-1----:R-:W-:Y:S05]  /*5ad0*/  @P1 BRA `(.L_x_296) ;  /* 0x0000000000081947 */ /* 0x002fea0003800000 */
[----:B------:R-:W1:Y:S02]  /*5ae0*/  SYNCS.PHASECHK.TRANS64.TRYWAIT P1, [UR6+0x29850], R0 ;  /* 0x02985000ff0075a7 */ /* 0x000e640008020146 */
[----:B-1----:R-:W-:Y:S05]  /*5af0*/  @!P1 BRA `(.L_x_299) ;  /* 0x000000a400b49947 */ /* 0x002fea0003800000 */
.L_x_296:
[----:B01----:R-:W-:Y:S01]  /*5b00*/  FMNMX.FTZ R0, R152, R9, !PT ;  /* 0x0000000998007209 */ /* 0x003fe20007810000 */
[----:B------:R-:W0:Y:S01]  /*5b10*/  S2UR UR6, SR_CgaCtaId ;  /* 0x00000000000679c3 */ /* 0x000e220000008800 */
[----:B------:R-:W-:Y:S01]  /*5b20*/  MOV R14, 0x400 ;  /* 0x00000400000e7802 */ /* 0x000fe20000000f00 */
[----:B------:R-:W-:Y:S01]  /*5b30*/  WARPGROUP.ARRIVE ;  /* 0x00000000000079c5 */ /* 0x000fe20000000000 */
[----:B------:R-:W-:Y:S01]  /*5b40*/  FMNMX.FTZ R3, R153, R0, !PT ;  /* 0x0000000099037209 */ /* 0x000fe20007810000 */
[----:B------:R-:W-:Y:S01]  /*5b50*/  UMOV UR7, 0xc0000010 ;  /* 0xc000001000077882 */ /* 0x000fe20000000000 */
[----:B------:R-:W-:Y:S01]  /*5b60*/  FMNMX.FTZ R0, R154, R8, !PT ;  /* 0x000000089a007209 */ /* 0x000fe20007810000 */
[----:B------:R-:W-:Y:S01]  /*5b70*/  IMAD.U32 R195, RZ, RZ, UR39 ;  /* 0x00000027ffc37e24 */ /* 0x000fe2000f8e00ff */
[----:B------:R-:W-:Y:S01]  /*5b80*/  FMNMX.FTZ R4, R156, R3, !PT ;  /* 0x000000039c047209 */ /* 0x000fe20007810000 */
[----:B------:R-:W1:Y:S01]  /*5b90*/  S2R R196, SR_TID.X ;  /* 0x0000000000c47919 */ /* 0x000e620000002100 */
        /* <DEDUP_REMOVED lines=75> */
[----:B-1----:R-:W-:Y:S01]  /*6050*/  LOP3.LUT P1, RZ, R196, 0x7f, RZ, 0xc0, !PT ;  /* 0x0000007fc4ff7812 */ /* 0x002fe2000782c0ff */
[----:B------:R-:W1:Y:S01]  /*6060*/  SHFL.BFLY PT, R3, R4, 0x2, 0x1f ;  /* 0x0c401f0004037f89 */ /* 0x000e6200000e0000 */
[----:B------:R-:W-:-:S05]  /*6070*/  FMNMX.FTZ R5, R103, R0, !PT ;  /* 0x0000000067057209 */ /* 0x000fca0007810000 */
[----:B------:R-:W2:Y:S01]  /*6080*/  SHFL.BFLY PT, R0, R5, 0x2, 0x1f ;  /* 0x0c401f0005007f89 */ /* 0x000ea200000e0000 */
[----:B-1----:R-:W-:Y:S01]  /*6090*/  FMNMX.FTZ R10, R4, R3, !PT ;  /* 0x00000003040a7209 */ /* 0x002fe20007810000 */
[----:B0-----:R-:W-:-:S04]  /*60a0*/  IMAD.U32 R3, RZ, RZ, UR6 ;  /* 0x00000006ff037e24 */ /* 0x001fc8000f8e00ff */
[----:B------:R-:W0:Y:S01]  /*60b0*/  SHFL.BFLY PT, R11, R10, 0x1, 0x1f ;  /* 0x0c201f000a0b7f89 */ /* 0x000e2200000e0000 */
[----:B--2---:R-:W-:Y:S02]  /*60c0*/  FMNMX.FTZ R12, R5, R0, !PT ;  /* 0x00000000050c7209 */ /* 0x004fe40007810000 */
[----:B------:R-:W-:-:S03]  /*60d0*/  LEA R0, R3, R14, 0x18 ;  /* 0x0000000e03007211 */ /* 0x000fc600078ec0ff */
[----:B------:R-:W1:Y:S01]  /*60e0*/  SHFL.BFLY PT, R13, R12, 0x1, 0x1f ;  /* 0x0c201f000c0d7f89 */ /* 0x000e6200000e0000 */
[----:B------:R-:W-:-:S13]  /*60f0*/  R2UR UR6, R0 ;  /* 0x00000000000672ca */ /* 0x000fda00000e0000 */
[----:B------:R-:W-:-:S04]  /*6100*/  UIADD3 UR6, UR6, 0x400, URZ ;  /* 0x0000040006067890 */ /* 0x000fc8000fffe03f */
[----:B------:R-:W-:Y:S01]  /*6110*/  USHF.R.U32.HI UR6, URZ, 0x4, UR6 ;  /* 0x000000043f067899 */ /* 0x000fe20008011606 */
[----:B0-----:R-:W-:-:S03]  /*6120*/  FMNMX.FTZ R4, R10, R11, !PT ;  /* 0x0000000b0a047209 */ /* 0x001fc60007810000 */
[----:B------:R-:W-:Y:S02]  /*6130*/  ULOP3.LUT UR6, UR6, 0x3fff, URZ, 0xc0, !UPT ;  /* 0x00003fff06067892 */ /* 0x000fe4000f8ec03f */
[----:B------:R-:W-:-:S01]  /*6140*/  FADD.FTZ R9, -R4, R9 ;  /* 0x0000000904097221 */ /* 0x000fc20000010100 */
[----:B------:R-:W-:Y:S01]  /*6150*/  FFMA.FTZ R195, R4, R195, -8 ;  /* 0xc100000004c37423 */ /* 0x000fe200000100c3 */
[----:B------:R-:W-:Y:S01]  /*6160*/  ULOP3.LUT UR6, UR6, 0x10000, URZ, 0xfc, !UPT ;  /* 0x0001000006067892 */ /* 0x000fe2000f8efc3f */
[----:B-1----:R-:W-:Y:S01]  /*6170*/  FMNMX.FTZ R5, R12, R13, !PT ;  /* 0x0000000d0c057209 */ /* 0x002fe20007810000 */
[----:B------:R-:W-:Y:S01]  /*6180*/  FMUL.FTZ R10, R9, UR39 ;  /* 0x00000027090a7c20 */ /* 0x000fe20008410000 */
[--C-:B------:R-:W-:Y:S01]  /*6190*/  FFMA.FTZ R153, R153, UR39, -R195.reuse ;  /* 0x0000002799997c23 */ /* 0x100fe200080108c3 */
[----:B------:R-:W-:Y:S01]  /*61a0*/  UIMAD UR10, UR51, 0x500, UR6 ;  /* 0x00000500330a78a4 */ /* 0x000fe2000f8e0206 */
[----:B------:R-:W-:Y:S01]  /*61b0*/  FFMA.FTZ R11, R152, UR39, -R195 ;  /* 0x00000027980b7c23 */ /* 0x000fe200080108c3 */
[----:B------:R-:W-:-:S01]  /*61c0*/  FADD.FTZ R9, -R5, R8 ;  /* 0x0000000805097221 */ /* 0x000fc20000010100 */
[----:B------:R-:W-:Y:S01]  /*61d0*/  IMAD.U32 R152, RZ, RZ, UR39 ;  /* 0x00000027ff987e24 */ /* 0x000fe2000f8e00ff */
[----:B------:R-:W-:Y:S01]  /*61e0*/  MUFU.EX2 R8, R10 ;  /* 0x0000000a00087308 */ /* 0x000fe20000000800 */
[----:B------:R-:W-:-:S01]  /*61f0*/  FFMA.FTZ R12, R156, UR39, -R195 ;  /* 0x000000279c0c7c23 */ /* 0x000fc200080108c3 */
[----:B------:R-:W-:Y:S01]  /*6200*/  FMUL.FTZ R9, R9, UR39 ;  /* 0x0000002709097c20 */ /* 0x000fe20008410000 */
[----:B------:R-:W-:Y:S01]  /*6210*/  UMOV UR6, UR10 ;  /* 0x0000000a00067c82 */ /* 0x000fe20008000000 */
[--C-:B------:R-:W-:Y:S01]  /*6220*/  FFMA.FTZ R13, R157, UR39, -R195.reuse ;  /* 0x000000279d0d7c23 */ /* 0x100fe200080108c3 */
[----:B------:R-:W-:Y:S01]  /*6230*/  QGMMA.64x128x32.F32.E4M3.E4M3 R24, R172, gdesc[UR4], R24, gsb0 ;  /* 0x01e00004ac187df3 */ /* 0x000fe20008000818 */
[----:B------:R-:W-:Y:S01]  /*6240*/  UIADD3 UR6, UR10, 0x100, URZ ;  /* 0x000001000a067890 */ /* 0x000fe2000fffe03f */
[--C-:B------:R-:W-:Y:S01]  /*6250*/  FFMA.FTZ R14, R160, UR39, -R195.reuse ;  /* 0x00000027a00e7c23 */ /* 0x100fe200080108c3 */
[----:B------:R-:W-:Y:S01]  /*6260*/  UMOV UR7, 0xc0000010 ;  /* 0xc000001000077882 */ /* 0x000fe20000000000 */
[----:B------:R0:W-:Y:S01]  /*6270*/  MUFU.EX2 R10, R153 ;  /* 0x00000099000a7308 */ /* 0x0001e20000000800 */
        /* <DEDUP_REMOVED lines=8> */
[----:B0-----:R-:W-:-:S01]  /*6300*/  FFMA.FTZ R153, R101, UR39, -R195 ;  /* 0x0000002765997c23 */ /* 0x001fc200080108c3 */
[----:B------:R-:W-:Y:S01]  /*6310*/  FFMA.FTZ R101, R5, R152, -8 ;  /* 0xc100000005657423 */ /* 0x000fe20000010098 */
        /* <DEDUP_REMOVED lines=14> */
[----:B-1----:R-:W-:-:S01]  /*6400*/  FFMA.FTZ R7, R8, R7, R11 ;  /* 0x0000000708077223 */ /* 0x002fc2000001000b */
[--C-:B------:R-:W-:Y:S01]  /*6410*/  FFMA.FTZ R139, R139, UR39, -R101.reuse ;  /* 0x000000278b8b7c23 */ /* 0x100fe20008010865 */
[----:B------:R-:W-:-:S01]  /*6420*/  FFMA.FTZ R142, R142, UR39, -R101 ;  /* 0x000000278e8e7c23 */ /* 0x000fc20008010865 */
[----:B------:R-:W-:Y:S01]  /*6430*/  FFMA.FTZ R143, R143, UR39, -R101 ;  /* 0x000000278f8f7c23 */ /* 0x000fe20008010865 */
[----:B------:R-:W-:-:S01]  /*6440*/  FADD.FTZ R7, R10, R7 ;  /* 0x000000070a077221 */ /* 0x000fc20000010000 */
[--C-:B------:R-:W-:Y:S01]  /*6450*/  FFMA.FTZ R146, R146, UR39, -R101.reuse ;  /* 0x0000002792927c23 */ /* 0x100fe20008010865 */
        /* <DEDUP_REMOVED lines=67> */
[----:B------:R-:W-:-:S06]  /*6890*/  FFMA.FTZ R101, R103, UR39, -R101 ;  /* 0x0000002767657c23 */ /* 0x000fcc0008010865 */
        /* <DEDUP_REMOVED lines=57> */
[----:B--2---:R-:W-:Y:S01]  /*6c30*/  FADD.FTZ R7, R121, R6 ;  /* 0x0000000679077221 */ /* 0x004fe20000010000 */
[----:B------:R-:W-:-:S03]  /*6c40*/  UMOV UR7, 0xc0000010 ;  /* 0xc000001000077882 */ /* 0x000fc60000000000 */
        /* <DEDUP_REMOVED lines=35> */
[----:B------:R-:W-:Y:S02]  /*6e80*/  WARPGROUP.DEPBAR.LE gsb0, 0x0 ;  /* 0x00008000000079c5 */ /* 0x000fe40000010000 */
[----:B------:R-:W-:-:S04]  /*6e90*/  WARPGROUP.ARRIVE ;  /* 0x00000000000079c5 */ /* 0x000fc80000000000 */
[----:B------:R-:W1:Y:S01]  /*6ea0*/  MUFU.EX2 R109, R109 ;  /* 0x0000006d006d7308 */ /* 0x000e620000000800 */
[----:B--2---:R-:W-:-:S01]  /*6eb0*/  FADD.FTZ R6, R108, R7 ;  /* 0x000000076c067221 */ /* 0x004fc20000010000 */
[----:B------:R-:W-:Y:S01]  /*6ec0*/  QGMMA.64x128x32.F32.E4M3.E4M3 R24, R184, gdesc[UR4], R24, gsb0 ;  /* 0x01e00004b8187df3 */ /* 0x000fe20008000818 */
[----:B------:R-:W-:Y:S01]  /*6ed0*/  UIADD3 UR6, UR10, 0x400, URZ ;  /* 0x000004000a067890 */ /* 0x000fe2000fffe03f */
[----:B------:R-:W-:-:S04]  /*6ee0*/  UMOV UR7, 0xc0000010 ;  /* 0xc000001000077882 */ /* 0x000fc80000000000 */
[----:B------:R-:W2:Y:S01]  /*6ef0*/  MUFU.EX2 R111, R111 ;  /* 0x0000006f006f7308 */ /* 0x000ea20000000800 */
[----:B0-----:R-:W-:-:S07]  /*6f00*/  FADD.FTZ R160, R110, R163 ;  /* 0x000000a36ea07221 */ /* 0x001fce0000010000 */
[----:B------:R-:W0:Y:S01]  /*6f10*/  MUFU.EX2 R112, R112 ;  /* 0x0000007000707308 */ /* 0x000e220000000800 */
[----:B-1----:R-:W-:-:S01]  /*6f20*/  FADD.FTZ R7, R109, R6 ;  /* 0x000000066d077221 */ /* 0x002fc20000010000 */
[----:B------:R-:W-:-:S06]  /*6f30*/  IADD3 R6, -R22, 0xb, RZ ;  /* 0x0000000b16067810 */ /* 0x000fcc0007ffe1ff */
        /* <DEDUP_REMOVED lines=14> */
[----:B------:R-:W-:-:S06]  /*7020*/  IMAD.U32 R163, RZ, RZ, UR52 ;  /* 0x00000034ffa37e24 */ /* 0x000fcc000f8e00ff */
[----:B------:R-:W-:Y:S01]  /*7030*/  MUFU.EX2 R88, R88 ;  /* 0x0000005800587308 */ /* 0x000fe20000000800 */
[----:B0-----:R-:W-:-:S07]  /*7040*/  FADD.FTZ R7, R117, R160 ;  /* 0x000000a075077221 */ /* 0x001fce0000010000 */
[----:B------:R-:W0:Y:S08]  /*7050*/  MUFU.EX2 R90, R90 ;  /* 0x0000005a005a7308 */ /* 0x000e300000000800 */
[----:B------:R-:W-:Y:S08]  /*7060*/  MUFU.EX2 R89, R89 ;  /* 0x0000005900597308 */ /* 0x000ff00000000800 */
[----:B------:R-:W2:Y:S08]  /*7070*/  MUFU.EX2 R91, R91 ;  /* 0x0000005b005b7308 */ /* 0x000eb00000000800 */
[----:B------:R-:W-:Y:S08]  /*7080*/  MUFU.EX2 R92, R92 ;  /* 0x0000005c005c7308 */ /* 0x000ff00000000800 */
[----:B------:R-:W3:Y:S08]  /*7090*/  MUFU.EX2 R165, R94 ;  /* 0x0000005e00a57308 */ /* 0x000ef00000000800 */
[----:B------:R-:W-:Y:S08]  /*70a0*/  MUFU.EX2 R93, R93 ;  /* 0x0000005d005d7308 */ /* 0x000ff00000000800 */
[----:B------:R1:W4:Y:S01]  /*70b0*/  MUFU.EX2 R164, R95 ;  /* 0x0000005f00a47308 */ /* 0x0003220000000800 */
[----:B------:R-:W-:-:S02]  /*70c0*/  WARPGROUP.DEPBAR.LE gsb0, 0x0 ;  /* 0x00008000000079c5 */ /* 0x000fc40000010000 */
[----:B------:R-:W-:Y:S01]  /*70d0*/  WARPGROUP.ARRIVE ;  /* 0x00000000000079c5 */ /* 0x000fe20000000000 */
[----:B-1----:R-:W-:-:S04]  /*70e0*/  FADD.FTZ R95, R119, R162 ;  /* 0x000000a2775f7221 */ /* 0x002fc80000010000 */
[----:B------:R-:W-:Y:S01]  /*70f0*/  MUFU.EX2 R96, R96 ;  /* 0x0000006000607308 */ /* 0x000fe20000000800 */
[----:B------:R-:W-:Y:S02]  /*7100*/  @!P1 IMAD R162, R163, 0x8, R0 ;  /* 0x00000008a3a29824 */ /* 0x000fe400078e0200 */
[----:B0-----:R-:W-:Y:S01]  /*7110*/  FADD.FTZ R160, R90, R95 ;  /* 0x0000005f5aa07221 */ /* 0x001fe20000010000 */
[----:B------:R-:W-:Y:S03]  /*7120*/  QGMMA.64x128x32.F32.E4M3.E4M3 R24, R188, gdesc[UR4], R24, gsb0 ;  /* 0x01e00004bc187df3 */ /* 0x000fe60008000818 */
[----:B--2---:R-:W-:-:S01]  /*7130*/  FADD.FTZ R160, R91, R160 ;  /* 0x000000a05ba07221 */ /* 0x004fc20000010000 */
[----:B------:R0:W1:Y:S03]  /*7140*/  MUFU.EX2 R94, R98 ;  /* 0x00000062005e7308 */ /* 0x0000660000000800 */
[----:B---3--:R-:W-:-:S04]  /*7150*/  FADD.FTZ R160, R165, R160 ;  /* 0x000000a0a5a07221 */ /* 0x008fc80000010000 */
[----:B----4-:R-:W-:Y:S01]  /*7160*/  FADD.FTZ R95, R164, R160 ;  /* 0x000000a0a45f7221 */ /* 0x010fe20000010000 */
[----:B------:R-:W-:Y:S01]  /*7170*/  MUFU.EX2 R97, R97 ;  /* 0x0000006100617308 */ /* 0x000fe20000000800 */
[----:B0-----:R-:W-:-:S04]  /*7180*/  FADD.FTZ R98, R88, R7 ;  /* 0x0000000758627221 */ /* 0x001fc80000010000 */
[----:B------:R-:W-:-:S03]  /*7190*/  FADD.FTZ R7, R89, R98 ;  /* 0x0000006259077221 */ /* 0x000fc60000010000 */
[----:B------:R-:W0:Y:S01]  /*71a0*/  MUFU.EX2 R166, R99 ;  /* 0x0000006300a67308 */ /* 0x000e220000000800 */
[----:B------:R-:W-:-:S01]  /*71b0*/  FADD.FTZ R98, R92, R7 ;  /* 0x000000075c627221 */ /* 0x000fc20000010000 */
[----:B-1----:R-:W-:-:S03]  /*71c0*/  FADD.FTZ R95, R94, R95 ;  /* 0x0000005f5e5f7221 */ /* 0x002fc60000010000 */
[----:B------:R-:W-:-:S03]  /*71d0*/  FADD.FTZ R7, R93, R98 ;  /* 0x000000625d077221 */ /* 0x000fc60000010000 */
[----:B------:R-:W-:Y:S08]  /*71e0*/  MUFU.EX2 R100, R100 ;  /* 0x0000006400647308 */ /* 0x000ff00000000800 */
[----:B------:R-:W1:Y:S01]  /*71f0*/  MUFU.EX2 R102, R102 ;  /* 0x0000006600667308 */ /* 0x000e620000000800 */
[----:B0-----:R-:W-:-:S07]  /*7200*/  FADD.FTZ R95, R166, R95 ;  /* 0x0000005fa65f7221 */ /* 0x001fce0000010000 */
[----:B------:R-:W0:Y:S08]  /*7210*/  MUFU.EX2 R153, R153 ;  /* 0x0000009900997308 */ /* 0x000e300000000800 */
[----:B------:R-:W2:Y:S01]  /*7220*/  MUFU.EX2 R101, R101 ;  /* 0x0000006500657308 */ /* 0x000ea20000000800 */
[----:B-1----:R-:W-:-:S01]  /*7230*/  FADD.FTZ R95, R102, R95 ;  /* 0x0000005f665f7221 */ /* 0x002fc20000010000 */
[----:B------:R-:W-:-:S02]  /*7240*/  WARPGROUP.DEPBAR.LE gsb0, 0x0 ;  /* 0x00008000000079c5 */ /* 0x000fc40000010000 */
[----:B------:R1:W-:Y:S06]  /*7250*/  BAR.ARV R6, 0x100 ;  /* 0x000400060000751d */ /* 0x0003ec0000002000 */
[----:B-1----:R-:W-:-:S05]  /*7260*/  @!P1 VIADD R6, R162, 0x29840 ;  /* 0x00029840a2069836 */ /* 0x002fca0000000000 */
[----:B------:R-:W-:-:S04]  /*7270*/  @!P1 PRMT R6, RZ, 0x654, R6 ;  /* 0x00000654ff069816 */ /* 0x000fc80000000006 */
[----:B------:R1:W-:Y:S02]  /*7280*/  @!P1 SYNCS.ARRIVE.TRANS64.RED.A1T0 RZ, [R6+URZ], RZ ;  /* 0x000000ff06ff99a7 */ /* 0x0003e4000810043f */
[----:B-1----:R-:W-:-:S04]  /*7290*/  FADD.FTZ R6, R96, R7 ;  /* 0x0000000760067221 */ /* 0x002fc80000010000 */
[----:B------:R-:W-:-:S04]  /*72a0*/  FADD.FTZ R7, R97, R6 ;  /* 0x0000000661077221 */ /* 0x000fc80000010000 */
[----:B------:R-:W-:-:S04]  /*72b0*/  FADD.FTZ R6, R100, R7 ;  /* 0x0000000764067221 */ /* 0x000fc80000010000 */
[----:B0-----:R-:W-:Y:S01]  /*72c0*/  FADD.FTZ R7, R153, R6 ;  /* 0x0000000699077221 */ /* 0x001fe20000010000 */
[----:B--2---:R-:W-:-:S01]  /*72d0*/  FADD.FTZ R6, R101, R95 ;  /* 0x0000005f65067221 */ /* 0x004fc20000010000 */
[----:B------:R-:W-:Y:S06]  /*72e0*/  @!P0 BRA `(.L_x_300) ;  /* 0x0000000000048947 */ /* 0x000fec0003800000 */
[----:B------:R-:W-:Y:S01]  /*72f0*/  BPT.TRAP 0x1 ;  /* 0x000000040000795c */ /* 0x000fe20000300000 */
.L_x_300:
[----:B------:R-:W-:Y:S01]  /*7300*/  F2FP.SATFINITE.E4M3.F32.PACK_AB_MERGE_C R12, R13, R12, RZ ;  /* 0x0000000c0d0c723e */ /* 0x000fe200048070ff */
[----:B------:R-:W-:Y:S02]  /*7310*/  UIADD3 UR6, UR50, -0x1, URZ ;  /* 0xffffffff32067890 */ /* 0x000fe4000fffe03f */
[----:B------:R-:W-:Y:S01]  /*7320*/  ISETP.LT.AND P1, PT, RZ, UR50, PT ;  /* 0x00000032ff007c0c */ /* 0x000fe2000bf21270 */
[----:B------:R-:W-:Y:S01]  /*7330*/  UMOV UR53, UR43 ;  /* 0x0000002b00357c82 */ /* 0x000fe20008000000 */
[----:B------:R-:W-:Y:S01]  /*7340*/  F2FP.SATFINITE.E4M3.F32.PACK_AB_MERGE_C R172, R10, R11, R12 ;  /* 0x0000000b0aac723e */ /* 0x000fe2000480700c */
[----:B------:R-:W-:Y:S01]  /*7350*/  IMAD.U32 R11, RZ, RZ, UR51 ;  /* 0x00000033ff0b7e24 */ /* 0x000fe2000f8e00ff */
[----:B------:R-:W-:Y:S01]  /*7360*/  F2FP.SATFINITE.E4M3.F32.PACK_AB_MERGE_C R20, R21, R20, RZ ;  /* 0x000000141514723e */ /* 0x000fe200048070ff */
[----:B------:R-:W-:Y:S01]  /*7370*/  UMOV UR51, UR52 ;  /* 0x0000003400337c82 */ /* 0x000fe20008000000 */
[----:B------:R-:W-:Y:S01]  /*7380*/  F2FP.SATFINITE.E4M3.F32.PACK_AB_MERGE_C R154, R157, R154, RZ ;  /* 0x0000009a9d9a723e */ /* 0x000fe200048070ff */
[----:B------:R-:W-:Y:S01]  /*7390*/  IMAD R10, R11, 0x8, R0 ;  /* 0x000000080b0a7824 */ /* 0x000fe200078e0200 */
[----:B------:R-:W-:Y:S01]  /*73a0*/  F2FP.SATFINITE.E4M3.F32.PACK_AB_MERGE_C R158, R161, R158, RZ ;  /* 0x0000009ea19e723e */ /* 0x000fe200048070ff */
[----:B------:R-:W-:Y:S01]  /*73b0*/  UMOV UR50, UR6 ;  /* 0x0000000600327c82 */ /* 0x000fe20008000000 */
[----:B------:R-:W-:Y:S01]  /*73c0*/  F2FP.SATFINITE.E4M3.F32.PACK_AB_MERGE_C R140, R141, R140, RZ ;  /* 0x0000008c8d8c723e */ /* 0x000fe200048070ff */
[----:B------:R-:W-:Y:S01]  /*73d0*/  VIADD R10, R10, 0x29860 ;  /* 0x000298600a0a7836 */ /* 0x000fe20000000000 */
[----:B------:R-:W-:Y:S01]  /*73e0*/  F2FP.SATFINITE.E4M3.F32.PACK_AB_MERGE_C R142, R143, R142, RZ ;  /* 0x0000008e8f8e723e */ /* 0x000fe200048070ff */
[----:B------:R-:W-:Y:S01]  /*73f0*/  FMUL.FTZ R24, R24, R8 ;  /* 0x0000000818187220 */ /* 0x000fe20000410000 */
[----:B------:R-:W-:Y:S01]  /*7400*/  F2FP.SATFINITE.E4M3.F32.PACK_AB_MERGE_C R148, R149, R148, RZ ;  /* 0x000000949594723e */ /* 0x000fe200048070ff */
[-C--:B------:R-:W-:Y:S01]  /*7410*/  FMUL.FTZ R25, R25, R8.reuse ;  /* 0x0000000819197220 */ /* 0x080fe20000410000 */
[----:B------:R-:W-:Y:S01]  /*7420*/  PRMT R10, R3, 0x654, R10 ;  /* 0x00000654030a7816 */ /* 0x000fe2000000000a */
[----:B------:R-:W-:Y:S01]  /*7430*/  FMUL.FTZ R28, R28, R8 ;  /* 0x000000081c1c7220 */ /* 0x000fe20000410000 */
[----:B------:R-:W-:Y:S01]  /*7440*/  F2FP.SATFINITE.E4M3.F32.PACK_AB_MERGE_C R150, R151, R150, RZ ;  /* 0x000000969796723e */ /* 0x000fe200048070ff */
[----:B------:R-:W-:Y:S01]  /*7450*/  FMUL.FTZ R29, R29, R8 ;  /* 0x000000081d1d7220 */ /* 0x000fe20000410000 */
[----:B------:R-:W-:Y:S01]  /*7460*/  F2FP.SATFINITE.E4M3.F32.PACK_AB_MERGE_C R124, R125, R124, RZ ;  /* 0x0000007c7d7c723e */ /* 0x000fe200048070ff */
[----:B------:R0:W-:Y:S01]  /*7470*/  SYNCS.ARRIVE.TRANS64.RED.A1T0 RZ, [R10+URZ], RZ ;  /* 0x000000ff0aff79a7 */ /* 0x0001e2000810043f */
        /* <DEDUP_REMOVED lines=91> */
[----:B------:R-:W-:Y:S01]  /*7a30*/  F2FP.SATFINITE.E4M3.F32.PACK_AB_MERGE_C R191, R166, R94, R21 ;  /* 0x0000005ea6bf723e */ /* 0x000fe20004807015 */
[----:B0-----:R-:W-:Y:S06]  /*7a40*/  @P1 BRA `(.L_x_301) ;  /* 0xffffffd000b01947 */ /* 0x001fec000383ffff */
.L_x_291:
[----:B------:R-:W-:Y:S06]  /*7a50*/  BAR.ARV 0x8, 0x180 ;  /* 0x0206000000007b1d */ /* 0x000fec0000002000 */
[----:B------:R-:W-:Y:S05]  /*7a60*/  @!P0 BRA `(.L_x_302) ;  /* 0x0000000000048947 */ /* 0x000fea0003800000 */
[----:B------:R-:W-:Y:S01]  /*7a70*/  BPT.TRAP 0x1 ;  /* 0x000000040000795c */ /* 0x000fe20000300000 */
.L_x_302:
[----:B------:R-:W-:Y:S02]  /*7a80*/  IMAD.U32 R8, RZ, RZ, UR43 ;  /* 0x0000002bff087e24 */ /* 0x000fe4000f8e00ff */
[----:B------:R-:W-:-:S03]  /*7a90*/  IMAD.U32 R15, RZ, RZ, UR52 ;  /* 0x00000034ff0f7e24 */ /* 0x000fc6000f8e00ff */
[----:B------:R-:W-:Y:S01]  /*7aa0*/  SHF.L.U32 R8, R8, 0x1f, RZ ;  /* 0x0000001f08087819 */ /* 0x000fe200000006ff */
[----:B------:R-:W-:-:S04]  /*7ab0*/  IMAD R15, R15, 0x8, R0 ;  /* 0x000000080f0f7824 */ /* 0x000fc800078e0200 */
[----:B------:R0:W1:Y:S01]  /*7ac0*/  SYNCS.PHASECHK.TRANS64.TRYWAIT P1, [R15+URZ+0x29850], R8 ;  /* 0x029850080f0075a7 */ /* 0x000062000802017f */
[----:B------:R-:W-:Y:S05]  /*7ad0*/  @!P0 BRA `(.L_x_303) ;  /* 0x0000000000048947 */ /* 0x000fea0003800000 */
[----:B------:R-:W-:Y:S01]  /*7ae0*/  BPT.TRAP 0x1 ;  /* 0x000000040000795c */ /* 0x000fe20000300000 */
.L_x_303:
[----:B------:R-:W-:Y:S02]  /*7af0*/  VIADD R0, R0, 0x400 ;  /* 0x0000040000007836 */ /* 0x000fe40000000000 */
[----:B------:R-:W-:-:S03]  /*7b00*/  IMAD.U32 R9, RZ, RZ, UR52 ;  /* 0x00000034ff097e24 */ /* 0x000fc6000f8e00ff */
[----:B------:R-:W-:-:S04]  /*7b10*/  SHF.R.U32.HI R0, RZ, 0x4, R0 ;  /* 0x00000004ff007819 */ /* 0x000fc80000011600 */
[----:B------:R-:W-:-:S04]  /*7b20*/  LOP3.LUT R0, R0, 0x3fff, RZ, 0xc0, !PT ;  /* 0x00003fff00007812 */ /* 0x000fc800078ec0ff */
[----:B------:R-:W-:Y:S01]  /*7b30*/  LOP3.LUT R0, R0, 0x10000, RZ, 0xfc, !PT ;  /* 0x0001000000007812 */ /* 0x000fe200078efcff */
[----:B-1----:R-:W-:Y:S06]  /*7b40*/  @P1 BRA `(.L_x_304) ;  /* 0x0000000000081947 */ /* 0x002fec0003800000 */
[----:B------:R-:W1:Y:S02]  /*7b50*/  SYNCS.PHASECHK.TRANS64.TRYWAIT P1, [R15+URZ+0x29850], R8 ;  /* 0x029850080f0075a7 */ /* 0x000e64000802017f */
[----:B-1----:R-:W-:Y:S05]  /*7b60*/  @!P1 BRA `(.L_x_305) ;  /* 0x0000008400b09947 */ /* 0x002fea0003800000 */
.L_x_304:
[----:B01----:R-:W-:Y:S01]  /*7b70*/  IMAD R8, R9, 0x500, R0 ;  /* 0x0000050009087824 */ /* 0x003fe200078e0200 */
[----:B------:R-:W-:Y:S05]  /*7b80*/  WARPSYNC.ALL ;  /* 0x0000000000007948 */ /* 0x000fea0003800000 */
[----:B------:R-:W-:Y:S01]  /*7b90*/  IMAD.MOV.U32 R9, RZ, RZ, -0x3ffffff0 ;  /* 0xc0000010ff097424 */ /* 0x000fe200078e00ff */
[C---:B------:R-:W-:Y:S01]  /*7ba0*/  R2UR UR6, R8.reuse ;  /* 0x00000000080672ca */ /* 0x040fe200000e0000 */
[----:B------:R-:W-:Y:S01]  /*7bb0*/  WARPGROUP.ARRIVE ;  /* 0x00000000000079c5 */ /* 0x000fe20000000000 */
[----:B------:R-:W-:Y:S01]  /*7bc0*/  VIADD R10, R8, 0x100 ;  /* 0x00000100080a7836 */ /* 0x000fe20000000000 */
[----:B------:R-:W-:Y:S01]  /*7bd0*/  ULDC.64 UR8, c[0x0][0x9a0] ;  /* 0x0002680000087ab9 */ /* 0x000fe20000000a00 */
[----:B------:R-:W-:Y:S01]  /*7be0*/  R2UR UR7, R9 ;  /* 0x00000000090772ca */ /* 0x000fe200000e0000 */
[----:B------:R-:W-:Y:S01]  /*7bf0*/  IMAD.MOV.U32 R11, RZ, RZ, -0x3ffffff0 ;  /* 0xc0000010ff0b7424 */ /* 0x000fe200078e00ff */
[----:B------:R-:W-:Y:S01]  /*7c00*/  UISETP.NE.U32.AND UP0, UPT, UR8, URZ, UPT ;  /* 0x0000003f0800728c */ /* 0x000fe2000bf05070 */
[----:B------:R-:W-:-:S03]  /*7c10*/  IMAD.MOV.U32 R14, RZ, RZ, 0x3f800000 ;  /* 0x3f800000ff0e7424 */ /* 0x000fc600078e00ff */
[----:B------:R-:W-:-:S06]  /*7c20*/  UISETP.NE.AND.EX UP0, UPT, UR9, URZ, UPT, UP0 ;  /* 0x0000003f0900728c */ /* 0x000fcc000bf05300 */
[----:B------:R-:W-:Y:S01]  /*7c30*/  PLOP3.LUT P1, PT, PT, PT, UP0, 0x80, 0x0 ;  /* 0x000000000000781c */ /* 0x000fe20003f2f008 */
[----:B------:R-:W-:Y:S01]  /*7c40*/  QGMMA.64x128x32.F32.E4M3.E4M3 R24, R172, gdesc[UR4], R24, gsb0 ;  /* 0x01e00004ac187df3 */ /* 0x000fe20008000818 */
[----:B------:R-:W-:Y:S01]  /*7c50*/  R2UR UR6, R10 ;  /* 0x000000000a0672ca */ /* 0x000fe200000e0000 */
[----:B------:R-:W-:Y:S01]  /*7c60*/  VIADD R10, R8, 0x200 ;  /* 0x00000200080a7836 */ /* 0x000fe20000000000 */
[----:B------:R-:W-:Y:S01]  /*7c70*/  R2UR UR7, R11 ;  /* 0x000000000b0772ca */ /* 0x000fe200000e0000 */
[----:B------:R-:W-:Y:S02]  /*7c80*/  @UP0 ULDC.64 UR10, c[0x0][0x9c8] ;  /* 0x00027200000a0ab9 */ /* 0x000fe40000000a00 */
[----:B------:R-:W-:Y:S01]  /*7c90*/  @UP0 UIMAD.WIDE.U32 UR4, UR36, UR10, URZ ;  /* 0x0000000a240402a5 */ /* 0x000fe2000f8e003f */
[----:B------:R-:W-:Y:S01]  /*7ca0*/  IMAD.MOV.U32 R11, RZ, RZ, -0x3ffffff0 ;  /* 0xc0000010ff0b7424 */ /* 0x000fe200078e00ff */
[----:B------:R-:W-:Y:S02]  /*7cb0*/  WARPGROUP.DEPBAR.LE gsb0, 0x0 ;  /* 0x00008000000079c5 */ /* 0x000fe40000010000 */
[----:B------:R-:W-:-:S06]  /*7cc0*/  WARPGROUP.ARRIVE ;  /* 0x00000000000079c5 */ /* 0x000fcc0000000000 */
[----:B------:R-:W-:Y:S01]  /*7cd0*/  QGMMA.64x128x32.F32.E4M3.E4M3 R24, R176, gdesc[UR4], R24, gsb0 ;  /* 0x01e00004b0187df3 */ /* 0x000fe20008000818 */
[----:B------:R-:W-:Y:S02]  /*7ce0*/  @UP0 UIMAD UR6, UR37, UR10, URZ ;  /* 0x0000000a250602a4 */ /* 0x000fe4000f8e023f */
[----:B------:R-:W-:Y:S02]  /*7cf0*/  @UP0 USHF.R.S32.HI UR7, URZ, 0x1f, UR46 ;  /* 0x0000001f3f070899 */ /* 0x000fe4000801142e */
[----:B------:R-:W-:-:S03]  /*7d00*/  @UP0 UIMAD UR6, UR36, UR11, UR6 ;  /* 0x0000000b240602a4 */ /* 0x000fc6000f8e0206 */
[----:B------:R-:W-:Y:S01]  /*7d10*/  @UP0 ULDC.64 UR10, c[0x0][0x9d0] ;  /* 0x00027400000a0ab9 */ /* 0x000fe20000000a00 */
[----:B------:R-:W-:Y:S02]  /*7d20*/  @UP0 UIADD3 UR5, UR5, UR6, URZ ;  /* 0x0000000605050290 */ /* 0x000fe4000fffe03f */
[----:B------:R-:W-:Y:S02]  /*7d30*/  @UP0 UIMAD UR6, UR7, UR10, URZ ;  /* 0x0000000a070602a4 */ /* 0x000fe4000f8e023f */
[----:B------:R-:W-:Y:S02]  /*7d40*/  @UP0 UIMAD.WIDE.U32 UR4, UR46, UR10, UR4 ;  /* 0x0000000a2e0402a5 */ /* 0x000fe4000f8e0004 */
[----:B------:R-:W-:-:S04]  /*7d50*/  @UP0 UIMAD UR6, UR46, UR11, UR6 ;  /* 0x0000000b2e0602a4 */ /* 0x000fc8000f8e0206 */
[----:B------:R-:W-:Y:S02]  /*7d60*/  @UP0 UIADD3 UR5, UR5, UR6, URZ ;  /* 0x0000000605050290 */ /* 0x000fe4000fffe03f */
[----:B------:R-:W-:Y:S01]  /*7d70*/  @UP0 ULEA UR6, UP1, UR4, UR8, 0x2 ;  /* 0x0000000804060291 */ /* 0x000fe2000f82103f */
[----:B------:R-:W-:-:S03]  /*7d80*/  R2UR UR7, R11 ;  /* 0x000000000b0772ca */ /* 0x000fc600000e0000 */
[----:B------:R-:W-:-:S03]  /*7d90*/  @UP0 ULEA.HI.X UR5, UR4, UR9, UR5, 0x2, UP1 ;  /* 0x0000000904050291 */ /* 0x000fc600088f1405 */
[----:B------:R-:W-:Y:S01]  /*7da0*/  @UP0 UMOV UR4, UR6 ;  /* 0x0000000600040c82 */ /* 0x000fe20008000000 */
[----:B------:R-:W-:Y:S01]  /*7db0*/  R2UR UR6, R10 ;  /* 0x000000000a0672ca */ /* 0x000fe200000e0000 */
[----:B------:R-:W-:Y:S02]  /*7dc0*/  IMAD.U32 R12, RZ, RZ, UR4 ;  /* 0x00000004ff0c7e24 */ /* 0x000fe4000f8e00ff */
[----:B------:R-:W-:-:S05]  /*7dd0*/  IMAD.U32 R13, RZ, RZ, UR5 ;  /* 0x00000005ff0d7e24 */ /* 0x000fca000f8e00ff */
[----:B------:R0:W2:Y:S01]  /*7de0*/  @P1 LDG.E R14, desc[UR48][R12.64] ;  /* 0x000000300c0e1981 */ /* 0x0000a2000c1e1900 */
[----:B------:R-:W-:Y:S02]  /*7df0*/  VIADD R10, R8, 0x300 ;  /* 0x00000300080a7836 */ /* 0x000fe40000000000 */
[----:B------:R-:W-:Y:S01]  /*7e00*/  IMAD.MOV.U32 R11, RZ, RZ, -0x3ffffff0 ;  /* 0xc0000010ff0b7424 */ /* 0x000fe200078e00ff */
[----:B------:R-:W-:Y:S02]  /*7e10*/  WARPGROUP.DEPBAR.LE gsb0, 0x0 ;  /* 0x00008000000079c5 */ /* 0x000fe40000010000 */
[----:B------:R-:W-:-:S06]  /*7e20*/  WARPGROUP.ARRIVE ;  /* 0x00000000000079c5 */ /* 0x000fcc0000000000 */
[----:B------:R-:W-:Y:S01]  /*7e30*/  QGMMA.64x128x32.F32.E4M3.E4M3 R24, R180, gdesc[UR4], R24, gsb0 ;  /* 0x01e00004b4187df3 */ /* 0x000fe20008000818 */
[----:B------:R-:W-:Y:S02]  /*7e40*/  R2UR UR6, R10 ;  /* 0x000000000a0672ca */ /* 0x000fe400000e0000 */
[----:B------:R-:W-:Y:S01]  /*7e50*/  R2UR UR7, R11 ;  /* 0x000000000b0772ca */ /* 0x000fe200000e0000 */
[----:B------:R-:W-:Y:S02]  /*7e60*/  VIADD R8, R8, 0x400 ;  /* 0x0000040008087836 */ /* 0x000fe40000000000 */
[----:B------:R-:W-:Y:S01]  /*7e70*/  IMAD.MOV.U32 R9, RZ, RZ, -0x3ffffff0 ;  /* 0xc0000010ff097424 */ /* 0x000fe200078e00ff */
[----:B------:R-:W1:Y:S04]  /*7e80*/  SHFL.BFLY PT, R0, R7, 0x2, 0x1f ;  /* 0x0c401f0007007f89 */ /* 0x000e6800000e0000 */
[----:B------:R-:W3:Y:S01]  /*7e90*/  SHFL.BFLY PT, R11, R6, 0x2, 0x1f ;  /* 0x0c401f00060b7f89 */ /* 0x000ee200000e0000 */
[----:B------:R-:W-:-:S02]  /*7ea0*/  WARPGROUP.DEPBAR.LE gsb0, 0x0 ;  /* 0x00008000000079c5 */ /* 0x000fc40000010000 */
[----:B------:R-:W-:-:S06]  /*7eb0*/  WARPGROUP.ARRIVE ;  /* 0x00000000000079c5 */ /* 0x000fcc0000000000 */
[----:B------:R-:W-:Y:S01]  /*7ec0*/  QGMMA.64x128x32.F32.E4M3.E4M3 R24, R184, gdesc[UR4], R24, gsb0 ;  /* 0x01e00004b8187df3 */ /* 0x000fe20008000818 */
[----:B------:R-:W-:Y:S02]  /*7ed0*/  R2UR UR6, R8 ;  /* 0x00000000080672ca */ /* 0x000fe400000e0000 */
[----:B------:R-:W-:Y:S01]  /*7ee0*/  R2UR UR7, R9 ;  /* 0x00000000090772ca */ /* 0x000fe200000e0000 */
[----:B-1----:R-:W-:-:S01]  /*7ef0*/  FADD.FTZ R0, R0, R7 ;  /* 0x0000000700007221 */ /* 0x002fc20000010000 */
[----:B---3--:R-:W-:-:S04]  /*7f00*/  FADD.FTZ R11, R11, R6 ;  /* 0x000000060b0b7221 */ /* 0x008fc80000010000 */
[----:B------:R-:W1:Y:S04]  /*7f10*/  SHFL.BFLY PT, R9, R0, 0x1, 0x1f ;  /* 0x0c201f0000097f89 */ /* 0x000e6800000e0000 */
[----:B------:R-:W0:Y:S01]  /*7f20*/  SHFL.BFLY PT, R8, R11, 0x1, 0x1f ;  /* 0x0c201f000b087f89 */ /* 0x000e2200000e0000 */
[----:B------:R-:W-:Y:S02]  /*7f30*/  IMAD.MOV.U32 R7, RZ, RZ, RZ ;  /* 0x000000ffff077224 */ /* 0x000fe400078e00ff */
[----:B-1----:R-:W-:Y:S01]  /*7f40*/  FADD.FTZ R9, R0, R9 ;  /* 0x0000000900097221 */ /* 0x002fe20000010000 */
[----:B0-----:R-:W-:-:S04]  /*7f50*/  FADD.FTZ R12, R11, R8 ;  /* 0x000000080b0c7221 */ /* 0x001fc80000010000 */
[C---:B------:R-:W-:Y:S01]  /*7f60*/  FSETP.NE.FTZ.AND P1, PT, R9.reuse, RZ, PT ;  /* 0x000000ff0900720b */ /* 0x040fe20003f35000 */
[----:B------:R-:W-:Y:S01]  /*7f70*/  FMUL.FTZ R13, R9, 0.00390625 ;  /* 0x3b800000090d7820 */ /* 0x000fe20000410000 */
[----:B------:R-:W-:-:S04]  /*7f80*/  FMUL.FTZ R20, R12, 0.00390625 ;  /* 0x3b8000000c147820 */ /* 0x000fc80000410000 */
[----:B------:R-:W-:Y:S02]  /*7f90*/  FSETP.NE.FTZ.AND P2, PT, R13, RZ, PT ;  /* 0x000000ff0d00720b */ /* 0x000fe40003f55000 */
[----:B------:R-:W-:-:S05]  /*7fa0*/  FSETP.NE.FTZ.AND P3, PT, R20, RZ, PT ;  /* 0x000000ff1400720b */ /* 0x000fca0003f75000 */
[----:B------:R0:W-:Y:S01]  /*7fb0*/  @P1 MUFU.RCP R7, R9 ;  /* 0x0000000900071308 */ /* 0x0001e20000001000 */
[----:B------:R-:W-:Y:S01]  /*7fc0*/  FSETP.NE.FTZ.AND P1, PT, R12, RZ, PT ;  /* 0x000000ff0c00720b */ /* 0x000fe20003f35000 */
[----:B------:R-:W-:Y:S01]  /*7fd0*/  IMAD.MOV.U32 R11, RZ, RZ, RZ ;  /* 0x000000ffff0b7224 */ /* 0x000fe200078e00ff */
[----:B------:R-:W-:Y:S02]  /*7fe0*/  WARPGROUP.DEPBAR.LE gsb0, 0x0 ;  /* 0x00008000000079c5 */ /* 0x000fe40000010000 */
[----:B------:R-:W-:-:S06]  /*7ff0*/  WARPGROUP.ARRIVE ;  /* 0x00000000000079c5 */ /* 0x000fcc0000000000 */
[----:B------:R-:W-:Y:S01]  /*8000*/  QGMMA.64x128x32.F32.E4M3.E4M3 R24, R188, gdesc[UR4], R24, gsb0 ;  /* 0x01e00004bc187df3 */ /* 0x000fe20008000818 */
[----:B------:R-:W1:Y:S08]  /*8010*/  @P3 MUFU.LG2 R10, R20 ;  /* 0x00000014000a3308 */ /* 0x000e700000000c00 */
[----:B------:R-:W3:Y:S01]  /*8020*/  @P2 MUFU.LG2 R8, R13 ;  /* 0x0000000d00082308 */ /* 0x000ee20000000c00 */
[----:B------:R-:W-:-:S07]  /*8030*/  IMAD.U32 R21, RZ, RZ, UR39 ;  /* 0x00000027ff157e24 */ /* 0x000fce000f8e00ff */
[----:B------:R-:W4:Y:S01]  /*8040*/  @P1 MUFU.RCP R11, R12 ;  /* 0x0000000c000b1308 */ /* 0x000f220000001000 */
[----:B------:R-:W-:Y:S02]  /*8050*/  IMAD.U32 R88, RZ, RZ, UR39 ;  /* 0x00000027ff587e24 */ /* 0x000fe4000f8e00ff */
[----:B0-----:R-:W-:Y:S01]  /*8060*/  @P2 FMUL.FTZ R9, R21, 0.69314718246459960938 ;  /* 0x3f31721815092820 */ /* 0x001fe20000410000 */
[----:B-1----:R-:W-:Y:S01]  /*8070*/  @P3 FMUL.FTZ R10, R10, 0.69314718246459960938 ;  /* 0x3f3172180a0a3820 */ /* 0x002fe20000410000 */
[----:B------:R-:W-:Y:S01]  /*8080*/  @P3 FMUL.FTZ R21, R88, 0.69314718246459960938 ;  /* 0x3f31721858153820 */ /* 0x000fe20000410000 */
[----:B------:R-:W-:Y:S02]  /*8090*/  IMAD.MOV.U32 R0, RZ, RZ, -0x800000 ;  /* 0xff800000ff007424 */ /* 0x000fe400078e00ff */
[----:B---3--:R-:W-:Y:S01]  /*80a0*/  @P2 FMUL.FTZ R8, R8, 0.69314718246459960938 ;  /* 0x3f31721808082820 */ /* 0x008fe20000410000 */
[----:B------:R-:W-:Y:S02]  /*80b0*/  IMAD.MOV.U32 R6, RZ, RZ, -0x800000 ;  /* 0xff800000ff067424 */ /* 0x000fe400078e00ff */
[----:B------:R-:W-:Y:S01]  /*80c0*/  @P3 FFMA.FTZ R0, R21, R5, R10 ;  /* 0x0000000515003223 */ /* 0x000fe2000001000a */
[----:B--2---:R-:W-:Y:S01]  /*80d0*/  FMUL.FTZ R7, R7, R14 ;  /* 0x0000000e07077220 */ /* 0x004fe20000410000 */
[----:B------:R-:W-:Y:S01]  /*80e0*/  @P2 FFMA.FTZ R6, R9, R4, R8 ;  /* 0x0000000409062223 */ /* 0x000fe20000010008 */
[----:B----4-:R-:W-:Y:S01]  /*80f0*/  FMUL.FTZ R5, R11, R14 ;  /* 0x0000000e0b057220 */ /* 0x010fe20000410000 */
[----:B------:R-:W-:-:S02]  /*8100*/  WARPGROUP.DEPBAR.LE gsb0, 0x0 ;  /* 0x00008000000079c5 */ /* 0x000fc40000010000 */
[----:B------:R-:W-:Y:S05]  /*8110*/  @!P0 BRA `(.L_x_306) ;  /* 0x0000000000048947 */ /* 0x000fea0003800000 */
[----:B------:R-:W-:Y:S01]  /*8120*/  BPT.TRAP 0x1 ;  /* 0x000000040000795c */ /* 0x000fe20000300000 */
.L_x_306:
[----:B------:R-:W-:Y:S01]  /*8130*/  VIADD R4, R15, 0x29860 ;  /* 0x000298600f047836 */ /* 0x000fe20000000000 */
[----:B------:R-:W-:Y:S01]  /*8140*/  UIADD3 UR52, UR52, 0x1, URZ ;  /* 0x0000000134347890 */ /* 0x000fe2000fffe03f */
[-C--:B------:R-:W-:Y:S01]  /*8150*/  FMUL.FTZ R102, R24, R7.reuse ;  /* 0x0000000718667220 */ /* 0x080fe20000410000 */
[-C--:B------:R-:W-:Y:S01]  /*8160*/  FMUL.FTZ R100, R25, R7.reuse ;  /* 0x0000000719647220 */ /* 0x080fe20000410000 */
[-C--:B------:R-:W-:Y:S01]  /*8170*/  FMUL.FTZ R101, R28, R7.reuse ;  /* 0x000000071c657220 */ /* 0x080fe20000410000 */
[----:B------:R-:W-:Y:S01]  /*8180*/  PRMT R4, R3, 0x654, R4 ;  /* 0x0000065403047816 */ /* 0x000fe20000000004 */
[----:B------:R-:W-:Y:S01]  /*8190*/  UISETP.NE.AND UP0, UPT, UR52, 0x2, UPT ;  /* 0x000000023400788c */ /* 0x000fe2000bf05270 */
[-C--:B------:R-:W-:Y:S01]  /*81a0*/  FMUL.FTZ R99, R29, R7.reuse ;  /* 0x000000071d637220 */ /* 0x080fe20000410000 */
[-C--:B------:R-:W-:Y:S01]  /*81b0*/  FMUL.FTZ R98, R32, R7.reuse ;  /* 0x0000000720627220 */ /* 0x080fe20000410000 */
[----:B------:R0:W-:Y:S01]  /*81c0*/  SYNCS.ARRIVE.TRANS64.RED.A1T0 RZ, [R4+URZ], RZ ;  /* 0x000000ff04ff79a7 */ /* 0x0001e2000810043f */
        /* <DEDUP_REMOVED lines=38> */
[----:B------:R-:W-:Y:S01]  /*8430*/  USEL UR4, URZ, 0x1, UP0 ;  /* 0x000000013f047887 */ /* 0x000fe20008000000 */
        /* <DEDUP_REMOVED lines=16> */
[----:B------:R-:W-:Y:S01]  /*8540*/  PLOP3.LUT P0, PT, PT, PT, PT, 0x8, 0x0 ;  /* 0x000000000000781c */ /* 0x000fe20003f0e170 */
[-C--:B------:R-:W-:Y:S01]  /*8550*/  FMUL.FTZ R13, R79, R5.reuse ;  /* 0x000000054f0d7220 */ /* 0x080fe20000410000 */
[-C--:B------:R-:W-:Y:S01]  /*8560*/  FMUL.FTZ R12, R82, R5.reuse ;  /* 0x00000005520c7220 */ /* 0x080fe20000410000 */
[-C--:B------:R-:W-:Y:S01]  /*8570*/  FMUL.FTZ R8, R83, R5.reuse ;  /* 0x0000000553087220 */ /* 0x080fe20000410000 */
[-C--:B------:R-:W-:Y:S01]  /*8580*/  FMUL.FTZ R9, R86, R5.reuse ;  /* 0x0000000556097220 */ /* 0x080fe20000410000 */
[----:B------:R-:W-:Y:S01]  /*8590*/  FMUL.FTZ R87, R87, R5 ;  /* 0x0000000557577220 */ /* 0x000fe20000410000 */
[----:B------:R-:W-:-:S02]  /*85a0*/  UIADD3 UR44, UR44, 0x1, URZ ;  /* 0x000000012c2c7890 */ /* 0x000fc4000fffe03f */
[----:B------:R-:W-:Y:S02]  /*85b0*/  USEL UR52, UR52, URZ, UP0 ;  /* 0x0000003f34347287 */ /* 0x000fe40008000000 */
[----:B0-----:R-:W-:-:S12]  /*85c0*/  ULOP3.LUT UR43, UR43, UR4, URZ, 0x3c, !UPT ;  /* 0x000000042b2b7292 */ /* 0x001fd8000f8e3c3f */
.L_x_284:
[----:B------:R-:W0:Y:S01]  /*85d0*/  S2R R4, SR_CgaCtaId ;  /* 0x0000000000047919 */ /* 0x000e220000008800 */
[----:B------:R-:W-:Y:S01]  /*85e0*/  MOV R3, 0x400 ;  /* 0x0000040000037802 */ /* 0x000fe20000000f00 */
[----:B------:R-:W-:Y:S01]  /*85f0*/  BSSY B0, `(.L_x_307) ;  /* 0x000027d000007945 */ /* 0x000fe20003800000 */
[----:B------:R-:W-:Y:S02]  /*8600*/  BAR.SYNC.DEFER_BLOCKING 0x5, 0x180 ;  /* 0x0146000000007b1d */ /* 0x000fe40000010000 */
[----:B0-----:R-:W-:-:S05]  /*8610*/  LEA R3, R4, R3, 0x18 ;  /* 0x0000000304037211 */ /* 0x001fca00078ec0ff */
[----:B------:R-:W0:Y:S02]  /*8620*/  LDS.128 R48, [R3+0x298d0] ;  /* 0x0298d00003307984 */ /* 0x000e240000000c00 */
[----:B0-----:R-:W-:Y:S02]  /*8630*/  R2UR UR5, R49 ;  /* 0x00000000310572ca */ /* 0x001fe400000e0000 */
[----:B------:R-:W-:Y:S01]  /*8640*/  R2UR UR46, R50 ;  /* 0x00000000322e72ca */ /* 0x000fe200000e0000 */
[----:B------:R-:W-:Y:S06]  /*8650*/  BAR.ARV 0x4, 0x180 ;  /* 0x0106000000007b1d */ /* 0x000fec0000002000 */
[----:B------:R-:W-:Y:S08]  /*8660*/  @P0 BRA `(.L_x_308) ;  /* 0x0000001800ec0947 */ /* 0x000ff00003800000 */
[----:B------:R-:W0:Y:S01]  /*8670*/  S2R R54, SR_TID.X ;  /* 0x0000000000367919 */ /* 0x000e220000002100 */
[----:B------:R-:W-:Y:S01]  /*8680*/  ULDC.64 UR6, c[0x4][0x40] ;  /* 0x0100100000067ab9 */ /* 0x000fe20000000a00 */
[----:B0-----:R-:W-:-:S05]  /*8690*/  IMAD.SHL.U32 R4, R54, 0x4, RZ ;  /* 0x0000000436047824 */ /* 0x001fca00078e00ff */
[----:B------:R-:W-:-:S04]  /*86a0*/  LOP3.LUT R4, R4, 0xc, RZ, 0xc0, !PT ;  /* 0x0000000c04047812 */ /* 0x000fc800078ec0ff */
[----:B------:R-:W-:-:S05]  /*86b0*/  IADD3 R4, P0, R4, UR6, RZ ;  /* 0x0000000604047c10 */ /* 0x000fca000ff1e0ff */
[----:B------:R-:W-:Y:S01]  /*86c0*/  IMAD.X R5, RZ, RZ, UR7, P0 ;  /* 0x00000007ff057e24 */ /* 0x000fe200080e06ff */
[----:B------:R-:W-:Y:S01]  /*86d0*/  F2FP.BF16.F32.PACK_AB R21, R21, R26 ;  /* 0x0000001a1515723e */ /* 0x000fe200000010ff */
[----:B------:R-:W-:-:S03]  /*86e0*/  ULDC.64 UR6, c[0x0][0xc00] ;  /* 0x0003000000067ab9 */ /* 0x000fc60000000a00 */
[----:B------:R0:W2:Y:S01]  /*86f0*/  LDG.E.CONSTANT R48, desc[UR48][R4.64] ;  /* 0x0000003004307981 */ /* 0x0000a2000c1e9900 */
[----:B------:R-:W-:Y:S01]  /*8700*/  F2FP.BF16.F32.PACK_AB R12, R9, R12 ;  /* 0x0000000c090c723e */ /* 0x000fe200000010ff */
[----:B------:R-:W-:Y:S01]  /*8710*/  UISETP.NE.U32.AND UP0, UPT, UR6, URZ, UPT ;  /* 0x0000003f0600728c */ /* 0x000fe2000bf05070 */
[----:B------:R-:W-:Y:S01]  /*8720*/  F2FP.BF16.F32.PACK_AB R87, R87, R8 ;  /* 0x000000085757723e */ /* 0x000fe200000010ff */
[----:B------:R-:W1:Y:S01]  /*8730*/  S2R R26, SR_SWINHI ;  /* 0x00000000001a7919 */ /* 0x000e620000002f00 */
[----:B------:R-:W-:Y:S01]  /*8740*/  F2FP.BF16.F32.PACK_AB R57, R57, R60 ;  /* 0x0000003c3939723e */ /* 0x000fe200000010ff */
[----:B------:R-:W-:Y:S01]  /*8750*/  USHF.L.U32 UR8, UR36, 0x2, URZ ;  /* 0x0000000224087899 */ /* 0x000fe2000800063f */
[----:B------:R-:W-:Y:S01]  /*8760*/  F2FP.BF16.F32.PACK_AB R56, R53, R56 ;  /* 0x000000383538723e */ /* 0x000fe200000010ff */
[----:B------:R-:W-:Y:S01]  /*8770*/  UISETP.NE.AND.EX UP0, UPT, UR7, URZ, UPT, UP0 ;  /* 0x0000003f0700728c */ /* 0x000fe2000bf05300 */
[----:B------:R-:W-:Y:S01]  /*8780*/  F2FP.BF16.F32.PACK_AB R47, R47, R52 ;  /* 0x000000342f2f723e */ /* 0x000fe200000010ff */
[----:B------:R-:W-:Y:S01]  /*8790*/  USHF.L.U64.HI UR9, UR36, 0x2, UR37 ;  /* 0x0000000224097899 */ /* 0x000fe20008010225 */
[----:B0-----:R-:W-:Y:S01]  /*87a0*/  LOP3.LUT P0, R4, R54, 0x3, RZ, 0xc0, !PT ;  /* 0x0000000336047812 */ /* 0x001fe2000780c0ff */
[----:B------:R-:W-:Y:S01]  /*87b0*/  UIADD3 UR4, UP1, UR8, UR6, URZ ;  /* 0x0000000608047290 */ /* 0x000fe2000ff3e03f */
[----:B------:R-:W-:-:S02]  /*87c0*/  F2FP.BF16.F32.PACK_AB R46, R43, R46 ;  /* 0x0000002e2b2e723e */ /* 0x000fc400000010ff */
[----:B------:R-:W-:Y:S01]  /*87d0*/  ISETP.EQ.OR P0, PT, R4, 0x3, !P0 ;  /* 0x000000030400780c */ /* 0x000fe20004702670 */
[----:B------:R-:W-:Y:S01]  /*87e0*/  UIADD3.X UR6, UR9, UR7, URZ, UP1, !UPT ;  /* 0x0000000709067290 */ /* 0x000fe20008ffe43f */
[----:B------:R-:W-:Y:S02]  /*87f0*/  F2FP.BF16.F32.PACK_AB R64, R61, R64 ;  /* 0x000000403d40723e */ /* 0x000fe400000010ff */
[----:B------:R-:W-:Y:S02]  /*8800*/  F2FP.BF16.F32.PACK_AB R10, R7, R10 ;  /* 0x0000000a070a723e */ /* 0x000fe400000010ff */
[----:B------:R-:W-:Y:S02]  /*8810*/  F2FP.BF16.F32.PACK_AB R39, R39, R42 ;  /* 0x0000002a2727723e */ /* 0x000fe400000010ff */
[----:B------:R-:W-:Y:S02]  /*8820*/  F2FP.BF16.F32.PACK_AB R38, R35, R38 ;  /* 0x000000262326723e */ /* 0x000fe400000010ff */
[----:B------:R-:W-:-:S02]  /*8830*/  F2FP.BF16.F32.PACK_AB R11, R11, R14 ;  /* 0x0000000e0b0b723e */ /* 0x000fc400000010ff */
[----:B------:R-:W-:Y:S02]  /*8840*/  SEL R61, R57, R56, P0 ;  /* 0x00000038393d7207 */ /* 0x000fe40000000000 */
[----:B------:R-:W-:Y:S02]  /*8850*/  SEL R63, R12, R87, P0 ;  /* 0x000000570c3f7207 */ /* 0x000fe40000000000 */
[----:B------:R-:W-:Y:S02]  /*8860*/  SEL R54, R87, R12, P0 ;  /* 0x0000000c57367207 */ /* 0x000fe40000000000 */
[----:B------:R-:W-:Y:S02]  /*8870*/  F2FP.BF16.F32.PACK_AB R73, R73, R76 ;  /* 0x0000004c4949723e */ /* 0x000fe400000010ff */
[----:B------:R-:W-:Y:S02]  /*8880*/  F2FP.BF16.F32.PACK_AB R72, R69, R72 ;  /* 0x000000484548723e */ /* 0x000fe400000010ff */
[----:B------:R-:W-:-:S02]  /*8890*/  MOV R4, R3 ;  /* 0x0000000300047202 */ /* 0x000fc40000000f00 */
[----:B-1----:R-:W-:Y:S02]  /*88a0*/  MOV R5, R26 ;  /* 0x0000001a00057202 */ /* 0x002fe40000000f00 */
[----:B------:R-:W-:Y:S02]  /*88b0*/  F2FP.BF16.F32.PACK_AB R65, R65, R68 ;  /* 0x000000444141723e */ /* 0x000fe400000010ff */
[----:B------:R-:W-:Y:S01]  /*88c0*/  SEL R56, R56, R57, P0 ;  /* 0x0000003938387207 */ /* 0x000fe20000000000 */
[----:B------:R-:W-:Y:S01]  /*88d0*/  IMAD.WIDE R8, R171, 0x2, R4 ;  /* 0x00000002ab087825 */ /* 0x000fe200078e0204 */
[----:B------:R-:W-:Y:S02]  /*88e0*/  F2FP.BF16.F32.PACK_AB R31, R31, R34 ;  /* 0x000000221f1f723e */ /* 0x000fe400000010ff */
[----:B------:R-:W-:Y:S02]  /*88f0*/  F2FP.BF16.F32.PACK_AB R30, R27, R30 ;  /* 0x0000001e1b1e723e */ /* 0x000fe400000010ff */
[----:B------:R-:W-:-:S02]  /*8900*/  LOP3.LUT R7, R8, 0x380, RZ, 0xc0, !PT ;  /* 0x0000038008077812 */ /* 0x000fc400078ec0ff */
[----:B------:R-:W-:Y:S02]  /*8910*/  IADD3 R12, P6, R8, 0x20, RZ ;  /* 0x00000020080c7810 */ /* 0x000fe40007fde0ff */
[----:B------:R-:W-:Y:S02]  /*8920*/  SEL R57, R47, R46, P0 ;  /* 0x0000002e2f397207 */ /* 0x000fe40000000000 */
[----:B------:R-:W-:Y:S02]  /*8930*/  F2FP.BF16.F32.PACK_AB R33, R33, R36 ;  /* 0x000000242121723e */ /* 0x000fe400000010ff */
[----:B------:R-:W-:Y:S02]  /*8940*/  SEL R46, R46, R47, P0 ;  /* 0x0000002f2e2e7207 */ /* 0x000fe40000000000 */
[----:B------:R-:W-:Y:S02]  /*8950*/  SEL R53, R11, R10, P0 ;  /* 0x0000000a0b357207 */ /* 0x000fe40000000000 */
[----:B------:R-:W-:-:S02]  /*8960*/  SEL R36, R10, R11, P0 ;  /* 0x0000000b0a247207 */ /* 0x000fc40000000000 */
[----:B------:R-:W-:Y:S02]  /*8970*/  SEL R47, R39, R38, P0 ;  /* 0x00000026272f7207 */ /* 0x000fe40000000000 */
[----:B------:R-:W-:Y:S02]  /*8980*/  SHF.R.U64 R7, R7, 0x3, RZ ;  /* 0x0000000307077819 */ /* 0x000fe400000012ff */
[----:B------:R-:W-:Y:S01]  /*8990*/  F2FP.BF16.F32.PACK_AB R32, R29, R32 ;  /* 0x000000201d20723e */ /* 0x000fe200000010ff */
[----:B------:R-:W-:Y:S01]  /*89a0*/  IMAD.X R29, RZ, RZ, R9, P6 ;  /* 0x000000ffff1d7224 */ /* 0x000fe200030e0609 */
[----:B------:R-:W-:Y:S02]  /*89b0*/  SEL R55, R73, R72, P0 ;  /* 0x0000004849377207 */ /* 0x000fe40000000000 */
[----:B------:R-:W-:Y:S02]  /*89c0*/  SEL R59, R65, R64, P0 ;  /* 0x00000040413b7207 */ /* 0x000fe40000000000 */
[----:B------:R-:W-:-:S02]  /*89d0*/  SEL R38, R38, R39, P0 ;  /* 0x0000002726267207 */ /* 0x000fc40000000000 */
[----:B------:R-:W-:Y:S02]  /*89e0*/  LOP3.LUT R10, R12, 0x380, RZ, 0xc0, !PT ;  /* 0x000003800c0a7812 */ /* 0x000fe400078ec0ff */
[----:B------:R-:W-:Y:S02]  /*89f0*/  SEL R72, R72, R73, P0 ;  /* 0x0000004948487207 */ /* 0x000fe40000000000 */
[----:B------:R-:W-:Y:S02]  /*8a00*/  SEL R64, R64, R65, P0 ;  /* 0x0000004140407207 */ /* 0x000fe40000000000 */
[----:B------:R-:W-:Y:S02]  /*8a10*/  SEL R39, R31, R30, P0 ;  /* 0x0000001e1f277207 */ /* 0x000fe40000000000 */
[----:B------:R-:W-:Y:S02]  /*8a20*/  SEL R50, R30, R31, P0 ;  /* 0x0000001f1e327207 */ /* 0x000fe40000000000 */
[----:B------:R-:W-:-:S02]  /*8a30*/  IADD3 R65, P1, R8, 0x40, RZ ;  /* 0x0000004008417810 */ /* 0x000fc40007f3e0ff */
[C---:B------:R-:W-:Y:S02]  /*8a40*/  IADD3 R67, P2, R8.reuse, 0x60, RZ ;  /* 0x0000006008437810 */ /* 0x040fe40007f5e0ff */
[C---:B------:R-:W-:Y:S01]  /*8a50*/  IADD3 R30, P3, R8.reuse, 0x4000, RZ ;  /* 0x00004000081e7810 */ /* 0x040fe20007f7e0ff */
[----:B------:R-:W-:Y:S01]  /*8a60*/  IMAD.X R27, RZ, RZ, R9, P1 ;  /* 0x000000ffff1b7224 */ /* 0x000fe200008e0609 */
[C---:B------:R-:W-:Y:S02]  /*8a70*/  IADD3 R69, P4, R8.reuse, 0x4020, RZ ;  /* 0x0000402008457810 */ /* 0x040fe40007f9e0ff */
[C---:B------:R-:W-:Y:S02]  /*8a80*/  IADD3 R71, P5, R8.reuse, 0x4040, RZ ;  /* 0x0000404008477810 */ /* 0x040fe40007fbe0ff */
[----:B------:R-:W-:Y:S02]  /*8a90*/  IADD3 R73, P6, R8, 0x4060, RZ ;  /* 0x0000406008497810 */ /* 0x000fe40007fde0ff */
[----:B------:R-:W-:-:S02]  /*8aa0*/  LOP3.LUT R8, R7, R8, RZ, 0x3c, !PT ;  /* 0x0000000807087212 */ /* 0x000fc400078e3cff */
[----:B------:R-:W-:Y:S01]  /*8ab0*/  SHF.R.U64 R7, R10, 0x3, RZ ;  /* 0x000000030a077819 */ /* 0x000fe200000012ff */
[--C-:B------:R-:W-:Y:S01]  /*8ac0*/  IMAD.X R11, RZ, RZ, R9.reuse, P6 ;  /* 0x000000ffff0b7224 */ /* 0x100fe200030e0609 */
[----:B------:R-:W-:Y:S02]  /*8ad0*/  LOP3.LUT R14, R65, 0x380, RZ, 0xc0, !PT ;  /* 0x00000380410e7812 */ /* 0x000fe400078ec0ff */
[----:B------:R-:W-:Y:S02]  /*8ae0*/  F2FP.BF16.F32.PACK_AB R25, R25, R28 ;  /* 0x0000001c1919723e */ /* 0x000fe400000010ff */
[----:B------:R-:W-:Y:S01]  /*8af0*/  F2FP.BF16.F32.PACK_AB R20, R13, R20 ;  /* 0x000000140d14723e */ /* 0x000fe200000010ff */
[----:B------:R-:W-:Y:S01]  /*8b00*/  IMAD.X R13, RZ, RZ, R9, P5 ;  /* 0x000000ffff0d7224 */ /* 0x000fe200028e0609 */
[----:B------:R-:W-:Y:S02]  /*8b10*/  LOP3.LUT R28, R7, R12, RZ, 0x3c, !PT ;  /* 0x0000000c071c7212 */ /* 0x000fe400078e3cff */
[----:B------:R-:W-:-:S02]  /*8b20*/  LOP3.LUT R7, R30, 0x380, RZ, 0xc0, !PT ;  /* 0x000003801e077812 */ /* 0x000fc400078ec0ff */
[----:B------:R-:W-:Y:S02]  /*8b30*/  SHF.R.U64 R10, R14, 0x3, RZ ;  /* 0x000000030e0a7819 */ /* 0x000fe400000012ff */
[----:B------:R-:W-:Y:S02]  /*8b40*/  F2FP.BF16.F32.PACK_AB R41, R41, R44 ;  /* 0x0000002c2929723e */ /* 0x000fe400000010ff */
[----:B------:R-:W-:Y:S02]  /*8b50*/  F2FP.BF16.F32.PACK_AB R40, R37, R40 ;  /* 0x000000282528723e */ /* 0x000fe400000010ff */
[----:B------:R-:W-:Y:S02]  /*8b60*/  SEL R31, R21, R20, P0 ;  /* 0x00000014151f7207 */ /* 0x000fe40000000000 */
[----:B------:R-:W-:Y:S01]  /*8b70*/  SEL R52, R20, R21, P0 ;  /* 0x0000001514347207 */ /* 0x000fe20000000000 */
[----:B------:R-:W-:Y:S01]  /*8b80*/  IMAD.X R21, RZ, RZ, R9, P3 ;  /* 0x000000ffff157224 */ /* 0x000fe200018e0609 */
[----:B------:R-:W-:-:S02]  /*8b90*/  F2FP.BF16.F32.PACK_AB R101, R101, R102 ;  /* 0x000000666565723e */ /* 0x000fc400000010ff */
[----:B------:R-:W-:Y:S02]  /*8ba0*/  F2FP.BF16.F32.PACK_AB R100, R99, R100 ;  /* 0x000000646364723e */ /* 0x000fe400000010ff */
[----:B------:R-:W-:Y:S02]  /*8bb0*/  LOP3.LUT R20, R67, 0x380, RZ, 0xc0, !PT ;  /* 0x0000038043147812 */ /* 0x000fe400078ec0ff */
[----:B------:R-:W-:Y:S02]  /*8bc0*/  F2FP.BF16.F32.PACK_AB R97, R97, R98 ;  /* 0x000000626161723e */ /* 0x000fe400000010ff */
[----:B------:R-:W-:Y:S02]  /*8bd0*/  F2FP.BF16.F32.PACK_AB R96, R95, R96 ;  /* 0x000000605f60723e */ /* 0x000fe400000010ff */
[----:B------:R-:W-:Y:S02]  /*8be0*/  SHF.R.U64 R7, R7, 0x3, RZ ;  /* 0x0000000307077819 */ /* 0x000fe400000012ff */
[----:B------:R-:W-:-:S02]  /*8bf0*/  F2FP.BF16.F32.PACK_AB R93, R93, R94 ;  /* 0x0000005e5d5d723e */ /* 0x000fc400000010ff */
[----:B------:R-:W-:Y:S02]  /*8c00*/  F2FP.BF16.F32.PACK_AB R92, R91, R92 ;  /* 0x0000005c5b5c723e */ /* 0x000fe400000010ff */
[----:B------:R-:W-:Y:S02]  /*8c10*/  LOP3.LUT R26, R10, R65, RZ, 0x3c, !PT ;  /* 0x000000410a1a7212 */ /* 0x000fe400078e3cff */
[----:B------:R-:W-:Y:S02]  /*8c20*/  F2FP.BF16.F32.PACK_AB R89, R89, R90 ;  /* 0x0000005a5959723e */ /* 0x000fe400000010ff */
[----:B------:R-:W-:Y:S02]  /*8c30*/  F2FP.BF16.F32.PACK_AB R88, R45, R88 ;  /* 0x000000582d58723e */ /* 0x000fe400000010ff */
[----:B------:R-:W-:Y:S01]  /*8c40*/  F2FP.BF16.F32.PACK_AB R24, R15, R24 ;  /* 0x000000180f18723e */ /* 0x000fe200000010ff */
[----:B------:R-:W-:Y:S01]  /*8c50*/  IMAD.X R15, RZ, RZ, R9, P4 ;  /* 0x000000ffff0f7224 */ /* 0x000fe200020e0609 */
[----:B------:R-:W-:-:S02]  /*8c60*/  SEL R49, R41, R40, P0 ;  /* 0x0000002829317207 */ /* 0x000fc40000000000 */
[----:B------:R-:W-:Y:S02]  /*8c70*/  LOP3.LUT R10, R69, 0x380, RZ, 0xc0, !PT ;  /* 0x00000380450a7812 */ /* 0x000fe400078ec0ff */
[----:B------:R-:W-:Y:S02]  /*8c80*/  LOP3.LUT R42, R73, 0x380, RZ, 0xc0, !PT ;  /* 0x00000380492a7812 */ /* 0x000fe400078ec0ff */
[----:B------:R-:W-:Y:S02]  /*8c90*/  SEL R35, R101, R100, P0 ;  /* 0x0000006465237207 */ /* 0x000fe40000000000 */
[----:B------:R-:W-:Y:S02]  /*8ca0*/  SEL R40, R40, R41, P0 ;  /* 0x0000002928287207 */ /* 0x000fe40000000000 */
[----:B------:R-:W-:Y:S02]  /*8cb0*/  SHF.R.U64 R14, R20, 0x3, RZ ;  /* 0x00000003140e7819 */ /* 0x000fe400000012ff */
[----:B------:R-:W-:-:S02]  /*8cc0*/  SEL R100, R100, R101, P0 ;  /* 0x0000006564647207 */ /* 0x000fc40000000000 */
[----:B------:R-:W-:Y:S02]  /*8cd0*/  SEL R37, R97, R96, P0 ;  /* 0x0000006061257207 */ /* 0x000fe40000000000 */
[----:B------:R-:W-:Y:S02]  /*8ce0*/  SEL R41, R33, R32, P0 ;  /* 0x0000002021297207 */ /* 0x000fe40000000000 */
[----:B------:R-:W-:Y:S02]  /*8cf0*/  LOP3.LUT R20, R7, R30, RZ, 0x3c, !PT ;  /* 0x0000001e07147212 */ /* 0x000fe400078e3cff */
[----:B------:R-:W-:Y:S02]  /*8d00*/  SEL R96, R96, R97, P0 ;  /* 0x0000006160607207 */ /* 0x000fe40000000000 */
[----:B------:R-:W-:Y:S02]  /*8d10*/  SEL R43, R93, R92, P0 ;  /* 0x0000005c5d2b7207 */ /* 0x000fe40000000000 */
[----:B------:R-:W-:-:S02]  /*8d20*/  SEL R32, R32, R33, P0 ;  /* 0x0000002120207207 */ /* 0x000fc40000000000 */
[----:B------:R-:W-:Y:S02]  /*8d30*/  SEL R92, R92, R93, P0 ;  /* 0x0000005d5c5c7207 */ /* 0x000fe40000000000 */
[----:B------:R-:W-:Y:S02]  /*8d40*/  SEL R45, R89, R88, P0 ;  /* 0x00000058592d7207 */ /* 0x000fe40000000000 */
[----:B------:R-:W-:Y:S02]  /*8d50*/  SEL R33, R25, R24, P0 ;  /* 0x0000001819217207 */ /* 0x000fe40000000000 */
[----:B------:R-:W-:Y:S02]  /*8d60*/  SHF.R.U64 R10, R10, 0x3, RZ ;  /* 0x000000030a0a7819 */ /* 0x000fe400000012ff */
[----:B------:R-:W-:Y:S02]  /*8d70*/  SHF.R.U64 R42, R42, 0x3, RZ ;  /* 0x000000032a2a7819 */ /* 0x000fe400000012ff */
[----:B------:R-:W-:-:S02]  /*8d80*/  SEL R88, R88, R89, P0 ;  /* 0x0000005958587207 */ /* 0x000fc40000000000 */
[----:B------:R-:W-:Y:S01]  /*8d90*/  SEL R34, R24, R25, P0 ;  /* 0x0000001918227207 */ /* 0x000fe20000000000 */
[----:B------:R-:W-:Y:S01]  /*8da0*/  IMAD.X R25, RZ, RZ, R9, P2 ;  /* 0x000000ffff197224 */ /* 0x000fe200010e0609 */
[----:B------:R-:W-:Y:S02]  /*8db0*/  LOP3.LUT R24, R14, R67, RZ, 0x3c, !PT ;  /* 0x000000430e187212 */ /* 0x000fe400078e3cff */
[----:B------:R-:W-:Y:S02]  /*8dc0*/  LOP3.LUT R14, R10, R69, RZ, 0x3c, !PT ;  /* 0x000000450a0e7212 */ /* 0x000fe400078e3cff */
[----:B------:R-:W-:Y:S02]  /*8dd0*/  LOP3.LUT R10, R42, R73, RZ, 0x3c, !PT ;  /* 0x000000492a0a7212 */ /* 0x000fe400078e3cff */
[----:B------:R-:W-:Y:S02]  /*8de0*/  MOV R65, R20 ;  /* 0x0000001400417202 */ /* 0x000fe40000000f00 */
[----:B------:R-:W-:-:S02]  /*8df0*/  LOP3.LUT R12, R71, 0x380, RZ, 0xc0, !PT ;  /* 0x00000380470c7812 */ /* 0x000fc400078ec0ff */
[----:B------:R-:W-:Y:S02]  /*8e00*/  MOV R69, R8 ;  /* 0x0000000800457202 */ /* 0x000fe40000000f00 */
[----:B------:R-:W-:Y:S02]  /*8e10*/  SHF.R.U64 R12, R12, 0x3, RZ ;  /* 0x000000030c0c7819 */ /* 0x000fe400000012ff */
[----:B------:R-:W-:Y:S02]  /*8e20*/  MOV R58, R10 ;  /* 0x0000000a003a7202 */ /* 0x000fe40000000f00 */
[----:B------:R-:W-:Y:S02]  /*8e30*/  LOP3.LUT R12, R12, R71, RZ, 0x3c, !PT ;  /* 0x000000470c0c7212 */ /* 0x000fe400078e3cff */
[----:B------:R-:W-:Y:S02]  /*8e40*/  MOV R62, R14 ;  /* 0x0000000e003e7202 */ /* 0x000fe40000000f00 */
[----:B------:R-:W-:-:S02]  /*8e50*/  MOV R60, R12 ;  /* 0x0000000c003c7202 */ /* 0x000fc40000000f00 */
[----:B------:R-:W-:Y:S02]  /*8e60*/  MOV R68, R28 ;  /* 0x0000001c00447202 */ /* 0x000fe40000000f00 */
[----:B------:R-:W-:Y:S02]  /*8e70*/  MOV R67, R26 ;  /* 0x0000001a00437202 */ /* 0x000fe40000000f00 */
[----:B------:R-:W-:Y:S02]  /*8e80*/  MOV R66, R24 ;  /* 0x0000001800427202 */ /* 0x000fe40000000f00 */
[----:B------:R-:W-:Y:S02]  /*8e90*/  PLOP3.LUT P2, PT, PT, PT, UP0, 0x80, 0x0 ;  /* 0x000000000000781c */ /* 0x000fe40003f4f008 */
[----:B--2---:R-:W-:Y:S01]  /*8ea0*/  LOP3.LUT R7, R48, 0x2, RZ, 0x3c, !PT ;  /* 0x0000000230077812 */ /* 0x004fe200078e3cff */
[----:B------:R-:W-:Y:S04]  /*8eb0*/  SHFL.IDX PT, R35, R35, R48, 0x1c1f ;  /* 0x001c1f3023237589 */ /* 0x000fe800000e0000 */
[----:B------:R-:W0:Y:S04]  /*8ec0*/  SHFL.IDX PT, R100, R100, R7, 0x1c1f ;  /* 0x001c1f0764647589 */ /* 0x000e2800000e0000 */
[----:B------:R-:W-:Y:S04]  /*8ed0*/  SHFL.IDX PT, R55, R55, R48, 0x1c1f ;  /* 0x001c1f3037377589 */ /* 0x000fe800000e0000 */
[----:B------:R-:W1:Y:S04]  /*8ee0*/  SHFL.IDX PT, R72, R72, R7, 0x1c1f ;  /* 0x001c1f0748487589 */ /* 0x000e6800000e0000 */
[----:B------:R-:W-:Y:S04]  /*8ef0*/  SHFL.IDX PT, R37, R37, R48, 0x1c1f ;  /* 0x001c1f3025257589 */ /* 0x000fe800000e0000 */
[----:B------:R-:W-:Y:S04]  /*8f00*/  SHFL.IDX PT, R49, R49, R48, 0x1c1f ;  /* 0x001c1f3031317589 */ /* 0x000fe800000e0000 */
[----:B------:R-:W-:Y:S04]  /*8f10*/  SHFL.IDX PT, R59, R59, R48, 0x1c1f ;  /* 0x001c1f303b3b7589 */ /* 0x000fe800000e0000 */
[----:B------:R-:W2:Y:S01]  /*8f20*/  SHFL.IDX PT, R96, R96, R7, 0x1c1f ;  /* 0x001c1f0760607589 */ /* 0x000ea200000e0000 */
[----:B0-----:R-:W-:-:S02]  /*8f30*/  SEL R8, R35, R100, P0 ;  /* 0x0000006423087207 */ /* 0x001fc40000000000 */
[----:B------:R-:W-:Y:S01]  /*8f40*/  SEL R10, R100, R35, P0 ;  /* 0x00000023640a7207 */ /* 0x000fe20000000000 */
[----:B------:R-:W0:Y:S04]  /*8f50*/  SHFL.IDX PT, R64, R64, R7, 0x1c1f ;  /* 0x001c1f0740407589 */ /* 0x000e2800000e0000 */
[----:B------:R-:W3:Y:S01]  /*8f60*/  SHFL.IDX PT, R40, R40, R7, 0x1c1f ;  /* 0x001c1f0728287589 */ /* 0x000ee200000e0000 */
[----:B-1----:R-:W-:Y:S02]  /*8f70*/  SEL R9, R55, R72, P0 ;  /* 0x0000004837097207 */ /* 0x002fe40000000000 */
[----:B------:R-:W-:Y:S01]  /*8f80*/  SEL R11, R72, R55, P0 ;  /* 0x00000037480b7207 */ /* 0x000fe20000000000 */
[----:B------:R-:W-:Y:S04]  /*8f90*/  SHFL.IDX PT, R43, R43, R48, 0x1c1f ;  /* 0x001c1f302b2b7589 */ /* 0x000fe800000e0000 */
[----:B------:R-:W-:Y:S04]  /*8fa0*/  SHFL.IDX PT, R33, R33, R48, 0x1c1f ;  /* 0x001c1f3021217589 */ /* 0x000fe800000e0000 */
[----:B------:R-:W-:Y:S04]  /*8fb0*/  SHFL.IDX PT, R61, R61, R48, 0x1c1f ;  /* 0x001c1f303d3d7589 */ /* 0x000fe800000e0000 */
[----:B------:R-:W1:Y:S01]  /*8fc0*/  SHFL.IDX PT, R92, R92, R7, 0x1c1f ;  /* 0x001c1f075c5c7589 */ /* 0x000e6200000e0000 */
[----:B--2---:R-:W-:-:S02]  /*8fd0*/  SEL R12, R37, R96, P0 ;  /* 0x00000060250c7207 */ /* 0x004fc40000000000 */
[----:B------:R-:W-:Y:S01]  /*8fe0*/  SEL R14, R96, R37, P0 ;  /* 0x00000025600e7207 */ /* 0x000fe20000000000 */
[----:B------:R-:W2:Y:S01]  /*8ff0*/  SHFL.IDX PT, R56, R56, R7, 0x1c1f ;  /* 0x001c1f0738387589 */ /* 0x000ea200000e0000 */
[----:B0-----:R-:W-:Y:S02]  /*9000*/  SEL R13, R59, R64, P0 ;  /* 0x000000403b0d7207 */ /* 0x001fe40000000000 */
[----:B------:R-:W-:Y:S01]  /*9010*/  SEL R15, R64, R59, P0 ;  /* 0x0000003b400f7207 */ /* 0x000fe20000000000 */
[----:B------:R3:W-:Y:S04]  /*9020*/  SHFL.IDX PT, R42, R34, R7, 0x1c1f ;  /* 0x001c1f07222a7589 */ /* 0x0007e800000e0000 */
[----:B------:R-:W-:Y:S04]  /*9030*/  SHFL.IDX PT, R45, R45, R48, 0x1c1f ;  /* 0x001c1f302d2d7589 */ /* 0x000fe800000e0000 */
[----:B------:R-:W-:Y:S01]  /*9040*/  SHFL.IDX PT, R41, R41, R48, 0x1c1f ;  /* 0x001c1f3029297589 */ /* 0x000fe200000e0000 */
[----:B---3--:R-:W-:-:S03]  /*9050*/  SEL R34, R40, R49, P0 ;  /* 0x0000003128227207 */ /* 0x008fc60000000000 */
[----:B------:R-:W-:Y:S04]  /*9060*/  SHFL.IDX PT, R53, R53, R48, 0x1c1f ;  /* 0x001c1f3035357589 */ /* 0x000fe800000e0000 */
[----:B------:R-:W-:Y:S01]  /*9070*/  SHFL.IDX PT, R57, R57, R48, 0x1c1f ;  /* 0x001c1f3039397589 */ /* 0x000fe200000e0000 */
[----:B-1----:R-:W-:Y:S02]  /*9080*/  SEL R24, R43, R92, P0 ;  /* 0x0000005c2b187207 */ /* 0x002fe40000000000 */
[----:B------:R-:W-:Y:S01]  /*9090*/  SEL R26, R92, R43, P0 ;  /* 0x0000002b5c1a7207 */ /* 0x000fe20000000000 */
[----:B------:R-:W-:Y:S01]  /*90a0*/  SHFL.IDX PT, R47, R47, R48, 0x1c1f ;  /* 0x001c1f302f2f7589 */ /* 0x000fe200000e0000 */
[----:B--2---:R-:W-:Y:S02]  /*90b0*/  SEL R25, R61, R56, P0 ;  /* 0x000000383d197207 */ /* 0x004fe40000000000 */
[----:B------:R-:W-:Y:S01]  /*90c0*/  SEL R27, R56, R61, P0 ;  /* 0x0000003d381b7207 */ /* 0x000fe20000000000 */
[----:B------:R-:W-:Y:S04]  /*90d0*/  SHFL.IDX PT, R39, R39, R48, 0x1c1f ;  /* 0x001c1f3027277589 */ /* 0x000fe800000e0000 */
[----:B------:R-:W0:Y:S04]  /*90e0*/  SHFL.IDX PT, R88, R88, R7, 0x1c1f ;  /* 0x001c1f0758587589 */ /* 0x000e2800000e0000 */
[----:B------:R-:W-:Y:S04]  /*90f0*/  SHFL.IDX PT, R21, R31, R48, 0x1c1f ;  /* 0x001c1f301f157589 */ /* 0x000fe800000e0000 */
[----:B------:R-:W-:Y:S04]  /*9100*/  SHFL.IDX PT, R63, R63, R48, 0x1c1f ;  /* 0x001c1f303f3f7589 */ /* 0x000fe800000e0000 */
[----:B------:R-:W1:Y:S04]  /*9110*/  SHFL.IDX PT, R46, R46, R7, 0x1c1f ;  /* 0x001c1f072e2e7589 */ /* 0x000e6800000e0000 */
[----:B------:R-:W2:Y:S04]  /*9120*/  SHFL.IDX PT, R48, R38, R7, 0x1c1f ;  /* 0x001c1f0726307589 */ /* 0x000ea800000e0000 */
[----:B------:R-:W3:Y:S04]  /*9130*/  SHFL.IDX PT, R50, R50, R7, 0x1c1f ;  /* 0x001c1f0732327589 */ /* 0x000ee800000e0000 */
[----:B------:R4:W3:Y:S01]  /*9140*/  SHFL.IDX PT, R20, R32, R7, 0x1c1f ;  /* 0x001c1f0720147589 */ /* 0x0008e200000e0000 */
[----:B0-----:R-:W-:-:S02]  /*9150*/  SEL R28, R45, R88, P0 ;  /* 0x000000582d1c7207 */ /* 0x001fc40000000000 */
[----:B------:R-:W-:Y:S01]  /*9160*/  SEL R30, R88, R45, P0 ;  /* 0x0000002d581e7207 */ /* 0x000fe20000000000 */
[----:B------:R-:W-:Y:S01]  /*9170*/  BAR.SYNC.DEFER_BLOCKING 0x1, 0x100 ;  /* 0x0044000000007b1d */ /* 0x000fe20000010000 */
[----:B----4-:R-:W-:-:S05]  /*9180*/  SEL R32, R49, R40, P0 ;  /* 0x0000002831207207 */ /* 0x010fca0000000000 */
[----:B------:R-:W0:Y:S01]  /*9190*/  SHFL.IDX PT, R52, R52, R7, 0x1c1f ;  /* 0x001c1f0734347589 */ /* 0x000e2200000e0000 */
[----:B------:R-:W-:Y:S02]  /*91a0*/  SEL R40, R33, R42, P0 ;  /* 0x0000002a21287207 */ /* 0x000fe40000000000 */
[----:B-1----:R-:W-:Y:S01]  /*91b0*/  SEL R29, R57, R46, P0 ;  /* 0x0000002e391d7207 */ /* 0x002fe20000000000 */
[----:B------:R1:W4:Y:S01]  /*91c0*/  SHFL.IDX PT, R44, R36, R7, 0x1c1f ;  /* 0x001c1f07242c7589 */ /* 0x00032200000e0000 */
[----:B------:R-:W-:Y:S02]  /*91d0*/  SEL R31, R46, R57, P0 ;  /* 0x000000392e1f7207 */ /* 0x000fe40000000000 */
[----:B------:R-:W-:Y:S01]  /*91e0*/  SEL R42, R42, R33, P0 ;  /* 0x000000212a2a7207 */ /* 0x000fe20000000000 */
[----:B------:R-:W4:Y:S01]  /*91f0*/  SHFL.IDX PT, R54, R54, R7, 0x1c1f ;  /* 0x001c1f0736367589 */ /* 0x000f2200000e0000 */
[----:B--2---:R-:W-:Y:S02]  /*9200*/  SEL R33, R47, R48, P0 ;  /* 0x000000302f217207 */ /* 0x004fe40000000000 */
[----:B------:R-:W-:-:S02]  /*9210*/  SEL R35, R48, R47, P0 ;  /* 0x0000002f30237207 */ /* 0x000fc40000000000 */
[----:B---3--:R-:W-:Y:S02]  /*9220*/  SEL R37, R39, R50, P0 ;  /* 0x0000003227257207 */ /* 0x008fe40000000000 */
[----:B-1----:R-:W-:Y:S01]  /*9230*/  SEL R36, R41, R20, P0 ;  /* 0x0000001429247207 */ /* 0x002fe20000000000 */
[----:B------:R1:W-:Y:S01]  /*9240*/  STSM.16.M88.4 [R69], R8 ;  /* 0x0000000845007844 */ /* 0x0003e20000000200 */
[----:B------:R-:W-:Y:S02]  /*9250*/  SEL R38, R20, R41, P0 ;  /* 0x0000002914267207 */ /* 0x000fe40000000000 */
[----:B------:R-:W-:Y:S01]  /*9260*/  SEL R39, R50, R39, P0 ;  /* 0x0000002732277207 */ /* 0x000fe20000000000 */
[----:B------:R4:W-:Y:S01]  /*9270*/  STSM.16.M88.4 [R68], R12 ;  /* 0x0000000c44007844 */ /* 0x0009e20000000200 */
[----:B------:R-:W2:Y:S01]  /*9280*/  LDC R50, c[0x0][0xbe8] ;  /* 0x0002fa00ff327b82 */ /* 0x000ea20000000800 */
[----:B0-----:R-:W-:Y:S02]  /*9290*/  SEL R41, R21, R52, P0 ;  /* 0x0000003415297207 */ /* 0x001fe40000000000 */
[----:B------:R-:W-:Y:S01]  /*92a0*/  STSM.16.M88.4 [R67], R24 ;  /* 0x0000001843007844 */ /* 0x000fe20000000200 */
[----:B------:R-:W-:-:S03]  /*92b0*/  SEL R43, R52, R21, P0 ;  /* 0x00000015342b7207 */ /* 0x000fc60000000000 */
[----:B------:R-:W-:Y:S01]  /*92c0*/  STSM.16.M88.4 [R66], R28 ;  /* 0x0000001c42007844 */ /* 0x000fe20000000200 */
[----:B-1----:R-:W-:-:S03]  /*92d0*/  IMAD.U32 R8, RZ, RZ, UR4 ;  /* 0x00000004ff087e24 */ /* 0x002fc6000f8e00ff */
[----:B------:R-:W-:Y:S01]  /*92e0*/  STSM.16.M88.4 [R65], R32 ;  /* 0x0000002041007844 */ /* 0x000fe20000000200 */
[----:B------:R-:W-:Y:S01]  /*92f0*/  IMAD.U32 R9, RZ, RZ, UR6 ;  /* 0x00000006ff097e24 */ /* 0x000fe2000f8e00ff */
[----:B------:R-:W-:Y:S01]  /*9300*/  ULDC.64 UR6, c[0x0][0xc08] ;  /* 0x0003020000067ab9 */ /* 0x000fe20000000a00 */
[----:B----4-:R-:W-:Y:S01]  /*9310*/  SEL R12, R53, R44, P0 ;  /* 0x0000002c350c7207 */ /* 0x010fe20000000000 */
[----:B------:R-:W-:Y:S01]  /*9320*/  STSM.16.M88.4 [R62], R36 ;  /* 0x000000243e007844 */ /* 0x000fe20000000200 */
[----:B------:R-:W-:Y:S02]  /*9330*/  SEL R14, R44, R53, P0 ;  /* 0x000000352c0e7207 */ /* 0x000fe40000000000 */
[----:B------:R-:W-:Y:S01]  /*9340*/  SEL R13, R63, R54, P0 ;  /* 0x000000363f0d7207 */ /* 0x000fe20000000000 */
[----:B------:R-:W-:Y:S01]  /*9350*/  STSM.16.M88.4 [R60], R40 ;  /* 0x000000283c007844 */ /* 0x000fe20000000200 */
[----:B------:R-:W-:-:S05]  /*9360*/  SEL R15, R54, R63, P0 ;  /* 0x0000003f360f7207 */ /* 0x000fca0000000000 */
[----:B------:R0:W-:Y:S01]  /*9370*/  STSM.16.M88.4 [R58], R12 ;  /* 0x0000000c3a007844 */ /* 0x0001e20000000200 */
[----:B------:R-:W-:Y:S06]  /*9380*/  BAR.SYNC.DEFER_BLOCKING 0x1, 0x100 ;  /* 0x0044000000007b1d */ /* 0x000fec0000010000 */
[----:B------:R-:W3:Y:S01]  /*9390*/  @P2 LDG.E R7, desc[UR48][R8.64] ;  /* 0x0000003008072981 */ /* 0x000ee2000c1e1900 */
[----:B------:R-:W-:Y:S01]  /*93a0*/  UISETP.NE.U32.AND UP1, UPT, UR6, URZ, UPT ;  /* 0x0000003f0600728c */ /* 0x000fe2000bf25070 */
[----:B--2---:R-:W-:Y:S01]  /*93b0*/  ISETP.NE.AND P1, PT, R50, 0x1, PT ;  /* 0x000000013200780c */ /* 0x004fe20003f25270 */
[----:B------:R-:W-:Y:S01]  /*93c0*/  UMOV UR4, URZ ;  /* 0x0000003f00047c82 */ /* 0x000fe20008000000 */
[----:B0-----:R-:W-:Y:S01]  /*93d0*/  IMAD.U32 R13, RZ, RZ, UR40 ;  /* 0x00000028ff0d7e24 */ /* 0x001fe2000f8e00ff */
[----:B------:R-:W-:-:S06]  /*93e0*/  UISETP.NE.AND.EX UP1, UPT, UR7, URZ, UPT, UP1 ;  /* 0x0000003f0700728c */ /* 0x000fcc000bf25310 */
[----:B------:R-:W-:-:S04]  /*93f0*/  PLOP3.LUT P0, PT, PT, PT, UP1, 0x80, 0x0 ;  /* 0x000000000000781c */ /* 0x000fc80003f0f018 */
[----:B------:R-:W0:Y:S01]  /*9400*/  @P1 LDC R10, c[0x0][0xbec] ;  /* 0x0002fb00ff0a1b82 */ /* 0x000e220000000800 */
[----:B------:R-:W-:-:S03]  /*9410*/  @UP1 UIADD3 UR6, UP2, UR8, UR6, URZ ;  /* 0x0000000608061290 */ /* 0x000fc6000ff5e03f */
[----:B------:R-:W-:Y:S01]  /*9420*/  ULDC UR8, c[0x0][0xa88] ;  /* 0x0002a20000087ab9 */ /* 0x000fe20000000800 */
[----:B------:R-:W-:Y:S02]  /*9430*/  @UP1 UIADD3.X UR7, UR9, UR7, URZ, UP2, !UPT ;  /* 0x0000000709071290 */ /* 0x000fe400097fe43f */
[----:B------:R-:W-:Y:S01]  /*9440*/  IMAD.U32 R14, RZ, RZ, UR6 ;  /* 0x00000006ff0e7e24 */ /* 0x000fe2000f8e00ff */
[----:B------:R-:W1:Y:S03]  /*9450*/  @P1 LDC R20, c[0x0][0xbf0] ;  /* 0x0002fc00ff141b82 */ /* 0x000e660000000800 */
[----:B------:R-:W-:Y:S01]  /*9460*/  IMAD.U32 R15, RZ, RZ, UR7 ;  /* 0x00000007ff0f7e24 */ /* 0x000fe2000f8e00ff */
[----:B---3--:R-:W-:Y:S01]  /*9470*/  @P2 R2UR UR4, R7 ;  /* 0x00000000070422ca */ /* 0x008fe200000e0000 */
[----:B------:R-:W-:-:S06]  /*9480*/  IMAD.U32 R7, RZ, RZ, UR8 ;  /* 0x00000008ff077e24 */ /* 0x000fcc000f8e00ff */
[----:B------:R2:W5:Y:S01]  /*9490*/  @P0 LDG.E R7, desc[UR48][R14.64] ;  /* 0x000000300e070981 */ /* 0x000562000c1e1900 */
[----:B01----:R-:W-:Y:S07]  /*94a0*/  @P0 BRA `(.L_x_309) ;  /* 0x0000000000100947 */ /* 0x003fee0003800000 */
[----:B------:R-:W-:Y:S05]  /*94b0*/  @!P2 BRA `(.L_x_309) ;  /* 0x00000000000ca947 */ /* 0x000fea0003800000 */
[----:B------:R-:W3:Y:S04]  /*94c0*/  LDG.E R12, desc[UR48][R8.64] ;  /* 0x00000030080c7981 */ /* 0x000ee8000c1e1900 */
[----:B-----5:R-:W3:Y:S02]  /*94d0*/  LDG.E R7, desc[UR48][R8.64+0x4] ;  /* 0x0000043008077981 */ /* 0x020ee4000c1e1900 */
[----:B---3--:R-:W-:-:S07]  /*94e0*/  IMAD.IADD R7, R7, 0x1, -R12 ;  /* 0x0000000107077824 */ /* 0x008fce00078e0a0c */
.L_x_309:
[----:B------:R-:W-:Y:S01]  /*94f0*/  USHF.R.S32.HI UR14, URZ, 0x1f, UR41 ;  /* 0x0000001f3f0e7899 */ /* 0x000fe20008011429 */
[----:B------:R-:W-:Y:S01]  /*9500*/  IMAD R13, R13, 0x80, R170 ;  /* 0x000000800d0d7824 */ /* 0x000fe200078e02aa */
[----:B------:R-:W-:Y:S01]  /*9510*/  ULDC.64 UR12, c[0x0][0xb90] ;  /* 0x0002e400000c7ab9 */ /* 0x000fe20000000a00 */
[----:B------:R-:W-:Y:S01]  /*9520*/  USHF.R.S32.HI UR9, URZ, 0x1f, UR4 ;  /* 0x0000001f3f097899 */ /* 0x000fe20008011404 */
[----:B-----5:R-:W-:Y:S01]  /*9530*/  IMAD R53, R7, R50, RZ ;  /* 0x0000003207357224 */ /* 0x020fe200078e02ff */
[----:B------:R-:W-:Y:S01]  /*9540*/  UIMAD UR10, UR14, UR12, URZ ;  /* 0x0000000c0e0a72a4 */ /* 0x000fe2000f8e023f */
[----:B------:R-:W-:Y:S01]  /*9550*/  @P1 IMAD.HI.U32 R9, R13, R10, RZ ;  /* 0x0000000a0d091227 */ /* 0x000fe200078e00ff */
[----:B------:R-:W-:Y:S01]  /*9560*/  UMOV UR8, UR4 ;  /* 0x0000000400087c82 */ /* 0x000fe20008000000 */
[----:B------:R-:W-:Y:S02]  /*9570*/  USEL UR37, UR37, URZ, !UP0 ;  /* 0x0000003f25257287 */ /* 0x000fe4000c000000 */
[----:B------:R-:W-:Y:S01]  /*9580*/  UIMAD.WIDE.U32 UR6, UR41, UR12, UR8 ;  /* 0x0000000c290672a5 */ /* 0x000fe2000f8e0008 */
[----:B------:R-:W-:Y:S01]  /*9590*/  IMAD.MOV.U32 R8, RZ, RZ, R13 ;  /* 0x000000ffff087224 */ /* 0x000fe200078e000d */
[----:B------:R-:W-:Y:S01]  /*95a0*/  UIMAD UR10, UR41, UR13, UR10 ;  /* 0x0000000d290a72a4 */ /* 0x000fe2000f8e020a */
[----:B------:R-:W-:Y:S01]  /*95b0*/  @P1 SHF.R.U32.HI R8, RZ, R20, R9 ;  /* 0x00000014ff081219 */ /* 0x000fe20000011609 */
[----:B------:R-:W-:Y:S01]  /*95c0*/  USEL UR36, UR36, URZ, !UP0 ;  /* 0x0000003f24247287 */ /* 0x000fe2000c000000 */
[----:B------:R-:W-:Y:S01]  /*95d0*/  IMAD R9, R18, 0x40, R2 ;  /* 0x0000004012097824 */ /* 0x000fe200078e0202 */
[----:B------:R-:W-:Y:S01]  /*95e0*/  ULDC.64 UR12, c[0x0][0xb98] ;  /* 0x0002e600000c7ab9 */ /* 0x000fe20000000a00 */
[----:B------:R-:W-:Y:S01]  /*95f0*/  UIADD3 UR7, UR7, UR10, URZ ;  /* 0x0000000a07077290 */ /* 0x000fe2000fffe03f */
[----:B------:R-:W-:Y:S01]  /*9600*/  IMAD.MOV R11, RZ, RZ, -R8 ;  /* 0x000000ffff0b7224 */ /* 0x000fe200078e0a08 */
[----:B------:R-:W-:Y:S01]  /*9610*/  UIMAD UR8, UR37, UR12, URZ ;  /* 0x0000000c250872a4 */ /* 0x000fe2000f8e023f */
[----:B------:R-:W-:Y:S01]  /*9620*/  IMAD.WIDE R4, R9, 0x2, R4 ;  /* 0x0000000209047825 */ /* 0x000fe200078e0204 */
[----:B------:R-:W-:Y:S01]  /*9630*/  UIMAD.WIDE.U32 UR6, UR36, UR12, UR6 ;  /* 0x0000000c240672a5 */ /* 0x000fe2000f8e0006 */
[----:B------:R-:W-:Y:S01]  /*9640*/  SHF.R.S32.HI R9, RZ, 0x1f, R8 ;  /* 0x0000001fff097819 */ /* 0x000fe20000011408 */
[----:B------:R-:W-:Y:S01]  /*9650*/  UIMAD UR8, UR36, UR13, UR8 ;  /* 0x0000000d240872a4 */ /* 0x000fe2000f8e0208 */
[----:B------:R-:W-:Y:S01]  /*9660*/  IMAD R11, R50, R11, R13 ;  /* 0x0000000b320b7224 */ /* 0x000fe200078e020d */
[----:B--2---:R-:W-:Y:S01]  /*9670*/  IADD3 R15, P3, R4, 0x2000, RZ ;  /* 0x00002000040f7810 */ /* 0x004fe20007f7e0ff */
[----:B------:R-:W-:Y:S01]  /*9680*/  ULDC.64 UR10, c[0x0][0xaa0] ;  /* 0x0002a800000a7ab9 */ /* 0x000fe20000000a00 */
[----:B------:R-:W-:-:S02]  /*9690*/  IADD3 R8, P2, R8, UR6, RZ ;  /* 0x0000000608087c10 */ /* 0x000fc4000ff5e0ff */
[----:B------:R-:W-:Y:S01]  /*96a0*/  IMAD.U32 R10, RZ, RZ, UR8 ;  /* 0x00000008ff0a7e24 */ /* 0x000fe2000f8e00ff */
[----:B------:R-:W-:Y:S02]  /*96b0*/  LOP3.LUT R12, R15, 0x380, RZ, 0xc0, !PT ;  /* 0x000003800f0c7812 */ /* 0x000fe400078ec0ff */
[----:B------:R-:W-:Y:S02]  /*96c0*/  IADD3 R25, P0, R4, 0x1000, RZ ;  /* 0x0000100004197810 */ /* 0x000fe40007f1e0ff */
[----:B------:R-:W-:Y:S01]  /*96d0*/  IADD3.X R9, R9, UR7, R10, P2, !PT ;  /* 0x0000000709097c10 */ /* 0x000fe200097fe40a */
[----:B------:R-:W-:Y:S01]  /*96e0*/  ULDC.64 UR6, c[0x0][0xb88] ;  /* 0x0002e20000067ab9 */ /* 0x000fe20000000a00 */
[----:B------:R-:W-:Y:S02]  /*96f0*/  SHF.R.S32.HI R10, RZ, 0x1f, R11 ;  /* 0x0000001fff0a7819 */ /* 0x000fe4000001140b */
[----:B------:R-:W-:Y:S01]  /*9700*/  SHF.R.U64 R12, R12, 0x3, RZ ;  /* 0x000000030c0c7819 */ /* 0x000fe200000012ff */
[----:B------:R-:W-:Y:S01]  /*9710*/  IMAD.WIDE.U32 R8, R11, UR6, R8 ;  /* 0x000000060b087c25 */ /* 0x000fe2000f8e0008 */
[----:B------:R-:W-:-:S02]  /*9720*/  LOP3.LUT R24, R25, 0x380, RZ, 0xc0, !PT ;  /* 0x0000038019187812 */ /* 0x000fc400078ec0ff */
[----:B------:R-:W-:Y:S01]  /*9730*/  LOP3.LUT R12, R12, R15, RZ, 0x3c, !PT ;  /* 0x0000000f0c0c7212 */ /* 0x000fe200078e3cff */
[----:B------:R-:W-:Y:S01]  /*9740*/  IMAD R14, R10, UR6, RZ ;  /* 0x000000060a0e7c24 */ /* 0x000fe2000f8e02ff */
[----:B------:R-:W-:Y:S02]  /*9750*/  SHF.R.U64 R24, R24, 0x3, RZ ;  /* 0x0000000318187819 */ /* 0x000fe400000012ff */
[----:B------:R-:W-:Y:S01]  /*9760*/  IADD3 R13, P2, R4, 0x3000, RZ ;  /* 0x00003000040d7810 */ /* 0x000fe20007f5e0ff */
[----:B------:R-:W-:Y:S01]  /*9770*/  IMAD R15, R11, UR7, R14 ;  /* 0x000000070b0f7c24 */ /* 0x000fe2000f8e020e */
[----:B------:R-:W-:Y:S01]  /*9780*/  ULDC.64 UR6, c[0x0][0xb50] ;  /* 0x0002d40000067ab9 */ /* 0x000fe20000000a00 */
[----:B------:R-:W-:Y:S01]  /*9790*/  LOP3.LUT R24, R24, R25, RZ, 0x3c, !PT ;  /* 0x0000001918187212 */ /* 0x000fe200078e3cff */
[----:B------:R-:W-:Y:S01]  /*97a0*/  IMAD.X R25, RZ, RZ, R5, P0 ;  /* 0x000000ffff197224 */ /* 0x000fe200000e0605 */
[----:B------:R-:W-:Y:S01]  /*97b0*/  LOP3.LUT P0, RZ, R19, 0x3, RZ, 0xc0, !PT ;  /* 0x0000000313ff7812 */ /* 0x000fe2000780c0ff */
[----:B------:R-:W-:Y:S01]  /*97c0*/  IMAD.IADD R9, R9, 0x1, R15 ;  /* 0x0000000109097824 */ /* 0x000fe200078e020f */
[----:B------:R-:W-:Y:S01]  /*97d0*/  LEA R15, P4, R8, UR6, 0x2 ;  /* 0x00000006080f7c11 */ /* 0x000fe2000f8810ff */
[----:B------:R-:W-:Y:S01]  /*97e0*/  IMAD.X R11, RZ, RZ, R5, P2 ;  /* 0x000000ffff0b7224 */ /* 0x000fe200010e0605 */
[----:B------:R-:W-:-:S02]  /*97f0*/  LOP3.LUT R10, R13, 0x380, RZ, 0xc0, !PT ;  /* 0x000003800d0a7812 */ /* 0x000fc400078ec0ff */
[----:B------:R-:W-:Y:S01]  /*9800*/  LEA.HI.X R26, R8, UR7, R9, 0x2, P4 ;  /* 0x00000007081a7c11 */ /* 0x000fe2000a0f1409 */
[----:B------:R-:W-:Y:S01]  /*9810*/  SHFL.IDX PT, R20, R15, RZ, 0x1c1f ;  /* 0x001c1fff0f147589 */ /* 0x000fe200000e0000 */
[----:B------:R-:W-:Y:S01]  /*9820*/  IMAD.U32 R9, RZ, RZ, UR40 ;  /* 0x00000028ff097e24 */ /* 0x000fe2000f8e00ff */
[C---:B------:R-:W-:Y:S02]  /*9830*/  IADD3 R45, P6, R4.reuse, 0x4000, RZ ;  /* 0x00004000042d7810 */ /* 0x040fe40007fde0ff */
[----:B------:R-:W0:Y:S01]  /*9840*/  SHFL.IDX PT, R21, R26, RZ, 0x1c1f ;  /* 0x001c1fff1a157589 */ /* 0x000e2200000e0000 */
[----:B------:R-:W-:Y:S01]  /*9850*/  IMAD R28, R9, 0x80, R168 ;  /* 0x00000080091c7824 */ /* 0x000fe200078e02a8 */
[----:B------:R-:W-:Y:S02]  /*9860*/  IADD3 R41, P5, R4, 0x5000, RZ ;  /* 0x0000500004297810 */ /* 0x000fe40007fbe0ff */
[----:B------:R-:W-:Y:S01]  /*9870*/  SHFL.IDX PT, R48, R15, 0x1, 0x1c1f ;  /* 0x003c1f000f307f89 */ /* 0x000fe200000e0000 */
[C---:B------:R-:W-:Y:S01]  /*9880*/  VIADD R8, R28.reuse, 0x8 ;  /* 0x000000081c087836 */ /* 0x040fe20000000000 */
[----:B------:R-:W-:-:S02]  /*9890*/  ISETP.GE.OR P2, PT, R28, R53, P0 ;  /* 0x000000351c00720c */ /* 0x000fc40000746670 */
[----:B------:R-:W1:Y:S01]  /*98a0*/  SHFL.IDX PT, R49, R26, 0x1, 0x1c1f ;  /* 0x003c1f001a317f89 */ /* 0x000e6200000e0000 */
[----:B------:R-:W-:Y:S02]  /*98b0*/  IADD3 R37, P4, R4, 0x6000, RZ ;  /* 0x0000600004257810 */ /* 0x000fe40007f9e0ff */
[----:B------:R-:W-:Y:S02]  /*98c0*/  ISETP.GE.OR P0, PT, R8, R53, P0 ;  /* 0x000000350800720c */ /* 0x000fe40000706670 */
[----:B------:R-:W-:Y:S02]  /*98d0*/  LOP3.LUT R9, R4, 0x380, RZ, 0xc0, !PT ;  /* 0x0000038004097812 */ /* 0x000fe400078ec0ff */
[----:B------:R-:W-:Y:S02]  /*98e0*/  SHF.R.U64 R10, R10, 0x3, RZ ;  /* 0x000000030a0a7819 */ /* 0x000fe400000012ff */
[----:B------:R-:W-:Y:S02]  /*98f0*/  LOP3.LUT R44, R45, 0x380, RZ, 0xc0, !PT ;  /* 0x000003802d2c7812 */ /* 0x000fe400078ec0ff */
[----:B------:R-:W-:-:S02]  /*9900*/  LOP3.LUT R40, R41, 0x380, RZ, 0xc0, !PT ;  /* 0x0000038029287812 */ /* 0x000fc400078ec0ff */
[----:B------:R-:W-:Y:S02]  /*9910*/  LOP3.LUT R36, R37, 0x380, RZ, 0xc0, !PT ;  /* 0x0000038025247812 */ /* 0x000fe400078ec0ff */
[----:B------:R-:W-:Y:S01]  /*9920*/  SHF.R.U64 R9, R9, 0x3, RZ ;  /* 0x0000000309097819 */ /* 0x000fe200000012ff */
[----:B0-----:R0:W-:Y:S01]  /*9930*/  @!P2 ST.E desc[UR48][R20.64], R6 ;  /* 0x000000061400a985 */ /* 0x0011e2000c101930 */
[----:B------:R-:W-:Y:S01]  /*9940*/  LOP3.LUT R10, R10, R13, RZ, 0x3c, !PT ;  /* 0x0000000d0a0a7212 */ /* 0x000fe200078e3cff */
[--C-:B------:R-:W-:Y:S01]  /*9950*/  IMAD.X R13, RZ, RZ, R5.reuse, P3 ;  /* 0x000000ffff0d7224 */ /* 0x100fe200018e0605 */
[----:B------:R-:W-:Y:S02]  /*9960*/  IADD3 R14, P3, R4, 0x7000, RZ ;  /* 0x00007000040e7810 */ /* 0x000fe40007f7e0ff */
[----:B------:R-:W-:Y:S02]  /*9970*/  SHF.R.U64 R44, R44, 0x3, RZ ;  /* 0x000000032c2c7819 */ /* 0x000fe400000012ff */
[----:B------:R-:W-:Y:S01]  /*9980*/  SHF.R.U64 R40, R40, 0x3, RZ ;  /* 0x0000000328287819 */ /* 0x000fe200000012ff */
[----:B-1----:R1:W-:Y:S01]  /*9990*/  @!P0 ST.E desc[UR48][R48.64], R0 ;  /* 0x0000000030008985 */ /* 0x0023e2000c101930 */
[----:B------:R-:W-:Y:S01]  /*99a0*/  SHF.R.U64 R36, R36, 0x3, RZ ;  /* 0x0000000324247819 */ /* 0x000fe200000012ff */
[--C-:B------:R-:W-:Y:S01]  /*99b0*/  IMAD.X R29, RZ, RZ, R5.reuse, P3 ;  /* 0x000000ffff1d7224 */ /* 0x100fe200018e0605 */
[----:B------:R-:W-:Y:S01]  /*99c0*/  LOP3.LUT R4, R9, R4, RZ, 0x3c, !PT ;  /* 0x0000000409047212 */ /* 0x000fe200078e3cff */
[----:B0-----:R-:W0:Y:S01]  /*99d0*/  @P1 LDC R21, c[0x0][0xbec] ;  /* 0x0002fb00ff151b82 */ /* 0x001e220000000800 */
[----:B------:R-:W-:Y:S01]  /*99e0*/  LOP3.LUT R44, R44, R45, RZ, 0x3c, !PT ;  /* 0x0000002d2c2c7212 */ /* 0x000fe200078e3cff */
[--C-:B------:R-:W-:Y:S01]  /*99f0*/  IMAD.X R45, RZ, RZ, R5.reuse, P6 ;  /* 0x000000ffff2d7224 */ /* 0x100fe200030e0605 */
[----:B------:R-:W-:Y:S01]  /*9a00*/  LOP3.LUT R40, R40, R41, RZ, 0x3c, !PT ;  /* 0x0000002928287212 */ /* 0x000fe200078e3cff */
[--C-:B------:R-:W-:Y:S01]  /*9a10*/  IMAD.X R41, RZ, RZ, R5.reuse, P5 ;  /* 0x000000ffff297224 */ /* 0x100fe200028e0605 */
[----:B------:R-:W-:Y:S01]  /*9a20*/  LOP3.LUT R36, R36, R37, RZ, 0x3c, !PT ;  /* 0x0000002524247212 */ /* 0x000fe200078e3cff */
[----:B------:R-:W-:Y:S01]  /*9a30*/  IMAD.X R37, RZ, RZ, R5, P4 ;  /* 0x000000ffff257224 */ /* 0x000fe200020e0605 */
[----:B------:R2:W5:Y:S01]  /*9a40*/  LD.E.128 R32, desc[UR48][R4.64] ;  /* 0x0000003004207980 */ /* 0x000562000c101d00 */
[----:B------:R-:W-:Y:S01]  /*9a50*/  LOP3.LUT R7, R14, 0x380, RZ, 0xc0, !PT ;  /* 0x000003800e077812 */ /* 0x000fe200078ec0ff */
[----:B------:R-:W-:-:S02]  /*9a60*/  UIMAD UR8, UR9, UR10, URZ ;  /* 0x0000000a090872a4 */ /* 0x000fc4000f8e023f */
[----:B------:R-:W-:Y:S01]  /*9a70*/  UIMAD.WIDE.U32 UR6, UR4, UR10, URZ ;  /* 0x0000000a040672a5 */ /* 0x000fe2000f8e003f */
[----:B------:R-:W-:Y:S01]  /*9a80*/  SHF.R.U64 R7, R7, 0x3, RZ ;  /* 0x0000000307077819 */ /* 0x000fe200000012ff */
[----:B-1----:R-:W-:Y:S01]  /*9a90*/  IMAD R0, R17, 0x20, R18 ;  /* 0x0000002011007824 */ /* 0x002fe200078e0212 */
[----:B------:R-:W5:Y:S01]  /*9aa0*/  LD.E.128 R24, desc[UR48][R24.64] ;  /* 0x0000003018187980 */ /* 0x000f62000c101d00 */
[----:B--2---:R-:W1:Y:S01]  /*9ab0*/  @P1 LDC R5, c[0x0][0xbf0] ;  /* 0x0002fc00ff051b82 */ /* 0x004e620000000800 */
[----:B------:R-:W-:Y:S01]  /*9ac0*/  UIMAD UR8, UR4, UR11, UR8 ;  /* 0x0000000b040872a4 */ /* 0x000fe2000f8e0208 */
[----:B------:R-:W-:Y:S01]  /*9ad0*/  LOP3.LUT R28, R7, R14, RZ, 0x3c, !PT ;  /* 0x0000000e071c7212 */ /* 0x000fe200078e3cff */
[----:B------:R-:W-:Y:S01]  /*9ae0*/  IMAD.U32 R7, RZ, RZ, UR40 ;  /* 0x00000028ff077e24 */ /* 0x000fe2000f8e00ff */
[----:B------:R-:W-:Y:S01]  /*9af0*/  ULDC.64 UR10, c[0x0][0xae8] ;  /* 0x0002ba00000a7ab9 */ /* 0x000fe20000000a00 */
[----:B------:R-:W-:Y:S01]  /*9b00*/  UIADD3 UR7, UR7, UR8, URZ ;  /* 0x0000000807077290 */ /* 0x000fe2000fffe03f */
[----:B------:R-:W5:Y:S01]  /*9b10*/  LD.E.128 R12, desc[UR48][R12.64] ;  /* 0x000000300c0c7980 */ /* 0x000f62000c101d00 */
[----:B------:R-:W-:Y:S01]  /*9b20*/  UIMAD UR4, UR14, UR10, URZ ;  /* 0x0000000a0e0472a4 */ /* 0x000fe2000f8e023f */
[----:B------:R-:W-:Y:S01]  /*9b30*/  IMAD R6, R7, 0x80, R0 ;  /* 0x0000008007067824 */ /* 0x000fe200078e0200 */
[----:B------:R-:W-:Y:S01]  /*9b40*/  UIMAD.WIDE.U32 UR6, UR41, UR10, UR6 ;  /* 0x0000000a290672a5 */ /* 0x000fe2000f8e0006 */
[----:B------:R-:W5:Y:S01]  /*9b50*/  LD.E.128 R8, desc[UR48][R10.64] ;  /* 0x000000300a087980 */ /* 0x000f62000c101d00 */
[----:B------:R-:W-:Y:S01]  /*9b60*/  UIMAD UR4, UR41, UR11, UR4 ;  /* 0x0000000b290472a4 */ /* 0x000fe2000f8e0204 */
[----:B0-----:R-:W-:Y:S01]  /*9b70*/  @P1 IMAD.HI.U32 R0, R6, R21, RZ ;  /* 0x0000001506001227 */ /* 0x001fe200078e00ff */
[----:B------:R-:W-:Y:S01]  /*9b80*/  ULDC.64 UR8, c[0x0][0xaf0] ;  /* 0x0002bc0000087ab9 */ /* 0x000fe20000000a00 */
[----:B------:R-:W5:Y:S01]  /*9b90*/  LD.E.128 R44, desc[UR48][R44.64] ;  /* 0x000000302c2c7980 */ /* 0x000f62000c101d00 */
[----:B------:R-:W-:-:S02]  /*9ba0*/  UIADD3 UR7, UR7, UR4, URZ ;  /* 0x0000000407077290 */ /* 0x000fc4000fffe03f */
[----:B------:R-:W-:Y:S01]  /*9bb0*/  UIMAD UR4, UR37, UR8, URZ ;  /* 0x00000008250472a4 */ /* 0x000fe2000f8e023f */
[----:B------:R-:W-:Y:S01]  /*9bc0*/  IMAD.MOV.U32 R7, RZ, RZ, R6 ;  /* 0x000000ffff077224 */ /* 0x000fe200078e0006 */
[----:B------:R-:W-:Y:S01]  /*9bd0*/  UIMAD.WIDE.U32 UR6, UR36, UR8, UR6 ;  /* 0x00000008240672a5 */ /* 0x000fe2000f8e0006 */
[----:B------:R-:W5:Y:S01]  /*9be0*/  LD.E.128 R40, desc[UR48][R40.64] ;  /* 0x0000003028287980 */ /* 0x000f62000c101d00 */
[----:B------:R-:W-:Y:S01]  /*9bf0*/  UIMAD UR4, UR36, UR9, UR4 ;  /* 0x00000009240472a4 */ /* 0x000fe2000f8e0204 */
[----:B-1----:R-:W-:-:S03]  /*9c00*/  @P1 SHF.R.U32.HI R7, RZ, R5, R0 ;  /* 0x00000005ff071219 */ /* 0x002fc60000011600 */
[----:B------:R-:W-:Y:S01]  /*9c10*/  UIADD3 UR4, UR7, UR4, URZ ;  /* 0x0000000407047290 */ /* 0x000fe2000fffe03f */
[----:B------:R-:W-:Y:S01]  /*9c20*/  IMAD.U32 R4, RZ, RZ, UR6 ;  /* 0x00000006ff047e24 */ /* 0x000fe2000f8e00ff */
[----:B------:R-:W5:Y:S01]  /*9c30*/  LD.E.128 R36, desc[UR48][R36.64] ;  /* 0x0000003024247980 */ /* 0x000f62000c101d00 */
[--C-:B------:R-:W-:Y:S01]  /*9c40*/  SHF.R.S32.HI R0, RZ, 0x1f, R7.reuse ;  /* 0x0000001fff007819 */ /* 0x100fe20000011407 */
[----:B------:R-:W-:Y:S02]  /*9c50*/  IMAD.MOV R21, RZ, RZ, -R7 ;  /* 0x000000ffff157224 */ /* 0x000fe400078e0a07 */
[----:B------:R-:W-:Y:S01]  /*9c60*/  IMAD.U32 R5, RZ, RZ, UR7 ;  /* 0x00000007ff057e24 */ /* 0x000fe2000f8e00ff */
[----:B------:R-:W-:Y:S01]  /*9c70*/  ULDC.64 UR6, c[0x0][0xae0] ;  /* 0x0002b80000067ab9 */ /* 0x000fe20000000a00 */
[----:B------:R-:W-:Y:S01]  /*9c80*/  IMAD R21, R50, R21, R6 ;  /* 0x0000001532157224 */ /* 0x000fe200078e0206 */
[----:B------:R-:W5:Y:S01]  /*9c90*/  LD.E.128 R28, desc[UR48][R28.64] ;  /* 0x000000301c1c7980 */ /* 0x000f62000c101d00 */
[----:B------:R-:W-:-:S02]  /*9ca0*/  IMAD R0, R0, UR6, RZ ;  /* 0x0000000600007c24 */ /* 0x000fc4000f8e02ff */
[----:B------:R-:W-:Y:S01]  /*9cb0*/  IMAD.U32 R5, RZ, RZ, UR4 ;  /* 0x00000004ff057e24 */ /* 0x000fe2000f8e00ff */
[----:B------:R-:W-:Y:S01]  /*9cc0*/  @!PT LDS RZ, [RZ] ;  /* 0x00000000fffff984 */ /* 0x000fe20000000800 */
[----:B------:R-:W-:Y:S01]  /*9cd0*/  @!PT LDS RZ, [RZ] ;  /* 0x00000000fffff984 */ /* 0x000fe20000000800 */
[----:B------:R-:W-:Y:S01]  /*9ce0*/  @!PT LDS RZ, [RZ] ;  /* 0x00000000fffff984 */ /* 0x000fe20000000800 */
[----:B------:R-:W-:Y:S01]  /*9cf0*/  @!PT LDS RZ, [RZ] ;  /* 0x00000000fffff984 */ /* 0x000fe20000000800 */
[----:B------:R0:W-:Y:S06]  /*9d00*/  MEMBAR.ALL.CTA ;  /* 0x0000000000007992 */ /* 0x0001ec0000008000 */
[----:B0-----:R-:W0:Y:S01]  /*9d10*/  FENCE.VIEW.ASYNC.S ;  /* 0x00000000000073c6 */ /* 0x001e220000000000 */
[C---:B------:R-:W-:Y:S01]  /*9d20*/  IMAD R49, R7.reuse, UR7, R0 ;  /* 0x0000000707317c24 */ /* 0x040fe2000f8e0200 */
[----:B------:R-:W-:Y:S01]  /*9d30*/  SHF.R.S32.HI R0, RZ, 0x1f, R21 ;  /* 0x0000001fff007819 */ /* 0x000fe20000011415 */
[----:B------:R-:W-:Y:S01]  /*9d40*/  IMAD.WIDE.U32 R4, R7, UR6, R4 ;  /* 0x0000000607047c25 */ /* 0x000fe2000f8e0004 */
[----:B------:R-:W-:-:S03]  /*9d50*/  ULDC.64 UR6, c[0x0][0xad8] ;  /* 0x0002b60000067ab9 */ /* 0x000fc60000000a00 */
[----:B------:R-:W-:Y:S02]  /*9d60*/  IMAD.U32 R55, RZ, RZ, UR40 ;  /* 0x00000028ff377e24 */ /* 0x000fe4000f8e00ff */
[----:B------:R-:W-:Y:S02]  /*9d70*/  IMAD.IADD R5, R5, 0x1, R49 ;  /* 0x0000000105057824 */ /* 0x000fe400078e0231 */
[----:B------:R-:W-:Y:S02]  /*9d80*/  IMAD R6, R0, UR6, RZ ;  /* 0x0000000600067c24 */ /* 0x000fe4000f8e02ff */
[----:B------:R-:W-:Y:S02]  /*9d90*/  IMAD R48, R55, 0x80, R18 ;  /* 0x0000008037307824 */ /* 0x000fe400078e0212 */
[C---:B------:R-:W-:Y:S02]  /*9da0*/  IMAD R7, R21.reuse, UR7, R6 ;  /* 0x0000000715077c24 */ /* 0x040fe4000f8e0206 */
[----:B------:R-:W-:Y:S01]  /*9db0*/  IMAD.WIDE.U32 R4, R21, UR6, R4 ;  /* 0x0000000615047c25 */ /* 0x000fe2000f8e0004 */
[----:B------:R-:W-:Y:S01]  /*9dc0*/  ISETP.GE.AND P2, PT, R48, R53, PT ;  /* 0x000000353000720c */ /* 0x000fe20003f46270 */
[----:B------:R-:W-:-:S02]  /*9dd0*/  ULDC.64 UR6, c[0x0][0xa80] ;  /* 0x0002a00000067ab9 */ /* 0x000fc40000000a00 */
[----:B------:R-:W-:Y:S01]  /*9de0*/  VIADD R3, R3, 0x29820 ;  /* 0x0002982003037836 */ /* 0x000fe20000000000 */
[----:B------:R-:W-:Y:S01]  /*9df0*/  LEA R20, P3, R4, UR6, 0x1 ;  /* 0x0000000604147c11 */ /* 0x000fe2000f8608ff */
[----:B------:R-:W-:Y:S02]  /*9e00*/  IMAD.IADD R5, R5, 0x1, R7 ;  /* 0x0000000105057824 */ /* 0x000fe400078e0207 */
[----:B------:R-:W-:Y:S01]  /*9e10*/  VIADD R0, R48, 0x20 ;  /* 0x0000002030007836 */ /* 0x000fe20000000000 */
[----:B------:R-:W-:Y:S02]  /*9e20*/  PRMT R3, RZ, 0x654, R3 ;  /* 0x00000654ff037816 */ /* 0x000fe40000000003 */
[----:B------:R-:W-:Y:S02]  /*9e30*/  LEA.HI.X R21, R4, UR7, R5, 0x1, P3 ;  /* 0x0000000704157c11 */ /* 0x000fe400098f0c05 */
[-C--:B------:R-:W-:Y:S01]  /*9e40*/  ISETP.GE.AND P0, PT, R0, R53.reuse, PT ;  /* 0x000000350000720c */ /* 0x080fe20003f06270 */
[----:B------:R-:W-:Y:S01]  /*9e50*/  VIADD R0, R48, 0x40 ;  /* 0x0000004030007836 */ /* 0x000fe20000000000 */
[----:B0-----:R0:W-:Y:S01]  /*9e60*/  SYNCS.ARRIVE.TRANS64.RED.A1T0 RZ, [R3+URZ], RZ ;  /* 0x000000ff03ff79a7 */ /* 0x0011e2000810043f */
[----:B------:R1:W2:Y:S01]  /*9e70*/  SHFL.IDX PT, R7, R20, RZ, 0x181f ;  /* 0x00181fff14077589 */ /* 0x0002a200000e0000 */
[----:B------:R-:W-:Y:S02]  /*9e80*/  BSSY B1, `(.L_x_310) ;  /* 0x000000d000017945 */ /* 0x000fe40003800000 */
[----:B------:R-:W-:Y:S01]  /*9e90*/  ISETP.GE.AND P1, PT, R0, R53, PT ;  /* 0x000000350000720c */ /* 0x000fe20003f26270 */
[----:B0-----:R1:W0:Y:S01]  /*9ea0*/  SHFL.IDX PT, R3, R21, RZ, 0x181f ;  /* 0x00181fff15037589 */ /* 0x00122200000e0000 */
[----:B------:R-:W-:Y:S11]  /*9eb0*/  @P2 BRA `(.L_x_311) ;  /* 0x0000000000242947 */ /* 0x000ff60003800000 */
[----:B------:R-:W-:Y:S02]  /*9ec0*/  ULDC UR4, c[0x0][0xac8] ;  /* 0x0002b20000047ab9 */ /* 0x000fe40000000800 */
[----:B------:R-:W-:Y:S02]  /*9ed0*/  ISETP.GE.AND P2, PT, R2, UR4, PT ;  /* 0x0000000402007c0c */ /* 0x000fe4000bf46270 */
[----:B------:R-:W-:-:S11]  /*9ee0*/  ISETP.GE.AND P3, PT, R16, UR4, PT ;  /* 0x0000000410007c0c */ /* 0x000fd6000bf66270 */
[-C--:B--2---:R-:W-:Y:S02]  /*9ef0*/  @!P2 LEA R4, P4, R2, R7.reuse, 0x1 ;  /* 0x000000070204a211 */ /* 0x084fe400078808ff */
[----:B------:R-:W-:Y:S02]  /*9f00*/  @!P3 LEA R6, P5, R16, R7, 0x1 ;  /* 0x000000071006b211 */ /* 0x000fe400078a08ff */
[-C--:B0-----:R-:W-:Y:S02]  /*9f10*/  @!P2 LEA.HI.X R5, R2, R3.reuse, R193, 0x1, P4 ;  /* 0x000000030205a211 */ /* 0x081fe400020f0cc1 */
[----:B------:R-:W-:-:S03]  /*9f20*/  @!P3 LEA.HI.X R7, R16, R3, R192, 0x1, P5 ;  /* 0x000000031007b211 */ /* 0x000fc600028f0cc0 */
[----:B-----5:R3:W-:Y:S04]  /*9f30*/  @!P2 ST.E.128 desc[UR48][R4.64], R32 ;  /* 0x000000200400a985 */ /* 0x0207e8000c101d30 */
[----:B------:R3:W-:Y:S02]  /*9f40*/  @!P3 ST.E.128 desc[UR48][R6.64], R44 ;  /* 0x0000002c0600b985 */ /* 0x0007e4000c101d30 */
.L_x_311:
[----:B------:R-:W-:Y:S05]  /*9f50*/  BSYNC B1 ;  /* 0x0000000000017941 */ /* 0x000fea0003800000 */
.L_x_310:
[----:B0-----:R0:W4:Y:S01]  /*9f60*/  SHFL.IDX PT, R3, R21, 0x1, 0x181f ;  /* 0x00381f0015037f89 */ /* 0x00112200000e0000 */
[----:B------:R-:W-:Y:S03]  /*9f70*/  BSSY B1, `(.L_x_312) ;  /* 0x000000c000017945 */ /* 0x000fe60003800000 */
[----:B--23--:R0:W2:Y:S01]  /*9f80*/  SHFL.IDX PT, R7, R20, 0x1, 0x181f ;  /* 0x00381f0014077f89 */ /* 0x00c0a200000e0000 */
[----:B------:R-:W-:Y:S05]  /*9f90*/  @P0 BRA `(.L_x_313) ;  /* 0x0000000000240947 */ /* 0x000fea0003800000 */
[----:B------:R-:W-:Y:S02]  /*9fa0*/  ULDC UR4, c[0x0][0xac8] ;  /* 0x0002b20000047ab9 */ /* 0x000fe40000000800 */
[----:B------:R-:W-:Y:S02]  /*9fb0*/  ISETP.GE.AND P3, PT, R2, UR4, PT ;  /* 0x0000000402007c0c */ /* 0x000fe4000bf66270 */
[----:B------:R-:W-:-:S11]  /*9fc0*/  ISETP.GE.AND P4, PT, R16, UR4, PT ;  /* 0x0000000410007c0c */ /* 0x000fd6000bf86270 */
[-C--:B--2---:R-:W-:Y:S02]  /*9fd0*/  @!P3 LEA R4, P0, R2, R7.reuse, 0x1 ;  /* 0x000000070204b211 */ /* 0x084fe400078008ff */
[----:B------:R-:W-:Y:S02]  /*9fe0*/  @!P4 LEA R6, P2, R16, R7, 0x1 ;  /* 0x000000071006c211 */ /* 0x000fe400078408ff */
[-C--:B----4-:R-:W-:Y:S02]  /*9ff0*/  @!P3 LEA.HI.X R5, R2, R3.reuse, R193, 0x1, P0 ;  /* 0x000000030205b211 */ /* 0x090fe400000f0cc1 */
[----:B------:R-:W-:-:S03]  /*a000*/  @!P4 LEA.HI.X R7, R16, R3, R192, 0x1, P2 ;  /* 0x000000031007c211 */ /* 0x000fc600010f0cc0 */
[----:B-----5:R3:W-:Y:S04]  /*a010*/  @!P3 ST.E.128 desc[UR48][R4.64], R24 ;  /* 0x000000180400b985 */ /* 0x0207e8000c101d30 */
[----:B------:R3:W-:Y:S02]  /*a020*/  @!P4 ST.E.128 desc[UR48][R6.64], R40 ;  /* 0x000000280600c985 */ /* 0x0007e4000c101d30 */
.L_x_313:
[----:B------:R-:W-:Y:S05]  /*a030*/  BSYNC B1 ;  /* 0x0000000000017941 */ /* 0x000fea0003800000 */
.L_x_312:
[----:B----4-:R4:W0:Y:S01]  /*a040*/  SHFL.IDX PT, R3, R21, 0x2, 0x181f ;  /* 0x00581f0015037f89 */ /* 0x01082200000e0000 */
        /* <DEDUP_REMOVED lines=12> */
.L_x_315:
[----:B------:R-:W-:Y:S05]  /*a110*/  BSYNC B1 ;  /* 0x0000000000017941 */ /* 0x000fea0003800000 */
.L_x_314:
[----:B------:R-:W-:Y:S01]  /*a120*/  VIADD R0, R48, 0x60 ;  /* 0x0000006030007836 */ /* 0x000fe20000000000 */
[----:B01--4-:R-:W4:Y:S04]  /*a130*/  SHFL.IDX PT, R21, R21, 0x3, 0x181f ;  /* 0x00781f0015157f89 */ /* 0x013f2800000e0000 */
[----:B------:R-:W-:Y:S01]  /*a140*/  ISETP.GE.AND P0, PT, R0, R53, PT ;  /* 0x000000350000720c */ /* 0x000fe20003f06270 */
[----:B------:R0:W1:-:S12]  /*a150*/  SHFL.IDX PT, R3, R20, 0x3, 0x181f ;  /* 0x00781f0014037f89 */ /* 0x00005800000e0000 */
[----:B0-----:R-:W-:Y:S05]  /*a160*/  @P0 BRA `(.L_x_316) ;  /* 0x0000000c00140947 */ /* 0x001fea0003800000 */
[----:B------:R-:W-:Y:S02]  /*a170*/  ULDC UR4, c[0x0][0xac8] ;  /* 0x0002b20000047ab9 */ /* 0x000fe40000000800 */
[----:B------:R-:W-:-:S13]  /*a180*/  ISETP.GE.AND P1, PT, R2, UR4, PT ;  /* 0x0000000402007c0c */ /* 0x000fda000bf26270 */
[----:B-1-3--:R-:W-:-:S04]  /*a190*/  @!P1 LEA R4, P0, R2, R3, 0x1 ;  /* 0x0000000302049211 */ /* 0x00afc800078008ff */
[----:B----4-:R-:W-:Y:S02]  /*a1a0*/  @!P1 LEA.HI.X R5, R2, R21, R193, 0x1, P0 ;  /* 0x0000001502059211 */ /* 0x010fe400000f0cc1 */
[----:B------:R-:W-:-:S03]  /*a1b0*/  ISETP.GE.AND P0, PT, R16, UR4, PT ;  /* 0x0000000410007c0c */ /* 0x000fc6000bf06270 */
[----:B-----5:R0:W-:Y:S10]  /*a1c0*/  @!P1 ST.E.128 desc[UR48][R4.64], R8 ;  /* 0x0000000804009985 */ /* 0x0201f4000c101d30 */
[----:B------:R-:W-:Y:S05]  /*a1d0*/  @P0 BRA `(.L_x_316) ;  /* 0x0000000800f80947 */ /* 0x000fea0003800000 */
[----:B0-----:R-:W-:-:S04]  /*a1e0*/  LEA R4, P0, R16, R3, 0x1 ;  /* 0x0000000310047211 */ /* 0x001fc800078008ff */
[----:B------:R-:W-:-:S05]  /*a1f0*/  LEA.HI.X R5, R16, R21, R192, 0x1, P0 ;  /* 0x0000001510057211 */ /* 0x000fca00000f0cc0 */
[----:B------:R0:W-:Y:S01]  /*a200*/  ST.E.128 desc[UR48][R4.64], R28 ;  /* 0x0000001c04007985 */ /* 0x0001e2000c101d30 */
[----:B------:R-:W-:Y:S05]  /*a210*/  BRA `(.L_x_316) ;  /* 0x0000000800e87947 */ /* 0x000fea0003800000 */
.L_x_308:
[----:B------:R-:W-:Y:S01]  /*a220*/  ULDC.64 UR6, c[0x0][0xc00] ;  /* 0x0003000000067ab9 */ /* 0x000fe20000000a00 */
[----:B------:R-:W-:Y:S01]  /*a230*/  ULDC UR4, c[0x0][0xa88] ;  /* 0x0002a20000047ab9 */ /* 0x000fe20000000800 */
[----:B------:R-:W-:Y:S01]  /*a240*/  UISETP.NE.U32.AND UP0, UPT, UR6, URZ, UPT ;  /* 0x0000003f0600728c */ /* 0x000fe2000bf05070 */
[----:B------:R-:W0:Y:S03]  /*a250*/  LDC R11, c[0x0][0xbe8] ;  /* 0x0002fa00ff0b7b82 */ /* 0x000e260000000800 */
[----:B------:R-:W-:-:S03]  /*a260*/  UISETP.NE.AND.EX UP0, UPT, UR7, URZ, UPT, UP0 ;  /* 0x0000003f0700728c */ /* 0x000fc6000bf05300 */
[----:B------:R-:W-:Y:S02]  /*a270*/  ULDC.64 UR6, c[0x0][0xc00] ;  /* 0x0003000000067ab9 */ /* 0x000fe40000000a00 */
[----:B------:R-:W-:Y:S01]  /*a280*/  UIMAD.WIDE UR6, UR36, 0x4, UR6 ;  /* 0x00000004240678a5 */ /* 0x000fe2000f8e0206 */
[----:B------:R-:W-:-:S05]  /*a290*/  PLOP3.LUT P2, PT, PT, PT, UP0, 0x80, 0x0 ;  /* 0x000000000000781c */ /* 0x000fca0003f4f008 */
[----:B------:R-:W-:Y:S02]  /*a2a0*/  IMAD.U32 R4, RZ, RZ, UR6 ;  /* 0x00000006ff047e24 */ /* 0x000fe4000f8e00ff */
[----:B------:R-:W-:Y:S01]  /*a2b0*/  IMAD.U32 R5, RZ, RZ, UR7 ;  /* 0x00000007ff057e24 */ /* 0x000fe2000f8e00ff */
[----:B------:R-:W-:Y:S02]  /*a2c0*/  ULDC.64 UR6, c[0x0][0xc08] ;  /* 0x0003020000067ab9 */ /* 0x000fe40000000a00 */
[----:B------:R-:W-:-:S03]  /*a2d0*/  UISETP.NE.U32.AND UP1, UPT, UR6, URZ, UPT ;  /* 0x0000003f0600728c */ /* 0x000fc6000bf25070 */
[----:B------:R-:W2:Y:S01]  /*a2e0*/  @P2 LDG.E R3, desc[UR48][R4.64] ;  /* 0x0000003004032981 */ /* 0x000ea2000c1e1900 */
[----:B------:R-:W-:Y:S01]  /*a2f0*/  UISETP.NE.AND.EX UP1, UPT, UR7, URZ, UPT, UP1 ;  /* 0x0000003f0700728c */ /* 0x000fe2000bf25310 */
[----:B------:R-:W-:-:S05]  /*a300*/  IMAD.U32 R0, RZ, RZ, UR4 ;  /* 0x00000004ff007e24 */ /* 0x000fca000f8e00ff */
[----:B------:R-:W-:-:S05]  /*a310*/  PLOP3.LUT P3, PT, PT, PT, UP1, 0x80, 0x0 ;  /* 0x000000000000781c */ /* 0x000fca0003f6f018 */
[----:B------:R-:W-:Y:S02]  /*a320*/  @UP1 ULDC.64 UR6, c[0x0][0xc08] ;  /* 0x0003020000061ab9 */ /* 0x000fe40000000a00 */
[----:B------:R-:W-:-:S06]  /*a330*/  @UP1 UIMAD.WIDE UR6, UR36, 0x4, UR6 ;  /* 0x00000004240618a5 */ /* 0x000fcc000f8e0206 */
[----:B------:R-:W-:Y:S02]  /*a340*/  IMAD.U32 R6, RZ, RZ, UR6 ;  /* 0x00000006ff067e24 */ /* 0x000fe4000f8e00ff */
[----:B------:R-:W-:-:S05]  /*a350*/  IMAD.U32 R7, RZ, RZ, UR7 ;  /* 0x00000007ff077e24 */ /* 0x000fca000f8e00ff */
[----:B------:R1:W5:Y:S01]  /*a360*/  @P3 LDG.E R0, desc[UR48][R6.64] ;  /* 0x0000003006003981 */ /* 0x000362000c1e1900 */
[----:B0-----:R-:W-:Y:S01]  /*a370*/  ISETP.NE.AND P0, PT, R11, 0x1, PT ;  /* 0x000000010b00780c */ /* 0x001fe20003f05270 */
[----:B------:R-:W-:Y:S01]  /*a380*/  UMOV UR4, URZ ;  /* 0x0000003f00047c82 */ /* 0x000fe20008000000 */
[----:B------:R-:W-:Y:S01]  /*a390*/  USHF.R.S32.HI UR10, URZ, 0x1f, UR41 ;  /* 0x0000001f3f0a7899 */ /* 0x000fe20008011429 */
[----:B------:R-:W-:-:S10]  /*a3a0*/  ISETP.GE.AND P1, PT, R194, 0x80, PT ;  /* 0x00000080c200780c */ /* 0x000fd40003f26270 */
[----:B------:R-:W0:Y:S01]  /*a3b0*/  @P0 LDC R9, c[0x0][0xbec] ;  /* 0x0002fb00ff090b82 */ /* 0x000e220000000800 */
[----:B--2---:R-:W-:-:S13]  /*a3c0*/  @P2 R2UR UR4, R3 ;  /* 0x00000000030422ca */ /* 0x004fda00000e0000 */
[----:B------:R-:W-:Y:S01]  /*a3d0*/  USHF.R.S32.HI UR9, URZ, 0x1f, UR4 ;  /* 0x0000001f3f097899 */ /* 0x000fe20008011404 */
[----:B01----:R-:W-:Y:S11]  /*a3e0*/  @P3 BRA `(.L_x_317) ;  /* 0x0000000000103947 */ /* 0x003ff60003800000 */
[----:B------:R-:W-:Y:S05]  /*a3f0*/  @!P2 BRA `(.L_x_317) ;  /* 0x00000000000ca947 */ /* 0x000fea0003800000 */
[----:B------:R-:W2:Y:S04]  /*a400*/  LDG.E R3, desc[UR48][R4.64] ;  /* 0x0000003004037981 */ /* 0x000ea8000c1e1900 */
[----:B-----5:R-:W2:Y:S02]  /*a410*/  LDG.E R0, desc[UR48][R4.64+0x4] ;  /* 0x0000043004007981 */ /* 0x020ea4000c1e1900 */
[----:B--2---:R-:W-:-:S07]  /*a420*/  IMAD.IADD R0, R0, 0x1, -R3 ;  /* 0x0000000100007824 */ /* 0x004fce00078e0a03 */
.L_x_317:
[----:B------:R-:W-:Y:S01]  /*a430*/  USEL UR36, UR36, URZ, !UP0 ;  /* 0x0000003f24247287 */ /* 0x000fe2000c000000 */
[----:B------:R-:W-:Y:S01]  /*a440*/  BSSY B1, `(.L_x_318) ;  /* 0x000002d000017945 */ /* 0x000fe20003800000 */
[----:B------:R-:W-:-:S03]  /*a450*/  USEL UR37, UR37, URZ, !UP0 ;  /* 0x0000003f25257287 */ /* 0x000fc6000c000000 */
[----:B------:R-:W-:Y:S09]  /*a460*/  @P1 BRA `(.L_x_319) ;  /* 0x0000000000a81947 */ /* 0x000ff20003800000 */
[----:B------:R-:W0:Y:S01]  /*a470*/  S2R R4, SR_TID.X ;  /* 0x0000000000047919 */ /* 0x000e220000002100 */
[----:B------:R-:W1:Y:S01]  /*a480*/  LDC R6, c[0x0][0xbe8] ;  /* 0x0002fa00ff067b82 */ /* 0x000e620000000800 */
[----:B------:R-:W-:-:S04]  /*a490*/  IMAD.U32 R3, RZ, RZ, UR40 ;  /* 0x00000028ff037e24 */ /* 0x000fc8000f8e00ff */
[----:B0-----:R-:W-:Y:S02]  /*a4a0*/  IMAD R3, R3, 0x80, R4 ;  /* 0x0000008003037824 */ /* 0x001fe400078e0204 */
[----:B-1---5:R-:W-:Y:S02]  /*a4b0*/  IMAD R4, R0, R6, RZ ;  /* 0x0000000600047224 */ /* 0x022fe400078e02ff */
[----:B------:R-:W-:-:S05]  /*a4c0*/  VIADD R5, R3, 0xffffff80 ;  /* 0xffffff8003057836 */ /* 0x000fca0000000000 */
[----:B------:R-:W-:-:S13]  /*a4d0*/  ISETP.GE.AND P1, PT, R5, R4, PT ;  /* 0x000000040500720c */ /* 0x000fda0003f26270 */
[----:B------:R-:W-:Y:S05]  /*a4e0*/  @P1 BRA `(.L_x_319) ;  /* 0x0000000000881947 */ /* 0x000fea0003800000 */
[----:B------:R-:W-:Y:S01]  /*a4f0*/  ISETP.NE.AND P1, PT, R6, 0x1, PT ;  /* 0x000000010600780c */ /* 0x000fe20003f25270 */
[----:B------:R-:W-:Y:S01]  /*a500*/  ULDC.64 UR12, c[0x0][0xb90] ;  /* 0x0002e400000c7ab9 */ /* 0x000fe20000000a00 */
[----:B------:R-:W-:Y:S01]  /*a510*/  UMOV UR6, UR4 ;  /* 0x0000000400067c82 */ /* 0x000fe20008000000 */
[----:B------:R-:W-:Y:S01]  /*a520*/  UIMAD UR8, UR10, UR12, URZ ;  /* 0x0000000c0a0872a4 */ /* 0x000fe2000f8e023f */
[----:B------:R-:W-:Y:S02]  /*a530*/  UMOV UR7, UR9 ;  /* 0x0000000900077c82 */ /* 0x000fe40008000000 */
[----:B------:R-:W-:Y:S02]  /*a540*/  UIMAD.WIDE.U32 UR6, UR41, UR12, UR6 ;  /* 0x0000000c290672a5 */ /* 0x000fe4000f8e0006 */
[----:B------:R-:W-:-:S03]  /*a550*/  UIMAD UR8, UR41, UR13, UR8 ;  /* 0x0000000d290872a4 */ /* 0x000fc6000f8e0208 */
[----:B------:R-:W-:Y:S02]  /*a560*/  ULDC.64 UR12, c[0x0][0xb98] ;  /* 0x0002e600000c7ab9 */ /* 0x000fe40000000a00 */
[----:B------:R-:W0:Y:S01]  /*a570*/  @P1 LDC R4, c[0x0][0xbec] ;  /* 0x0002fb00ff041b82 */ /* 0x000e220000000800 */
[----:B------:R-:W-:Y:S02]  /*a580*/  UIADD3 UR7, UR7, UR8, URZ ;  /* 0x0000000807077290 */ /* 0x000fe4000fffe03f */
[----:B------:R-:W-:Y:S02]  /*a590*/  UIMAD UR8, UR37, UR12, URZ ;  /* 0x0000000c250872a4 */ /* 0x000fe4000f8e023f */
[----:B------:R-:W-:Y:S02]  /*a5a0*/  UIMAD.WIDE.U32 UR6, UR36, UR12, UR6 ;  /* 0x0000000c240672a5 */ /* 0x000fe4000f8e0006 */
[----:B------:R-:W-:Y:S01]  /*a5b0*/  UIMAD UR8, UR36, UR13, UR8 ;  /* 0x0000000d240872a4 */ /* 0x000fe2000f8e0208 */
[----:B------:R-:W1:Y:S02]  /*a5c0*/  @P1 LDC R8, c[0x0][0xbf0] ;  /* 0x0002fc00ff081b82 */ /* 0x000e640000000800 */
[----:B------:R-:W-:Y:S01]  /*a5d0*/  ULDC.64 UR12, c[0x0][0xb88] ;  /* 0x0002e200000c7ab9 */ /* 0x000fe20000000a00 */
[----:B0-----:R-:W-:-:S04]  /*a5e0*/  @P1 IMAD.HI.U32 R3, R5, R4, RZ ;  /* 0x0000000405031227 */ /* 0x001fc800078e00ff */
[----:B------:R-:W-:Y:S01]  /*a5f0*/  IMAD.MOV.U32 R4, RZ, RZ, R5 ;  /* 0x000000ffff047224 */ /* 0x000fe200078e0005 */
[----:B-1----:R-:W-:Y:S01]  /*a600*/  @P1 SHF.R.U32.HI R4, RZ, R8, R3 ;  /* 0x00000008ff041219 */ /* 0x002fe20000011603 */
[----:B------:R-:W-:-:S04]  /*a610*/  IMAD.U32 R8, RZ, RZ, UR8 ;  /* 0x00000008ff087e24 */ /* 0x000fc8000f8e00ff */
[----:B------:R-:W-:-:S04]  /*a620*/  IMAD.MOV R3, RZ, RZ, -R4 ;  /* 0x000000ffff037224 */ /* 0x000fc800078e0a04 */
[----:B------:R-:W-:Y:S01]  /*a630*/  IMAD R3, R6, R3, R5 ;  /* 0x0000000306037224 */ /* 0x000fe200078e0205 */
[----:B------:R-:W-:Y:S02]  /*a640*/  SHF.R.S32.HI R5, RZ, 0x1f, R4 ;  /* 0x0000001fff057819 */ /* 0x000fe40000011404 */
[----:B------:R-:W-:Y:S02]  /*a650*/  IADD3 R4, P1, R4, UR6, RZ ;  /* 0x0000000604047c10 */ /* 0x000fe4000ff3e0ff */
[----:B------:R-:W-:Y:S02]  /*a660*/  SHF.R.S32.HI R6, RZ, 0x1f, R3 ;  /* 0x0000001fff067819 */ /* 0x000fe40000011403 */
[----:B------:R-:W-:Y:S01]  /*a670*/  IADD3.X R5, R5, UR7, R8, P1, !PT ;  /* 0x0000000705057c10 */ /* 0x000fe20008ffe408 */
[----:B------:R-:W-:Y:S02]  /*a680*/  ULDC.64 UR6, c[0x0][0xb50] ;  /* 0x0002d40000067ab9 */ /* 0x000fe40000000a00 */
[----:B------:R-:W-:-:S02]  /*a690*/  IMAD R6, R6, UR12, RZ ;  /* 0x0000000c06067c24 */ /* 0x000fc4000f8e02ff */
[----:B------:R-:W-:-:S04]  /*a6a0*/  IMAD.WIDE.U32 R4, R3, UR12, R4 ;  /* 0x0000000c03047c25 */ /* 0x000fc8000f8e0004 */
[----:B------:R-:W-:Y:S01]  /*a6b0*/  IMAD R7, R3, UR13, R6 ;  /* 0x0000000d03077c24 */ /* 0x000fe2000f8e0206 */
[----:B------:R-:W-:-:S03]  /*a6c0*/  LEA R6, P1, R4, UR6, 0x2 ;  /* 0x0000000604067c11 */ /* 0x000fc6000f8210ff */
[----:B------:R-:W-:-:S05]  /*a6d0*/  IMAD.IADD R3, R5, 0x1, R7 ;  /* 0x0000000105037824 */ /* 0x000fca00078e0207 */
[----:B------:R-:W-:Y:S01]  /*a6e0*/  LEA.HI.X R7, R4, UR7, R3, 0x2, P1 ;  /* 0x0000000704077c11 */ /* 0x000fe200088f1403 */
[----:B------:R-:W-:-:S05]  /*a6f0*/  IMAD.MOV.U32 R3, RZ, RZ, -0x800000 ;  /* 0xff800000ff037424 */ /* 0x000fca00078e00ff */
[----:B------:R0:W-:Y:S02]  /*a700*/  STG.E desc[UR48][R6.64], R3 ;  /* 0x0000000306007986 */ /* 0x0001e4000c101930 */
.L_x_319:
[----:B------:R-:W-:Y:S05]  /*a710*/  BSYNC B1 ;  /* 0x0000000000017941 */ /* 0x000fea0003800000 */
.L_x_318:
[----:B------:R-:W1:Y:S01]  /*a720*/  @P0 LDC R5, c[0x0][0xbf0] ;  /* 0x0002fc00ff050b82 */ /* 0x000e620000000800 */
[----:B------:R-:W-:Y:S01]  /*a730*/  ULDC.64 UR12, c[0x0][0xaa0] ;  /* 0x0002a800000c7ab9 */ /* 0x000fe20000000a00 */
[----:B0-----:R-:W-:Y:S01]  /*a740*/  IMAD R3, R17, 0x20, R18 ;  /* 0x0000002011037824 */ /* 0x001fe200078e0212 */
[----:B------:R-:W-:Y:S01]  /*a750*/  UIMAD UR8, UR9, UR12, URZ ;  /* 0x0000000c090872a4 */ /* 0x000fe2000f8e023f */
[----:B------:R-:W-:Y:S01]  /*a760*/  IMAD.U32 R8, RZ, RZ, UR40 ;  /* 0x00000028ff087e24 */ /* 0x000fe2000f8e00ff */
[----:B------:R-:W-:Y:S01]  /*a770*/  UIMAD.WIDE.U32 UR6, UR4, UR12, URZ ;  /* 0x0000000c040672a5 */ /* 0x000fe2000f8e003f */
[----:B------:R-:W-:Y:S01]  /*a780*/  IMAD.U32 R13, RZ, RZ, UR40 ;  /* 0x00000028ff0d7e24 */ /* 0x000fe2000f8e00ff */
[----:B------:R-:W-:Y:S01]  /*a790*/  UIMAD UR8, UR4, UR13, UR8 ;  /* 0x0000000d040872a4 */ /* 0x000fe2000f8e0208 */
[----:B------:R-:W-:Y:S01]  /*a7a0*/  IMAD R8, R8, 0x80, R3 ;  /* 0x0000008008087824 */ /* 0x000fe200078e0203 */
[----:B------:R-:W-:Y:S01]  /*a7b0*/  BSSY B1, `(.L_x_320) ;  /* 0x0000036000017945 */ /* 0x000fe20003800000 */
[----:B------:R-:W-:Y:S01]  /*a7c0*/  ULDC.64 UR12, c[0x0][0xae8] ;  /* 0x0002ba00000c7ab9 */ /* 0x000fe20000000a00 */
[----:B------:R-:W-:Y:S01]  /*a7d0*/  UIADD3 UR7, UR7, UR8, URZ ;  /* 0x0000000807077290 */ /* 0x000fe2000fffe03f */
[----:B------:R-:W-:Y:S01]  /*a7e0*/  @P0 IMAD.HI.U32 R4, R8, R9, RZ ;  /* 0x0000000908040227 */ /* 0x000fe200078e00ff */
[----:B------:R-:W-:-:S02]  /*a7f0*/  UIMAD UR4, UR10, UR12, URZ ;  /* 0x0000000c0a0472a4 */ /* 0x000fc4000f8e023f */
[----:B------:R-:W-:Y:S01]  /*a800*/  UIMAD.WIDE.U32 UR6, UR41, UR12, UR6 ;  /* 0x0000000c290672a5 */ /* 0x000fe2000f8e0006 */
[----:B------:R-:W-:Y:S01]  /*a810*/  IMAD.MOV.U32 R3, RZ, RZ, R8 ;  /* 0x000000ffff037224 */ /* 0x000fe200078e0008 */
[----:B------:R-:W-:Y:S01]  /*a820*/  UIMAD UR4, UR41, UR13, UR4 ;  /* 0x0000000d290472a4 */ /* 0x000fe2000f8e0204 */
[----:B------:R-:W-:-:S03]  /*a830*/  ULDC.64 UR8, c[0x0][0xaf0] ;  /* 0x0002bc0000087ab9 */ /* 0x000fc60000000a00 */
[----:B------:R-:W-:Y:S02]  /*a840*/  UIADD3 UR7, UR7, UR4, URZ ;  /* 0x0000000407077290 */ /* 0x000fe4000fffe03f */
[----:B------:R-:W-:Y:S01]  /*a850*/  UIMAD UR4, UR37, UR8, URZ ;  /* 0x00000008250472a4 */ /* 0x000fe2000f8e023f */
[----:B-1----:R-:W-:Y:S01]  /*a860*/  @P0 SHF.R.U32.HI R3, RZ, R5, R4 ;  /* 0x00000005ff030219 */ /* 0x002fe20000011604 */
[----:B------:R-:W-:Y:S02]  /*a870*/  UIMAD.WIDE.U32 UR6, UR36, UR8, UR6 ;  /* 0x00000008240672a5 */ /* 0x000fe4000f8e0006 */
[----:B------:R-:W-:Y:S01]  /*a880*/  UIMAD UR4, UR36, UR9, UR4 ;  /* 0x00000009240472a4 */ /* 0x000fe2000f8e0204 */
[--C-:B------:R-:W-:Y:S01]  /*a890*/  SHF.R.S32.HI R4, RZ, 0x1f, R3.reuse ;  /* 0x0000001fff047819 */ /* 0x100fe20000011403 */
[----:B------:R-:W-:Y:S01]  /*a8a0*/  IMAD.MOV R7, RZ, RZ, -R3 ;  /* 0x000000ffff077224 */ /* 0x000fe200078e0a03 */
[----:B------:R-:W-:Y:S01]  /*a8b0*/  ULDC.64 UR8, c[0x0][0xae0] ;  /* 0x0002b80000087ab9 */ /* 0x000fe20000000a00 */
[----:B------:R-:W-:-:S02]  /*a8c0*/  UIADD3 UR4, UR7, UR4, URZ ;  /* 0x0000000407047290 */ /* 0x000fc4000fffe03f */
[----:B------:R-:W-:Y:S02]  /*a8d0*/  IMAD.U32 R5, RZ, RZ, UR7 ;  /* 0x00000007ff057e24 */ /* 0x000fe4000f8e00ff */
[----:B------:R-:W-:Y:S02]  /*a8e0*/  IMAD R6, R4, UR8, RZ ;  /* 0x0000000804067c24 */ /* 0x000fe4000f8e02ff */
[----:B------:R-:W-:Y:S01]  /*a8f0*/  IMAD.U32 R4, RZ, RZ, UR6 ;  /* 0x00000006ff047e24 */ /* 0x000fe2000f8e00ff */
[----:B------:R-:W-:Y:S01]  /*a900*/  ULDC.64 UR6, c[0x0][0xad8] ;  /* 0x0002b60000067ab9 */ /* 0x000fe20000000a00 */
[----:B------:R-:W-:Y:S02]  /*a910*/  IMAD.U32 R5, RZ, RZ, UR4 ;  /* 0x00000004ff057e24 */ /* 0x000fe4000f8e00ff */
[----:B------:R-:W-:Y:S02]  /*a920*/  IMAD R7, R11, R7, R8 ;  /* 0x000000070b077224 */ /* 0x000fe400078e0208 */
[----:B------:R-:W-:-:S02]  /*a930*/  IMAD R9, R3, UR9, R6 ;  /* 0x0000000903097c24 */ /* 0x000fc4000f8e0206 */
[----:B------:R-:W-:Y:S01]  /*a940*/  IMAD.WIDE.U32 R4, R3, UR8, R4 ;  /* 0x0000000803047c25 */ /* 0x000fe2000f8e0004 */
[----:B------:R-:W-:-:S03]  /*a950*/  SHF.R.S32.HI R3, RZ, 0x1f, R7 ;  /* 0x0000001fff037819 */ /* 0x000fc60000011407 */
[----:B------:R-:W-:Y:S02]  /*a960*/  IMAD.IADD R5, R5, 0x1, R9 ;  /* 0x0000000105057824 */ /* 0x000fe400078e0209 */
[----:B------:R-:W-:Y:S02]  /*a970*/  IMAD R6, R3, UR6, RZ ;  /* 0x0000000603067c24 */ /* 0x000fe4000f8e02ff */
[----:B------:R-:W-:Y:S02]  /*a980*/  IMAD R8, R13, 0x80, R18 ;  /* 0x000000800d087824 */ /* 0x000fe400078e0212 */
[----:B-----5:R-:W-:Y:S02]  /*a990*/  IMAD R11, R0, R11, RZ ;  /* 0x0000000b000b7224 */ /* 0x020fe400078e02ff */
[C---:B------:R-:W-:Y:S02]  /*a9a0*/  IMAD R3, R7.reuse, UR7, R6 ;  /* 0x0000000707037c24 */ /* 0x040fe4000f8e0206 */
[----:B------:R-:W-:Y:S01]  /*a9b0*/  IMAD.WIDE.U32 R4, R7, UR6, R4 ;  /* 0x0000000607047c25 */ /* 0x000fe2000f8e0004 */
[----:B------:R-:W-:Y:S01]  /*a9c0*/  ISETP.GE.AND P2, PT, R8, R11, PT ;  /* 0x0000000b0800720c */ /* 0x000fe20003f46270 */
[----:B------:R-:W-:-:S02]  /*a9d0*/  ULDC.64 UR6, c[0x0][0xa80] ;  /* 0x0002a00000067ab9 */ /* 0x000fc40000000a00 */
[----:B------:R-:W-:Y:S01]  /*a9e0*/  IMAD.IADD R3, R5, 0x1, R3 ;  /* 0x0000000105037824 */ /* 0x000fe200078e0203 */
[----:B------:R-:W-:Y:S01]  /*a9f0*/  LEA R6, P3, R4, UR6, 0x1 ;  /* 0x0000000604067c11 */ /* 0x000fe2000f8608ff */
[----:B------:R-:W-:-:S03]  /*aa00*/  VIADD R0, R8, 0x20 ;  /* 0x0000002008007836 */ /* 0x000fc60000000000 */
[----:B------:R-:W-:Y:S01]  /*aa10*/  LEA.HI.X R3, R4, UR7, R3, 0x1, P3 ;  /* 0x0000000704037c11 */ /* 0x000fe200098f0c03 */
[----:B------:R0:W1:Y:S01]  /*aa20*/  SHFL.IDX PT, R7, R6, RZ, 0x181f ;  /* 0x00181fff06077589 */ /* 0x00006200000e0000 */
[-C--:B------:R-:W-:Y:S01]  /*aa30*/  ISETP.GE.AND P1, PT, R0, R11.reuse, PT ;  /* 0x0000000b0000720c */ /* 0x080fe20003f26270 */
[----:B------:R-:W-:Y:S02]  /*aa40*/  VIADD R0, R8, 0x40 ;  /* 0x0000004008007836 */ /* 0x000fe40000000000 */
[----:B------:R0:W2:Y:S03]  /*aa50*/  SHFL.IDX PT, R5, R3, RZ, 0x181f ;  /* 0x00181fff03057589 */ /* 0x0000a600000e0000 */
[----:B------:R-:W-:Y:S01]  /*aa60*/  ISETP.GE.AND P0, PT, R0, R11, PT ;  /* 0x0000000b0000720c */ /* 0x000fe20003f06270 */
[----:B------:R-:W-:-:S12]  /*aa70*/  @P2 BRA `(.L_x_321) ;  /* 0x0000000000242947 */ /* 0x000fd80003800000 */
[----:B------:R-:W-:Y:S02]  /*aa80*/  ULDC UR4, c[0x0][0xac8] ;  /* 0x0002b20000047ab9 */ /* 0x000fe40000000800 */
[----:B------:R-:W-:Y:S02]  /*aa90*/  ISETP.GE.AND P4, PT, R2, UR4, PT ;  /* 0x0000000402007c0c */ /* 0x000fe4000bf86270 */
[----:B------:R-:W-:-:S11]  /*aaa0*/  ISETP.GE.AND P5, PT, R16, UR4, PT ;  /* 0x0000000410007c0c */ /* 0x000fd6000bfa6270 */
[-C--:B-1----:R-:W-:Y:S02]  /*aab0*/  @!P4 LEA R12, P2, R2, R7.reuse, 0x1 ;  /* 0x00000007020cc211 */ /* 0x082fe400078408ff */
[----:B------:R-:W-:Y:S02]  /*aac0*/  @!P5 LEA R4, P3, R16, R7, 0x1 ;  /* 0x000000071004d211 */ /* 0x000fe400078608ff */
[-C--:B--2---:R-:W-:Y:S02]  /*aad0*/  @!P4 LEA.HI.X R13, R2, R5.reuse, R193, 0x1, P2 ;  /* 0x00000005020dc211 */ /* 0x084fe400010f0cc1 */
[----:B------:R-:W-:-:S03]  /*aae0*/  @!P5 LEA.HI.X R5, R16, R5, R192, 0x1, P3 ;  /* 0x000000051005d211 */ /* 0x000fc600018f0cc0 */
[----:B------:R3:W-:Y:S04]  /*aaf0*/  @!P4 ST.E.128 desc[UR48][R12.64], RZ ;  /* 0x000000ff0c00c985 */ /* 0x0007e8000c101d30 */
[----:B------:R3:W-:Y:S02]  /*ab00*/  @!P5 ST.E.128 desc[UR48][R4.64], RZ ;  /* 0x000000ff0400d985 */ /* 0x0007e4000c101d30 */
.L_x_321:
[----:B------:R-:W-:Y:S05]  /*ab10*/  BSYNC B1 ;  /* 0x0000000000017941 */ /* 0x000fea0003800000 */
.L_x_320:
[----:B--23--:R2:W3:Y:S01]  /*ab20*/  SHFL.IDX PT, R5, R3, 0x1, 0x181f ;  /* 0x00381f0003057f89 */ /* 0x00c4e200000e0000 */
[----:B------:R-:W-:Y:S03]  /*ab30*/  BSSY B1, `(.L_x_322) ;  /* 0x000000c000017945 */ /* 0x000fe60003800000 */
[----:B-1----:R2:W1:Y:S01]  /*ab40*/  SHFL.IDX PT, R7, R6, 0x1, 0x181f ;  /* 0x00381f0006077f89 */ /* 0x00246200000e0000 */
[----:B------:R-:W-:Y:S05]  /*ab50*/  @P1 BRA `(.L_x_323) ;  /* 0x0000000000241947 */ /* 0x000fea0003800000 */
[----:B------:R-:W-:Y:S02]  /*ab60*/  ULDC UR4, c[0x0][0xac8] ;  /* 0x0002b20000047ab9 */ /* 0x000fe40000000800 */
[----:B------:R-:W-:Y:S02]  /*ab70*/  ISETP.GE.AND P3, PT, R2, UR4, PT ;  /* 0x0000000402007c0c */ /* 0x000fe4000bf66270 */
[----:B------:R-:W-:-:S11]  /*ab80*/  ISETP.GE.AND P4, PT, R16, UR4, PT ;  /* 0x0000000410007c0c */ /* 0x000fd6000bf86270 */
[-C--:B-1----:R-:W-:Y:S02]  /*ab90*/  @!P3 LEA R12, P1, R2, R7.reuse, 0x1 ;  /* 0x00000007020cb211 */ /* 0x082fe400078208ff */
[----:B------:R-:W-:Y:S02]  /*aba0*/  @!P4 LEA R4, P2, R16, R7, 0x1 ;  /* 0x000000071004c211 */ /* 0x000fe400078408ff */
[-C--:B---3--:R-:W-:Y:S02]  /*abb0*/  @!P3 LEA.HI.X R13, R2, R5.reuse, R193, 0x1, P1 ;  /* 0x00000005020db211 */ /* 0x088fe400008f0cc1 */
[----:B------:R-:W-:-:S03]  /*abc0*/  @!P4 LEA.HI.X R5, R16, R5, R192, 0x1, P2 ;  /* 0x000000051005c211 */ /* 0x000fc600010f0cc0 */
[----:B------:R4:W-:Y:S04]  /*abd0*/  @!P3 ST.E.128 desc[UR48][R12.64], RZ ;  /* 0x000000ff0c00b985 */ /* 0x0009e8000c101d30 */
[----:B------:R4:W-:Y:S02]  /*abe0*/  @!P4 ST.E.128 desc[UR48][R4.64], RZ ;  /* 0x000000ff0400c985 */ /* 0x0009e4000c101d30 */
.L_x_323:
[----:B------:R-:W-:Y:S05]  /*abf0*/  BSYNC B1 ;  /* 0x0000000000017941 */ /* 0x000fea0003800000 */
.L_x_322:
[----:B---34-:R3:W4:Y:S01]  /*ac00*/  SHFL.IDX PT, R5, R3, 0x2, 0x181f ;  /* 0x00581f0003057f89 */ /* 0x01872200000e0000 */
        /* <DEDUP_REMOVED lines=8> */
[-C--:B----4-:R-:W-:Y:S02]  /*ac90*/  @!P2 LEA.HI.X R13, R2, R5.reuse, R193, 0x1, P0 ;  /* 0x00000005020da211 */ /* 0x090fe400000f0cc1 */
[----:B------:R-:W-:-:S03]  /*aca0*/  @!P3 LEA.HI.X R5, R16, R5, R192, 0x1, P1 ;  /* 0x000000051005b211 */ /* 0x000fc600008f0cc0 */
[----:B------:R1:W-:Y:S04]  /*acb0*/  @!P2 ST.E.128 desc[UR48][R12.64], RZ ;  /* 0x000000ff0c00a985 */ /* 0x0003e8000c101d30 */
[----:B------:R1:W-:Y:S02]  /*acc0*/  @!P3 ST.E.128 desc[UR48][R4.64], RZ ;  /* 0x000000ff0400b985 */ /* 0x0003e4000c101d30 */
.L_x_325:
[----:B------:R-:W-:Y:S05]  /*acd0*/  BSYNC B1 ;  /* 0x0000000000017941 */ /* 0x000fea0003800000 */
.L_x_324:
[----:B------:R-:W-:Y:S01]  /*ace0*/  VIADD R0, R8, 0x60 ;  /* 0x0000006008007836 */ /* 0x000fe20000000000 */
[----:B0-23--:R-:W0:Y:S04]  /*acf0*/  SHFL.IDX PT, R3, R3, 0x3, 0x181f ;  /* 0x00781f0003037f89 */ /* 0x00de2800000e0000 */
[----:B------:R-:W-:Y:S01]  /*ad00*/  ISETP.GE.AND P0, PT, R0, R11, PT ;  /* 0x0000000b0000720c */ /* 0x000fe20003f06270 */
[----:B-1--4-:R1:W2:-:S12]  /*ad10*/  SHFL.IDX PT, R5, R6, 0x3, 0x181f ;  /* 0x00781f0006057f89 */ /* 0x01229800000e0000 */
[----:B-1----:R-:W-:Y:S05]  /*ad20*/  @P0 BRA `(.L_x_316) ;  /* 0x0000000000240947 */ /* 0x002fea0003800000 */
[----:B------:R-:W-:Y:S02]  /*ad30*/  ULDC UR4, c[0x0][0xac8] ;  /* 0x0002b20000047ab9 */ /* 0x000fe40000000800 */
[----:B------:R-:W-:Y:S02]  /*ad40*/  ISETP.GE.AND P2, PT, R2, UR4, PT ;  /* 0x0000000402007c0c */ /* 0x000fe4000bf46270 */
[----:B------:R-:W-:-:S11]  /*ad50*/  ISETP.GE.AND P3, PT, R16, UR4, PT ;  /* 0x0000000410007c0c */ /* 0x000fd6000bf66270 */
[-C--:B--2---:R-:W-:Y:S02]  /*ad60*/  @!P2 LEA R6, P0, R2, R5.reuse, 0x1 ;  /* 0x000000050206a211 */ /* 0x084fe400078008ff */
[----:B------:R-:W-:Y:S02]  /*ad70*/  @!P3 LEA R4, P1, R16, R5, 0x1 ;  /* 0x000000051004b211 */ /* 0x000fe400078208ff */
[-C--:B0-----:R-:W-:Y:S02]  /*ad80*/  @!P2 LEA.HI.X R7, R2, R3.reuse, R193, 0x1, P0 ;  /* 0x000000030207a211 */ /* 0x081fe400000f0cc1 */
[----:B------:R-:W-:-:S03]  /*ad90*/  @!P3 LEA.HI.X R5, R16, R3, R192, 0x1, P1 ;  /* 0x000000031005b211 */ /* 0x000fc600008f0cc0 */
[----:B------:R1:W-:Y:S04]  /*ada0*/  @!P2 ST.E.128 desc[UR48][R6.64], RZ ;  /* 0x000000ff0600a985 */ /* 0x0003e8000c101d30 */
[----:B------:R1:W-:Y:S02]  /*adb0*/  @!P3 ST.E.128 desc[UR48][R4.64], RZ ;  /* 0x000000ff0400b985 */ /* 0x0003e4000c101d30 */
.L_x_316:
[----:B------:R-:W-:Y:S05]  /*adc0*/  BSYNC B0 ;  /* 0x0000000000007941 */ /* 0x000fea0003800000 */
.L_x_307:
[----:B------:R-:W-:Y:S02]  /*add0*/  ULDC UR4, c[0x0][0xc3c] ;  /* 0x00030f0000047ab9 */ /* 0x000fe40000000800 */
[----:B------:R-:W-:-:S13]  /*ade0*/  ISETP.GE.AND P0, PT, R51, UR4, PT ;  /* 0x0000000433007c0c */ /* 0x000fda000bf06270 */
[----:B------:R-:W-:Y:S05]  /*adf0*/  @!P0 BRA `(.L_x_326) ;  /* 0xffffff6000088947 */ /* 0x000fea000383ffff */
[----:B------:R-:W-:Y:S05]  /*ae00*/  EXIT ;  /* 0x000000000000794d */ /* 0x000fea0003800000 */
.L_x_281:
[----:B------:R-:W-:-:S08]  /*ae10*/  NOP ;  /* 0x0000000000007918 */ /* 0x000fd00000000000 */
[----:B------:R-:W0:-:S00]  /*ae20*/  USETMAXREG.DEALLOC.CTAPOOL 0x18 ;  /* 0x00000018000079c8 */ /* 0x000e0000080e0500 */
[----:B0-----:R-:W2:Y:S01]  /*ae30*/  LDL.LU R2, [R1+0x8] ;  /* 0x0000080001027983 */ /* 0x001ea20000300800 */
[----:B------:R-:W-:-:S06]  /*ae40*/  LOP3.LUT R0, R0, 0x3, RZ, 0xc0, !PT ;  /* 0x0000000300007812 */ /* 0x000fcc00078ec0ff */
[----:B------:R-:W0:Y:S02]  /*ae50*/  SHFL.IDX PT, R0, R0, RZ, 0x1f ;  /* 0x00001fff00007589 */ /* 0x000e2400000e0000 */
[----:B0-----:R-:W-:Y:S01]  /*ae60*/  ISETP.NE.AND P0, PT, R0, RZ, PT ;  /* 0x000000ff0000720c */ /* 0x001fe20003f05270 */
[----:B------:R-:W-:Y:S01]  /*ae70*/  IMAD.MOV.U32 R0, RZ, RZ, RZ ;  /* 0x000000ffff007224 */ /* 0x000fe200078e00ff */
[----:B--2---:R-:W-:-:S11]  /*ae80*/  LOP3.LUT R2, R2, 0xfffffffd, RZ, 0xc0, !PT ;  /* 0xfffffffd02027812 */ /* 0x004fd600078ec0ff */
[----:B------:R-:W-:-:S05]  /*ae90*/  @P0 LOP3.LUT R2, R2, 0x2, RZ, 0xfc, !PT ;  /* 0x0000000202020812 */ /* 0x000fca00078efcff */
[----:B------:R0:W-:Y:S01]  /*aea0*/  STL [R1+0x8], R2 ;  /* 0x0000080201007387 */ /* 0x0001e20000100800 */
[----:B------:R-:W-:Y:S05]  /*aeb0*/  @!P0 BRA `(.L_x_327) ;  /* 0x00000000002c8947 */ /* 0x000fea0003800000 */
[----:B------:R-:W1:Y:S08]  /*aec0*/  S2UR UR5, SR_CgaCtaId ;  /* 0x00000000000579c3 */ /* 0x000e700000008800 */
[----:B------:R-:W-:Y:S06]  /*aed0*/  BAR.SYNC.DEFER_BLOCKING 0x5, 0x180 ;  /* 0x0146000000007b1d */ /* 0x000fec0000010000 */
[----:B------:R-:W-:-:S02]  /*aee0*/  UMOV UR4, 0x400 ;  /* 0x0000040000047882 */ /* 0x000fc40000000000 */
[----:B-1----:R-:W-:-:S09]  /*aef0*/  ULEA UR4, UR5, UR4, 0x18 ;  /* 0x0000000405047291 */ /* 0x002fd2000f8ec03f */
[----:B------:R-:W1:Y:S04]  /*af00*/  LDS.128 R4, [UR4+0x298d0] ;  /* 0x0298d004ff047984 */ /* 0x000e680008000c00 */
[----:B-1----:R1:W-:Y:S01]  /*af10*/  STL [R1+0x14], R5 ;  /* 0x0000140501007387 */ /* 0x0023e20000100800 */
[----:B------:R-:W-:Y:S02]  /*af20*/  R2UR UR45, R7 ;  /* 0x00000000072d72ca */ /* 0x000fe400000e0000 */
[----:B------:R-:W-:Y:S01]  /*af30*/  R2UR UR36, R6 ;  /* 0x00000000062472ca */ /* 0x000fe200000e0000 */
[----:B------:R1:W-:Y:S01]  /*af40*/  STL [R1+0x10], R4 ;  /* 0x0000100401007387 */ /* 0x0003e20000100800 */
[----:B------:R-:W-:Y:S06]  /*af50*/  BAR.ARV 0x4, 0x180 ;  /* 0x0106000000007b1d */ /* 0x000fec0000002000 */
[----:B------:R-:W-:Y:S07]  /*af60*/  BRA `(.L_x_328) ;  /* 0x0000000800247947 */ /* 0x000fee0003800000 */
.L_x_327:
[----:B0-----:R-:W0:Y:S01]  /*af70*/  S2R R2, SR_TID.X ;  /* 0x0000000000027919 */ /* 0x001e220000002100 */
[----:B------:R-:W-:Y:S01]  /*af80*/  ULDC UR4, c[0x0][0xc3c] ;  /* 0x00030f0000047ab9 */ /* 0x000fe20000000800 */
[----:B------:R-:W1:Y:S01]  /*af90*/  LDC R9, c[0x0][0xc38] ;  /* 0x00030e00ff097b82 */ /* 0x000e620000000800 */
[----:B0-----:R-:W-:-:S04]  /*afa0*/  LOP3.LUT R5, R2, 0x1f, RZ, 0xc0, !PT ;  /* 0x0000001f02057812 */ /* 0x001fc800078ec0ff */
[----:B------:R-:W-:-:S04]  /*afb0*/  ISETP.NE.AND P0, PT, R5, 0x1f, PT ;  /* 0x0000001f0500780c */ /* 0x000fc80003f05270 */
[----:B------:R-:W-:-:S13]  /*afc0*/  ISETP.GE.OR P1, PT, R5, UR4, !P0 ;  /* 0x0000000405007c0c */ /* 0x000fda000c726670 */
[----:B------:R-:W0:Y:S02]  /*afd0*/  @!P1 LDC.64 R2, c[0x0][0xc80] ;  /* 0x00032000ff029b82 */ /* 0x000e240000000a00 */
[----:B0-----:R-:W-:-:S05]  /*afe0*/  @!P1 IMAD.WIDE.U32 R2, R5, 0x4, R2 ;  /* 0x0000000405029825 */ /* 0x001fca00078e0002 */
[----:B------:R-:W2:Y:S01]  /*aff0*/  @!P1 LDG.E R0, desc[UR48][R2.64] ;  /* 0x0000003002009981 */ /* 0x000ea2000c1e1900 */
[C---:B------:R-:W-:Y:S01]  /*b000*/  ISETP.NE.AND P1, PT, R5.reuse, RZ, PT ;  /* 0x000000ff0500720c */ /* 0x040fe20003f25270 */
[----:B------:R-:W-:Y:S01]  /*b010*/  UMOV UR45, URZ ;  /* 0x0000003f002d7c82 */ /* 0x000fe20008000000 */
[C---:B------:R-:W-:Y:S02]  /*b020*/  ISETP.GE.U32.AND P2, PT, R5.reuse, 0x2, PT ;  /* 0x000000020500780c */ /* 0x040fe40003f46070 */
[C---:B------:R-:W-:Y:S02]  /*b030*/  ISETP.GE.U32.AND P3, PT, R5.reuse, 0x4, PT ;  /* 0x000000040500780c */ /* 0x040fe40003f66070 */
[C---:B------:R-:W-:Y:S02]  /*b040*/  ISETP.GE.U32.AND P4, PT, R5.reuse, 0x8, PT ;  /* 0x000000080500780c */ /* 0x040fe40003f86070 */
[----:B------:R-:W-:Y:S01]  /*b050*/  ISETP.GE.U32.AND P5, PT, R5, 0x10, PT ;  /* 0x000000100500780c */ /* 0x000fe20003fa6070 */
[----:B--2---:R-:W0:Y:S02]  /*b060*/  SHFL.UP PT, R4, R0, 0x1, RZ ;  /* 0x0420000000047989 */ /* 0x004e2400000e00ff */
[----:B0-----:R-:W-:-:S05]  /*b070*/  SEL R7, R4, RZ, P1 ;  /* 0x000000ff04077207 */ /* 0x001fca0000800000 */
[----:B------:R-:W-:-:S05]  /*b080*/  IMAD.IADD R7, R0, 0x1, R7 ;  /* 0x0000000100077824 */ /* 0x000fca00078e0207 */
[----:B------:R-:W0:Y:S02]  /*b090*/  SHFL.UP PT, R4, R7, 0x2, RZ ;  /* 0x0440000007047989 */ /* 0x000e2400000e00ff */
[----:B0-----:R-:W-:-:S05]  /*b0a0*/  SEL R4, R4, RZ, P2 ;  /* 0x000000ff04047207 */ /* 0x001fca0001000000 */
[----:B------:R-:W-:-:S05]  /*b0b0*/  IMAD.IADD R4, R7, 0x1, R4 ;  /* 0x0000000107047824 */ /* 0x000fca00078e0204 */
[----:B------:R-:W0:Y:S02]  /*b0c0*/  SHFL.UP PT, R6, R4, 0x4, RZ ;  /* 0x0480000004067989 */ /* 0x000e2400000e00ff */
[----:B0-----:R-:W-:-:S05]  /*b0d0*/  SEL R3, R6, RZ, P3 ;  /* 0x000000ff06037207 */ /* 0x001fca0001800000 */
[----:B------:R-:W-:Y:S02]  /*b0e0*/  IMAD.IADD R3, R4, 0x1, R3 ;  /* 0x0000000104037824 */ /* 0x000fe400078e0203 */
[----:B------:R-:W0:Y:S03]  /*b0f0*/  S2R R4, SR_CTAID.X ;  /* 0x0000000000047919 */ /* 0x000e260000002500 */
[----:B------:R-:W2:Y:S02]  /*b100*/  SHFL.UP PT, R2, R3, 0x8, RZ ;  /* 0x0500000003027989 */ /* 0x000ea400000e00ff */
[----:B--2---:R-:W-:-:S05]  /*b110*/  SEL R2, R2, RZ, P4 ;  /* 0x000000ff02027207 */ /* 0x004fca0002000000 */
[----:B------:R-:W-:-:S05]  /*b120*/  IMAD.IADD R8, R3, 0x1, R2 ;  /* 0x0000000103087824 */ /* 0x000fca00078e0202 */
[----:B------:R-:W2:Y:S02]  /*b130*/  SHFL.UP PT, R2, R8, 0x10, RZ ;  /* 0x0600000008027989 */ /* 0x000ea400000e00ff */
[----:B--2---:R-:W-:-:S05]  /*b140*/  SEL R7, R2, RZ, P5 ;  /* 0x000000ff02077207 */ /* 0x004fca0002800000 */
[----:B------:R-:W-:-:S05]  /*b150*/  IMAD.IADD R2, R8, 0x1, R7 ;  /* 0x0000000108027824 */ /* 0x000fca00078e0207 */
[----:B------:R-:W1:Y:S02]  /*b160*/  SHFL.IDX PT, R6, R2, 0x1f, 0x1f ;  /* 0x03e01f0002067f89 */ /* 0x000e6400000e0000 */
[----:B-1----:R-:W-:Y:S02]  /*b170*/  IMAD R7, R6, R9, RZ ;  /* 0x0000000906077224 */ /* 0x002fe400078e02ff */
[----:B------:R-:W-:Y:S02]  /*b180*/  IMAD.MOV.U32 R6, RZ, RZ, RZ ;  /* 0x000000ffff067224 */ /* 0x000fe400078e00ff */
[----:B------:R-:W-:Y:S01]  /*b190*/  IMAD.MOV.U32 R10, RZ, RZ, R7 ;  /* 0x000000ffff0a7224 */ /* 0x000fe200078e0007 */
[----:B0-----:R-:W-:-:S13]  /*b1a0*/  ISETP.GT.AND P6, PT, R7, R4, PT ;  /* 0x000000040700720c */ /* 0x001fda0003fc4270 */
[----:B------:R-:W-:Y:S05]  /*b1b0*/  @P6 BRA `(.L_x_329) ;  /* 0x0000000000a46947 */ /* 0x000fea0003800000 */
[----:B------:R-:W-:Y:S01]  /*b1c0*/  IMAD.MOV.U32 R7, RZ, RZ, R10 ;  /* 0x000000ffff077224 */ /* 0x000fe200078e000a */
[----:B------:R-:W-:Y:S01]  /*b1d0*/  UMOV UR45, URZ ;  /* 0x0000003f002d7c82 */ /* 0x000fe20008000000 */
[----:B------:R-:W-:Y:S01]  /*b1e0*/  ULDC UR6, c[0x0][0xc3c] ;  /* 0x00030f0000067ab9 */ /* 0x000fe20000000800 */
[----:B------:R-:W-:-:S05]  /*b1f0*/  ULDC UR5, c[0x0][0xc3c] ;  /* 0x00030f0000057ab9 */ /* 0x000fca0000000800 */
.L_x_333:
[----:B------:R-:W-:-:S03]  /*b200*/  UIADD3 UR4, UR45, 0x1f, URZ ;  /* 0x0000001f2d047890 */ /* 0x000fc6000fffe03f */
[----:B------:R-:W-:Y:S01]  /*b210*/  UMOV UR45, UR5 ;  /* 0x00000005002d7c82 */ /* 0x000fe20008000000 */
[----:B------:R-:W-:-:S06]  /*b220*/  UISETP.GE.AND UP0, UPT, UR4, UR6, UPT ;  /* 0x000000060400728c */ /* 0x000fcc000bf06270 */
[----:B------:R-:W-:-:S13]  /*b230*/  PLOP3.LUT P6, PT, PT, PT, UP0, 0x40, 0x0 ;  /* 0x000000000000781c */ /* 0x000fda0003fce808 */
[----:B------:R-:W-:Y:S05]  /*b240*/  @!P6 BRA `(.L_x_330) ;  /* 0x000000040034e947 */ /* 0x000fea0003800000 */
[----:B------:R-:W-:Y:S01]  /*b250*/  UMOV UR45, UR4 ;  /* 0x00000004002d7c82 */ /* 0x000fe20008000000 */
[----:B------:R-:W-:Y:S01]  /*b260*/  BSSY B0, `(.L_x_331) ;  /* 0x0000008000007945 */ /* 0x000fe20003800000 */
[----:B------:R-:W-:Y:S02]  /*b270*/  VIADD R9, R5, UR45 ;  /* 0x0000002d05097c36 */ /* 0x000fe40008000000 */
[----:B------:R-:W-:-:S03]  /*b280*/  IMAD.MOV.U32 R0, RZ, RZ, RZ ;  /* 0x000000ffff007224 */ /* 0x000fc600078e00ff */
[----:B------:R-:W-:-:S13]  /*b290*/  ISETP.GE.OR P6, PT, R9, UR6, !P0 ;  /* 0x0000000609007c0c */ /* 0x000fda000c7c6670 */
[----:B------:R-:W-:Y:S05]  /*b2a0*/  @P6 BRA `(.L_x_332) ;  /* 0x00000000000c6947 */ /* 0x000fea0003800000 */
[----:B------:R-:W0:Y:S02]  /*b2b0*/  LDC.64 R2, c[0x0][0xc80] ;  /* 0x00032000ff027b82 */ /* 0x000e240000000a00 */
[----:B0-----:R-:W-:-:S05]  /*b2c0*/  IMAD.WIDE R2, R9, 0x4, R2 ;  /* 0x0000000409027825 */ /* 0x001fca00078e0202 */
[----:B------:R0:W5:Y:S02]  /*b2d0*/  LDG.E R0, desc[UR48][R2.64] ;  /* 0x0000003002007981 */ /* 0x000164000c1e1900 */
.L_x_332:
[----:B------:R-:W-:Y:S05]  /*b2e0*/  BSYNC B0 ;  /* 0x0000000000007941 */ /* 0x000fea0003800000 */
.L_x_331:
[----:B0----5:R-:W0:Y:S02]  /*b2f0*/  SHFL.UP PT, R2, R0, 0x1, RZ ;  /* 0x0420000000027989 */ /* 0x021e2400000e00ff */
[----:B0-----:R-:W-:-:S05]  /*b300*/  SEL R3, R2, RZ, P1 ;  /* 0x000000ff02037207 */ /* 0x001fca0000800000 */
[----:B------:R-:W-:-:S05]  /*b310*/  IMAD.IADD R3, R0, 0x1, R3 ;  /* 0x0000000100037824 */ /* 0x000fca00078e0203 */
[----:B------:R-:W0:Y:S02]  /*b320*/  SHFL.UP PT, R2, R3, 0x2, RZ ;  /* 0x0440000003027989 */ /* 0x000e2400000e00ff */
        /* <DEDUP_REMOVED lines=11> */
[----:B------:R-:W0:Y:S03]  /*b3e0*/  LDC R9, c[0x0][0xc38] ;  /* 0x00030e00ff097b82 */ /* 0x000e260000000800 */
[----:B------:R-:W0:Y:S02]  /*b3f0*/  SHFL.IDX PT, R12, R2, 0x1f, 0x1f ;  /* 0x03e01f00020c7f89 */ /* 0x000e2400000e0000 */
[----:B0-----:R-:W-:-:S04]  /*b400*/  IMAD R12, R12, R9, RZ ;  /* 0x000000090c0c7224 */ /* 0x001fc800078e02ff */
[----:B------:R-:W-:-:S05]  /*b410*/  IMAD.IADD R7, R12, 0x1, R7 ;  /* 0x000000010c077824 */ /* 0x000fca00078e0207 */
[----:B------:R-:W-:-:S13]  /*b420*/  ISETP.GT.AND P6, PT, R7, R4, PT ;  /* 0x000000040700720c */ /* 0x000fda0003fc4270 */
[----:B------:R-:W-:Y:S05]  /*b430*/  @!P6 BRA `(.L_x_333) ;  /* 0xfffffffc0070e947 */ /* 0x000fea000383ffff */
[----:B------:R-:W-:-:S07]  /*b440*/  IMAD.MOV.U32 R10, RZ, RZ, R12 ;  /* 0x000000ffff0a7224 */ /* 0x000fce00078e000c */
.L_x_329:
[----:B------:R-:W-:-:S04]  /*b450*/  IMAD.IADD R8, R7, 0x1, -R10 ;  /* 0x0000000107087824 */ /* 0x000fc800078e0a0a */
[----:B------:R-:W-:-:S05]  /*b460*/  IMAD R3, R2, R9, R8 ;  /* 0x0000000902037224 */ /* 0x000fca00078e0208 */
[----:B------:R-:W-:-:S13]  /*b470*/  ISETP.GT.AND P0, PT, R3, R4, PT ;  /* 0x000000040300720c */ /* 0x000fda0003f04270 */
[----:B------:R-:W-:Y:S02]  /*b480*/  VOTEU.ANY UR5, UPT, !P0 ;  /* 0x0000000000057886 */ /* 0x000fe400040e0100 */
[----:B------:R-:W-:Y:S02]  /*b490*/  UPOPC UR4, UR5 ;  /* 0x00000005000472bf */ /* 0x000fe40008000000 */
[----:B------:R-:W-:-:S04]  /*b4a0*/  ISETP.NE.AND P0, PT, RZ, UR5, PT ;  /* 0x00000005ff007c0c */ /* 0x000fc8000bf05270 */
[----:B------:R-:W-:-:S05]  /*b4b0*/  IMAD.U32 R11, RZ, RZ, UR4 ;  /* 0x00000004ff0b7e24 */ /* 0x000fca000f8e00ff */
[----:B------:R-:W0:Y:S02]  /*b4c0*/  SHFL.IDX PT, R0, R0, R11, 0x1f ;  /* 0x00001f0b00007589 */ /* 0x000e2400000e0000 */
[----:B0-----:R-:W-:-:S04]  /*b4d0*/  IABS R7, R0 ;  /* 0x0000000000077213 */ /* 0x001fc80000000000 */
[----:B------:R-:W0:Y:S08]  /*b4e0*/  I2F.RP R10, R7 ;  /* 0x00000007000a7306 */ /* 0x000e300000209400 */
[----:B0-----:R-:W0:Y:S02]  /*b4f0*/  MUFU.RCP R10, R10 ;  /* 0x0000000a000a7308 */ /* 0x001e240000001000 */
[----:B0-----:R-:W-:-:S06]  /*b500*/  VIADD R3, R10, 0xffffffe ;  /* 0x0ffffffe0a037836 */ /* 0x001fcc0000000000 */
[----:B------:R-:W0:Y:S01]  /*b510*/  F2I.FTZ.U32.TRUNC.NTZ R3, R3 ;  /* 0x0000000300037305 */ /* 0x000e22000021f000 */
[----:B------:R-:W-:Y:S05]  /*b520*/  @!P0 BRA `(.L_x_334) ;  /* 0x00000000000c8947 */ /* 0x000fea0003800000 */
[----:B------:R-:W-:-:S06]  /*b530*/  UIADD3 UR5, UR4, -0x1, URZ ;  /* 0xffffffff04057890 */ /* 0x000fcc000fffe03f */
[----:B------:R-:W-:-:S05]  /*b540*/  IMAD.U32 R11, RZ, RZ, UR5 ;  /* 0x00000005ff0b7e24 */ /* 0x000fca000f8e00ff */
[----:B------:R1:W2:Y:S02]  /*b550*/  SHFL.IDX PT, R6, R2, R11, 0x1f ;  /* 0x00001f0b02067589 */ /* 0x0002a400000e0000 */
.L_x_334:
[--C-:B01----:R-:W-:Y:S01]  /*b560*/  IMAD.MOV R2, RZ, RZ, -R3.reuse ;  /* 0x000000ffff027224 */ /* 0x103fe200078e0a03 */
[----:B------:R-:W-:Y:S01]  /*b570*/  UIADD3 UR45, UR4, UR45, URZ ;  /* 0x0000002d042d7290 */ /* 0x000fe2000fffe03f */
[----:B--2---:R-:W-:Y:S02]  /*b580*/  IMAD R6, R6, R9, R8 ;  /* 0x0000000906067224 */ /* 0x004fe400078e0208 */
[----:B------:R-:W-:Y:S02]  /*b590*/  IMAD R9, R2, R7, RZ ;  /* 0x0000000702097224 */ /* 0x000fe400078e02ff */
[----:B------:R-:W-:Y:S01]  /*b5a0*/  IMAD.MOV.U32 R2, RZ, RZ, RZ ;  /* 0x000000ffff027224 */ /* 0x000fe200078e00ff */
[----:B------:R1:W-:Y:S03]  /*b5b0*/  STL [R1+0x10], R6 ;  /* 0x0000100601007387 */ /* 0x0003e60000100800 */
[----:B------:R-:W-:-:S04]  /*b5c0*/  IMAD.HI.U32 R2, R3, R9, R2 ;  /* 0x0000000903027227 */ /* 0x000fc800078e0002 */
[----:B------:R-:W-:Y:S01]  /*b5d0*/  IMAD.IADD R9, R4, 0x1, -R6 ;  /* 0x0000000104097824 */ /* 0x000fe200078e0a06 */
[----:B------:R-:W-:-:S04]  /*b5e0*/  IABS R4, R0 ;  /* 0x0000000000047213 */ /* 0x000fc80000000000 */
[----:B------:R-:W-:Y:S01]  /*b5f0*/  IABS R3, R9 ;  /* 0x0000000900037213 */ /* 0x000fe20000000000 */
[----:B------:R-:W-:-:S04]  /*b600*/  IMAD.MOV R4, RZ, RZ, -R4 ;  /* 0x000000ffff047224 */ /* 0x000fc800078e0a04 */
[----:B------:R-:W-:-:S04]  /*b610*/  IMAD.HI.U32 R2, R2, R3, RZ ;  /* 0x0000000302027227 */ /* 0x000fc800078e00ff */
[----:B------:R-:W-:Y:S01]  /*b620*/  IMAD R4, R2, R4, R3 ;  /* 0x0000000402047224 */ /* 0x000fe200078e0203 */
[----:B------:R-:W-:-:S04]  /*b630*/  LOP3.LUT R3, R9, R0, RZ, 0x3c, !PT ;  /* 0x0000000009037212 */ /* 0x000fc800078e3cff */
[----:B------:R-:W-:Y:S02]  /*b640*/  ISETP.GT.U32.AND P1, PT, R7, R4, PT ;  /* 0x000000040700720c */ /* 0x000fe40003f24070 */
[----:B------:R-:W-:-:S11]  /*b650*/  ISETP.GE.AND P2, PT, R3, RZ, PT ;  /* 0x000000ff0300720c */ /* 0x000fd60003f46270 */
[----:B------:R-:W-:Y:S02]  /*b660*/  @!P1 IMAD.IADD R4, R4, 0x1, -R7 ;  /* 0x0000000104049824 */ /* 0x000fe400078e0a07 */
[----:B------:R-:W-:Y:S01]  /*b670*/  @!P1 VIADD R2, R2, 0x1 ;  /* 0x0000000102029836 */ /* 0x000fe20000000000 */
[----:B------:R-:W-:Y:S02]  /*b680*/  ISETP.NE.AND P1, PT, R0, RZ, PT ;  /* 0x000000ff0000720c */ /* 0x000fe40003f25270 */
[----:B------:R-:W-:-:S13]  /*b690*/  ISETP.GE.U32.AND P0, PT, R4, R7, PT ;  /* 0x000000070400720c */ /* 0x000fda0003f06070 */
[----:B------:R-:W-:-:S04]  /*b6a0*/  @P0 VIADD R2, R2, 0x1 ;  /* 0x0000000102020836 */ /* 0x000fc80000000000 */
[----:B------:R-:W-:Y:S01]  /*b6b0*/  @!P2 IMAD.MOV R2, RZ, RZ, -R2 ;  /* 0x000000ffff02a224 */ /* 0x000fe200078e0a02 */
[----:B------:R-:W-:-:S04]  /*b6c0*/  @!P1 LOP3.LUT R2, RZ, R0, RZ, 0x33, !PT ;  /* 0x00000000ff029212 */ /* 0x000fc800078e33ff */
[----:B------:R-:W-:Y:S01]  /*b6d0*/  R2UR UR36, R2 ;  /* 0x00000000022472ca */ /* 0x000fe200000e0000 */
[----:B------:R-:W-:-:S04]  /*b6e0*/  IMAD.MOV R3, RZ, RZ, -R2 ;  /* 0x000000ffff037224 */ /* 0x000fc800078e0a02 */
[----:B------:R-:W-:-:S05]  /*b6f0*/  IMAD R0, R0, R3, R9 ;  /* 0x0000000300007224 */ /* 0x000fca00078e0209 */
[----:B------:R1:W-:Y:S01]  /*b700*/  STL [R1+0x14], R0 ;  /* 0x0000140001007387 */ /* 0x0003e20000100800 */
[----:B------:R-:W-:Y:S05]  /*b710*/  BRA `(.L_x_335) ;  /* 0x00000000000c7947 */ /* 0x000fea0003800000 */
.L_x_330:
[----:B------:R0:W-:Y:S01]  /*b720*/  STL [R1+0x10], R4 ;  /* 0x0000100401007387 */ /* 0x0001e20000100800 */
[----:B------:R-:W-:-:S03]  /*b730*/  UMOV UR36, URZ ;  /* 0x0000003f00247c82 */ /* 0x000fc60008000000 */
[----:B------:R0:W-:Y:S02]  /*b740*/  STL [R1+0x14], RZ ;  /* 0x000014ff01007387 */ /* 0x0001e40000100800 */
.L_x_335:
[----:B------:R-:W2:Y:S04]  /*b750*/  LDL R2, [R1+0x14] ;  /* 0x0000140001027983 */ /* 0x000ea80000100800 */
[----:B0-----:R-:W3:Y:S01]  /*b760*/  LDL R4, [R1+0x10] ;  /* 0x0000100001047983 */ /* 0x001ee20000100800 */
[----:B------:R-:W-:-:S13]  /*b770*/  ISETP.NE.AND P0, PT, R5, RZ, PT ;  /* 0x000000ff0500720c */ /* 0x000fda0003f05270 */
[----:B------:R-:W0:Y:S01]  /*b780*/  @!P0 S2R R3, SR_CgaCtaId ;  /* 0x0000000000038919 */ /* 0x000e220000008800 */
[----:B-1----:R-:W-:Y:S01]  /*b790*/  @!P0 MOV R0, 0x400 ;  /* 0x0000040000008802 */ /* 0x002fe20000000f00 */
[----:B------:R-:W-:Y:S02]  /*b7a0*/  IMAD.U32 R6, RZ, RZ, UR36 ;  /* 0x00000024ff067e24 */ /* 0x000fe4000f8e00ff */
[----:B------:R-:W-:Y:S01]  /*b7b0*/  IMAD.U32 R7, RZ, RZ, UR45 ;  /* 0x0000002dff077e24 */ /* 0x000fe2000f8e00ff */
[----:B0-----:R-:W-:Y:S01]  /*b7c0*/  @!P0 LEA R0, R3, R0, 0x18 ;  /* 0x0000000003008211 */ /* 0x001fe200078ec0ff */
[----:B--2---:R-:W-:-:S05]  /*b7d0*/  IMAD.MOV.U32 R5, RZ, RZ, R2 ;  /* 0x000000ffff057224 */ /* 0x004fca00078e0002 */
[----:B---3--:R2:W-:Y:S01]  /*b7e0*/  @!P0 STS.128 [R0+0x298d0], R4 ;  /* 0x0298d00400008388 */ /* 0x0085e20000000c00 */
[----:B------:R-:W-:Y:S06]  /*b7f0*/  BAR.ARV 0x5, 0x180 ;  /* 0x0146000000007b1d */ /* 0x000fec0000002000 */
.L_x_328:
[----:B--2---:R-:W-:Y:S01]  /*b800*/  IMAD.MOV.U32 R0, RZ, RZ, 0x1 ;  /* 0x00000001ff007424 */ /* 0x004fe200078e00ff */
[----:B------:R-:W-:Y:S01]  /*b810*/  ULDC UR4, c[0x0][0xc3c] ;  /* 0x00030f0000047ab9 */ /* 0x000fe20000000800 */
[----:B------:R2:W-:Y:S01]  /*b820*/  STL [R1+0x28], RZ ;  /* 0x000028ff01007387 */ /* 0x0005e20000100800 */
[----:B------:R-:W-:Y:S01]  /*b830*/  UISETP.GE.AND UP0, UPT, UR45, UR4, UPT ;  /* 0x000000042d00728c */ /* 0x000fe2000bf06270 */
[----:B------:R-:W-:Y:S02]  /*b840*/  IMAD.MOV.U32 R18, RZ, RZ, RZ ;  /* 0x000000ffff127224 */ /* 0x000fe400078e00ff */
[----:B------:R2:W-:Y:S03]  /*b850*/  STL [R1], R0 ;  /* 0x0000000001007387 */ /* 0x0005e60000100800 */
[----:B------:R-:W-:-:S13]  /*b860*/  PLOP3.LUT P0, PT, PT, PT, UP0, 0x80, 0x0 ;  /* 0x000000000000781c */ /* 0x000fda0003f0f008 */
[----:B--2---:R-:W-:Y:S05]  /*b870*/  @P0 BRA `(.L_x_336) ;  /* 0x00000044000c0947 */ /* 0x004fea0003800000 */
[----:B------:R-:W2:Y:S01]  /*b880*/  S2R R11, SR_TID.X ;  /* 0x00000000000b7919 */ /* 0x000ea20000002100 */
[----:B------:R-:W3:Y:S01]  /*b890*/  S2UR UR5, SR_CgaCtaId ;  /* 0x00000000000579c3 */ /* 0x000ee20000008800 */
[----:B------:R-:W-:Y:S01]  /*b8a0*/  UMOV UR4, 0x400 ;  /* 0x0000040000047882 */ /* 0x000fe20000000000 */
[----:B------:R-:W-:Y:S01]  /*b8b0*/  IMAD.MOV.U32 R18, RZ, RZ, RZ ;  /* 0x000000ffff127224 */ /* 0x000fe200078e00ff */
[----:B------:R-:W-:Y:S01]  /*b8c0*/  ULDC UR43, c[0x0][0xc] ;  /* 0x00000300002b7ab9 */ /* 0x000fe20000000800 */
[----:B------:R-:W-:Y:S02]  /*b8d0*/  ULOP3.LUT UR39, UR38, 0x1, URZ, 0xfc, !UPT ;  /* 0x0000000126277892 */ /* 0x000fe4000f8efc3f */
[----:B------:R-:W-:Y:S01]  /*b8e0*/  ULOP3.LUT UR44, UR38, 0x2, URZ, 0xfc, !UPT ;  /* 0x00000002262c7892 */ /* 0x000fe2000f8efc3f */
[----:B------:R-:W-:Y:S01]  /*b8f0*/  ULDC.64 UR52, c[0x0][0x198] ;  /* 0x0000660000347ab9 */ /* 0x000fe20000000a00 */
[----:B---3--:R-:W-:-:S06]  /*b900*/  ULEA UR4, UR5, UR4, 0x18 ;  /* 0x0000000405047291 */ /* 0x008fcc000f8ec03f */
[----:B------:R-:W-:Y:S01]  /*b910*/  IMAD.U32 R17, RZ, RZ, UR4 ;  /* 0x00000004ff117e24 */ /* 0x000fe2000f8e00ff */
[C---:B--2---:R-:W-:Y:S01]  /*b920*/  LOP3.LUT R10, R11.reuse, 0x7f, RZ, 0xc0, !PT ;  /* 0x0000007f0b0a7812 */ /* 0x044fe200078ec0ff */
[C---:B-1----:R-:W-:Y:S01]  /*b930*/  IMAD.SHL.U32 R4, R11.reuse, 0x80, RZ ;  /* 0x000000800b047824 */ /* 0x042fe200078e00ff */
[C---:B------:R-:W-:Y:S01]  /*b940*/  LOP3.LUT P0, RZ, R11.reuse, 0x4, RZ, 0xc0, !PT ;  /* 0x000000040bff7812 */ /* 0x040fe2000780c0ff */
[C---:B------:R-:W-:Y:S01]  /*b950*/  IMAD.SHL.U32 R3, R11.reuse, 0x10, RZ ;  /* 0x000000100b037824 */ /* 0x040fe200078e00ff */
[----:B------:R-:W-:Y:S01]  /*b960*/  SHF.R.U32.HI R5, RZ, 0x5, R10 ;  /* 0x00000005ff057819 */ /* 0x000fe2000001160a */
[C---:B0-----:R-:W-:Y:S01]  /*b970*/  IMAD.SHL.U32 R2, R11.reuse, 0x20, RZ ;  /* 0x000000200b027824 */ /* 0x041fe200078e00ff */
[----:B------:R-:W-:Y:S01]  /*b980*/  LOP3.LUT R6, R4, 0x380, RZ, 0xc0, !PT ;  /* 0x0000038004067812 */ /* 0x000fe200078ec0ff */
[----:B------:R-:W-:Y:S01]  /*b990*/  IMAD.SHL.U32 R8, R11, 0x4, RZ ;  /* 0x000000040b087824 */ /* 0x000fe200078e00ff */
[----:B------:R-:W-:Y:S01]  /*b9a0*/  LOP3.LUT R0, R3, 0x1b0, RZ, 0xc0, !PT ;  /* 0x000001b003007812 */ /* 0x000fe200078ec0ff */
[----:B------:R-:W-:-:S02]  /*b9b0*/  IMAD.SHL.U32 R7, R5, 0x200, RZ ;  /* 0x0000020005077824 */ /* 0x000fc400078e00ff */
[----:B------:R-:W-:Y:S02]  /*b9c0*/  IMAD R6, R5, 0x10, R6 ;  /* 0x0000001005067824 */ /* 0x000fe400078e0206 */
[----:B------:R-:W-:Y:S01]  /*b9d0*/  IMAD.SHL.U32 R5, R11, 0x2, RZ ;  /* 0x000000020b057824 */ /* 0x000fe200078e00ff */
[----:B------:R-:W-:-:S04]  /*b9e0*/  LOP3.LUT R9, R7, 0x60, R2, 0xf8, !PT ;  /* 0x0000006007097812 */ /* 0x000fc800078ef802 */
[----:B------:R-:W-:Y:S02]  /*b9f0*/  LOP3.LUT R0, R0, 0x30, R5, 0x78, !PT ;  /* 0x0000003000007812 */ /* 0x000fe400078e7805 */
[----:B------:R-:W-:-:S04]  /*ba00*/  LOP3.LUT R5, R7, 0x40, R3, 0xf8, !PT ;  /* 0x0000004007057812 */ /* 0x000fc800078ef803 */
[----:B------:R-:W-:Y:S02]  /*ba10*/  LOP3.LUT R0, R5, R0, RZ, 0xfc, !PT ;  /* 0x0000000005007212 */ /* 0x000fe400078efcff */
[----:B------:R-:W-:-:S04]  /*ba20*/  LOP3.LUT R5, R2, 0x80, RZ, 0xc0, !PT ;  /* 0x0000008002057812 */ /* 0x000fc800078ec0ff */
[----:B------:R-:W-:-:S04]  /*ba30*/  LOP3.LUT R5, R5, 0x10, R11, 0xf8, !PT ;  /* 0x0000001005057812 */ /* 0x000fc800078ef80b */
[----:B------:R-:W-:Y:S02]  /*ba40*/  LOP3.LUT R7, R5, 0x10, R8, 0x78, !PT ;  /* 0x0000001005077812 */ /* 0x000fe400078e7808 */
[----:B------:R-:W-:Y:S02]  /*ba50*/  LOP3.LUT R5, R6, 0x70, R3, 0x78, !PT ;  /* 0x0000007006057812 */ /* 0x000fe400078e7803 */
[----:B------:R-:W-:Y:S02]  /*ba60*/  LOP3.LUT R6, R9, 0x100, R2, 0xf8, !PT ;  /* 0x0000010009067812 */ /* 0x000fe400078ef802 */
[----:B------:R-:W-:Y:S02]  /*ba70*/  LOP3.LUT R5, R5, 0xc00, R4, 0xf8, !PT ;  /* 0x00000c0005057812 */ /* 0x000fe400078ef804 */
[----:B------:R-:W-:-:S03]  /*ba80*/  LOP3.LUT R4, R6, R7, RZ, 0xfc, !PT ;  /* 0x0000000706047212 */ /* 0x000fc600078efcff */
[----:B------:R0:W-:Y:S04]  /*ba90*/  STL [R1+0x1c], R5 ;  /* 0x00001c0501007387 */ /* 0x0001e80000100800 */
[----:B------:R1:W-:Y:S01]  /*baa0*/  STL [R1+0x18], R4 ;  /* 0x0000180401007387 */ /* 0x0003e20000100800 */
[----:B0-----:R-:W-:Y:S02]  /*bab0*/  SHF.R.U32.HI R5, RZ, 0x2, R10 ;  /* 0x00000002ff057819 */ /* 0x001fe4000001160a */
[----:B-1----:R-:W-:Y:S01]  /*bac0*/  LOP3.LUT R4, R3, 0x30, RZ, 0xc0, !PT ;  /* 0x0000003003047812 */ /* 0x002fe200078ec0ff */
[----:B------:R-:W-:-:S05]  /*bad0*/  IMAD.MOV.U32 R3, RZ, RZ, 0x40 ;  /* 0x00000040ff037424 */ /* 0x000fca00078e00ff */
[----:B------:R-:W-:Y:S02]  /*bae0*/  SEL R6, R3, 0xffffffc0, !P0 ;  /* 0xffffffc003067807 */ /* 0x000fe40004000000 */
[----:B------:R-:W-:Y:S01]  /*baf0*/  LOP3.LUT R3, R5, 0x60, R2, 0xf8, !PT ;  /* 0x0000006005037812 */ /* 0x000fe200078ef802 */
[----:B------:R-:W-:Y:S02]  /*bb00*/  IMAD.IADD R2, R17, 0x1, R0 ;  /* 0x0000000111027824 */ /* 0x000fe400078e0200 */
[----:B------:R-:W-:Y:S01]  /*bb10*/  IMAD.MOV.U32 R0, RZ, RZ, 0x1 ;  /* 0x00000001ff007424 */ /* 0x000fe200078e00ff */
[----:B------:R-:W-:Y:S04]  /*bb20*/  STL [R1+0x20], R6 ;  /* 0x0000200601007387 */ /* 0x000fe80000100800 */
[----:B------:R0:W-:Y:S04]  /*bb30*/  STL [R1+0x24], R2 ;  /* 0x0000240201007387 */ /* 0x0001e80000100800 */
[----:B------:R1:W-:Y:S04]  /*bb40*/  STL [R1], R0 ;  /* 0x0000000001007387 */ /* 0x0003e80000100800 */
[----:B------:R2:W-:Y:S01]  /*bb50*/  STL [R1+0x28], RZ ;  /* 0x000028ff01007387 */ /* 0x0005e20000100800 */
[----:B0-----:R-:W-:-:S02]  /*bb60*/  LOP3.LUT R2, R4, 0x40, RZ, 0xfc, !PT ;  /* 0x0000004004027812 */ /* 0x001fc400078efcff */
[----:B-1----:R-:W-:-:S07]  /*bb70*/  LOP3.LUT R0, R4, 0x80, RZ, 0xfc, !PT ;  /* 0x0000008004007812 */ /* 0x002fce00078efcff */
.L_x_407:
[----:B------:R-:W-:Y:S01]  /*bb80*/  ULDC.64 UR4, c[0x0][0xc88] ;  /* 0x0003220000047ab9 */ /* 0x000fe20000000a00 */
[----:B------:R-:W-:Y:S01]  /*bb90*/  ULDC.64 UR6, c[0x0][0xa18] ;  /* 0x0002860000067ab9 */ /* 0x000fe20000000a00 */
[----:B------:R-:W-:-:S06]  /*bba0*/  UIMAD.WIDE UR4, UR45, 0x4, UR4 ;  /* 0x000000042d0478a5 */ /* 0x000fcc000f8e0204 */
[----:B------:R-:W-:Y:S02]  /*bbb0*/  IMAD.U32 R2, RZ, RZ, UR4 ;  /* 0x00000004ff027e24 */ /* 0x000fe4000f8e00ff */
[----:B------:R-:W-:Y:S01]  /*bbc0*/  IMAD.U32 R3, RZ, RZ, UR5 ;  /* 0x00000005ff037e24 */ /* 0x000fe2000f8e00ff */
[----:B------:R-:W-:Y:S01]  /*bbd0*/  UISETP.NE.U32.AND UP0, UPT, UR6, URZ, UPT ;  /* 0x0000003f0600728c */ /* 0x000fe2000bf05070 */
[----:B------:R-:W-:-:S03]  /*bbe0*/  ULDC.64 UR4, c[0x0][0xa28] ;  /* 0x00028a0000047ab9 */ /* 0x000fc60000000a00 */
[----:B------:R-:W3:Y:S01]  /*bbf0*/  LDG.E R2, desc[UR48][R2.64] ;  /* 0x0000003002027981 */ /* 0x000ee2000c1e1900 */
[----:B------:R-:W-:Y:S02]  /*bc00*/  UISETP.NE.AND.EX UP0, UPT, UR7, URZ, UPT, UP0 ;  /* 0x0000003f0700728c */ /* 0x000fe4000bf05300 */
[----:B------:R-:W-:Y:S01]  /*bc10*/  UISETP.NE.U32.AND UP1, UPT, UR4, URZ, UPT ;  /* 0x0000003f0400728c */ /* 0x000fe2000bf25070 */
[----:B------:R-:W-:-:S03]  /*bc20*/  ULDC UR8, c[0x0][0x288] ;  /* 0x0000a20000087ab9 */ /* 0x000fc60000000800 */
[----:B------:R-:W-:Y:S01]  /*bc30*/  UISETP.NE.AND.EX UP1, UPT, UR5, URZ, UPT, UP1 ;  /* 0x0000003f0500728c */ /* 0x000fe2000bf25310 */
[----:B------:R-:W-:Y:S01]  /*bc40*/  PLOP3.LUT P3, PT, PT, PT, UP0, 0x80, 0x0 ;  /* 0x000000000000781c */ /* 0x000fe20003f6f008 */
[----:B------:R-:W-:-:S04]  /*bc50*/  IMAD.U32 R19, RZ, RZ, UR8 ;  /* 0x00000008ff137e24 */ /* 0x000fc8000f8e00ff */
[----:B------:R-:W-:Y:S02]  /*bc60*/  PLOP3.LUT P2, PT, PT, PT, UP1, 0x80, 0x0 ;  /* 0x000000000000781c */ /* 0x000fe40003f4f018 */
[----:B---3--:R-:W-:-:S13]  /*bc70*/  R2UR UR46, R2 ;  /* 0x00000000022e72ca */ /* 0x008fda00000e0000 */
[----:B------:R-:W-:Y:S02]  /*bc80*/  USHF.R.S32.HI UR50, URZ, 0x1f, UR46 ;  /* 0x0000001f3f327899 */ /* 0x000fe4000801142e */
[----:B------:R-:W-:Y:S02]  /*bc90*/  USHF.L.U32 UR47, UR46, 0x2, URZ ;  /* 0x000000022e2f7899 */ /* 0x000fe4000800063f */
[----:B------:R-:W-:Y:S02]  /*bca0*/  USHF.L.U64.HI UR51, UR46, 0x2, UR50 ;  /* 0x000000022e337899 */ /* 0x000fe40008010232 */
[----:B------:R-:W-:Y:S02]  /*bcb0*/  @UP0 UIADD3 UR6, UP3, UR47, UR6, URZ ;  /* 0x000000062f060290 */ /* 0x000fe4000ff7e03f */
[----:B------:R-:W-:Y:S02]  /*bcc0*/  @UP1 ULEA UR4, UP2, UR46, UR4, 0x2 ;  /* 0x000000042e041291 */ /* 0x000fe4000f84103f */
[----:B------:R-:W-:-:S02]  /*bcd0*/  @UP0 UIADD3.X UR7, UR51, UR7, URZ, UP3, !UPT ;  /* 0x0000000733070290 */ /* 0x000fc40009ffe43f */
[----:B------:R-:W-:Y:S01]  /*bce0*/  @UP1 ULEA.HI.X UR5, UR46, UR5, UR50, 0x2, UP2 ;  /* 0x000000052e051291 */ /* 0x000fe200090f1432 */
[----:B------:R-:W-:-:S03]  /*bcf0*/  IMAD.U32 R2, RZ, RZ, UR6 ;  /* 0x00000006ff027e24 */ /* 0x000fc6000f8e00ff */
[----:B------:R-:W-:Y:S01]  /*bd00*/  IMAD.U32 R3, RZ, RZ, UR7 ;  /* 0x00000007ff037e24 */ /* 0x000fe2000f8e00ff */
[----:B------:R-:W-:-:S04]  /*bd10*/  ULDC.64 UR6, c[0x0][0xa08] ;  /* 0x0002820000067ab9 */ /* 0x000fc80000000a00 */
[----:B0-----:R0:W5:Y:S01]  /*bd20*/  @P3 LDG.E R19, desc[UR48][R2.64] ;  /* 0x0000003002133981 */ /* 0x001162000c1e1900 */
[----:B------:R-:W-:Y:S01]  /*bd30*/  ISETP.NE.U32.AND P1, PT, RZ, UR6, PT ;  /* 0x00000006ff007c0c */ /* 0x000fe2000bf25070 */
[----:B------:R-:W-:Y:S01]  /*bd40*/  UIADD3 UR6, UP1, UR47, UR6, URZ ;  /* 0x000000062f067290 */ /* 0x000fe2000ff3e03f */
[----:B0-----:R-:W-:Y:S02]  /*bd50*/  IMAD.U32 R2, RZ, RZ, UR4 ;  /* 0x00000004ff027e24 */ /* 0x001fe4000f8e00ff */
[----:B------:R-:W-:Y:S01]  /*bd60*/  IMAD.U32 R3, RZ, RZ, UR5 ;  /* 0x00000005ff037e24 */ /* 0x000fe2000f8e00ff */
[----:B------:R-:W-:Y:S02]  /*bd70*/  ULDC.64 UR4, c[0x0][0xa00] ;  /* 0x0002800000047ab9 */ /* 0x000fe40000000a00 */
[----:B------:R-:W-:Y:S01]  /*bd80*/  ISETP.NE.U32.AND P0, PT, RZ, UR4, PT ;  /* 0x00000004ff007c0c */ /* 0x000fe2000bf05070 */
[----:B------:R-:W-:Y:S01]  /*bd90*/  UIADD3 UR4, UP0, UR47, UR4, URZ ;  /* 0x000000042f047290 */ /* 0x000fe2000ff1e03f */
[----:B------:R-:W-:Y:S01]  /*bda0*/  ISETP.NE.AND.EX P1, PT, RZ, UR7, PT, P1 ;  /* 0x00000007ff007c0c */ /* 0x000fe2000bf25310 */
[----:B-1----:R0:W3:Y:S01]  /*bdb0*/  @P2 LDG.E R7, desc[UR48][R2.64] ;  /* 0x0000003002072981 */ /* 0x0020e2000c1e1900 */
[----:B------:R-:W-:Y:S01]  /*bdc0*/  ISETP.NE.AND.EX P0, PT, RZ, UR5, PT, P0 ;  /* 0x00000005ff007c0c */ /* 0x000fe2000bf05300 */
[----:B------:R-:W-:Y:S01]  /*bdd0*/  UIADD3.X UR5, UR51, UR5, URZ, UP0, !UPT ;  /* 0x0000000533057290 */ /* 0x000fe200087fe43f */
[----:B------:R-:W-:Y:S01]  /*bde0*/  IMAD.U32 R4, RZ, RZ, UR6 ;  /* 0x00000006ff047e24 */ /* 0x000fe2000f8e00ff */
[----:B------:R-:W-:Y:S01]  /*bdf0*/  UIADD3.X UR7, UR51, UR7, URZ, UP1, !UPT ;  /* 0x0000000733077290 */ /* 0x000fe20008ffe43f */
[----:B0-----:R-:W-:-:S03]  /*be00*/  IMAD.U32 R2, RZ, RZ, UR4 ;  /* 0x00000004ff027e24 */ /* 0x001fc6000f8e00ff */
[----:B------:R-:W-:Y:S02]  /*be10*/  IMAD.U32 R3, RZ, RZ, UR5 ;  /* 0x00000005ff037e24 */ /* 0x000fe4000f8e00ff */
[----:B------:R-:W-:-:S04]  /*be20*/  IMAD.U32 R5, RZ, RZ, UR7 ;  /* 0x00000007ff057e24 */ /* 0x000fc8000f8e00ff */
[----:B------:R0:W5:Y:S04]  /*be30*/  @P0 LDG.E R0, desc[UR48][R2.64] ;  /* 0x0000003002000981 */ /* 0x000168000c1e1900 */
[----:B------:R0:W5:Y:S01]  /*be40*/  @P1 LDG.E R6, desc[UR48][R4.64] ;  /* 0x0000003004061981 */ /* 0x000162000c1e1900 */
[----:B------:R-:W-:Y:S01]  /*be50*/  UMOV UR41, URZ ;  /* 0x0000003f00297c82 */ /* 0x000fe20008000000 */
[----:B---3--:R-:W-:Y:S01]  /*be60*/  @P2 R2UR UR41, R7 ;  /* 0x00000000072922ca */ /* 0x008fe200000e0000 */
[----:B0-----:R-:W-:-:S14]  /*be70*/  @P3 BRA `(.L_x_337) ;  /* 0x0000000000103947 */ /* 0x001fdc0003800000 */
[----:B------:R-:W-:Y:S05]  /*be80*/  @!P0 BRA `(.L_x_337) ;  /* 0x00000000000c8947 */ /* 0x000fea0003800000 */
[----:B-----5:R-:W3:Y:S04]  /*be90*/  LDG.E R19, desc[UR48][R2.64] ;  /* 0x0000003002137981 */ /* 0x020ee8000c1e1900 */
[----:B------:R-:W3:Y:S02]  /*bea0*/  LDG.E R2, desc[UR48][R2.64+0x4] ;  /* 0x0000043002027981 */ /* 0x000ee4000c1e1900 */
[----:B---3--:R-:W-:-:S07]  /*beb0*/  IMAD.IADD R19, R2, 0x1, -R19 ;  /* 0x0000000102137824 */ /* 0x008fce00078e0a13 */
.L_x_337:
[----:B------:R-:W-:Y:S01]  /*bec0*/  UMOV UR54, URZ ;  /* 0x0000003f00367c82 */ /* 0x000fe20008000000 */
[----:B-----5:R-:W-:Y:S01]  /*bed0*/  @P0 R2UR UR54, R0 ;  /* 0x00000000003602ca */ /* 0x020fe200000e0000 */
[----:B------:R-:W-:Y:S01]  /*bee0*/  IMAD.U32 R0, RZ, RZ, UR46 ;  /* 0x0000002eff007e24 */ /* 0x000fe2000f8e00ff */
[----:B------:R-:W-:Y:S01]  /*bef0*/  ULDC.64 UR6, c[0x0][0xa20] ;  /* 0x0002880000067ab9 */ /* 0x000fe20000000a00 */
[----:B------:R-:W-:Y:S01]  /*bf00*/  UMOV UR42, URZ ;  /* 0x0000003f002a7c82 */ /* 0x000fe20008000000 */
[----:B------:R-:W-:Y:S01]  /*bf10*/  ISETP.NE.U32.AND P0, PT, RZ, UR6, PT ;  /* 0x00000006ff007c0c */ /* 0x000fe2000bf05070 */
[----:B------:R-:W-:Y:S01]  /*bf20*/  ULDC.64 UR4, c[0x0][0x418] ;  /* 0x0001060000047ab9 */ /* 0x000fe20000000a00 */
[----:B------:R0:W-:Y:S01]  /*bf30*/  STL [R1+0x4], R0 ;  /* 0x0000040001007387 */ /* 0x0001e20000100800 */
[----:B------:R-:W-:Y:S01]  /*bf40*/  @P1 R2UR UR42, R6 ;  /* 0x00000000062a12ca */ /* 0x000fe200000e0000 */
[----:B------:R-:W-:Y:S01]  /*bf50*/  UISETP.NE.U32.AND UP0, UPT, UR4, URZ, UPT ;  /* 0x0000003f0400728c */ /* 0x000fe2000bf05070 */
[----:B------:R-:W-:-:S02]  /*bf60*/  ISETP.NE.AND.EX P0, PT, RZ, UR7, PT, P0 ;  /* 0x00000007ff007c0c */ /* 0x000fc4000bf05300 */
[----:B------:R-:W-:Y:S01]  /*bf70*/  ULDC UR4, c[0x0][0x424] ;  /* 0x0001090000047ab9 */ /* 0x000fe20000000800 */
[----:B------:R-:W-:-:S03]  /*bf80*/  UISETP.NE.AND.EX UP0, UPT, UR5, URZ, UPT, UP0 ;  /* 0x0000003f0500728c */ /* 0x000fc6000bf05300 */
[----:B------:R-:W-:Y:S01]  /*bf90*/  ULDC UR5, c[0x0][0x2f0] ;  /* 0x0000bc0000057ab9 */ /* 0x000fe20000000800 */
[----:B------:R-:W-:-:S04]  /*bfa0*/  USEL UR4, UR4, 0x1, UP0 ;  /* 0x0000000104047887 */ /* 0x000fc80008000000 */
[----:B------:R-:W-:Y:S02]  /*bfb0*/  UIMAD UR4, UR4, UR5, URZ ;  /* 0x00000005040472a4 */ /* 0x000fe4000f8e023f */
[----:B------:R-:W-:Y:S01]  /*bfc0*/  UIADD3 UR42, UR42, UR41, URZ ;  /* 0x000000292a2a7290 */ /* 0x000fe2000fffe03f */
[----:B0-----:R-:W-:Y:S11]  /*bfd0*/  @!P0 BRA `(.L_x_338) ;  /* 0x00000000001c8947 */ /* 0x001ff60003800000 */
[----:B------:R-:W-:-:S04]  /*bfe0*/  UIADD3 UR4, UP0, UR47, UR6, URZ ;  /* 0x000000062f047290 */ /* 0x000fc8000ff1e03f */
[----:B------:R-:W-:Y:S02]  /*bff0*/  UIADD3.X UR5, UR51, UR7, URZ, UP0, !UPT ;  /* 0x0000000733057290 */ /* 0x000fe400087fe43f */
[----:B------:R-:W-:-:S04]  /*c000*/  IMAD.U32 R2, RZ, RZ, UR4 ;  /* 0x00000004ff027e24 */ /* 0x000fc8000f8e00ff */
[----:B------:R-:W-:-:S05]  /*c010*/  IMAD.U32 R3, RZ, RZ, UR5 ;  /* 0x00000005ff037e24 */ /* 0x000fca000f8e00ff */
[----:B------:R-:W3:Y:S02]  /*c020*/  LDG.E R2, desc[UR48][R2.64] ;  /* 0x0000003002027981 */ /* 0x000ee4000c1e1900 */
[----:B---3--:R-:W-:Y:S01]  /*c030*/  R2UR UR4, R2 ;  /* 0x00000000020472ca */ /* 0x008fe200000e0000 */
[----:B------:R-:W-:-:S14]  /*c040*/  BRA `(.L_x_339) ;  /* 0x0000000000187947 */ /* 0x000fdc0003800000 */
.L_x_338:
[----:B------:R-:W-:Y:S05]  /*c050*/  @!P1 BRA `(.L_x_339) ;  /* 0x0000000000149947 */ /* 0x000fea0003800000 */
[----:B------:R-:W3:Y:S04]  /*c060*/  LDG.E R0, desc[UR48][R4.64] ;  /* 0x0000003004007981 */ /* 0x000ee8000c1e1900 */
[----:B------:R-:W4:Y:S01]  /*c070*/  LDG.E R4, desc[UR48][R4.64+0x4] ;  /* 0x0000043004047981 */ /* 0x000f22000c1e1900 */
[----:B---3--:R-:W-:Y:S02]  /*c080*/  R2UR UR5, R0 ;  /* 0x00000000000572ca */ /* 0x008fe400000e0000 */
[----:B----4-:R-:W-:-:S13]  /*c090*/  R2UR UR4, R4 ;  /* 0x00000000040472ca */ /* 0x010fda00000e0000 */
[----:B------:R-:W-:-:S12]  /*c0a0*/  UIADD3 UR4, -UR5, UR4, URZ ;  /* 0x0000000405047290 */ /* 0x000fd8000fffe13f */
.L_x_339:
[----:B------:R-:W-:Y:S01]  /*c0b0*/  UIADD3 UR41, -UR41, UR4, URZ ;  /* 0x0000000429297290 */ /* 0x000fe2000fffe13f */
[----:B------:R-:W-:Y:S03]  /*c0c0*/  BSSY B7, `(.L_x_340) ;  /* 0x000031c000077945 */ /* 0x000fe60003800000 */
[----:B------:R-:W-:Y:S02]  /*c0d0*/  UIADD3 UR4, UR41, 0x9f, URZ ;  /* 0x0000009f29047890 */ /* 0x000fe4000fffe03f */
[----:B------:R-:W-:Y:S02]  /*c0e0*/  ISETP.LT.AND P0, PT, RZ, UR41, PT ;  /* 0x00000029ff007c0c */ /* 0x000fe4000bf01270 */
[----:B------:R-:W-:-:S04]  /*c0f0*/  UIMAD.WIDE UR4, UR4, 0x66666667, URZ ;  /* 0x66666667040478a5 */ /* 0x000fc8000f8e023f */
[----:B------:R-:W-:-:S04]  /*c100*/  USHF.R.U32.HI UR40, URZ, 0x1f, UR5 ;  /* 0x0000001f3f287899 */ /* 0x000fc80008011605 */
[----:B------:R-:W-:-:S03]  /*c110*/  ULEA.HI.SX32 UR40, UR5, UR40, 0x1a ;  /* 0x0000002805287291 */ /* 0x000fc6000f8fd23f */
[----:B------:R-:W-:Y:S09]  /*c120*/  @P0 BRA `(.L_x_341) ;  /* 0x0000000000480947 */ /* 0x000ff20003800000 */
[----:B------:R-:W0:Y:S02]  /*c130*/  S2R R0, SR_TID.X ;  /* 0x0000000000007919 */ /* 0x000e240000002100 */
[----:B0-----:R-:W-:-:S04]  /*c140*/  LOP3.LUT R0, R0, 0x7f, RZ, 0xc0, !PT ;  /* 0x0000007f00007812 */ /* 0x001fc800078ec0ff */
[----:B------:R-:W-:-:S13]  /*c150*/  ISETP.NE.AND P0, PT, R0, RZ, PT ;  /* 0x000000ff0000720c */ /* 0x000fda0003f05270 */
[----:B------:R-:W-:Y:S05]  /*c160*/  @P0 BRA `(.L_x_342) ;  /* 0x0000003000440947 */ /* 0x000fea0003800000 */
[----:B------:R-:W0:Y:S01]  /*c170*/  S2R R3, SR_LANEID ;  /* 0x0000000000037919 */ /* 0x000e220000000000 */
[----:B------:R-:W-:Y:S02]  /*c180*/  VOTEU.ANY UR4, UPT, PT ;  /* 0x0000000000047886 */ /* 0x000fe400038e0100 */
[----:B------:R-:W0:Y:S08]  /*c190*/  FLO.U32 R0, UR4 ;  /* 0x0000000400007d00 */ /* 0x000e3000080e0000 */
[----:B------:R-:W1:Y:S01]  /*c1a0*/  POPC R5, UR4 ;  /* 0x0000000400057d09 */ /* 0x000e620008000000 */
[----:B0-----:R-:W-:-:S02]  /*c1b0*/  ISETP.EQ.U32.AND P0, PT, R0, R3, PT ;  /* 0x000000030000720c */ /* 0x001fc40003f02070 */
[----:B------:R-:W1:Y:S11]  /*c1c0*/  LDC.64 R2, c[0x0][0xc60] ;  /* 0x00031800ff027b82 */ /* 0x000e760000000a00 */
[----:B-1----:R-:W3:Y:S01]  /*c1d0*/  @P0 ATOMG.E.ADD.STRONG.GPU PT, R3, desc[UR48][R2.64], R5 ;  /* 0x00000005020309a8 */ /* 0x002ee200081ee1f0 */
[----:B------:R-:W0:Y:S02]  /*c1e0*/  S2R R4, SR_LTMASK ;  /* 0x0000000000047919 */ /* 0x000e240000003900 */
[----:B0-----:R-:W-:-:S04]  /*c1f0*/  LOP3.LUT R4, R4, UR4, RZ, 0xc0, !PT ;  /* 0x0000000404047c12 */ /* 0x001fc8000f8ec0ff */
[----:B------:R-:W0:Y:S01]  /*c200*/  POPC R7, R4 ;  /* 0x0000000400077309 */ /* 0x000e220000000000 */
[----:B---3--:R-:W0:Y:S02]  /*c210*/  SHFL.IDX PT, R0, R3, R0, 0x1f ;  /* 0x00001f0003007589 */ /* 0x008e2400000e0000 */
[----:B0-----:R-:W-:-:S05]  /*c220*/  IADD3 R0, R0, UR43, R7 ;  /* 0x0000002b00007c10 */ /* 0x001fca000fffe007 */
[----:B------:R0:W-:Y:S01]  /*c230*/  STL [R1+0x10], R0 ;  /* 0x0000100001007387 */ /* 0x0001e20000100800 */
[----:B------:R-:W-:Y:S05]  /*c240*/  BRA `(.L_x_342) ;  /* 0x00000030000c7947 */ /* 0x000fea0003800000 */
.L_x_341:
[----:B------:R-:W-:Y:S01]  /*c250*/  VIADD R0, R17, 0x1a400 ;  /* 0x0001a40011007836 */ /* 0x000fe20000000000 */
[----:B------:R-:W-:Y:S04]  /*c260*/  BSSY B6, `(.L_x_343) ;  /* 0x0000013000067945 */ /* 0x000fe80003800000 */
[----:B------:R-:W-:-:S13]  /*c270*/  LOP3.LUT P0, RZ, R0, 0x1bf, RZ, 0xc0, !PT ;  /* 0x000001bf00ff7812 */ /* 0x000fda000780c0ff */
[----:B------:R-:W-:Y:S05]  /*c280*/  @!P0 BRA `(.L_x_344) ;  /* 0x0000000000408947 */ /* 0x000fea0003800000 */
[----:B------:R-:W-:Y:S01]  /*c290*/  MOV R2, 0x0 ;  /* 0x0000000000027802 */ /* 0x000fe20000000f00 */
[----:B------:R-:W-:Y:S01]  /*c2a0*/  ULDC.64 UR6, c[0x4][0xa0] ;  /* 0x0100280000067ab9 */ /* 0x000fe20000000a00 */
[----:B------:R-:W-:Y:S01]  /*c2b0*/  ULDC.64 UR8, c[0x4][0xa8] ;  /* 0x01002a0000087ab9 */ /* 0x000fe20000000a00 */
[----:B------:R-:W-:Y:S01]  /*c2c0*/  ULDC.64 UR4, c[0x4][0x8] ;  /* 0x0100020000047ab9 */ /* 0x000fe20000000a00 */
[----:B------:R-:W-:Y:S02]  /*c2d0*/  IMAD.U32 R4, RZ, RZ, UR6 ;  /* 0x00000006ff047e24 */ /* 0x000fe4000f8e00ff */
        /* <DEDUP_REMOVED lines=10> */
[----:B0-2---:R-:W-:Y:S05]  /*c380*/  CALL.ABS.NOINC R2 ;  /* 0x0000000002007343 */ /* 0x005fea0003c00000 */
.L_x_344:
[----:B------:R-:W-:Y:S05]  /*c390*/  BSYNC B6 ;  /* 0x0000000000067941 */ /* 0x000fea0003800000 */
.L_x_343:
[----:B------:R-:W3:Y:S01]  /*c3a0*/  LDL.LU R16, [R1+0x8] ;  /* 0x0000080001107983 */ /* 0x000ee20000300800 */
[----:B------:R-:W-:Y:S01]  /*c3b0*/  VIADD R0, R17, 0xa400 ;  /* 0x0000a40011007836 */ /* 0x000fe20000000000 */
[----:B------:R-:W-:Y:S04]  /*c3c0*/  BSSY B6, `(.L_x_345) ;  /* 0x0000016000067945 */ /* 0x000fe80003800000 */
[----:B------:R-:W-:Y:S02]  /*c3d0*/  LOP3.LUT P0, RZ, R0, 0x3ff, RZ, 0xc0, !PT ;  /* 0x000003ff00ff7812 */ /* 0x000fe4000780c0ff */
[----:B---3--:R-:W-:-:S11]  /*c3e0*/  LOP3.LUT R16, R16, 0xfffffffe, RZ, 0xc0, !PT ;  /* 0xfffffffe10107812 */ /* 0x008fd600078ec0ff */
[----:B------:R-:W-:-:S05]  /*c3f0*/  @P0 LOP3.LUT R16, R16, 0x1, RZ, 0xfc, !PT ;  /* 0x0000000110100812 */ /* 0x000fca00078efcff */
[----:B------:R0:W-:Y:S01]  /*c400*/  STL [R1+0x8], R16 ;  /* 0x0000081001007387 */ /* 0x0001e20000100800 */
[----:B------:R-:W-:Y:S05]  /*c410*/  @!P0 BRA `(.L_x_346) ;  /* 0x0000000000408947 */ /* 0x000fea0003800000 */
[----:B------:R-:W-:Y:S01]  /*c420*/  MOV R2, 0x0 ;  /* 0x0000000000027802 */ /* 0x000fe20000000f00 */
[----:B------:R-:W-:Y:S01]  /*c430*/  ULDC.64 UR6, c[0x4][0xa0] ;  /* 0x0100280000067ab9 */ /* 0x000fe20000000a00 */
[----:B------:R-:W-:Y:S01]  /*c440*/  ULDC.64 UR8, c[0x4][0xa8] ;  /* 0x01002a0000087ab9 */ /* 0x000fe20000000a00 */
[----:B------:R-:W-:Y:S01]  /*c450*/  ULDC.64 UR4, c[0x4][0x10] ;  /* 0x0100040000047ab9 */ /* 0x000fe20000000a00 */
[----:B------:R-:W-:Y:S02]  /*c460*/  IMAD.U32 R4, RZ, RZ, UR6 ;  /* 0x00000006ff047e24 */ /* 0x000fe4000f8e00ff */
[----:B------:R-:W1:Y:S01]  /*c470*/  LDC.64 R2, c[0x4][R2] ;  /* 0x0100000002027b82 */ /* 0x000e620000000a00 */
        /* <DEDUP_REMOVED lines=10> */
.L_x_346:
[----:B------:R-:W-:Y:S05]  /*c520*/  BSYNC B6 ;  /* 0x0000000000067941 */ /* 0x000fea0003800000 */
.L_x_345:
        /* <DEDUP_REMOVED lines=20> */
.L_x_348:
[----:B------:R-:W-:Y:S05]  /*c670*/  BSYNC B6 ;  /* 0x0000000000067941 */ /* 0x000fea0003800000 */
.L_x_347:
[----:B------:R-:W-:Y:S01]  /*c680*/  LOP3.LUT P6, RZ, R16, 0x1, RZ, 0xc0, !PT ;  /* 0x0000000110ff7812 */ /* 0x000fe200078cc0ff */
[----:B------:R-:W-:-:S12]  /*c690*/  BSSY B6, `(.L_x_349) ;  /* 0x0000012000067945 */ /* 0x000fd80003800000 */
        /* <DEDUP_REMOVED lines=17> */
.L_x_350:
[----:B------:R-:W-:Y:S05]  /*c7b0*/  BSYNC B6 ;  /* 0x0000000000067941 */ /* 0x000fea0003800000 */
.L_x_349:
[----:B------:R-:W3:Y:S01]  /*c7c0*/  LDL R8, [R1+0x4] ;  /* 0x0000040001087983 */ /* 0x000ee20000100800 */
[----:B------:R-:W-:Y:S02]  /*c7d0*/  ULDC.64 UR4, c[0x0][0x9f8] ;  /* 0x00027e0000047ab9 */ /* 0x000fe40000000a00 */
[----:B------:R-:W-:-:S04]  /*c7e0*/  UISETP.NE.U32.AND UP0, UPT, UR4, URZ, UPT ;  /* 0x0000003f0400728c */ /* 0x000fc8000bf05070 */
[----:B------:R-:W-:-:S06]  /*c7f0*/  UISETP.NE.AND.EX UP0, UPT, UR5, URZ, UPT, UP0 ;  /* 0x0000003f0500728c */ /* 0x000fcc000bf05300 */
[----:B------:R-:W-:-:S05]  /*c800*/  PLOP3.LUT P0, PT, PT, PT, UP0, 0x80, 0x0 ;  /* 0x000000000000781c */ /* 0x000fca0003f0f008 */
[----:B------:R-:W-:-:S04]  /*c810*/  @UP0 UIADD3 UR4, UP1, UR47, UR4, URZ ;  /* 0x000000042f040290 */ /* 0x000fc8000ff3e03f */
[----:B------:R-:W-:Y:S02]  /*c820*/  @UP0 UIADD3.X UR5, UR51, UR5, URZ, UP1, !UPT ;  /* 0x0000000533050290 */ /* 0x000fe40008ffe43f */
[----:B------:R-:W-:-:S04]  /*c830*/  IMAD.U32 R2, RZ, RZ, UR4 ;  /* 0x00000004ff027e24 */ /* 0x000fc8000f8e00ff */
[----:B------:R-:W-:Y:S01]  /*c840*/  IMAD.U32 R3, RZ, RZ, UR5 ;  /* 0x00000005ff037e24 */ /* 0x000fe2000f8e00ff */
[----:B------:R-:W1:Y:S01]  /*c850*/  S2R R0, SR_TID.X ;  /* 0x0000000000007919 */ /* 0x000e620000002100 */
[----:B------:R-:W-:-:S03]  /*c860*/  ULDC.64 UR4, c[0x0][0xa08] ;  /* 0x0002820000047ab9 */ /* 0x000fc60000000a00 */
[----:B---3--:R3:W4:Y:S01]  /*c870*/  @P0 LDG.E R8, desc[UR48][R2.64] ;  /* 0x0000003002080981 */ /* 0x008722000c1e1900 */
[----:B-1----:R-:W-:-:S04]  /*c880*/  SHF.R.U32.HI R0, RZ, 0x5, R0 ;  /* 0x00000005ff007819 */ /* 0x002fc80000011600 */
[----:B------:R-:W-:Y:S01]  /*c890*/  LOP3.LUT R0, R0, 0x3, RZ, 0xc0, !PT ;  /* 0x0000000300007812 */ /* 0x000fe200078ec0ff */
[----:B---3--:R-:W1:Y:S01]  /*c8a0*/  LDC.64 R2, c[0x0][0x418] ;  /* 0x00010600ff027b82 */ /* 0x008e620000000a00 */
[----:B----4-:R-:W-:Y:S01]  /*c8b0*/  SHF.R.S32.HI R9, RZ, 0x1f, R8 ;  /* 0x0000001fff097819 */ /* 0x010fe20000011408 */
[----:B------:R3:W-:Y:S01]  /*c8c0*/  @P0 STL [R1+0x4], R8 ;  /* 0x0000040801000387 */ /* 0x0007e20000100800 */
[----:B-1----:R-:W-:Y:S01]  /*c8d0*/  LOP3.LUT P0, RZ, R2, UR4, RZ, 0xfc, !PT ;  /* 0x0000000402ff7c12 */ /* 0x002fe2000f80fcff */
[----:B------:R-:W-:Y:S02]  /*c8e0*/  UMOV UR4, 0xffffffff ;  /* 0xffffffff00047882 */ /* 0x000fe40000000000 */
[----:B------:R3:W-:Y:S01]  /*c8f0*/  STL [R1+0xc], R9 ;  /* 0x00000c0901007387 */ /* 0x0007e20000100800 */
[----:B------:R-:W-:-:S04]  /*c900*/  LOP3.LUT P0, RZ, R3, UR5, RZ, 0xfc, P0 ;  /* 0x0000000503ff7c12 */ /* 0x000fc8000800fcff */
[----:B0-----:R-:W-:Y:S01]  /*c910*/  SEL R16, R8, RZ, !P0 ;  /* 0x000000ff08107207 */ /* 0x001fe20004000000 */
[----:B------:R-:W-:Y:S08]  /*c920*/  BRA.DIV UR4, `(.L_x_351) ;  /* 0x0000003a04547947 */ /* 0x000ff0000b800000 */
[----:B------:R0:W1:Y:S02]  /*c930*/  SHFL.IDX PT, R14, R0, RZ, 0x1f ;  /* 0x00001fff000e7589 */ /* 0x00006400000e0000 */
.L_x_426:
[----:B0-----:R-:W4:Y:S01]  /*c940*/  LDL.LU R0, [R1+0x8] ;  /* 0x0000080001007983 */ /* 0x001f220000300800 */
[----:B------:R-:W-:Y:S02]  /*c950*/  PLOP3.LUT P1, PT, PT, PT, PT, 0x8, 0x0 ;  /* 0x000000000000781c */ /* 0x000fe40003f2e170 */
[----:B-1----:R-:W-:Y:S02]  /*c960*/  ISETP.NE.AND P0, PT, R14, RZ, PT ;  /* 0x000000ff0e00720c */ /* 0x002fe40003f05270 */
[----:B----4-:R-:W-:-:S09]  /*c970*/  LOP3.LUT R0, R0, 0xfffffffe, RZ, 0xc0, !PT ;  /* 0xfffffffe00007812 */ /* 0x010fd200078ec0ff */
[----:B------:R-:W-:-:S05]  /*c980*/  @P1 LOP3.LUT R0, R0, 0x1, RZ, 0xfc, !PT ;  /* 0x0000000100001812 */ /* 0x000fca00078efcff */
[----:B------:R0:W-:Y:S01]  /*c990*/  STL [R1+0x8], R0 ;  /* 0x0000080001007387 */ /* 0x0001e20000100800 */
[----:B------:R-:W-:Y:S05]  /*c9a0*/  @P0 BRA `(.L_x_352) ;  /* 0x0000000400940947 */ /* 0x000fea0003800000 */
[----:B------:R-:W-:-:S06]  /*c9b0*/  UIADD3 UR4, UR40, -0x1, URZ ;  /* 0xffffffff28047890 */ /* 0x000fcc000fffe03f */
[----:B0-----:R-:W-:Y:S01]  /*c9c0*/  IMAD.U32 R0, RZ, RZ, UR4 ;  /* 0x00000004ff007e24 */ /* 0x001fe2000f8e00ff */
[----:B------:R-:W-:-:S03]  /*c9d0*/  UMOV UR4, 0xffffffff ;  /* 0xffffffff00047882 */ /* 0x000fc60000000000 */
[----:B------:R-:W-:Y:S05]  /*c9e0*/  BRA.DIV UR4, `(.L_x_353) ;  /* 0x0000003a04447947 */ /* 0x000fea000b800000 */
[----:B------:R-:W-:-:S13]  /*c9f0*/  ELECT P6, URZ, PT ;  /* 0x00000000003f782f */ /* 0x000fda00038c0000 */
.L_x_429:
[----:B------:R-:W-:Y:S05]  /*ca00*/  @!P6 BRA `(.L_x_352) ;  /* 0x00000004007ce947 */ /* 0x000fea0003800000 */
[----:B------:R-:W-:-:S04]  /*ca10*/  ISETP.NE.U32.AND P0, PT, R2, RZ, PT ;  /* 0x000000ff0200720c */ /* 0x000fc80003f05070 */
[----:B------:R-:W-:-:S13]  /*ca20*/  ISETP.NE.AND.EX P0, PT, R3, RZ, PT, P0 ;  /* 0x000000ff0300720c */ /* 0x000fda0003f05300 */
[----:B------:R-:W-:Y:S05]  /*ca30*/  @!P0 BRA `(.L_x_354) ;  /* 0x0000000000448947 */ /* 0x000fea0003800000 */
[----:B------:R-:W0:Y:S01]  /*ca40*/  LDC R7, c[0x0][0x43c] ;  /* 0x00010f00ff077b82 */ /* 0x000e220000000800 */
[----:B------:R-:W-:Y:S01]  /*ca50*/  ULDC.64 UR4, c[0x0][0x428] ;  /* 0x00010a0000047ab9 */ /* 0x000fe20000000a00 */
[----:B0-----:R-:W-:-:S13]  /*ca60*/  ISETP.NE.AND P0, PT, R7, 0x1, PT ;  /* 0x000000010700780c */ /* 0x001fda0003f05270 */
[----:B------:R-:W0:Y:S02]  /*ca70*/  @P0 LDC.64 R4, c[0x0][0x440] ;  /* 0x00011000ff040b82 */ /* 0x000e240000000a00 */
        /* <DEDUP_REMOVED lines=13> */
.L_x_354:
[----:B0-----:R-:W4:Y:S01]  /*cb50*/  LDL R3, [R1] ;  /* 0x0000000001037983 */ /* 0x001f220000100800 */
[----:B------:R-:W-:Y:S01]  /*cb60*/  IMAD R2, R18, 0x8, R17 ;  /* 0x0000000812027824 */ /* 0x000fe200078e0211 */
[----:B---3--:R-:W0:Y:S02]  /*cb70*/  S2R R8, SR_TID.X ;  /* 0x0000000000087919 */ /* 0x008e240000002100 */
[----:B0-----:R-:W-:-:S04]  /*cb80*/  LOP3.LUT R8, R8, 0x7f, RZ, 0xc0, !PT ;  /* 0x0000007f08087812 */ /* 0x001fc800078ec0ff */
[----:B------:R-:W-:Y:S02]  /*cb90*/  ISETP.NE.AND P1, PT, R8, RZ, PT ;  /* 0x000000ff0800720c */ /* 0x000fe40003f25270 */
[----:B----4-:R-:W-:-:S04]  /*cba0*/  SHF.L.U32 R3, R3, 0x1f, RZ ;  /* 0x0000001f03037819 */ /* 0x010fc800000006ff */
[----:B------:R-:W0:Y:S02]  /*cbb0*/  SYNCS.PHASECHK.TRANS64.TRYWAIT P0, [R2+URZ+0x29880], R3 ;  /* 0x02988003020075a7 */ /* 0x000e24000800017f */
[----:B0-----:R-:W-:Y:S05]  /*cbc0*/  @!P0 BRA `(.L_x_355) ;  /* 0x0000003400ec8947 */ /* 0x001fea0003800000 */
.L_x_430:
        /* <DEDUP_REMOVED lines=8> */
.L_x_356:
[----:B------:R-:W-:Y:S01]  /*cc50*/  IMAD.MOV.U32 R4, RZ, RZ, 0xa0 ;  /* 0x000000a0ff047424 */ /* 0x000fe200078e00ff */
[----:B------:R-:W-:Y:S01]  /*cc60*/  R2UR UR33, R2 ;  /* 0x00000000022172ca */ /* 0x000fe200000e0000 */
[----:B------:R-:W-:Y:S01]  /*cc70*/  UIADD3 UR4, UP0, UR52, 0x470, URZ ;  /* 0x0000047034047890 */ /* 0x000fe2000ff1e03f */
[----:B-----5:R-:W-:Y:S01]  /*cc80*/  R2UR UR37, R16 ;  /* 0x00000000102572ca */ /* 0x020fe200000e0000 */
[----:B------:R-:W-:Y:S01]  /*cc90*/  IMAD R0, R0, R4, UR42 ;  /* 0x0000002a00007e24 */ /* 0x000fe2000f8e0204 */
[----:B------:R-:W-:Y:S01]  /*cca0*/  UMOV UR6, 0x0 ;  /* 0x0000000000067882 */ /* 0x000fe20000000000 */
[----:B------:R-:W-:Y:S01]  /*ccb0*/  IMAD R4, R18, 0x5000, R17 ;  /* 0x0000500012047824 */ /* 0x000fe200078e0211 */
[----:B------:R-:W-:Y:S02]  /*ccc0*/  UIADD3.X UR5, URZ, UR53, URZ, UP0, !UPT ;  /* 0x000000353f057290 */ /* 0x000fe400087fe43f */
[----:B------:R-:W-:Y:S01]  /*ccd0*/  R2UR UR35, R0 ;  /* 0x00000000002372ca */ /* 0x000fe200000e0000 */
[----:B------:R-:W-:Y:S01]  /*cce0*/  UMOV UR7, 0x14f00000 ;  /* 0x14f0000000077882 */ /* 0x000fe20000000000 */
[----:B------:R-:W-:Y:S01]  /*ccf0*/  R2UR UR32, R4 ;  /* 0x00000000042072ca */ /* 0x000fe200000e0000 */
[----:B------:R-:W-:-:S02]  /*cd00*/  UMOV UR34, URZ ;  /* 0x0000003f00227c82 */ /* 0x000fc40008000000 */
[----:B------:R-:W-:-:S10]  /*cd10*/  UIADD3 UR33, UR33, 0x29870, URZ ;  /* 0x0002987021217890 */ /* 0x000fd4000fffe03f */
[----:B------:R-:W-:-:S09]  /*cd20*/  UIADD3 UR32, UR32, 0xa400, URZ ;  /* 0x0000a40020207890 */ /* 0x000fd2000fffe03f */
[----:B------:R1:W-:Y:S01]  /*cd30*/  UTMALDG.4D [UR32], [UR4], desc[UR6] ;  /* 0x00000620040075b4 */ /* 0x0003e20008019000 */
[----:B------:R-:W3:Y:S02]  /*cd40*/  SYNCS.PHASECHK.TRANS64.TRYWAIT P0, [R2+URZ+0x29840], R3 ;  /* 0x02984003020075a7 */ /* 0x000ee4000800017f */
[----:B-1-3--:R-:W-:Y:S05]  /*cd50*/  @!P0 BRA `(.L_x_357) ;  /* 0x00000034009c8947 */ /* 0x00afea0003800000 */
.L_x_431:
[----:B------:R-:W-:Y:S05]  /*cd60*/  @P1 BRA `(.L_x_358) ;  /* 0x00000000001c1947 */ /* 0x000fea0003800000 */
[----:B------:R-:W3:Y:S01]  /*cd70*/  S2R R4, SR_TID.X ;  /* 0x0000000000047919 */ /* 0x000ee20000002100 */
[----:B01----:R-:W-:-:S04]  /*cd80*/  IMAD.MOV.U32 R3, RZ, RZ, 0x7800 ;  /* 0x00007800ff037424 */ /* 0x003fc800078e00ff */
[----:B------:R4:W-:Y:S01]  /*cd90*/  SYNCS.ARRIVE.TRANS64 RZ, [R2+URZ+0x29830], R3 ;  /* 0x0298300302ff79a7 */ /* 0x0009e2000800003f */
[----:B---3--:R-:W-:-:S04]  /*cda0*/  LOP3.LUT R4, R4, 0x1f, RZ, 0xc0, !PT ;  /* 0x0000001f04047812 */ /* 0x008fc800078ec0ff */
[----:B------:R-:W-:-:S13]  /*cdb0*/  ISETP.NE.AND P0, PT, R4, RZ, PT ;  /* 0x000000ff0400720c */ /* 0x000fda0003f05270 */
[----:B----4-:R-:W-:Y:S05]  /*cdc0*/  @!P0 BRA `(.L_x_358) ;  /* 0x0000000000048947 */ /* 0x010fea0003800000 */
[----:B------:R-:W-:Y:S01]  /*cdd0*/  BPT.TRAP 0x1 ;  /* 0x000000040000795c */ /* 0x000fe20000300000 */
.L_x_358:
[----:B01----:R-:W3:Y:S01]  /*cde0*/  LDL.LU R3, [R1+0x8] ;  /* 0x0000080001037983 */ /* 0x003ee20000300800 */
[----:B------:R-:W-:Y:S01]  /*cdf0*/  R2UR UR27, R0 ;  /* 0x00000000001b72ca */ /* 0x000fe200000e0000 */
[----:B------:R-:W-:Y:S01]  /*ce00*/  IMAD R0, R18, 0x7800, R17 ;  /* 0x0000780012007824 */ /* 0x000fe200078e0211 */
[----:B------:R-:W-:Y:S01]  /*ce10*/  R2UR UR25, R2 ;  /* 0x00000000021972ca */ /* 0x000fe200000e0000 */
[----:B------:R-:W-:Y:S01]  /*ce20*/  UIADD3 UR4, UP0, UR52, 0x370, URZ ;  /* 0x0000037034047890 */ /* 0x000fe2000ff1e03f */
[----:B------:R-:W-:Y:S01]  /*ce30*/  PLOP3.LUT P0, PT, PT, PT, PT, 0x80, 0x0 ;  /* 0x000000000000781c */ /* 0x000fe20003f0f070 */
[----:B------:R-:W-:Y:S01]  /*ce40*/  UMOV UR6, 0x0 ;  /* 0x0000000000067882 */ /* 0x000fe20000000000 */
[----:B------:R-:W-:Y:S01]  /*ce50*/  R2UR UR8, R0 ;  /* 0x00000000000872ca */ /* 0x000fe200000e0000 */
[----:B------:R-:W-:Y:S01]  /*ce60*/  UIADD3.X UR5, URZ, UR53, URZ, UP0, !UPT ;  /* 0x000000353f057290 */ /* 0x000fe200087fe43f */
[----:B------:R-:W-:Y:S01]  /*ce70*/  R2UR UR29, R16 ;  /* 0x00000000101d72ca */ /* 0x000fe200000e0000 */
[----:B------:R-:W-:Y:S01]  /*ce80*/  UMOV UR7, 0x14f00000 ;  /* 0x14f0000000077882 */ /* 0x000fe20000000000 */
[----:B------:R-:W-:Y:S01]  /*ce90*/  UMOV UR26, URZ ;  /* 0x0000003f001a7c82 */ /* 0x000fe20008000000 */
[----:B------:R-:W-:Y:S01]  /*cea0*/  UMOV UR28, UR36 ;  /* 0x00000024001c7c82 */ /* 0x000fe20008000000 */
[----:B------:R-:W-:Y:S01]  /*ceb0*/  UMOV UR18, 0x40 ;  /* 0x0000004000127882 */ /* 0x000fe20000000000 */
[----:B------:R-:W-:Y:S01]  /*cec0*/  UMOV UR20, UR36 ;  /* 0x0000002400147c82 */ /* 0x000fe20008000000 */
[----:B------:R-:W-:Y:S01]  /*ced0*/  UMOV UR19, UR27 ;  /* 0x0000001b00137c82 */ /* 0x000fe20008000000 */
[----:B------:R-:W-:Y:S01]  /*cee0*/  UIADD3 UR25, UR25, 0x29830, URZ ;  /* 0x0002983019197890 */ /* 0x000fe2000fffe03f */
[----:B------:R-:W-:Y:S01]  /*cef0*/  UMOV UR10, 0x80 ;  /* 0x00000080000a7882 */ /* 0x000fe20000000000 */
[----:B------:R-:W-:-:S02]  /*cf00*/  UMOV UR12, UR36 ;  /* 0x00000024000c7c82 */ /* 0x000fc40008000000 */
[----:B------:R-:W-:Y:S02]  /*cf10*/  UIADD3 UR24, UR8, 0x1a400, URZ ;  /* 0x0001a40008187890 */ /* 0x000fe4000fffe03f */
[----:B------:R-:W-:Y:S02]  /*cf20*/  UIADD3 UR16, UR8, 0x1cc00, URZ ;  /* 0x0001cc0008107890 */ /* 0x000fe4000fffe03f */
[----:B------:R-:W-:Y:S01]  /*cf30*/  UIADD3 UR8, UR8, 0x1f400, URZ ;  /* 0x0001f40008087890 */ /* 0x000fe2000fffe03f */
[----:B------:R-:W-:Y:S01]  /*cf40*/  UMOV UR21, UR29 ;  /* 0x0000001d00157c82 */ /* 0x000fe20008000000 */
[----:B------:R-:W-:Y:S01]  /*cf50*/  UMOV UR17, UR25 ;  /* 0x0000001900117c82 */ /* 0x000fe20008000000 */
[----:B------:R-:W-:Y:S01]  /*cf60*/  UMOV UR11, UR27 ;  /* 0x0000001b000b7c82 */ /* 0x000fe20008000000 */
[----:B------:R-:W-:Y:S01]  /*cf70*/  UMOV UR13, UR29 ;  /* 0x0000001d000d7c82 */ /* 0x000fe20008000000 */
[----:B------:R1:W-:Y:S01]  /*cf80*/  UTMALDG.4D [UR24], [UR4], desc[UR6] ;  /* 0x00000618040075b4 */ /* 0x0003e20008019000 */
[----:B------:R-:W-:Y:S01]  /*cf90*/  UMOV UR9, UR25 ;  /* 0x0000001900097c82 */ /* 0x000fe20008000000 */
[----:B------:R1:W-:Y:S02]  /*cfa0*/  UTMALDG.4D [UR16], [UR4], desc[UR6] ;  /* 0x00000610040075b4 */ /* 0x0003e40008019000 */
[----:B------:R1:W-:Y:S01]  /*cfb0*/  UTMALDG.4D [UR8], [UR4], desc[UR6] ;  /* 0x00000608040075b4 */ /* 0x0003e20008019000 */
[----:B---3--:R-:W-:-:S04]  /*cfc0*/  LOP3.LUT R3, R3, 0xfffffffe, RZ, 0xc0, !PT ;  /* 0xfffffffe03037812 */ /* 0x008fc800078ec0ff */
[----:B------:R-:W-:-:S05]  /*cfd0*/  @P0 LOP3.LUT R3, R3, 0x1, RZ, 0xfc, !PT ;  /* 0x0000000103030812 */ /* 0x000fca00078efcff */
[----:B------:R1:W-:Y:S01]  /*cfe0*/  STL [R1+0x8], R3 ;  /* 0x0000080301007387 */ /* 0x0003e20000100800 */
[----:B------:R-:W-:Y:S01]  /*cff0*/  NOP ;  /* 0x0000000000007918 */ /* 0x000fe20000000000 */
.L_x_352:
[----:B------:R-:W-:Y:S05]  /*d000*/  WARPSYNC.ALL ;  /* 0x0000000000007948 */ /* 0x000fea0003800000 */
[----:B0-----:R-:W-:Y:S01]  /*d010*/  VIADD R0, R17, 0x14400 ;  /* 0x0001440011007836 */ /* 0x001fe20000000000 */
[----:B-1----:R-:W-:Y:S01]  /*d020*/  USHF.R.S32.HI UR4, URZ, 0x1f, UR54 ;  /* 0x0000001f3f047899 */ /* 0x002fe20008011436 */
[----:B------:R-:W-:Y:S01]  /*d030*/  BAR.SYNC.DEFER_BLOCKING 0x8, 0x180 ;  /* 0x0206000000007b1d */ /* 0x000fe20000010000 */
[----:B------:R-:W-:Y:S02]  /*d040*/  USHF.R.S32.HI UR47, URZ, 0x1f, UR36 ;  /* 0x0000001f3f2f7899 */ /* 0x000fe40008011424 */
[----:B------:R-:W-:-:S03]  /*d050*/  LOP3.LUT P0, RZ, R0, 0x1bf, RZ, 0xc0, !PT ;  /* 0x000001bf00ff7812 */ /* 0x000fc6000780c0ff */
[----:B------:R-:W-:Y:S01]  /*d060*/  ULDC.64 UR6, c[0x0][0x298] ;  /* 0x0000a60000067ab9 */ /* 0x000fe20000000a00 */
[----:B------:R-:W-:Y:S01]  /*d070*/  ULDC.64 UR8, c[0x0][0xa00] ;  /* 0x0002800000087ab9 */ /* 0x000fe20000000a00 */
[----:B------:R-:W-:Y:S01]  /*d080*/  UIMAD UR4, UR4, UR6, URZ ;  /* 0x00000006040472a4 */ /* 0x000fe2000f8e023f */
[----:B------:R-:W-:Y:S01]  /*d090*/  BSSY B6, `(.L_x_359) ;  /* 0x0000019000067945 */ /* 0x000fe20003800000 */
[----:B------:R-:W-:Y:S02]  /*d0a0*/  UISETP.NE.U32.AND UP0, UPT, UR8, URZ, UPT ;  /* 0x0000003f0800728c */ /* 0x000fe4000bf05070 */
[----:B------:R-:W-:Y:S02]  /*d0b0*/  UIMAD.WIDE.U32 UR56, UR54, UR6, URZ ;  /* 0x00000006363872a5 */ /* 0x000fe4000f8e003f */
[----:B------:R-:W-:Y:S02]  /*d0c0*/  UIMAD UR4, UR54, UR7, UR4 ;  /* 0x00000007360472a4 */ /* 0x000fe4000f8e0204 */
[----:B------:R-:W-:-:S02]  /*d0d0*/  UISETP.NE.AND.EX UP0, UPT, UR9, URZ, UPT, UP0 ;  /* 0x0000003f0900728c */ /* 0x000fc4000bf05300 */
[----:B------:R-:W-:Y:S02]  /*d0e0*/  UIADD3 UR51, UR57, UR4, URZ ;  /* 0x0000000439337290 */ /* 0x000fe4000fffe03f */
[----:B------:R-:W-:Y:S02]  /*d0f0*/  USEL UR46, UR46, URZ, !UP0 ;  /* 0x0000003f2e2e7287 */ /* 0x000fe4000c000000 */
[----:B------:R-:W-:Y:S01]  /*d100*/  USEL UR37, UR50, URZ, !UP0 ;  /* 0x0000003f32257287 */ /* 0x000fe2000c000000 */
[----:B------:R-:W-:Y:S11]  /*d110*/  @!P0 BRA `(.L_x_360) ;  /* 0x0000000000408947 */ /* 0x000ff60003800000 */
        /* <DEDUP_REMOVED lines=11> */
[----:B---3--:R-:W-:Y:S02]  /*d1d0*/  IMAD.MOV.U32 R8, RZ, RZ, 0x70 ;  /* 0x00000070ff087424 */ /* 0x008fe400078e00ff */
[----:B------:R-:W-:Y:S02]  /*d1e0*/  IMAD.MOV.U32 R12, RZ, RZ, 0x1 ;  /* 0x00000001ff0c7424 */ /* 0x000fe400078e00ff */
[----:B------:R-:W-:-:S07]  /*d1f0*/  IMAD.MOV.U32 R13, RZ, RZ, RZ ;  /* 0x000000ffff0d7224 */ /* 0x000fce00078e00ff */
[----:B------:R-:W-:-:S07]  /*d200*/  LEPC R20, `(.L_x_360) ;  /* 0x000000001014794e */ /* 0x000fce0000000000 */
[----:B0-2---:R-:W-:Y:S05]  /*d210*/  CALL.ABS.NOINC R2 ;  /* 0x0000000002007343 */ /* 0x005fea0003c00000 */
.L_x_360:
[----:B------:R-:W-:Y:S05]  /*d220*/  BSYNC B6 ;  /* 0x0000000000067941 */ /* 0x000fea0003800000 */
.L_x_359:
[----:B------:R-:W4:Y:S01]  /*d230*/  LDL.LU R0, [R1+0x14] ;  /* 0x0000140001007983 */ /* 0x000f220000300800 */
[----:B---3--:R-:W0:Y:S01]  /*d240*/  LDC R8, c[0x0][0x448] ;  /* 0x00011200ff087b82 */ /* 0x008e220000000800 */
[----:B------:R-:W-:Y:S01]  /*d250*/  ULDC.64 UR8, c[0x0][0x2d8] ;  /* 0x0000b60000087ab9 */ /* 0x000fe20000000a00 */
[----:B------:R-:W1:Y:S01]  /*d260*/  S2R R2, SR_TID.X ;  /* 0x0000000000027919 */ /* 0x000e620000002100 */
[----:B------:R-:W3:Y:S01]  /*d270*/  S2R R3, SR_TID.X ;  /* 0x0000000000037919 */ /* 0x000ee20000002100 */
[----:B0-----:R-:W-:Y:S02]  /*d280*/  ISETP.NE.AND P0, PT, R8, 0x1, PT ;  /* 0x000000010800780c */ /* 0x001fe40003f05270 */
[----:B-1----:R-:W-:-:S04]  /*d290*/  LOP3.LUT R2, R2, 0x7f, RZ, 0xc0, !PT ;  /* 0x0000007f02027812 */ /* 0x002fc800078ec0ff */
[----:B------:R-:W-:Y:S01]  /*d2a0*/  SHF.R.U32.HI R2, RZ, 0x2, R2 ;  /* 0x00000002ff027819 */ /* 0x000fe20000011602 */
[----:B---3--:R-:W-:-:S06]  /*d2b0*/  IMAD.SHL.U32 R4, R3, 0x20, RZ ;  /* 0x0000002003047824 */ /* 0x008fcc00078e00ff */
[----:B------:R-:W0:Y:S01]  /*d2c0*/  @P0 LDC R3, c[0x0][0x450] ;  /* 0x00011400ff030b82 */ /* 0x000e220000000800 */
[----:B------:R-:W-:-:S07]  /*d2d0*/  LOP3.LUT R4, R2, 0x60, R4, 0xf8, !PT ;  /* 0x0000006002047812 */ /* 0x000fce00078ef804 */
[----:B------:R-:W1:Y:S01]  /*d2e0*/  @P0 LDC R2, c[0x0][0x44c] ;  /* 0x00011300ff020b82 */ /* 0x000e620000000800 */
[----:B------:R-:W3:Y:S01]  /*d2f0*/  S2R R9, SR_TID.X ;  /* 0x0000000000097919 */ /* 0x000ee20000002100 */
[----:B------:R-:W-:Y:S01]  /*d300*/  UIMAD UR6, UR47, UR8, URZ ;  /* 0x000000082f0672a4 */ /* 0x000fe2000f8e023f */
[----:B------:R-:W-:Y:S02]  /*d310*/  UMOV UR50, UR56 ;  /* 0x0000003800327c82 */ /* 0x000fe40008000000 */
[----:B------:R-:W-:Y:S02]  /*d320*/  UIMAD.WIDE.U32 UR4, UR36, UR8, UR50 ;  /* 0x00000008240472a5 */ /* 0x000fe4000f8e0032 */
[----:B------:R-:W-:-:S03]  /*d330*/  UIMAD UR6, UR36, UR9, UR6 ;  /* 0x00000009240672a4 */ /* 0x000fc6000f8e0206 */
[----:B------:R-:W-:Y:S01]  /*d340*/  ULDC.64 UR8, c[0x0][0x2e0] ;  /* 0x0000b80000087ab9 */ /* 0x000fe20000000a00 */
[----:B------:R-:W-:Y:S02]  /*d350*/  UIADD3 UR5, UR5, UR6, URZ ;  /* 0x0000000605057290 */ /* 0x000fe4000fffe03f */
[----:B------:R-:W-:Y:S02]  /*d360*/  UIMAD UR6, UR37, UR8, URZ ;  /* 0x00000008250672a4 */ /* 0x000fe4000f8e023f */
[----:B------:R-:W-:Y:S02]  /*d370*/  UIMAD.WIDE.U32 UR4, UR46, UR8, UR4 ;  /* 0x000000082e0472a5 */ /* 0x000fe4000f8e0004 */
[----:B------:R-:W-:-:S03]  /*d380*/  UIMAD UR6, UR46, UR9, UR6 ;  /* 0x000000092e0672a4 */ /* 0x000fc6000f8e0206 */
[----:B------:R-:W-:Y:S01]  /*d390*/  ULDC.64 UR8, c[0x0][0x2d0] ;  /* 0x0000b40000087ab9 */ /* 0x000fe20000000a00 */
[----:B------:R-:W-:Y:S01]  /*d3a0*/  UIADD3 UR5, UR5, UR6, URZ ;  /* 0x0000000605057290 */ /* 0x000fe2000fffe03f */
[----:B---3--:R-:W-:-:S05]  /*d3b0*/  IMAD.SHL.U32 R9, R9, 0x10, RZ ;  /* 0x0000001009097824 */ /* 0x008fca00078e00ff */
[----:B------:R-:W-:-:S04]  /*d3c0*/  LOP3.LUT R9, R9, 0x30, RZ, 0xc0, !PT ;  /* 0x0000003009097812 */ /* 0x000fc800078ec0ff */
[C---:B------:R-:W-:Y:S02]  /*d3d0*/  LOP3.LUT R11, R9.reuse, 0x40, RZ, 0xfc, !PT ;  /* 0x00000040090b7812 */ /* 0x040fe400078efcff */
[----:B------:R-:W-:Y:S01]  /*d3e0*/  LOP3.LUT R9, R9, 0x80, RZ, 0xfc, !PT ;  /* 0x0000008009097812 */ /* 0x000fe200078efcff */
[----:B----4-:R-:W-:-:S05]  /*d3f0*/  IMAD.SHL.U32 R0, R0, 0x80, RZ ;  /* 0x0000008000007824 */ /* 0x010fca00078e00ff */
[----:B------:R-:W-:-:S05]  /*d400*/  LOP3.LUT R4, R4, R0, RZ, 0xfc, !PT ;  /* 0x0000000004047212 */ /* 0x000fca00078efcff */
[----:B-1----:R-:W-:-:S04]  /*d410*/  @P0 IMAD.HI.U32 R5, R4, R2, RZ ;  /* 0x0000000204050227 */ /* 0x002fc800078e00ff */
[----:B------:R-:W-:Y:S01]  /*d420*/  IMAD.MOV.U32 R2, RZ, RZ, R4 ;  /* 0x000000ffff027224 */ /* 0x000fe200078e0004 */
[----:B0-----:R-:W-:-:S05]  /*d430*/  @P0 SHF.R.U32.HI R2, RZ, R3, R5 ;  /* 0x00000003ff020219 */ /* 0x001fca0000011605 */
[----:B------:R-:W-:-:S04]  /*d440*/  IMAD.MOV R6, RZ, RZ, -R2 ;  /* 0x000000ffff067224 */ /* 0x000fc800078e0a02 */
[----:B------:R-:W-:Y:S01]  /*d450*/  IMAD R6, R8, R6, R4 ;  /* 0x0000000608067224 */ /* 0x000fe200078e0204 */
[----:B------:R-:W-:Y:S01]  /*d460*/  SHF.R.S32.HI R4, RZ, 0x1f, R2 ;  /* 0x0000001fff047819 */ /* 0x000fe20000011402 */
[----:B------:R-:W-:-:S04]  /*d470*/  IMAD.U32 R3, RZ, RZ, UR8 ;  /* 0x00000008ff037e24 */ /* 0x000fc8000f8e00ff */
[----:B------:R-:W-:Y:S01]  /*d480*/  IMAD R4, R4, UR8, RZ ;  /* 0x0000000804047c24 */ /* 0x000fe2000f8e02ff */
[----:B------:R-:W-:-:S03]  /*d490*/  SHF.R.S32.HI R7, RZ, 0x1f, R6 ;  /* 0x0000001fff077819 */ /* 0x000fc60000011406 */
[C---:B------:R-:W-:Y:S02]  /*d4a0*/  IMAD R4, R2.reuse, UR9, R4 ;  /* 0x0000000902047c24 */ /* 0x040fe4000f8e0204 */
[----:B------:R-:W-:Y:S01]  /*d4b0*/  IMAD.WIDE.U32 R2, R2, R3, UR4 ;  /* 0x0000000402027e25 */ /* 0x000fe2000f8e0003 */
[----:B------:R-:W-:-:S03]  /*d4c0*/  ULDC.64 UR4, c[0x0][0x2c8] ;  /* 0x0000b20000047ab9 */ /* 0x000fc60000000a00 */
[----:B------:R-:W-:Y:S02]  /*d4d0*/  IMAD.IADD R3, R3, 0x1, R4 ;  /* 0x0000000103037824 */ /* 0x000fe400078e0204 */
[----:B------:R-:W-:Y:S02]  /*d4e0*/  IMAD R7, R7, UR4, RZ ;  /* 0x0000000407077c24 */ /* 0x000fe4000f8e02ff */
[----:B------:R-:W-:-:S04]  /*d4f0*/  IMAD.WIDE.U32 R4, R6, UR4, R2 ;  /* 0x0000000406047c25 */ /* 0x000fc8000f8e0002 */
[----:B------:R-:W-:Y:S01]  /*d500*/  IMAD R2, R6, UR5, R7 ;  /* 0x0000000506027c24 */ /* 0x000fe2000f8e0207 */
[----:B------:R-:W-:Y:S02]  /*d510*/  ULDC.64 UR4, c[0x0][0x280] ;  /* 0x0000a00000047ab9 */ /* 0x000fe40000000a00 */
[----:B------:R-:W-:Y:S01]  /*d520*/  IADD3 R3, P0, R4, UR4, RZ ;  /* 0x0000000404037c10 */ /* 0x000fe2000ff1e0ff */
[----:B------:R-:W-:Y:S02]  /*d530*/  ULDC UR4, c[0x0][0x2b8] ;  /* 0x0000ae0000047ab9 */ /* 0x000fe40000000800 */
[----:B------:R-:W-:Y:S02]  /*d540*/  ISETP.GE.AND P2, PT, R9, UR4, PT ;  /* 0x0000000409007c0c */ /* 0x000fe4000bf46270 */
[----:B------:R0:W5:Y:S01]  /*d550*/  LDL R9, [R1+0x24] ;  /* 0x0000240001097983 */ /* 0x0001620000100800 */
[----:B------:R-:W1:Y:S01]  /*d560*/  S2R R7, SR_TID.X ;  /* 0x0000000000077919 */ /* 0x000e620000002100 */
[----:B------:R-:W-:-:S02]  /*d570*/  IADD3.X R2, R5, UR5, R2, P0, !PT ;  /* 0x0000000505027c10 */ /* 0x000fc400087fe402 */
[----:B------:R-:W-:Y:S01]  /*d580*/  ISETP.GE.AND P1, PT, R11, UR4, PT ;  /* 0x000000040b007c0c */ /* 0x000fe2000bf26270 */
[----:B-1----:R-:W-:-:S05]  /*d590*/  IMAD.SHL.U32 R10, R7, 0x10, RZ ;  /* 0x00000010070a7824 */ /* 0x002fca00078e00ff */
[----:B------:R-:W-:-:S04]  /*d5a0*/  LOP3.LUT R10, R10, 0x30, RZ, 0xc0, !PT ;  /* 0x000000300a0a7812 */ /* 0x000fc800078ec0ff */
[----:B------:R-:W-:Y:S01]  /*d5b0*/  ISETP.GE.AND P0, PT, R10, UR4, PT ;  /* 0x000000040a007c0c */ /* 0x000fe2000bf06270 */
[----:B------:R-:W-:-:S03]  /*d5c0*/  UMOV UR4, 0xffffffff ;  /* 0xffffffff00047882 */ /* 0x000fc60000000000 */
[----:B0-----:R-:W-:Y:S09]  /*d5d0*/  BRA.DIV UR4, `(.L_x_361) ;  /* 0x0000002e04907947 */ /* 0x001ff2000b800000 */
[----:B------:R-:W0:Y:S01]  /*d5e0*/  S2R R6, SR_TID.X ;  /* 0x0000000000067919 */ /* 0x000e220000002100 */
[----:B------:R-:W-:Y:S01]  /*d5f0*/  IMAD R4, R19, R8, RZ ;  /* 0x0000000813047224 */ /* 0x000fe200078e02ff */
[----:B------:R-:W-:Y:S01]  /*d600*/  SHFL.IDX PT, R5, R2, RZ, 0x1c1f ;  /* 0x001c1fff02057589 */ /* 0x000fe200000e0000 */
[----:B0-----:R-:W-:-:S04]  /*d610*/  LOP3.LUT R6, R6, 0x7f, RZ, 0xc0, !PT ;  /* 0x0000007f06067812 */ /* 0x001fc800078ec0ff */
[----:B------:R-:W-:Y:S02]  /*d620*/  SHF.R.U32.HI R7, RZ, 0x2, R6 ;  /* 0x00000002ff077819 */ /* 0x000fe40000011606 */
[----:B------:R-:W0:Y:S03]  /*d630*/  SHFL.IDX PT, R6, R3, RZ, 0x1c1f ;  /* 0x001c1fff03067589 */ /* 0x000e2600000e0000 */
[----:B------:R-:W-:-:S05]  /*d640*/  IMAD.IADD R0, R7, 0x1, R0 ;  /* 0x0000000107007824 */ /* 0x000fca00078e0200 */
[----:B------:R-:W-:-:S13]  /*d650*/  ISETP.GE.AND P4, PT, R0, R4, PT ;  /* 0x000000040000720c */ /* 0x000fda0003f86270 */
[----:B0-----:R-:W-:-:S05]  /*d660*/  @!P4 IADD3 R6, P3, R10, R6, RZ ;  /* 0x000000060a06c210 */ /* 0x001fca0007f7e0ff */
[----:B------:R-:W-:-:S04]  /*d670*/  @!P4 IMAD.X R5, RZ, RZ, R5, P3 ;  /* 0x000000ffff05c224 */ /* 0x000fc800018e0605 */
[----:B------:R-:W-:Y:S02]  /*d680*/  @!P4 IMAD.MOV.U32 R7, RZ, RZ, R5 ;  /* 0x000000ffff07c224 */ /* 0x000fe400078e0005 */
[----:B------:R-:W-:-:S03]  /*d690*/  VIADD R5, R0, 0x20 ;  /* 0x0000002000057836 */ /* 0x000fc60000000000 */
[----:B------:R-:W-:Y:S01]  /*d6a0*/  @!PT LDS RZ, [RZ] ;  /* 0x00000000fffff984 */ /* 0x000fe20000000800 */
[----:B-----5:R-:W-:Y:S02]  /*d6b0*/  @!P4 LDGSTS.E.BYPASS.LTC128B.128 [R9+0x14400], desc[UR48][R6.64], !P0 ;  /* 0x144000000609cfae */ /* 0x020fe4000c101d70 */
[----:B------:R-:W-:Y:S02]  /*d6c0*/  ISETP.GE.AND P3, PT, R5, R4, PT ;  /* 0x000000040500720c */ /* 0x000fe40003f66270 */
[----:B------:R-:W-:Y:S04]  /*d6d0*/  @!P4 LDGSTS.E.BYPASS.LTC128B.128 [R9+0x16400], desc[UR48][R6.64+0x40], !P1 ;  /* 0x164000400609cfae */ /* 0x000fe8000c901d70 */
[----:B------:R0:W-:Y:S04]  /*d6e0*/  @!P4 LDGSTS.E.BYPASS.LTC128B.128 [R9+0x18400], desc[UR48][R6.64+0x80], !P2 ;  /* 0x184000800609cfae */ /* 0x0001e8000d101d70 */
[----:B------:R-:W-:Y:S04]  /*d6f0*/  SHFL.IDX PT, R5, R2, 0x1, 0x1c1f ;  /* 0x003c1f0002057f89 */ /* 0x000fe800000e0000 */
[----:B0-----:R-:W0:Y:S02]  /*d700*/  SHFL.IDX PT, R6, R3, 0x1, 0x1c1f ;  /* 0x003c1f0003067f89 */ /* 0x001e2400000e0000 */
[----:B0-----:R-:W-:-:S05]  /*d710*/  @!P3 IADD3 R6, P4, R10, R6, RZ ;  /* 0x000000060a06b210 */ /* 0x001fca0007f9e0ff */
        /* <DEDUP_REMOVED lines=8> */
[----:B0-----:R-:W0:Y:S04]  /*d7a0*/  SHFL.IDX PT, R6, R3, 0x2, 0x1c1f ;  /* 0x005c1f0003067f89 */ /* 0x001e2800000e0000 */
[----:B------:R-:W1:Y:S02]  /*d7b0*/  SHFL.IDX PT, R3, R3, 0x3, 0x1c1f ;  /* 0x007c1f0003037f89 */ /* 0x000e6400000e0000 */
[----:B0-----:R-:W-:-:S05]  /*d7c0*/  @!P3 IADD3 R6, P4, R10, R6, RZ ;  /* 0x000000060a06b210 */ /* 0x001fca0007f9e0ff */
[----:B------:R-:W-:-:S04]  /*d7d0*/  @!P3 IMAD.X R5, RZ, RZ, R5, P4 ;  /* 0x000000ffff05b224 */ /* 0x000fc800020e0605 */
[----:B------:R-:W-:Y:S02]  /*d7e0*/  @!P3 IMAD.MOV.U32 R7, RZ, RZ, R5 ;  /* 0x000000ffff07b224 */ /* 0x000fe400078e0005 */
[----:B------:R0:W3:Y:S04]  /*d7f0*/  SHFL.IDX PT, R5, R2, 0x3, 0x1c1f ;  /* 0x007c1f0002057f89 */ /* 0x0000e800000e0000 */
[----:B------:R0:W-:Y:S04]  /*d800*/  @!P3 LDGSTS.E.BYPASS.LTC128B.128 [R9+0x15400], desc[UR48][R6.64], !P0 ;  /* 0x154000000609bfae */ /* 0x0001e8000c101d70 */
[----:B------:R0:W-:Y:S04]  /*d810*/  @!P3 LDGSTS.E.BYPASS.LTC128B.128 [R9+0x17400], desc[UR48][R6.64+0x40], !P1 ;  /* 0x174000400609bfae */ /* 0x0001e8000c901d70 */
[----:B-1----:R0:W-:Y:S02]  /*d820*/  @!P3 LDGSTS.E.BYPASS.LTC128B.128 [R9+0x19400], desc[UR48][R6.64+0x80], !P2 ;  /* 0x194000800609bfae */ /* 0x0021e4000d101d70 */
.L_x_440:
[----:B------:R-:W-:Y:S01]  /*d830*/  VIADD R0, R0, 0x60 ;  /* 0x0000006000007836 */ /* 0x000fe20000000000 */
[----:B------:R-:W-:Y:S04]  /*d840*/  BSSY B0, `(.L_x_362) ;  /* 0x000000b000007945 */ /* 0x000fe80003800000 */
[----:B------:R-:W-:-:S13]  /*d850*/  ISETP.GE.AND P3, PT, R0, R4, PT ;  /* 0x000000040000720c */ /* 0x000fda0003f66270 */
[----:B------:R-:W-:Y:S05]  /*d860*/  @P3 BRA `(.L_x_363) ;  /* 0x0000000000203947 */ /* 0x000fea0003800000 */
[----:B0-----:R-:W-:-:S05]  /*d870*/  IADD3 R2, P3, R10, R3, RZ ;  /* 0x000000030a027210 */ /* 0x001fca0007f7e0ff */
[----:B---3--:R-:W-:-:S05]  /*d880*/  IMAD.X R3, RZ, RZ, R5, P3 ;  /* 0x000000ffff037224 */ /* 0x008fca00018e0605 */
[----:B------:R-:W-:Y:S01]  /*d890*/  @!PT LDS RZ, [RZ] ;  /* 0x00000000fffff984 */ /* 0x000fe20000000800 */
[----:B------:R-:W-:Y:S01]  /*d8a0*/  @!PT LDS RZ, [RZ] ;  /* 0x00000000fffff984 */ /* 0x000fe20000000800 */
[----:B------:R-:W-:Y:S01]  /*d8b0*/  @!PT LDS RZ, [RZ] ;  /* 0x00000000fffff984 */ /* 0x000fe20000000800 */
[----:B------:R1:W-:Y:S04]  /*d8c0*/  LDGSTS.E.BYPASS.LTC128B.128 [R9+0x15c00], desc[UR48][R2.64], !P0 ;  /* 0x15c0000002097fae */ /* 0x0003e8000c101d70 */
[----:B------:R1:W-:Y:S04]  /*d8d0*/  LDGSTS.E.BYPASS.LTC128B.128 [R9+0x17c00], desc[UR48][R2.64+0x40], !P1 ;  /* 0x17c0004002097fae */ /* 0x0003e8000c901d70 */
[----:B------:R1:W-:Y:S02]  /*d8e0*/  LDGSTS.E.BYPASS.LTC128B.128 [R9+0x19c00], desc[UR48][R2.64+0x80], !P2 ;  /* 0x19c0008002097fae */ /* 0x0003e4000d101d70 */
.L_x_363:
[----:B------:R-:W-:Y:S05]  /*d8f0*/  BSYNC B0 ;  /* 0x0000000000007941 */ /* 0x000fea0003800000 */
.L_x_362:
[----:B------:R-:W-:Y:S01]  /*d900*/  NOP ;  /* 0x0000000000007918 */ /* 0x000fe20000000000 */
[----:B------:R-:W-:-:S13]  /*d910*/  PLOP3.LUT P0, PT, PT, PT, PT, 0x80, 0x0 ;  /* 0x000000000000781c */ /* 0x000fda0003f0f070 */
.L_x_364:
[----:B------:R-:W-:Y:S02]  /*d920*/  PLOP3.LUT P1, PT, P1, P0, PT, 0xa2, 0x0 ;  /* 0x000000000000781c */ /* 0x000fe40000f21472 */
[----:B------:R-:W-:-:S08]  /*d930*/  @P0 R2UR P1, UR4, R17 ;  /* 0x00000000110402ca */ /* 0x000fd00000020000 */
[----:B------:R-:W-:-:S05]  /*d940*/  @P0 PLOP3.LUT P0, PT, P1, PT, PT, 0x80, 0x0 ;  /* 0x000000000000081c */ /* 0x000fca0000f0f070 */
[----:B------:R-:W-:Y:S01]  /*d950*/  @!P1 SYNCS.ARRIVE.TRANS64.RED.A0T1 RZ, [UR4+0x29800], RZ ;  /* 0x029800ffffff99a7 */ /* 0x000fe20008200404 */
[----:B------:R-:W-:Y:S07]  /*d960*/  @!P1 ARRIVES.LDGSTSBAR.64.TRANSCNT [UR4+0x29800] ;  /* 0x02980000ff0099b0 */ /* 0x000fee0008000a84 */
[----:B------:R-:W-:Y:S05]  /*d970*/  @P0 BRA.U.ANY `(.L_x_364) ;  /* 0xfffffffd00e80947 */ /* 0x000fea000393ffff */
[----:B01----:R-:W4:Y:S02]  /*d980*/  LDL.LU R2, [R1+0x28] ;  /* 0x0000280001027983 */ /* 0x003f240000300800 */
[----:B----4-:R-:W-:-:S05]  /*d990*/  VIADD R2, R2, 0x1 ;  /* 0x0000000102027836 */ /* 0x010fca0000000000 */
[----:B------:R0:W-:Y:S01]  /*d9a0*/  STL [R1+0x28], R2 ;  /* 0x0000280201007387 */ /* 0x0001e20000100800 */
[----:B------:R-:W-:-:S04]  /*d9b0*/  LEA.HI R0, R2, R2, RZ, 0x1 ;  /* 0x0000000202007211 */ /* 0x000fc800078f08ff */
[----:B------:R-:W-:-:S05]  /*d9c0*/  LOP3.LUT R0, R0, 0xfffffffe, RZ, 0xc0, !PT ;  /* 0xfffffffe00007812 */ /* 0x000fca00078ec0ff */
[----:B------:R-:W-:-:S05]  /*d9d0*/  IMAD.IADD R0, R2, 0x1, -R0 ;  /* 0x0000000102007824 */ /* 0x000fca00078e0a00 */
[----:B------:R-:W-:Y:S01]  /*d9e0*/  SHF.L.U32 R0, R0, 0x1f, RZ ;  /* 0x0000001f00007819 */ /* 0x000fe200000006ff */
[----:B------:R-:W-:Y:S01]  /*d9f0*/  NOP ;  /* 0x0000000000007918 */ /* 0x000fe20000000000 */
[----:B------:R0:W-:Y:S01]  /*da00*/  SYNCS.ARRIVE.TRANS64.A1T0 RZ, [R17+URZ+0x29800], RZ ;  /* 0x029800ff11ff79a7 */ /* 0x0001e2000810003f */
[----:B------:R-:W-:Y:S01]  /*da10*/  BSSY B0, `(.L_x_365) ;  /* 0x0000003000007945 */ /* 0x000fe20003800000 */
[----:B------:R-:W1:Y:S03]  /*da20*/  SYNCS.PHASECHK.TRANS64.TRYWAIT P0, [R17+URZ+0x29820], R0 ;  /* 0x02982000110075a7 */ /* 0x000e66000800017f */
[----:B01----:R-:W-:Y:S05]  /*da30*/  @!P0 BRA `(.L_x_366) ;  /* 0x0000002c00c48947 */ /* 0x003fea0003800000 */
.L_x_441:
[----:B------:R-:W-:Y:S05]  /*da40*/  BSYNC B0 ;  /* 0x0000000000007941 */ /* 0x000fea0003800000 */
.L_x_365:
[----:B------:R-:W-:-:S06]  /*da50*/  UISETP.GE.AND UP0, UPT, UR41, 0xa1, UPT ;  /* 0x000000a12900788c */ /* 0x000fcc000bf06270 */
[----:B------:R-:W-:-:S13]  /*da60*/  PLOP3.LUT P0, PT, PT, PT, UP0, 0x80, 0x0 ;  /* 0x000000000000781c */ /* 0x000fda0003f0f008 */
[----:B------:R-:W-:Y:S05]  /*da70*/  @!P0 BRA `(.L_x_367) ;  /* 0x0000000c00fc8947 */ /* 0x000fea0003800000 */
[----:B0-----:R0:W5:Y:S01]  /*da80*/  LDL.LU R0, [R1] ;  /* 0x0000000001007983 */ /* 0x0011620000300800 */
[----:B------:R-:W-:Y:S01]  /*da90*/  UIADD3 UR4, UR40, -0x2, URZ ;  /* 0xfffffffe28047890 */ /* 0x000fe2000fffe03f */
[----:B------:R-:W-:-:S05]  /*daa0*/  IMAD.MOV.U32 R3, RZ, RZ, R18 ;  /* 0x000000ffff037224 */ /* 0x000fca00078e0012 */
[----:B------:R-:W-:-:S07]  /*dab0*/  IMAD.U32 R2, RZ, RZ, UR4 ;  /* 0x00000004ff027e24 */ /* 0x000fce000f8e00ff */
.L_x_389:
[----:B-1----:R-:W4:Y:S01]  /*dac0*/  LDL R4, [R1+0x8] ;  /* 0x0000080001047983 */ /* 0x002f220000100800 */
[----:B------:R-:W-:Y:S01]  /*dad0*/  VIADD R18, R3, 0x1 ;  /* 0x0000000103127836 */ /* 0x000fe20000000000 */
[----:B------:R-:W-:Y:S05]  /*dae0*/  YIELD ;  /* 0x0000000000007946 */ /* 0x000fea0003800000 */
[C---:B------:R-:W-:Y:S01]  /*daf0*/  ISETP.NE.AND P0, PT, R18.reuse, 0x2, PT ;  /* 0x000000021200780c */ /* 0x040fe20003f05270 */
[----:B------:R-:W-:Y:S03]  /*db00*/  BSSY B0, `(.L_x_368) ;  /* 0x0000089000007945 */ /* 0x000fe60003800000 */
[----:B------:R-:W-:-:S02]  /*db10*/  SEL R18, R18, RZ, P0 ;  /* 0x000000ff12127207 */ /* 0x000fc40000000000 */
[----:B----4-:R-:W-:Y:S02]  /*db20*/  LOP3.LUT P1, RZ, R4, 0x1, RZ, 0xc0, !PT ;  /* 0x0000000104ff7812 */ /* 0x010fe4000782c0ff */
[----:B------:R-:W-:-:S04]  /*db30*/  SEL R4, RZ, 0x1, P0 ;  /* 0x00000001ff047807 */ /* 0x000fc80000000000 */
[----:B-----5:R-:W-:-:S05]  /*db40*/  LOP3.LUT R9, R0, R4, RZ, 0x3c, !PT ;  /* 0x0000000400097212 */ /* 0x020fca00078e3cff */
[----:B------:R1:W-:Y:S02]  /*db50*/  STL [R1], R9 ;  /* 0x0000000901007387 */ /* 0x0003e40000100800 */
[----:B------:R-:W-:Y:S05]  /*db60*/  @!P1 BRA `(.L_x_369) ;  /* 0x0000000800089947 */ /* 0x000fea0003800000 */
[----:B------:R-:W-:Y:S01]  /*db70*/  ULDC.64 UR4, c[0x0][0x418] ;  /* 0x0001060000047ab9 */ /* 0x000fe20000000a00 */
[----:B------:R-:W-:Y:S01]  /*db80*/  IMAD.MOV.U32 R8, RZ, RZ, R2 ;  /* 0x000000ffff087224 */ /* 0x000fe200078e0002 */
[----:B------:R-:W-:-:S04]  /*db90*/  ISETP.NE.U32.AND P0, PT, RZ, UR4, PT ;  /* 0x00000004ff007c0c */ /* 0x000fc8000bf05070 */
[----:B------:R-:W-:-:S13]  /*dba0*/  ISETP.NE.AND.EX P0, PT, RZ, UR5, PT, P0 ;  /* 0x00000005ff007c0c */ /* 0x000fda000bf05300 */
[----:B------:R-:W-:Y:S05]  /*dbb0*/  @!P0 BRA `(.L_x_370) ;  /* 0x00000000004c8947 */ /* 0x000fea0003800000 */
[----:B------:R-:W4:Y:S01]  /*dbc0*/  LDL R10, [R1+0xc] ;  /* 0x00000c00010a7983 */ /* 0x000f220000100800 */
[----:B------:R-:W0:Y:S01]  /*dbd0*/  LDC R8, c[0x0][0x43c] ;  /* 0x00010f00ff087b82 */ /* 0x000e220000000800 */
[----:B------:R-:W-:Y:S02]  /*dbe0*/  ULDC.64 UR6, c[0x0][0x428] ;  /* 0x00010a0000067ab9 */ /* 0x000fe40000000a00 */
[----:B------:R-:W2:Y:S01]  /*dbf0*/  LDL R7, [R1+0x4] ;  /* 0x0000040001077983 */ /* 0x000ea20000100800 */
[----:B0-----:R-:W-:-:S13]  /*dc00*/  ISETP.NE.AND P0, PT, R8, 0x1, PT ;  /* 0x000000010800780c */ /* 0x001fda0003f05270 */
[----:B---3--:R-:W0:Y:S02]  /*dc10*/  @P0 LDC.64 R4, c[0x0][0x440] ;  /* 0x00011000ff040b82 */ /* 0x008e240000000a00 */
[----:B0-----:R-:W-:-:S04]  /*dc20*/  @P0 IMAD.HI.U32 R6, R2, R4, RZ ;  /* 0x0000000402060227 */ /* 0x001fc800078e00ff */
[----:B------:R-:W-:Y:S01]  /*dc30*/  IMAD.MOV.U32 R4, RZ, RZ, R2 ;  /* 0x000000ffff047224 */ /* 0x000fe200078e0002 */
[----:B------:R-:W-:-:S05]  /*dc40*/  @P0 SHF.R.U32.HI R4, RZ, R5, R6 ;  /* 0x00000005ff040219 */ /* 0x000fca0000011606 */
[----:B------:R-:W-:-:S04]  /*dc50*/  IMAD.MOV R5, RZ, RZ, -R4 ;  /* 0x000000ffff057224 */ /* 0x000fc800078e0a04 */
[----:B------:R-:W-:Y:S01]  /*dc60*/  IMAD R8, R8, R5, R2 ;  /* 0x0000000508087224 */ /* 0x000fe200078e0202 */
[----:B------:R-:W-:Y:S01]  /*dc70*/  SHF.R.S32.HI R5, RZ, 0x1f, R4 ;  /* 0x0000001fff057819 */ /* 0x000fe20000011404 */
[----:B----4-:R-:W-:-:S04]  /*dc80*/  IMAD R6, R10, UR6, RZ ;  /* 0x000000060a067c24 */ /* 0x010fc8000f8e02ff */
[C---:B--2---:R-:W-:Y:S02]  /*dc90*/  IMAD R6, R7.reuse, UR7, R6 ;  /* 0x0000000707067c24 */ /* 0x044fe4000f8e0206 */
[----:B------:R-:W-:-:S04]  /*dca0*/  IMAD.WIDE.U32 R4, R7, UR6, R4 ;  /* 0x0000000607047c25 */ /* 0x000fc8000f8e0004 */
[----:B------:R-:W-:Y:S01]  /*dcb0*/  IMAD.IADD R5, R6, 0x1, R5 ;  /* 0x0000000106057824 */ /* 0x000fe200078e0205 */
[----:B------:R-:W-:-:S04]  /*dcc0*/  LEA R6, P0, R4, UR4, 0x2 ;  /* 0x0000000404067c11 */ /* 0x000fc8000f8010ff */
[----:B------:R-:W-:-:S05]  /*dcd0*/  LEA.HI.X R7, R4, UR5, R5, 0x2, P0 ;  /* 0x0000000504077c11 */ /* 0x000fca00080f1405 */
[----:B------:R4:W5:Y:S04]  /*dce0*/  LDG.E R16, desc[UR48][R6.64] ;  /* 0x0000003006107981 */ /* 0x000968000c1e1900 */
.L_x_370:
[----:B------:R-:W4:Y:S01]  /*dcf0*/  S2R R4, SR_TID.X ;  /* 0x0000000000047919 */ /* 0x000f220000002100 */
[----:B---3--:R-:W-:Y:S01]  /*dd00*/  IMAD R5, R18, 0x8, R17 ;  /* 0x0000000812057824 */ /* 0x008fe200078e0211 */
[----:B------:R-:W-:Y:S01]  /*dd10*/  BSSY B1, `(.L_x_371) ;  /* 0x0000006000017945 */ /* 0x000fe20003800000 */
[----:B----4-:R-:W-:Y:S02]  /*dd20*/  LOP3.LUT R6, R4, 0x7f, RZ, 0xc0, !PT ;  /* 0x0000007f04067812 */ /* 0x010fe400078ec0ff */
[----:B------:R-:W-:Y:S02]  /*dd30*/  SHF.L.U32 R4, R9, 0x1f, RZ ;  /* 0x0000001f09047819 */ /* 0x000fe400000006ff */
[----:B------:R-:W-:Y:S02]  /*dd40*/  ISETP.NE.AND P1, PT, R6, RZ, PT ;  /* 0x000000ff0600720c */ /* 0x000fe40003f25270 */
[----:B------:R-:W3:Y:S02]  /*dd50*/  SYNCS.PHASECHK.TRANS64.TRYWAIT P0, [R5+URZ+0x29880], R4 ;  /* 0x02988004050075a7 */ /* 0x000ee4000800017f */
[----:B---3--:R-:W-:Y:S09]  /*dd60*/  @!P0 BRA `(.L_x_372) ;  /* 0x0000002c000c8947 */ /* 0x008ff20003800000 */
.L_x_442:
[----:B------:R-:W-:Y:S05]  /*dd70*/  BSYNC B1 ;  /* 0x0000000000017941 */ /* 0x000fea0003800000 */
.L_x_371:
[----:B------:R-:W-:Y:S04]  /*dd80*/  BSSY B1, `(.L_x_373) ;  /* 0x0000009000017945 */ /* 0x000fe80003800000 */
[----:B------:R-:W-:Y:S05]  /*dd90*/  @P1 BRA `(.L_x_374) ;  /* 0x00000000001c1947 */ /* 0x000fea0003800000 */
[----:B------:R-:W4:Y:S02]  /*dda0*/  S2R R6, SR_TID.X ;  /* 0x0000000000067919 */ /* 0x000f240000002100 */
[----:B----4-:R-:W-:Y:S01]  /*ddb0*/  LOP3.LUT R7, R6, 0x1f, RZ, 0xc0, !PT ;  /* 0x0000001f06077812 */ /* 0x010fe200078ec0ff */
[----:B------:R-:W-:-:S03]  /*ddc0*/  IMAD.MOV.U32 R6, RZ, RZ, 0x5000 ;  /* 0x00005000ff067424 */ /* 0x000fc600078e00ff */
[----:B------:R-:W-:Y:S01]  /*ddd0*/  ISETP.NE.AND P0, PT, R7, RZ, PT ;  /* 0x000000ff0700720c */ /* 0x000fe20003f05270 */
[----:B------:R4:W-:-:S12]  /*dde0*/  SYNCS.ARRIVE.TRANS64 RZ, [R5+URZ+0x29870], R6 ;  /* 0x0298700605ff79a7 */ /* 0x0009d8000800003f */
[----:B----4-:R-:W-:Y:S05]  /*ddf0*/  @!P0 BRA `(.L_x_374) ;  /* 0x0000000000048947 */ /* 0x010fea0003800000 */
[----:B------:R-:W-:Y:S01]  /*de00*/  BPT.TRAP 0x1 ;  /* 0x000000040000795c */ /* 0x000fe20000300000 */
.L_x_374:
[----:B------:R-:W-:Y:S05]  /*de10*/  BSYNC B1 ;  /* 0x0000000000017941 */ /* 0x000fea0003800000 */
.L_x_373:
[----:B------:R-:W-:Y:S01]  /*de20*/  IMAD.MOV.U32 R10, RZ, RZ, RZ ;  /* 0x000000ffff0a7224 */ /* 0x000fe200078e00ff */
[----:B------:R-:W-:Y:S01]  /*de30*/  UIADD3 UR4, UP0, UR52, 0x470, URZ ;  /* 0x0000047034047890 */ /* 0x000fe2000ff1e03f */
[----:B------:R-:W-:Y:S01]  /*de40*/  IMAD.MOV.U32 R6, RZ, RZ, 0xa0 ;  /* 0x000000a0ff067424 */ /* 0x000fe200078e00ff */
[----:B------:R-:W-:Y:S01]  /*de50*/  PLOP3.LUT P0, PT, PT, PT, PT, 0x80, 0x0 ;  /* 0x000000000000781c */ /* 0x000fe20003f0f070 */
[----:B------:R-:W-:Y:S01]  /*de60*/  IMAD R7, R18, 0x5000, R17 ;  /* 0x0000500012077824 */ /* 0x000fe200078e0211 */
[----:B------:R-:W-:Y:S01]  /*de70*/  R2UR UR10, R10 ;  /* 0x000000000a0a72ca */ /* 0x000fe200000e0000 */
[----:B------:R-:W-:Y:S01]  /*de80*/  IMAD R6, R8, R6, UR42 ;  /* 0x0000002a08067e24 */ /* 0x000fe2000f8e0206 */
[----:B------:R-:W-:Y:S01]  /*de90*/  UIADD3.X UR5, URZ, UR53, URZ, UP0, !UPT ;  /* 0x000000353f057290 */ /* 0x000fe200087fe43f */
[----:B------:R-:W-:Y:S01]  /*dea0*/  VIADD R7, R7, 0xa400 ;  /* 0x0000a40007077836 */ /* 0x000fe20000000000 */
[----:B------:R-:W-:Y:S01]  /*deb0*/  UMOV UR6, 0x0 ;  /* 0x0000000000067882 */ /* 0x000fe20000000000 */
[----:B------:R-:W-:Y:S01]  /*dec0*/  VIADD R8, R5, 0x29870 ;  /* 0x0002987005087836 */ /* 0x000fe20000000000 */
[----:B------:R-:W-:-:S09]  /*ded0*/  UMOV UR7, 0x14f00000 ;  /* 0x14f0000000077882 */ /* 0x000fd20000000000 */
.L_x_375:
        /* <DEDUP_REMOVED lines=9> */
[----:B----4-:R-:W-:Y:S05]  /*df70*/  @P0 BRA.U.ANY `(.L_x_375) ;  /* 0xfffffffd00d80947 */ /* 0x010fea000393ffff */
[----:B------:R-:W4:Y:S01]  /*df80*/  SYNCS.PHASECHK.TRANS64.TRYWAIT P0, [R5+URZ+0x29840], R4 ;  /* 0x02984004050075a7 */ /* 0x000f22000800017f */
[----:B------:R-:W-:Y:S04]  /*df90*/  BSSY B1, `(.L_x_376) ;  /* 0x0000002000017945 */ /* 0x000fe80003800000 */
[----:B----4-:R-:W-:Y:S05]  /*dfa0*/  @!P0 BRA `(.L_x_377) ;  /* 0x0000002800908947 */ /* 0x010fea0003800000 */
.L_x_443:
[----:B------:R-:W-:Y:S05]  /*dfb0*/  BSYNC B1 ;  /* 0x0000000000017941 */ /* 0x000fea0003800000 */
.L_x_376:
[----:B------:R-:W-:Y:S01]  /*dfc0*/  BSSY B1, `(.L_x_378) ;  /* 0x000000b000017945 */ /* 0x000fe20003800000 */
[----:B------:R-:W-:Y:S02]  /*dfd0*/  IMAD.MOV.U32 R8, RZ, RZ, 0x0 ;  /* 0x00000000ff087424 */ /* 0x000fe400078e00ff */
[----:B-1----:R-:W-:Y:S01]  /*dfe0*/  IMAD.MOV.U32 R9, RZ, RZ, 0x14f00000 ;  /* 0x14f00000ff097424 */ /* 0x002fe200078e00ff */
[----:B------:R-:W-:Y:S06]  /*dff0*/  @P1 BRA `(.L_x_379) ;  /* 0x00000000001c1947 */ /* 0x000fec0003800000 */
[----:B------:R-:W1:Y:S01]  /*e000*/  S2R R7, SR_TID.X ;  /* 0x0000000000077919 */ /* 0x000e620000002100 */
[----:B---34-:R-:W-:-:S04]  /*e010*/  IMAD.MOV.U32 R4, RZ, RZ, 0x7800 ;  /* 0x00007800ff047424 */ /* 0x018fc800078e00ff */
[----:B------:R3:W-:Y:S01]  /*e020*/  SYNCS.ARRIVE.TRANS64 RZ, [R5+URZ+0x29830], R4 ;  /* 0x0298300405ff79a7 */ /* 0x0007e2000800003f */
[----:B-1----:R-:W-:-:S04]  /*e030*/  LOP3.LUT R7, R7, 0x1f, RZ, 0xc0, !PT ;  /* 0x0000001f07077812 */ /* 0x002fc800078ec0ff */
[----:B------:R-:W-:-:S13]  /*e040*/  ISETP.NE.AND P0, PT, R7, RZ, PT ;  /* 0x000000ff0700720c */ /* 0x000fda0003f05270 */
[----:B---3--:R-:W-:Y:S05]  /*e050*/  @!P0 BRA `(.L_x_379) ;  /* 0x0000000000048947 */ /* 0x008fea0003800000 */
[----:B------:R-:W-:Y:S01]  /*e060*/  BPT.TRAP 0x1 ;  /* 0x000000040000795c */ /* 0x000fe20000300000 */
.L_x_379:
[----:B------:R-:W-:Y:S05]  /*e070*/  BSYNC B1 ;  /* 0x0000000000017941 */ /* 0x000fea0003800000 */
.L_x_378:
[----:B------:R-:W-:Y:S01]  /*e080*/  R2UR UR10, R10 ;  /* 0x000000000a0a72ca */ /* 0x000fe200000e0000 */
[----:B---34-:R-:W-:Y:S01]  /*e090*/  IMAD R4, R18, 0x7800, R17 ;  /* 0x0000780012047824 */ /* 0x018fe200078e0211 */
[----:B------:R-:W-:Y:S01]  /*e0a0*/  R2UR UR6, R8 ;  /* 0x00000000080672ca */ /* 0x000fe200000e0000 */
[----:B------:R-:W-:Y:S01]  /*e0b0*/  UIADD3 UR4, UP0, UR52, 0x370, URZ ;  /* 0x0000037034047890 */ /* 0x000fe2000ff1e03f */
[----:B------:R-:W-:Y:S01]  /*e0c0*/  R2UR UR7, R9 ;  /* 0x00000000090772ca */ /* 0x000fe200000e0000 */
[----:B------:R-:W-:Y:S01]  /*e0d0*/  VIADD R5, R5, 0x29830 ;  /* 0x0002983005057836 */ /* 0x000fe20000000000 */
[----:B------:R-:W-:Y:S01]  /*e0e0*/  PLOP3.LUT P0, PT, PT, PT, PT, 0x80, 0x0 ;  /* 0x000000000000781c */ /* 0x000fe20003f0f070 */
[----:B------:R-:W-:Y:S01]  /*e0f0*/  VIADD R7, R4, 0x1a400 ;  /* 0x0001a40004077836 */ /* 0x000fe20000000000 */
[----:B------:R-:W-:-:S12]  /*e100*/  UIADD3.X UR5, URZ, UR53, URZ, UP0, !UPT ;  /* 0x000000353f057290 */ /* 0x000fd800087fe43f */
.L_x_380:
        /* <DEDUP_REMOVED lines=10> */
[----:B------:R-:W-:Y:S01]  /*e1b0*/  R2UR UR6, R8 ;  /* 0x00000000080672ca */ /* 0x000fe200000e0000 */
[----:B------:R-:W-:Y:S01]  /*e1c0*/  VIADD R7, R4, 0x1cc00 ;  /* 0x0001cc0004077836 */ /* 0x000fe20000000000 */
[----:B------:R-:W-:Y:S01]  /*e1d0*/  R2UR UR7, R9 ;  /* 0x00000000090772ca */ /* 0x000fe200000e0000 */
[----:B------:R-:W-:Y:S01]  /*e1e0*/  UMOV UR10, 0x40 ;  /* 0x00000040000a7882 */ /* 0x000fe20000000000 */
[----:B------:R-:W-:-:S13]  /*e1f0*/  PLOP3.LUT P0, PT, PT, PT, PT, 0x80, 0x0 ;  /* 0x000000000000781c */ /* 0x000fda0003f0f070 */
.L_x_381:
        /* <DEDUP_REMOVED lines=15> */
.L_x_382:
        /* <DEDUP_REMOVED lines=10> */
.L_x_369:
[----:B------:R-:W-:Y:S05]  /*e390*/  BSYNC B0 ;  /* 0x0000000000007941 */ /* 0x000fea0003800000 */
.L_x_368:
[----:B------:R-:W-:-:S06]  /*e3a0*/  UISETP.NE.AND UP0, UPT, UR39, 0x3, UPT ;  /* 0x000000032700788c */ /* 0x000fcc000bf05270 */
[----:B------:R-:W-:-:S13]  /*e3b0*/  PLOP3.LUT P0, PT, PT, PT, UP0, 0x80, 0x0 ;  /* 0x000000000000781c */ /* 0x000fda0003f0f008 */
[----:B------:R-:W-:Y:S05]  /*e3c0*/  @!P0 BRA `(.L_x_383) ;  /* 0x0000000000048947 */ /* 0x000fea0003800000 */
[----:B------:R-:W-:Y:S01]  /*e3d0*/  BPT.TRAP 0x1 ;  /* 0x000000040000795c */ /* 0x000fe20000300000 */
.L_x_383:
[----:B------:R-:W-:Y:S01]  /*e3e0*/  IMAD.U32 R4, RZ, RZ, UR44 ;  /* 0x0000002cff047e24 */ /* 0x000fe2000f8e00ff */
[----:B------:R-:W-:Y:S01]  /*e3f0*/  BSSY B0, `(.L_x_384) ;  /* 0x0000007000007945 */ /* 0x000fe20003800000 */
[----:B------:R-:W-:-:S03]  /*e400*/  IMAD R19, R3, 0x8, R17 ;  /* 0x0000000803137824 */ /* 0x000fc600078e0211 */
[----:B------:R-:W-:Y:S02]  /*e410*/  ISETP.NE.AND P1, PT, R4, 0x3, PT ;  /* 0x000000030400780c */ /* 0x000fe40003f25270 */
[----:B------:R-:W-:-:S04]  /*e420*/  LOP3.LUT R4, R0, 0x1, RZ, 0x3c, !PT ;  /* 0x0000000100047812 */ /* 0x000fc800078e3cff */
[----:B------:R-:W-:-:S04]  /*e430*/  SHF.L.U32 R4, R4, 0x1f, RZ ;  /* 0x0000001f04047819 */ /* 0x000fc800000006ff */
[----:B------:R-:W4:Y:S02]  /*e440*/  SYNCS.PHASECHK.TRANS64.TRYWAIT P0, [R19+URZ+0x29870], R4 ;  /* 0x02987004130075a7 */ /* 0x000f24000800017f */
[----:B----4-:R-:W-:Y:S05]  /*e450*/  @!P0 BRA `(.L_x_385) ;  /* 0x0000002400788947 */ /* 0x010fea0003800000 */
.L_x_444:
[----:B------:R-:W-:Y:S05]  /*e460*/  BSYNC B0 ;  /* 0x0000000000007941 */ /* 0x000fea0003800000 */
.L_x_384:
[----:B------:R-:W-:Y:S05]  /*e470*/  @!P1 BRA `(.L_x_386) ;  /* 0x0000000000049947 */ /* 0x000fea0003800000 */
[----:B------:R-:W-:Y:S01]  /*e480*/  BPT.TRAP 0x1 ;  /* 0x000000040000795c */ /* 0x000fe20000300000 */
.L_x_386:
[----:B------:R-:W-:Y:S01]  /*e490*/  SHF.L.U32 R0, R0, 0x1f, RZ ;  /* 0x0000001f00007819 */ /* 0x000fe200000006ff */
[----:B------:R-:W-:-:S03]  /*e4a0*/  IMAD R12, R3, 0x5000, RZ ;  /* 0x00005000030c7824 */ /* 0x000fc600078e02ff */
[----:B------:R-:W5:Y:S02]  /*e4b0*/  SYNCS.PHASECHK.TRANS64.TRYWAIT P0, [R19+URZ+0x29860], R0 ;  /* 0x02986000130075a7 */ /* 0x000f64000800017f */
[----:B-----5:R-:W-:Y:S05]  /*e4c0*/  @!P0 BRA `(.L_x_387) ;  /* 0x0000002400708947 */ /* 0x020fea0003800000 */
.L_x_445:
[----:B----4-:R-:W4:Y:S04]  /*e4d0*/  LDL R4, [R1+0x1c] ;  /* 0x00001c0001047983 */ /* 0x010f280000100800 */
[----:B------:R-:W5:Y:S04]  /*e4e0*/  LDL R3, [R1+0x20] ;  /* 0x0000200001037983 */ /* 0x000f680000100800 */
[----:B------:R-:W2:Y:S01]  /*e4f0*/  LDL R13, [R1+0x18] ;  /* 0x00001800010d7983 */ /* 0x000ea20000100800 */
[----:B------:R-:W-:Y:S05]  /*e500*/  WARPSYNC.ALL ;  /* 0x0000000000007948 */ /* 0x000fea0003800000 */
[----:B----4-:R-:W-:-:S05]  /*e510*/  LOP3.LUT R0, R12, R4, RZ, 0xfc, !PT ;  /* 0x000000040c007212 */ /* 0x010fca00078efcff */
[----:B------:R-:W-:Y:S01]  /*e520*/  IMAD.IADD R0, R17, 0x1, R0 ;  /* 0x0000000111007824 */ /* 0x000fe200078e0200 */
[----:B--2---:R-:W-:-:S03]  /*e530*/  LOP3.LUT R20, R12, R13, RZ, 0xfc, !PT ;  /* 0x0000000d0c147212 */ /* 0x004fc600078efcff */
[----:B-----5:R-:W-:Y:S01]  /*e540*/  IMAD.IADD R3, R3, 0x1, R0 ;  /* 0x0000000103037824 */ /* 0x020fe200078e0200 */
[----:B-1----:R-:W1:Y:S01]  /*e550*/  LDSM.16.MT88.4 R8, [R0+0xa400] ;  /* 0x00a400000008783b */ /* 0x002e620000004200 */
[----:B------:R-:W-:Y:S01]  /*e560*/  IMAD.IADD R20, R17, 0x1, R20 ;  /* 0x0000000111147824 */ /* 0x000fe200078e0214 */
[C-C-:B-1----:R-:W-:Y:S02]  /*e570*/  PRMT R4, R8.reuse, 0x6420, R9.reuse ;  /* 0x0000642008047816 */ /* 0x142fe40000000009 */
[----:B---3--:R-:W-:Y:S02]  /*e580*/  PRMT R5, R8, 0x7531, R9 ;  /* 0x0000753108057816 */ /* 0x008fe40000000009 */
        /* <DEDUP_REMOVED lines=9> */
[----:B------:R-:W1:Y:S02]  /*e620*/  LDSM.16.MT88.4 R8, [R0+0xb400] ;  /* 0x00b400000008783b */ /* 0x000e640000004200 */
        /* <DEDUP_REMOVED lines=55> */
.L_x_388:
[----:B------:R-:W3:Y:S01]  /*e9a0*/  S2R R0, SR_TID.X ;  /* 0x0000000000007919 */ /* 0x000ee20000002100 */
[----:B--2---:R2:W-:Y:S01]  /*e9b0*/  SYNCS.ARRIVE.TRANS64.A1T0 RZ, [R19+URZ+0x29850], RZ ;  /* 0x029850ff13ff79a7 */ /* 0x0045e2000810003f */
[----:B---3--:R-:W-:Y:S01]  /*e9c0*/  LOP3.LUT R0, R0, 0x7f, RZ, 0xc0, !PT ;  /* 0x0000007f00007812 */ /* 0x008fe200078ec0ff */
[----:B------:R-:W-:Y:S03]  /*e9d0*/  BAR.SYNC.DEFER_BLOCKING 0x2, 0x80 ;  /* 0x0082000000007b1d */ /* 0x000fe60000010000 */
[----:B------:R-:W-:-:S03]  /*e9e0*/  ISETP.NE.AND P0, PT, R0, RZ, PT ;  /* 0x000000ff0000720c */ /* 0x000fc60003f05270 */
[----:B------:R4:W5:Y:S10]  /*e9f0*/  LDL R0, [R1] ;  /* 0x0000000001007983 */ /* 0x0009740000100800 */
[----:B--2---:R-:W-:-:S05]  /*ea00*/  @!P0 VIADD R19, R19, 0x29880 ;  /* 0x0002988013138836 */ /* 0x004fca0000000000 */
[----:B------:R-:W-:-:S04]  /*ea10*/  @!P0 PRMT R19, RZ, 0x654, R19 ;  /* 0x00000654ff138816 */ /* 0x000fc80000000013 */
[----:B------:R4:W-:Y:S01]  /*ea20*/  @!P0 SYNCS.ARRIVE.TRANS64.RED.A1T0 RZ, [R19+URZ], RZ ;  /* 0x000000ff13ff89a7 */ /* 0x0009e2000810043f */
[C---:B------:R-:W-:Y:S01]  /*ea30*/  ISETP.GT.AND P0, PT, R2.reuse, RZ, PT ;  /* 0x000000ff0200720c */ /* 0x040fe20003f04270 */
[----:B------:R-:W-:Y:S02]  /*ea40*/  VIADD R2, R2, 0xffffffff ;  /* 0xffffffff02027836 */ /* 0x000fe40000000000 */
[----:B------:R-:W-:-:S10]  /*ea50*/  IMAD.MOV.U32 R3, RZ, RZ, R18 ;  /* 0x000000ffff037224 */ /* 0x000fd400078e0012 */
[----:B----4-:R-:W-:Y:S05]  /*ea60*/  @P0 BRA `(.L_x_389) ;  /* 0xfffffff000140947 */ /* 0x010fea000383ffff */
.L_x_367:
[----:B-1----:R-:W1:Y:S01]  /*ea70*/  S2R R4, SR_TID.X ;  /* 0x0000000000047919 */ /* 0x002e620000002100 */
[----:B------:R-:W-:Y:S01]  /*ea80*/  BSSY B0, `(.L_x_390) ;  /* 0x0000011000007945 */ /* 0x000fe20003800000 */
[----:B-1----:R-:W-:-:S04]  /*ea90*/  LOP3.LUT R4, R4, 0x7f, RZ, 0xc0, !PT ;  /* 0x0000007f04047812 */ /* 0x002fc800078ec0ff */
[----:B------:R-:W-:-:S13]  /*eaa0*/  ISETP.NE.AND P0, PT, R4, RZ, PT ;  /* 0x000000ff0400720c */ /* 0x000fda0003f05270 */
[----:B------:R-:W-:Y:S05]  /*eab0*/  @P0 BRA `(.L_x_391) ;  /* 0x0000000000340947 */ /* 0x000fea0003800000 */
[----:B------:R-:W1:Y:S01]  /*eac0*/  S2R R3, SR_LANEID ;  /* 0x0000000000037919 */ /* 0x000e620000000000 */
[----:B------:R-:W-:Y:S02]  /*ead0*/  VOTEU.ANY UR4, UPT, PT ;  /* 0x0000000000047886 */ /* 0x000fe400038e0100 */
[----:B0----5:R-:W1:Y:S08]  /*eae0*/  FLO.U32 R0, UR4 ;  /* 0x0000000400007d00 */ /* 0x021e7000080e0000 */
[----:B---3--:R-:W0:Y:S01]  /*eaf0*/  POPC R5, UR4 ;  /* 0x0000000400057d09 */ /* 0x008e220008000000 */
[----:B-1----:R-:W-:-:S02]  /*eb00*/  ISETP.EQ.U32.AND P1, PT, R0, R3, PT ;  /* 0x000000030000720c */ /* 0x002fc40003f22070 */
[----:B------:R-:W0:Y:S11]  /*eb10*/  LDC.64 R2, c[0x0][0xc60] ;  /* 0x00031800ff027b82 */ /* 0x000e360000000a00 */
[----:B0-----:R-:W3:Y:S01]  /*eb20*/  @P1 ATOMG.E.ADD.STRONG.GPU PT, R3, desc[UR48][R2.64], R5 ;  /* 0x00000005020319a8 */ /* 0x001ee200081ee1f0 */
[----:B------:R-:W0:Y:S02]  /*eb30*/  S2R R4, SR_LTMASK ;  /* 0x0000000000047919 */ /* 0x000e240000003900 */
[----:B0-----:R-:W-:-:S04]  /*eb40*/  LOP3.LUT R4, R4, UR4, RZ, 0xc0, !PT ;  /* 0x0000000404047c12 */ /* 0x001fc8000f8ec0ff */
[----:B------:R-:W0:Y:S01]  /*eb50*/  POPC R7, R4 ;  /* 0x0000000400077309 */ /* 0x000e220000000000 */
[----:B---3--:R-:W0:Y:S02]  /*eb60*/  SHFL.IDX PT, R0, R3, R0, 0x1f ;  /* 0x00001f0003007589 */ /* 0x008e2400000e0000 */
[----:B0-----:R-:W-:-:S05]  /*eb70*/  IADD3 R0, R0, UR43, R7 ;  /* 0x0000002b00007c10 */ /* 0x001fca000fffe007 */
[----:B------:R1:W-:Y:S02]  /*eb80*/  STL [R1+0x10], R0 ;  /* 0x0000100001007387 */ /* 0x0003e40000100800 */
.L_x_391:
[----:B------:R-:W-:Y:S05]  /*eb90*/  BSYNC B0 ;  /* 0x0000000000007941 */ /* 0x000fea0003800000 */
.L_x_390:
[----:B------:R-:W-:-:S06]  /*eba0*/  UISETP.NE.AND UP0, UPT, UR39, 0x3, UPT ;  /* 0x000000032700788c */ /* 0x000fcc000bf05270 */
[----:B------:R-:W-:-:S13]  /*ebb0*/  PLOP3.LUT P1, PT, PT, PT, UP0, 0x80, 0x0 ;  /* 0x000000000000781c */ /* 0x000fda0003f2f008 */
[----:B------:R-:W-:Y:S05]  /*ebc0*/  @!P1 BRA `(.L_x_392) ;  /* 0x0000000000049947 */ /* 0x000fea0003800000 */
[----:B------:R-:W-:Y:S01]  /*ebd0*/  BPT.TRAP 0x1 ;  /* 0x000000040000795c */ /* 0x000fe20000300000 */
.L_x_392:
[----:B------:R-:W4:Y:S01]  /*ebe0*/  LDL R2, [R1] ;  /* 0x0000000001027983 */ /* 0x000f220000100800 */
[----:B------:R-:W-:Y:S01]  /*ebf0*/  IMAD R16, R18, 0x8, R17 ;  /* 0x0000000812107824 */ /* 0x000fe200078e0211 */
[----:B------:R-:W-:Y:S01]  /*ec00*/  BSSY B0, `(.L_x_393) ;  /* 0x0000007000007945 */ /* 0x000fe20003800000 */
[----:B01---5:R-:W-:-:S05]  /*ec10*/  IMAD.U32 R0, RZ, RZ, UR44 ;  /* 0x0000002cff007e24 */ /* 0x023fca000f8e00ff */
[----:B------:R-:W-:Y:S02]  /*ec20*/  ISETP.NE.AND P2, PT, R0, 0x3, PT ;  /* 0x000000030000780c */ /* 0x000fe40003f45270 */
[----:B----4-:R-:W-:-:S04]  /*ec30*/  LOP3.LUT R3, R2, 0x1, RZ, 0x3c, !PT ;  /* 0x0000000102037812 */ /* 0x010fc800078e3cff */
[----:B------:R-:W-:-:S04]  /*ec40*/  SHF.L.U32 R3, R3, 0x1f, RZ ;  /* 0x0000001f03037819 */ /* 0x000fc800000006ff */
[----:B------:R-:W0:Y:S02]  /*ec50*/  SYNCS.PHASECHK.TRANS64.TRYWAIT P1, [R16+URZ+0x29870], R3 ;  /* 0x02987003100075a7 */ /* 0x000e24000802017f */
[----:B0-----:R-:W-:Y:S05]  /*ec60*/  @!P1 BRA `(.L_x_394) ;  /* 0x0000001c009c9947 */ /* 0x001fea0003800000 */
.L_x_446:
[----:B------:R-:W-:Y:S05]  /*ec70*/  BSYNC B0 ;  /* 0x0000000000007941 */ /* 0x000fea0003800000 */
.L_x_393:
[----:B------:R-:W-:Y:S05]  /*ec80*/  @!P2 BRA `(.L_x_395) ;  /* 0x000000000004a947 */ /* 0x000fea0003800000 */
[----:B------:R-:W-:Y:S01]  /*ec90*/  BPT.TRAP 0x1 ;  /* 0x000000040000795c */ /* 0x000fe20000300000 */
.L_x_395:
[----:B------:R-:W0:Y:S02]  /*eca0*/  LDL R0, [R1] ;  /* 0x0000000001007983 */ /* 0x000e240000100800 */
[----:B0-----:R-:W-:-:S04]  /*ecb0*/  SHF.L.U32 R3, R0, 0x1f, RZ ;  /* 0x0000001f00037819 */ /* 0x001fc800000006ff */
[----:B------:R-:W0:Y:S02]  /*ecc0*/  SYNCS.PHASECHK.TRANS64.TRYWAIT P1, [R16+URZ+0x29860], R3 ;  /* 0x02986003100075a7 */ /* 0x000e24000802017f */
[----:B0-----:R-:W-:Y:S05]  /*ecd0*/  @!P1 BRA `(.L_x_396) ;  /* 0x0000001c00949947 */ /* 0x001fea0003800000 */
.L_x_447:
[----:B------:R-:W4:Y:S04]  /*ece0*/  LDL R2, [R1+0x1c] ;  /* 0x00001c0001027983 */ /* 0x000f280000100800 */
[----:B------:R-:W0:Y:S04]  /*ecf0*/  LDL R13, [R1+0x20] ;  /* 0x00002000010d7983 */ /* 0x000e280000100800 */
[----:B------:R-:W5:Y:S01]  /*ed00*/  LDL R12, [R1+0x18] ;  /* 0x00001800010c7983 */ /* 0x000f620000100800 */
[----:B------:R-:W-:Y:S01]  /*ed10*/  IMAD R0, R18, 0x5000, RZ ;  /* 0x0000500012007824 */ /* 0x000fe200078e02ff */
[----:B------:R-:W-:Y:S05]  /*ed20*/  WARPSYNC.ALL ;  /* 0x0000000000007948 */ /* 0x000fea0003800000 */
[----:B----4-:R-:W-:-:S05]  /*ed30*/  LOP3.LUT R2, R0, R2, RZ, 0xfc, !PT ;  /* 0x0000000200027212 */ /* 0x010fca00078efcff */
[----:B------:R-:W-:Y:S01]  /*ed40*/  IMAD.IADD R2, R17, 0x1, R2 ;  /* 0x0000000111027824 */ /* 0x000fe200078e0202 */
[----:B-----5:R-:W-:-:S03]  /*ed50*/  LOP3.LUT R0, R0, R12, RZ, 0xfc, !PT ;  /* 0x0000000c00007212 */ /* 0x020fc600078efcff */
[----:B0-----:R-:W-:Y:S01]  /*ed60*/  IMAD.IADD R3, R13, 0x1, R2 ;  /* 0x000000010d037824 */ /* 0x001fe200078e0202 */
[----:B---3--:R-:W0:Y:S01]  /*ed70*/  LDSM.16.MT88.4 R4, [R2+0xa400] ;  /* 0x00a400000204783b */ /* 0x008e220000004200 */
[----:B------:R-:W-:Y:S01]  /*ed80*/  IMAD.IADD R0, R17, 0x1, R0 ;  /* 0x0000000111007824 */ /* 0x000fe200078e0200 */
        /* <DEDUP_REMOVED lines=11> */
[----:B------:R-:W0:Y:S02]  /*ee40*/  LDSM.16.MT88.4 R4, [R2+0xb400] ;  /* 0x00b400000204783b */ /* 0x000e240000004200 */
        /* <DEDUP_REMOVED lines=55> */
.L_x_397:
[----:B------:R-:W3:Y:S01]  /*f1c0*/  LDL.LU R2, [R1] ;  /* 0x0000000001027983 */ /* 0x000ee20000300800 */
[----:B0-----:R0:W-:Y:S01]  /*f1d0*/  SYNCS.ARRIVE.TRANS64.A1T0 RZ, [R16+URZ+0x29850], RZ ;  /* 0x029850ff10ff79a7 */ /* 0x0011e2000810003f */
[----:B------:R-:W-:Y:S02]  /*f1e0*/  VIADD R18, R18, 0x1 ;  /* 0x0000000112127836 */ /* 0x000fe40000000000 */
[----:B0-----:R-:W-:-:S05]  /*f1f0*/  @!P0 VIADD R16, R16, 0x29880 ;  /* 0x0002988010108836 */ /* 0x001fca0000000000 */
[----:B------:R-:W-:Y:S01]  /*f200*/  @!P0 PRMT R16, RZ, 0x654, R16 ;  /* 0x00000654ff108816 */ /* 0x000fe20000000010 */
[----:B------:R-:W-:Y:S06]  /*f210*/  BAR.SYNC.DEFER_BLOCKING 0x2, 0x80 ;  /* 0x0082000000007b1d */ /* 0x000fec0000010000 */
[----:B------:R4:W-:Y:S01]  /*f220*/  @!P0 SYNCS.ARRIVE.TRANS64.RED.A1T0 RZ, [R16+URZ], RZ ;  /* 0x000000ff10ff89a7 */ /* 0x0009e2000810043f */
[----:B------:R-:W-:-:S04]  /*f230*/  ISETP.NE.AND P0, PT, R18, 0x2, PT ;  /* 0x000000021200780c */ /* 0x000fc80003f05270 */
[----:B-1----:R-:W-:Y:S02]  /*f240*/  SEL R0, RZ, 0x1, P0 ;  /* 0x00000001ff007807 */ /* 0x002fe40000000000 */
[----:B------:R-:W-:Y:S02]  /*f250*/  SEL R18, R18, RZ, P0 ;  /* 0x000000ff12127207 */ /* 0x000fe40000000000 */
[----:B---3--:R-:W-:-:S05]  /*f260*/  LOP3.LUT R2, R2, R0, RZ, 0x3c, !PT ;  /* 0x0000000002027212 */ /* 0x008fca00078e3cff */
[----:B------:R4:W-:Y:S02]  /*f270*/  STL [R1], R2 ;  /* 0x0000000201007387 */ /* 0x0009e40000100800 */
.L_x_342:
[----:B------:R-:W-:Y:S05]  /*f280*/  BSYNC B7 ;  /* 0x0000000000077941 */ /* 0x000fea0003800000 */
.L_x_340:
[----:B0-----:R-:W3:Y:S02]  /*f290*/  LDL R0, [R1+0x8] ;  /* 0x0000080001007983 */ /* 0x001ee40000100800 */
[----:B---3--:R-:W-:-:S13]  /*f2a0*/  LOP3.LUT P0, RZ, R0, 0x2, RZ, 0xc0, !PT ;  /* 0x0000000200ff7812 */ /* 0x008fda000780c0ff */
[----:B------:R-:W-:Y:S05]  /*f2b0*/  @!P0 BRA `(.L_x_398) ;  /* 0x0000000000348947 */ /* 0x000fea0003800000 */
[----:B------:R-:W0:Y:S08]  /*f2c0*/  S2UR UR5, SR_CgaCtaId ;  /* 0x00000000000579c3 */ /* 0x000e300000008800 */
[----:B------:R-:W-:Y:S06]  /*f2d0*/  BAR.SYNC.DEFER_BLOCKING 0x5, 0x180 ;  /* 0x0146000000007b1d */ /* 0x000fec0000010000 */
[----:B------:R-:W-:-:S02]  /*f2e0*/  UMOV UR4, 0x400 ;  /* 0x0000040000047882 */ /* 0x000fc40000000000 */
[----:B0-----:R-:W-:-:S06]  /*f2f0*/  ULEA UR4, UR5, UR4, 0x18 ;  /* 0x0000000405047291 */ /* 0x001fcc000f8ec03f */
[----:B------:R-:W-:-:S05]  /*f300*/  IMAD.U32 R17, RZ, RZ, UR4 ;  /* 0x00000004ff117e24 */ /* 0x000fca000f8e00ff */
[----:B------:R-:W0:Y:S04]  /*f310*/  LDS.128 R4, [R17+0x298d0] ;  /* 0x0298d00011047984 */ /* 0x000e280000000c00 */
[----:B0-----:R0:W-:Y:S01]  /*f320*/  STL.64 [R1+0x10], R4 ;  /* 0x0000100401007387 */ /* 0x0011e20000100a00 */
[----:B----4-:R-:W-:Y:S02]  /*f330*/  IMAD.MOV.U32 R2, RZ, RZ, R6 ;  /* 0x000000ffff027224 */ /* 0x010fe400078e0006 */
[----:B------:R-:W-:-:S03]  /*f340*/  IMAD.MOV.U32 R0, RZ, RZ, R7 ;  /* 0x000000ffff007224 */ /* 0x000fc600078e0007 */
[----:B------:R-:W-:Y:S02]  /*f350*/  R2UR UR36, R2 ;  /* 0x00000000022472ca */ /* 0x000fe400000e0000 */
[----:B------:R-:W-:Y:S01]  /*f360*/  R2UR UR45, R0 ;  /* 0x00000000002d72ca */ /* 0x000fe200000e0000 */
[----:B------:R-:W-:Y:S06]  /*f370*/  BAR.ARV 0x4, 0x180 ;  /* 0x0106000000007b1d */ /* 0x000fec0000002000 */
[----:B------:R-:W-:Y:S08]  /*f380*/  BRA `(.L_x_399) ;  /* 0x0000000800387947 */ /* 0x000ff00003800000 */
.L_x_398:
[----:B----4-:R-:W0:Y:S01]  /*f390*/  S2R R2, SR_TID.X ;  /* 0x0000000000027919 */ /* 0x010e220000002100 */
[----:B------:R-:W-:Y:S01]  /*f3a0*/  ULDC UR4, c[0x0][0xc3c] ;  /* 0x00030f0000047ab9 */ /* 0x000fe20000000800 */
[----:B------:R-:W3:Y:S01]  /*f3b0*/  LDL.LU R0, [R1+0x10] ;  /* 0x0000100001007983 */ /* 0x000ee20000300800 */
[----:B0-----:R-:W-:-:S04]  /*f3c0*/  LOP3.LUT R10, R2, 0x1f, RZ, 0xc0, !PT ;  /* 0x0000001f020a7812 */ /* 0x001fc800078ec0ff */
[C---:B------:R-:W-:Y:S01]  /*f3d0*/  ISETP.NE.AND P0, PT, R10.reuse, 0x1f, PT ;  /* 0x0000001f0a00780c */ /* 0x040fe20003f05270 */
[----:B------:R-:W-:-:S05]  /*f3e0*/  VIADD R5, R10, UR45 ;  /* 0x0000002d0a057c36 */ /* 0x000fca0008000000 */
[----:B------:R-:W-:Y:S01]  /*f3f0*/  ISETP.GE.OR P1, PT, R5, UR4, !P0 ;  /* 0x0000000405007c0c */ /* 0x000fe2000c726670 */
[----:B------:R-:W-:-:S12]  /*f400*/  ULDC UR4, c[0x0][0xc3c] ;  /* 0x00030f0000047ab9 */ /* 0x000fd80000000800 */
[----:B------:R-:W0:Y:S02]  /*f410*/  @!P1 LDC.64 R2, c[0x0][0xc80] ;  /* 0x00032000ff029b82 */ /* 0x000e240000000a00 */
[----:B0-----:R-:W-:-:S04]  /*f420*/  @!P1 IMAD.WIDE R2, R5, 0x4, R2 ;  /* 0x0000000405029825 */ /* 0x001fc800078e0202 */
[----:B------:R-:W-:-:S06]  /*f430*/  IMAD.MOV.U32 R5, RZ, RZ, RZ ;  /* 0x000000ffff057224 */ /* 0x000fcc00078e00ff */
[----:B------:R-:W4:Y:S01]  /*f440*/  @!P1 LDG.E R5, desc[UR48][R2.64] ;  /* 0x0000003002059981 */ /* 0x000f22000c1e1900 */
[C---:B------:R-:W-:Y:S02]  /*f450*/  ISETP.NE.AND P1, PT, R10.reuse, RZ, PT ;  /* 0x000000ff0a00720c */ /* 0x040fe40003f25270 */
[C---:B------:R-:W-:Y:S02]  /*f460*/  ISETP.GE.U32.AND P2, PT, R10.reuse, 0x2, PT ;  /* 0x000000020a00780c */ /* 0x040fe40003f46070 */
[C---:B------:R-:W-:Y:S02]  /*f470*/  ISETP.GE.U32.AND P3, PT, R10.reuse, 0x4, PT ;  /* 0x000000040a00780c */ /* 0x040fe40003f66070 */
[C---:B------:R-:W-:Y:S02]  /*f480*/  ISETP.GE.U32.AND P4, PT, R10.reuse, 0x8, PT ;  /* 0x000000080a00780c */ /* 0x040fe40003f86070 */
[----:B------:R-:W-:Y:S01]  /*f490*/  ISETP.GE.U32.AND P5, PT, R10, 0x10, PT ;  /* 0x000000100a00780c */ /* 0x000fe20003fa6070 */
[----:B---3--:R-:W-:-:S02]  /*f4a0*/  IMAD.MOV.U32 R9, RZ, RZ, R0 ;  /* 0x000000ffff097224 */ /* 0x008fc400078e0000 */
[----:B----4-:R-:W0:Y:S02]  /*f4b0*/  SHFL.UP PT, R0, R5, 0x1, RZ ;  /* 0x0420000005007989 */ /* 0x010e2400000e00ff */
        /* <DEDUP_REMOVED lines=11> */
[----:B------:R-:W0:Y:S04]  /*f570*/  SHFL.UP PT, R0, R8, 0x10, RZ ;  /* 0x0600000008007989 */ /* 0x000e2800000e00ff */
[----:B------:R-:W-:Y:S01]  /*f580*/  SHFL.IDX PT, R4, R9, 0x1, 0x1f ;  /* 0x00201f0009047f89 */ /* 0x000fe200000e0000 */
[----:B0-----:R-:W-:-:S05]  /*f590*/  SEL R3, R0, RZ, P5 ;  /* 0x000000ff00037207 */ /* 0x001fca0002800000 */
[----:B------:R-:W-:Y:S02]  /*f5a0*/  IMAD.IADD R2, R8, 0x1, R3 ;  /* 0x0000000108027824 */ /* 0x000fe400078e0203 */
[----:B------:R-:W0:Y:S03]  /*f5b0*/  LDC R3, c[0x0][0xc38] ;  /* 0x00030e00ff037b82 */ /* 0x000e260000000800 */
[----:B------:R-:W0:Y:S04]  /*f5c0*/  SHFL.IDX PT, R6, R2, 0x1f, 0x1f ;  /* 0x03e01f0002067f89 */ /* 0x000e2800000e0000 */
[----:B------:R-:W1:Y:S01]  /*f5d0*/  SHFL.IDX PT, R0, R9, RZ, 0x1f ;  /* 0x00001fff09007589 */ /* 0x000e6200000e0000 */
[----:B0-----:R-:W-:-:S04]  /*f5e0*/  IMAD R6, R6, R3, RZ ;  /* 0x0000000306067224 */ /* 0x001fc800078e02ff */
[----:B------:R-:W-:-:S05]  /*f5f0*/  IMAD.IADD R4, R4, 0x1, R6 ;  /* 0x0000000104047824 */ /* 0x000fca00078e0206 */
[----:B-1----:R-:W-:-:S13]  /*f600*/  ISETP.GT.AND P6, PT, R4, R0, PT ;  /* 0x000000000400720c */ /* 0x002fda0003fc4270 */
[----:B------:R-:W-:Y:S05]  /*f610*/  @P6 BRA `(.L_x_400) ;  /* 0x0000000000906947 */ /* 0x000fea0003800000 */
.L_x_404:
[----:B------:R-:W-:-:S04]  /*f620*/  UIADD3 UR45, UR45, 0x1f, URZ ;  /* 0x0000001f2d2d7890 */ /* 0x000fc8000fffe03f */
[----:B------:R-:W-:-:S06]  /*f630*/  UISETP.GE.AND UP0, UPT, UR45, UR4, UPT ;  /* 0x000000042d00728c */ /* 0x000fcc000bf06270 */
[----:B------:R-:W-:-:S13]  /*f640*/  PLOP3.LUT P6, PT, PT, PT, UP0, 0x40, 0x0 ;  /* 0x000000000000781c */ /* 0x000fda0003fce808 */
[----:B------:R-:W-:Y:S05]  /*f650*/  @!P6 BRA `(.L_x_401) ;  /* 0x000000040038e947 */ /* 0x000fea0003800000 */
[----:B------:R-:W0:Y:S01]  /*f660*/  S2R R2, SR_TID.X ;  /* 0x0000000000027919 */ /* 0x000e220000002100 */
[----:B------:R-:W-:Y:S01]  /*f670*/  BSSY B0, `(.L_x_402) ;  /* 0x0000009000007945 */ /* 0x000fe20003800000 */
[----:B------:R-:W-:Y:S01]  /*f680*/  IMAD.MOV.U32 R5, RZ, RZ, RZ ;  /* 0x000000ffff057224 */ /* 0x000fe200078e00ff */
[----:B0-----:R-:W-:-:S05]  /*f690*/  LOP3.LUT R2, R2, 0x1f, RZ, 0xc0, !PT ;  /* 0x0000001f02027812 */ /* 0x001fca00078ec0ff */
[----:B------:R-:W-:-:S05]  /*f6a0*/  VIADD R6, R2, UR45 ;  /* 0x0000002d02067c36 */ /* 0x000fca0008000000 */
[----:B------:R-:W-:-:S13]  /*f6b0*/  ISETP.GE.OR P6, PT, R6, UR4, !P0 ;  /* 0x0000000406007c0c */ /* 0x000fda000c7c6670 */
[----:B------:R-:W-:Y:S05]  /*f6c0*/  @P6 BRA `(.L_x_403) ;  /* 0x00000000000c6947 */ /* 0x000fea0003800000 */
[----:B------:R-:W0:Y:S02]  /*f6d0*/  LDC.64 R2, c[0x0][0xc80] ;  /* 0x00032000ff027b82 */ /* 0x000e240000000a00 */
[----:B0-----:R-:W-:-:S05]  /*f6e0*/  IMAD.WIDE R2, R6, 0x4, R2 ;  /* 0x0000000406027825 */ /* 0x001fca00078e0202 */
[----:B------:R0:W5:Y:S02]  /*f6f0*/  LDG.E R5, desc[UR48][R2.64] ;  /* 0x0000003002057981 */ /* 0x000164000c1e1900 */
.L_x_403:
[----:B------:R-:W-:Y:S05]  /*f700*/  BSYNC B0 ;  /* 0x0000000000007941 */ /* 0x000fea0003800000 */
.L_x_402:
        /* <DEDUP_REMOVED lines=21> */
.L_x_400:
[----:B------:R-:W-:-:S04]  /*f860*/  IMAD.IADD R6, R4, 0x1, -R6 ;  /* 0x0000000104067824 */ /* 0x000fc800078e0a06 */
[----:B------:R-:W-:-:S05]  /*f870*/  IMAD R4, R2, R3, R6 ;  /* 0x0000000302047224 */ /* 0x000fca00078e0206 */
[----:B------:R-:W-:-:S13]  /*f880*/  ISETP.GT.AND P0, PT, R4, R0, PT ;  /* 0x000000000400720c */ /* 0x000fda0003f04270 */
[----:B------:R-:W-:Y:S02]  /*f890*/  VOTEU.ANY UR5, UPT, !P0 ;  /* 0x0000000000057886 */ /* 0x000fe400040e0100 */
[----:B------:R-:W-:Y:S02]  /*f8a0*/  UPOPC UR4, UR5 ;  /* 0x00000005000472bf */ /* 0x000fe40008000000 */
[----:B------:R-:W-:-:S04]  /*f8b0*/  ISETP.NE.AND P0, PT, RZ, UR5, PT ;  /* 0x00000005ff007c0c */ /* 0x000fc8000bf05270 */
[----:B------:R-:W-:-:S06]  /*f8c0*/  IMAD.U32 R4, RZ, RZ, UR4 ;  /* 0x00000004ff047e24 */ /* 0x000fcc000f8e00ff */
[----:B------:R0:W1:Y:S02]  /*f8d0*/  SHFL.IDX PT, R4, R5, R4, 0x1f ;  /* 0x00001f0405047589 */ /* 0x00006400000e0000 */
[----:B0-----:R-:W-:Y:S01]  /*f8e0*/  IMAD.MOV.U32 R5, RZ, RZ, RZ ;  /* 0x000000ffff057224 */ /* 0x001fe200078e00ff */
[----:B------:R-:W-:Y:S06]  /*f8f0*/  @!P0 BRA `(.L_x_405) ;  /* 0x00000000000c8947 */ /* 0x000fec0003800000 */
[----:B------:R-:W-:-:S06]  /*f900*/  UIADD3 UR5, UR4, -0x1, URZ ;  /* 0xffffffff04057890 */ /* 0x000fcc000fffe03f */
[----:B------:R-:W-:-:S06]  /*f910*/  IMAD.U32 R5, RZ, RZ, UR5 ;  /* 0x00000005ff057e24 */ /* 0x000fcc000f8e00ff */
[----:B------:R0:W3:Y:S02]  /*f920*/  SHFL.IDX PT, R5, R2, R5, 0x1f ;  /* 0x00001f0502057589 */ /* 0x0000e400000e0000 */
.L_x_405:
[----:B---3--:R-:W-:Y:S01]  /*f930*/  IMAD R7, R5, R3, R6 ;  /* 0x0000000305077224 */ /* 0x008fe200078e0206 */
[----:B-1----:R-:W-:Y:S01]  /*f940*/  IABS R5, R4 ;  /* 0x0000000400057213 */ /* 0x002fe20000000000 */
[----:B------:R-:W-:Y:S02]  /*f950*/  UIADD3 UR45, UR4, UR45, URZ ;  /* 0x0000002d042d7290 */ /* 0x000fe4000fffe03f */
[----:B------:R-:W-:Y:S01]  /*f960*/  IMAD.IADD R0, R0, 0x1, -R7 ;  /* 0x0000000100007824 */ /* 0x000fe200078e0a07 */
[----:B0-----:R-:W0:Y:S01]  /*f970*/  I2F.RP R2, R5 ;  /* 0x0000000500027306 */ /* 0x001e220000209400 */
[----:B------:R1:W-:Y:S07]  /*f980*/  STL [R1+0x10], R7 ;  /* 0x0000100701007387 */ /* 0x0003ee0000100800 */
[----:B0-----:R-:W0:Y:S02]  /*f990*/  MUFU.RCP R2, R2 ;  /* 0x0000000200027308 */ /* 0x001e240000001000 */
[----:B0-----:R-:W-:-:S06]  /*f9a0*/  VIADD R2, R2, 0xffffffe ;  /* 0x0ffffffe02027836 */ /* 0x001fcc0000000000 */
[----:B------:R-:W0:Y:S02]  /*f9b0*/  F2I.FTZ.U32.TRUNC.NTZ R3, R2 ;  /* 0x0000000200037305 */ /* 0x000e24000021f000 */
[----:B0-----:R-:W-:-:S04]  /*f9c0*/  IMAD.MOV R2, RZ, RZ, -R3 ;  /* 0x000000ffff027224 */ /* 0x001fc800078e0a03 */
[----:B------:R-:W-:Y:S02]  /*f9d0*/  IMAD R6, R2, R5, RZ ;  /* 0x0000000502067224 */ /* 0x000fe400078e02ff */
[----:B------:R-:W-:-:S04]  /*f9e0*/  IMAD.MOV.U32 R2, RZ, RZ, RZ ;  /* 0x000000ffff027224 */ /* 0x000fc800078e00ff */
[----:B------:R-:W-:Y:S01]  /*f9f0*/  IMAD.HI.U32 R2, R3, R6, R2 ;  /* 0x0000000603027227 */ /* 0x000fe200078e0002 */
[----:B------:R-:W-:Y:S02]  /*fa00*/  IABS R6, R4 ;  /* 0x0000000400067213 */ /* 0x000fe40000000000 */
[----:B------:R-:W-:-:S03]  /*fa10*/  IABS R3, R0 ;  /* 0x0000000000037213 */ /* 0x000fc60000000000 */
[----:B------:R-:W-:Y:S02]  /*fa20*/  IMAD.MOV R6, RZ, RZ, -R6 ;  /* 0x000000ffff067224 */ /* 0x000fe400078e0a06 */
[----:B------:R-:W-:-:S04]  /*fa30*/  IMAD.HI.U32 R2, R2, R3, RZ ;  /* 0x0000000302027227 */ /* 0x000fc800078e00ff */
[----:B------:R-:W-:-:S05]  /*fa40*/  IMAD R3, R2, R6, R3 ;  /* 0x0000000602037224 */ /* 0x000fca00078e0203 */
[----:B------:R-:W-:-:S13]  /*fa50*/  ISETP.GT.U32.AND P1, PT, R5, R3, PT ;  /* 0x000000030500720c */ /* 0x000fda0003f24070 */
[----:B------:R-:W-:Y:S02]  /*fa60*/  @!P1 IMAD.IADD R3, R3, 0x1, -R5 ;  /* 0x0000000103039824 */ /* 0x000fe400078e0a05 */
[----:B------:R-:W-:Y:S01]  /*fa70*/  @!P1 VIADD R2, R2, 0x1 ;  /* 0x0000000102029836 */ /* 0x000fe20000000000 */
[----:B------:R-:W-:Y:S02]  /*fa80*/  ISETP.NE.AND P1, PT, R4, RZ, PT ;  /* 0x000000ff0400720c */ /* 0x000fe40003f25270 */
[----:B------:R-:W-:Y:S02]  /*fa90*/  ISETP.GE.U32.AND P0, PT, R3, R5, PT ;  /* 0x000000050300720c */ /* 0x000fe40003f06070 */
[----:B------:R-:W-:-:S04]  /*faa0*/  LOP3.LUT R3, R0, R4, RZ, 0x3c, !PT ;  /* 0x0000000400037212 */ /* 0x000fc800078e3cff */
[----:B------:R-:W-:-:S07]  /*fab0*/  ISETP.GE.AND P2, PT, R3, RZ, PT ;  /* 0x000000ff0300720c */ /* 0x000fce0003f46270 */
[----:B------:R-:W-:-:S06]  /*fac0*/  @P0 VIADD R2, R2, 0x1 ;  /* 0x0000000102020836 */ /* 0x000fcc0000000000 */
[----:B------:R-:W-:Y:S01]  /*fad0*/  @!P2 IMAD.MOV R2, RZ, RZ, -R2 ;  /* 0x000000ffff02a224 */ /* 0x000fe200078e0a02 */
[----:B------:R-:W-:-:S04]  /*fae0*/  @!P1 LOP3.LUT R2, RZ, R4, RZ, 0x33, !PT ;  /* 0x00000004ff029212 */ /* 0x000fc800078e33ff */
[----:B------:R-:W-:Y:S01]  /*faf0*/  R2UR UR36, R2 ;  /* 0x00000000022472ca */ /* 0x000fe200000e0000 */
[----:B------:R-:W-:-:S04]  /*fb00*/  IMAD.MOV R3, RZ, RZ, -R2 ;  /* 0x000000ffff037224 */ /* 0x000fc800078e0a02 */
[----:B------:R-:W-:-:S05]  /*fb10*/  IMAD R0, R4, R3, R0 ;  /* 0x0000000304007224 */ /* 0x000fca00078e0200 */
[----:B------:R1:W-:Y:S01]  /*fb20*/  STL [R1+0x14], R0 ;  /* 0x0000140001007387 */ /* 0x0003e20000100800 */
[----:B------:R-:W-:Y:S05]  /*fb30*/  BRA `(.L_x_406) ;  /* 0x0000000000107947 */ /* 0x000fea0003800000 */
.L_x_401:
[----:B------:R0:W-:Y:S01]  /*fb40*/  STL [R1+0x10], R0 ;  /* 0x0000100001007387 */ /* 0x0001e20000100800 */
[----:B------:R-:W-:Y:S01]  /*fb50*/  ULDC UR45, c[0x0][0xc3c] ;  /* 0x00030f00002d7ab9 */ /* 0x000fe20000000800 */
[----:B------:R-:W-:Y:S02]  /*fb60*/  UMOV UR36, URZ ;  /* 0x0000003f00247c82 */ /* 0x000fe40008000000 */
[----:B------:R0:W-:Y:S03]  /*fb70*/  STL [R1+0x14], RZ ;  /* 0x000014ff01007387 */ /* 0x0001e60000100800 */
.L_x_406:
[----:B------:R-:W3:Y:S04]  /*fb80*/  LDL R3, [R1+0x10] ;  /* 0x0000100001037983 */ /* 0x000ee80000100800 */
[----:B------:R-:W4:Y:S01]  /*fb90*/  LDL R2, [R1+0x14] ;  /* 0x0000140001027983 */ /* 0x000f220000100800 */
[----:B------:R-:W-:Y:S02]  /*fba0*/  IMAD.U32 R6, RZ, RZ, UR36 ;  /* 0x00000024ff067e24 */ /* 0x000fe4000f8e00ff */
[----:B-1----:R-:W-:Y:S01]  /*fbb0*/  IMAD.U32 R7, RZ, RZ, UR45 ;  /* 0x0000002dff077e24 */ /* 0x002fe2000f8e00ff */
[----:B0-----:R-:W0:Y:S02]  /*fbc0*/  S2R R0, SR_TID.X ;  /* 0x0000000000007919 */ /* 0x001e240000002100 */
[----:B0-----:R-:W-:Y:S01]  /*fbd0*/  LOP3.LUT R0, R0, 0x1f, RZ, 0xc0, !PT ;  /* 0x0000001f00007812 */ /* 0x001fe200078ec0ff */
[----:B------:R-:W-:Y:S03]  /*fbe0*/  BAR.SYNC.DEFER_BLOCKING 0x4, 0x180 ;  /* 0x0106000000007b1d */ /* 0x000fe60000010000 */
[----:B------:R-:W-:-:S13]  /*fbf0*/  ISETP.NE.AND P0, PT, R0, RZ, PT ;  /* 0x000000ff0000720c */ /* 0x000fda0003f05270 */
[----:B------:R-:W-:Y:S01]  /*fc00*/  @!P0 MOV R0, 0x400 ;  /* 0x0000040000008802 */ /* 0x000fe20000000f00 */
[----:B---3--:R-:W-:Y:S02]  /*fc10*/  IMAD.MOV.U32 R4, RZ, RZ, R3 ;  /* 0x000000ffff047224 */ /* 0x008fe400078e0003 */
[----:B------:R-:W0:Y:S01]  /*fc20*/  @!P0 S2R R3, SR_CgaCtaId ;  /* 0x0000000000038919 */ /* 0x000e220000008800 */
[----:B----4-:R-:W-:Y:S01]  /*fc30*/  IMAD.MOV.U32 R5, RZ, RZ, R2 ;  /* 0x000000ffff057224 */ /* 0x010fe200078e0002 */
[----:B0-----:R-:W-:-:S05]  /*fc40*/  @!P0 LEA R17, R3, R0, 0x18 ;  /* 0x0000000003118211 */ /* 0x001fca00078ec0ff */
[----:B------:R1:W-:Y:S01]  /*fc50*/  @!P0 STS.128 [R17+0x298d0], R4 ;  /* 0x0298d00411008388 */ /* 0x0003e20000000c00 */
[----:B------:R-:W-:Y:S06]  /*fc60*/  BAR.ARV 0x5, 0x180 ;  /* 0x0146000000007b1d */ /* 0x000fec0000002000 */
.L_x_399:
[----:B------:R-:W-:Y:S02]  /*fc70*/  ULDC UR4, c[0x0][0xc3c] ;  /* 0x00030f0000047ab9 */ /* 0x000fe40000000800 */
[----:B------:R-:W-:-:S06]  /*fc80*/  UISETP.GE.AND UP0, UPT, UR45, UR4, UPT ;  /* 0x000000042d00728c */ /* 0x000fcc000bf06270 */
[----:B------:R-:W-:-:S13]  /*fc90*/  PLOP3.LUT P0, PT, PT, PT, UP0, 0x80, 0x0 ;  /* 0x000000000000781c */ /* 0x000fda0003f0f008 */
[----:B------:R-:W-:Y:S05]  /*fca0*/  @!P0 BRA `(.L_x_407) ;  /* 0xffffffbc00b48947 */ /* 0x000fea000383ffff */
.L_x_336:
[----:B------:R-:W3:Y:S01]  /*fcb0*/  LDL.LU R0, [R1+0x28] ;  /* 0x0000280001007983 */ /* 0x000ee20000300800 */
[----:B------:R-:W-:Y:S01]  /*fcc0*/  BSSY B0, `(.L_x_408) ;  /* 0x000000b000007945 */ /* 0x000fe20003800000 */
[----:B01----:R-:W0:Y:S01]  /*fcd0*/  S2R R4, SR_CgaCtaId ;  /* 0x0000000000047919 */ /* 0x003e220000008800 */
[----:B---3--:R-:W-:-:S05]  /*fce0*/  VIADD R0, R0, 0x1 ;  /* 0x0000000100007836 */ /* 0x008fca0000000000 */
[----:B------:R-:W-:-:S04]  /*fcf0*/  LEA.HI R2, R0, R0, RZ, 0x1 ;  /* 0x0000000000027211 */ /* 0x000fc800078f08ff */
[----:B------:R-:W-:-:S05]  /*fd00*/  LOP3.LUT R3, R2, 0xfffffffe, RZ, 0xc0, !PT ;  /* 0xfffffffe02037812 */ /* 0x000fca00078ec0ff */
[----:B------:R-:W-:Y:S01]  /*fd10*/  IMAD.IADD R0, R0, 0x1, -R3 ;  /* 0x0000000100007824 */ /* 0x000fe200078e0a03 */
[----:B------:R-:W-:-:S04]  /*fd20*/  MOV R3, 0x400 ;  /* 0x0000040000037802 */ /* 0x000fc80000000f00 */
[----:B0-----:R-:W-:Y:S02]  /*fd30*/  LEA R3, R4, R3, 0x18 ;  /* 0x0000000304037211 */ /* 0x001fe400078ec0ff */
[----:B------:R-:W-:-:S04]  /*fd40*/  SHF.L.U32 R0, R0, 0x1f, RZ ;  /* 0x0000001f00007819 */ /* 0x000fc800000006ff */
[----:B------:R-:W0:Y:S02]  /*fd50*/  SYNCS.PHASECHK.TRANS64.TRYWAIT P0, [R3+URZ+0x29820], R0 ;  /* 0x02982000030075a7 */ /* 0x000e24000800017f */
[----:B0-----:R-:W-:Y:S05]  /*fd60*/  @!P0 BRA `(.L_x_409) ;  /* 0x0000000c00848947 */ /* 0x001fea0003800000 */
.L_x_448:
[----:B------:R-:W-:Y:S05]  /*fd70*/  BSYNC B0 ;  /* 0x0000000000007941 */ /* 0x000fea0003800000 */
.L_x_408:
[----:B------:R-:W-:-:S03]  /*fd80*/  UMOV UR4, 0xffffffff ;  /* 0xffffffff00047882 */ /* 0x000fc60000000000 */
[----:B------:R-:W-:Y:S05]  /*fd90*/  BRA.DIV UR4, `(.L_x_410) ;  /* 0x0000000e048c7947 */ /* 0x000fea000b800000 */
[----:B0-----:R-:W0:Y:S02]  /*fda0*/  S2R R0, SR_TID.X ;  /* 0x0000000000007919 */ /* 0x001e240000002100 */
[----:B0-----:R-:W-:-:S04]  /*fdb0*/  SHF.R.U32.HI R0, RZ, 0x5, R0 ;  /* 0x00000005ff007819 */ /* 0x001fc80000011600 */
[----:B------:R-:W-:-:S05]  /*fdc0*/  LOP3.LUT R0, R0, 0x3, RZ, 0xc0, !PT ;  /* 0x0000000300007812 */ /* 0x000fca00078ec0ff */
[----:B------:R0:W1:Y:S02]  /*fdd0*/  SHFL.IDX PT, R14, R0, RZ, 0x1f ;  /* 0x00001fff000e7589 */ /* 0x00006400000e0000 */
.L_x_451:
[----:B-1----:R-:W-:Y:S01]  /*fde0*/  ISETP.NE.AND P0, PT, R14, RZ, PT ;  /* 0x000000ff0e00720c */ /* 0x002fe20003f05270 */
[----:B------:R-:W-:-:S12]  /*fdf0*/  BSSY B0, `(.L_x_411) ;  /* 0x000002c000007945 */ /* 0x000fd80003800000 */
[----:B------:R-:W-:Y:S05]  /*fe00*/  @P0 BRA `(.L_x_412) ;  /* 0x0000000000a80947 */ /* 0x000fea0003800000 */
[----:B------:R-:W-:-:S03]  /*fe10*/  UMOV UR4, 0xffffffff ;  /* 0xffffffff00047882 */ /* 0x000fc60000000000 */
[----:B------:R-:W-:Y:S05]  /*fe20*/  BRA.DIV UR4, `(.L_x_413) ;  /* 0x0000000e049c7947 */ /* 0x000fea000b800000 */
[----:B------:R-:W-:-:S13]  /*fe30*/  ELECT P6, URZ, PT ;  /* 0x00000000003f782f */ /* 0x000fda00038c0000 */
.L_x_454:
[----:B------:R-:W-:Y:S05]  /*fe40*/  @!P6 BRA `(.L_x_412) ;  /* 0x000000000098e947 */ /* 0x000fea0003800000 */
[----:B------:R-:W-:-:S06]  /*fe50*/  ULOP3.LUT UR4, UR38, 0x2, URZ, 0xfc, !UPT ;  /* 0x0000000226047892 */ /* 0x000fcc000f8efc3f */
[----:B0-----:R-:W-:-:S05]  /*fe60*/  IMAD.U32 R0, RZ, RZ, UR4 ;  /* 0x00000004ff007e24 */ /* 0x001fca000f8e00ff */
[----:B------:R-:W-:-:S13]  /*fe70*/  ISETP.NE.AND P0, PT, R0, 0x3, PT ;  /* 0x000000030000780c */ /* 0x000fda0003f05270 */
[----:B------:R-:W-:Y:S05]  /*fe80*/  @!P0 BRA `(.L_x_414) ;  /* 0x0000000000048947 */ /* 0x000fea0003800000 */
[----:B------:R-:W-:Y:S01]  /*fe90*/  BPT.TRAP 0x1 ;  /* 0x000000040000795c */ /* 0x000fe20000300000 */
.L_x_414:
[----:B------:R-:W3:Y:S01]  /*fea0*/  LDL.LU R6, [R1] ;  /* 0x0000000001067983 */ /* 0x000ee20000300800 */
[----:B------:R-:W-:Y:S02]  /*feb0*/  VIADD R5, R3, 0x29840 ;  /* 0x0002984003057836 */ /* 0x000fe40000000000 */
[C---:B------:R-:W-:Y:S02]  /*fec0*/  VIADD R0, R18.reuse, 0x1 ;  /* 0x0000000112007836 */ /* 0x040fe40000000000 */
[----:B------:R-:W-:-:S03]  /*fed0*/  IMAD R7, R18, 0x8, R5 ;  /* 0x0000000812077824 */ /* 0x000fc600078e0205 */
[----:B------:R-:W-:-:S04]  /*fee0*/  ISETP.NE.AND P2, PT, R0, 0x2, PT ;  /* 0x000000020000780c */ /* 0x000fc80003f45270 */
[----:B------:R-:W-:Y:S02]  /*fef0*/  SEL R2, RZ, 0x1, P2 ;  /* 0x00000001ff027807 */ /* 0x000fe40001000000 */
[C---:B---3--:R-:W-:Y:S02]  /*ff00*/  SHF.L.U32 R4, R6.reuse, 0x1f, RZ ;  /* 0x0000001f06047819 */ /* 0x048fe400000006ff */
[----:B------:R-:W-:Y:S02]  /*ff10*/  LOP3.LUT R6, R6, R2, RZ, 0x3c, !PT ;  /* 0x0000000206067212 */ /* 0x000fe400078e3cff */
[----:B------:R-:W0:Y:S01]  /*ff20*/  SYNCS.PHASECHK.TRANS64.TRYWAIT P1, [R7+URZ], R4 ;  /* 0x00000004070075a7 */ /* 0x000e22000802017f */
[----:B------:R-:W-:Y:S02]  /*ff30*/  SEL R2, R0, RZ, P2 ;  /* 0x000000ff00027207 */ /* 0x000fe40001000000 */
[----:B------:R-:W-:-:S03]  /*ff40*/  SHF.L.U32 R0, R6, 0x1f, RZ ;  /* 0x0000001f06007819 */ /* 0x000fc600000006ff */
[----:B------:R-:W-:Y:S01]  /*ff50*/  IMAD R5, R2, 0x8, R5 ;  /* 0x0000000802057824 */ /* 0x000fe200078e0205 */
[----:B0-----:R-:W-:Y:S06]  /*ff60*/  @!P1 BRA `(.L_x_415) ;  /* 0x0000000c006c9947 */ /* 0x001fec0003800000 */
.L_x_455:
[----:B------:R-:W1:Y:S02]  /*ff70*/  SYNCS.PHASECHK.TRANS64.TRYWAIT P1, [R5+URZ], R0 ;  /* 0x00000000050075a7 */ /* 0x000e64000802017f */
[----:B-1----:R-:W-:Y:S05]  /*ff80*/  @!P1 BRA `(.L_x_416) ;  /* 0x0000000c00789947 */ /* 0x002fea0003800000 */
.L_x_456:
[----:B------:R-:W-:Y:S05]  /*ff90*/  @!P0 BRA `(.L_x_417) ;  /* 0x0000000000048947 */ /* 0x000fea0003800000 */
[----:B------:R-:W-:Y:S01]  /*ffa0*/  BPT.TRAP 0x1 ;  /* 0x000000040000795c */ /* 0x000fe20000300000 */
.L_x_417:
[----:B-1----:R-:W-:-:S04]  /*ffb0*/  IMAD R5, R18, 0x8, R3 ;  /* 0x0000000812057824 */ /* 0x002fc800078e0203 */
[----:B------:R-:W1:Y:S02]  /*ffc0*/  SYNCS.PHASECHK.TRANS64.TRYWAIT P1, [R5+URZ+0x29860], R4 ;  /* 0x02986004050075a7 */ /* 0x000e64000802017f */
[----:B-1----:R-:W-:Y:S05]  /*ffd0*/  @!P1 BRA `(.L_x_418) ;  /* 0x0000000c00789947 */ /* 0x002fea0003800000 */
.L_x_457:
[----:B------:R-:W-:Y:S05]  /*ffe0*/  @!P0 BRA `(.L_x_419) ;  /* 0x0000000000048947 */ /* 0x000fea0003800000 */
[----:B------:R-:W-:Y:S01]  /*fff0*/  BPT.TRAP 0x1 ;  /* 0x000000040000795c */ /* 0x000fe20000300000 */
.L_x_419:
[----:B------:R-:W-:-:S04]  /*10000*/  IMAD R3, R2, 0x8, R3 ;  /* 0x0000000802037824 */ /* 0x000fc800078e0203 */
[----:B------:R-:W3:Y:S02]  /*10010*/  SYNCS.PHASECHK.TRANS64.TRYWAIT P1, [R3+URZ+0x29860], R0 ;  /* 0x02986000030075a7 */ /* 0x000ee4000802017f */
[----:B---3--:R-:W-:Y:S05]  /*10020*/  @!P1 BRA `(.L_x_420) ;  /* 0x0000000c00789947 */ /* 0x008fea0003800000 */
.L_x_458:
[----:B------:R-:W-:Y:S05]  /*10030*/  @!P0 BRA `(.L_x_421) ;  /* 0x0000000000048947 */ /* 0x000fea0003800000 */
[----:B------:R-:W-:Y:S01]  /*10040*/  BPT.TRAP 0x1 ;  /* 0x000000040000795c */ /* 0x000fe20000300000 */
.L_x_421:
[----:B------:R-:W4:Y:S02]  /*10050*/  SYNCS.PHASECHK.TRANS64.TRYWAIT P0, [R5+URZ+0x29880], R4 ;  /* 0x02988004050075a7 */ /* 0x000f24000800017f */
[----:B----4-:R-:W-:Y:S05]  /*10060*/  @!P0 BRA `(.L_x_422) ;  /* 0x0000000c007c8947 */ /* 0x010fea0003800000 */
.L_x_423:
[----:B------:R0:W0:Y:S02]  /*10070*/  SYNCS.PHASECHK.TRANS64.TRYWAIT P0, [R3+URZ+0x29880], R0 ;  /* 0x02988000030075a7 */ /* 0x000024000800017f */
[----:B0-----:R-:W-:Y:S05]  /*10080*/  @!P0 NANOSLEEP.SYNCS 0x989680 ;  /* 0x009896800000895d */ /* 0x001fea0003900000 */
[----:B------:R-:W0:Y:S02]  /*10090*/  @!P0 SYNCS.PHASECHK.TRANS64 P0, [R3+URZ+0x29880], R0 ;  /* 0x02988000030085a7 */ /* 0x000e24000800007f */
[----:B0-----:R-:W-:Y:S05]  /*100a0*/  @!P0 BRA `(.L_x_423) ;  /* 0xfffffffc00f08947 */ /* 0x001fea000383ffff */
.L_x_412:
[----:B------:R-:W-:Y:S05]  /*100b0*/  BSYNC B0 ;  /* 0x0000000000007941 */ /* 0x000fea0003800000 */
.L_x_411:
[----:B------:R-:W-:Y:S05]  /*100c0*/  EXIT ;  /* 0x000000000000794d */ /* 0x000fea0003800000 */
.L_x_286:
[----:B0-----:R0:W1:Y:S02]  /*100d0*/  SYNCS.PHASECHK.TRANS64.TRYWAIT P1, [R0+URZ+0x29800], R5 ;  /* 0x02980005000075a7 */ /* 0x001064000802017f */
[----:B-1----:R-:W-:Y:S05]  /*100e0*/  @!P1 NANOSLEEP.SYNCS 0x989680 ;  /* 0x009896800000995d */ /* 0x002fea0003900000 */
[----:B------:R-:W1:Y:S02]  /*100f0*/  @!P1 SYNCS.PHASECHK.TRANS64 P1, [R0+URZ+0x29800], R5 ;  /* 0x02980005000095a7 */ /* 0x000e64000802007f */
[----:B-1----:R-:W-:Y:S05]  /*10100*/  @!P1 BRA `(.L_x_286) ;  /* 0xfffffffc00f09947 */ /* 0x002fea000383ffff */
[----:B------:R-:W-:Y:S05]  /*10110*/  BRA `(.L_x_424) ;  /* 0xffffff1800207947 */ /* 0x000fea000383ffff */
.L_x_290:
[----:B-1----:R1:W2:Y:S02]  /*10120*/  SYNCS.PHASECHK.TRANS64.TRYWAIT P1, [R6+URZ+0x29830], R5 ;  /* 0x02983005060075a7 */ /* 0x0022a4000802017f */
[----:B--2---:R-:W-:Y:S05]  /*10130*/  @!P1 NANOSLEEP.SYNCS 0x989680 ;  /* 0x009896800000995d */ /* 0x004fea0003900000 */
[----:B------:R-:W2:Y:S02]  /*10140*/  @!P1 SYNCS.PHASECHK.TRANS64 P1, [R6+URZ+0x29830], R5 ;  /* 0x02983005060095a7 */ /* 0x000ea4000802007f */
[----:B--2---:R-:W-:Y:S05]  /*10150*/  @!P1 BRA `(.L_x_290) ;  /* 0xfffffffc00f09947 */ /* 0x004fea000383ffff */
[----:B------:R-:W-:Y:S05]  /*10160*/  BRA `(.L_x_289) ;  /* 0xffffff1800487947 */ /* 0x000fea000383ffff */
.L_x_295:
[----:B-1----:R-:W-:-:S04]  /*10170*/  IMAD.U32 R3, RZ, RZ, UR6 ;  /* 0x00000006ff037e24 */ /* 0x002fc8000f8e00ff */
[----:B------:R1:W2:Y:S03]  /*10180*/  SYNCS.PHASECHK.TRANS64.TRYWAIT P1, [R3+URZ+0x29830], R0 ;  /* 0x02983000030075a7 */ /* 0x0002a6000802017f */
[----:B--2---:R-:W-:Y:S05]  /*10190*/  @!P1 NANOSLEEP.SYNCS 0x989680 ;  /* 0x009896800000995d */ /* 0x004fea0003900000 */
[----:B------:R-:W2:Y:S02]  /*101a0*/  @!P1 SYNCS.PHASECHK.TRANS64 P1, [R3+URZ+0x29830], R0 ;  /* 0x02983000030095a7 */ /* 0x000ea4000802007f */
[----:B--2---:R-:W-:Y:S05]  /*101b0*/  @!P1 BRA `(.L_x_295) ;  /* 0xfffffffc00ec9947 */ /* 0x004fea000383ffff */
[----:B------:R-:W-:Y:S05]  /*101c0*/  BRA `(.L_x_292) ;  /* 0xffffff4c00287947 */ /* 0x000fea000383ffff */
.L_x_299:
[----:B-1----:R-:W-:-:S04]  /*101d0*/  IMAD.U32 R3, RZ, RZ, UR6 ;  /* 0x00000006ff037e24 */ /* 0x002fc8000f8e00ff */
[----:B------:R1:W2:Y:S03]  /*101e0*/  SYNCS.PHASECHK.TRANS64.TRYWAIT P1, [R3+URZ+0x29850], R0 ;  /* 0x02985000030075a7 */ /* 0x0002a6000802017f */
[----:B--2---:R-:W-:Y:S05]  /*101f0*/  @!P1 NANOSLEEP.SYNCS 0x989680 ;  /* 0x009896800000995d */ /* 0x004fea0003900000 */
[----:B------:R-:W2:Y:S02]  /*10200*/  @!P1 SYNCS.PHASECHK.TRANS64 P1, [R3+URZ+0x29850], R0 ;  /* 0x02985000030095a7 */ /* 0x000ea4000802007f */
[----:B--2---:R-:W-:Y:S05]  /*10210*/  @!P1 BRA `(.L_x_299) ;  /* 0xfffffffc00ec9947 */ /* 0x004fea000383ffff */
[----:B------:R-:W-:Y:S05]  /*10220*/  BRA `(.L_x_296) ;  /* 0xffffff5800347947 */ /* 0x000fea000383ffff */
.L_x_305:
[----:B-1----:R1:W2:Y:S02]  /*10230*/  SYNCS.PHASECHK.TRANS64.TRYWAIT P1, [R15+URZ+0x29850], R8 ;  /* 0x029850080f0075a7 */ /* 0x0022a4000802017f */
[----:B--2---:R-:W-:Y:S05]  /*10240*/  @!P1 NANOSLEEP.SYNCS 0x989680 ;  /* 0x009896800000995d */ /* 0x004fea0003900000 */
[----:B------:R-:W2:Y:S02]  /*10250*/  @!P1 SYNCS.PHASECHK.TRANS64 P1, [R15+URZ+0x29850], R8 ;  /* 0x029850080f0095a7 */ /* 0x000ea4000802007f */
[----:B--2---:R-:W-:Y:S05]  /*10260*/  @!P1 BRA `(.L_x_305) ;  /* 0xfffffffc00f09947 */ /* 0x004fea000383ffff */
[----:B------:R-:W-:Y:S05]  /*10270*/  BRA `(.L_x_304) ;  /* 0xffffff78003c7947 */ /* 0x000fea000383ffff */
.L_x_351:
[----:B------:R-:W-:Y:S02]  /*10280*/  IMAD.MOV.U32 R13, RZ, RZ, R0 ;  /* 0x000000ffff0d7224 */ /* 0x000fe400078e0000 */
[----:B------:R-:W-:Y:S02]  /*10290*/  IMAD.MOV.U32 R12, RZ, RZ, RZ ;  /* 0x000000ffff0c7224 */ /* 0x000fe400078e00ff */
[----:B------:R-:W-:Y:S02]  /*102a0*/  IMAD.MOV.U32 R11, RZ, RZ, 0x1f ;  /* 0x0000001fff0b7424 */ /* 0x000fe400078e00ff */
[----:B------:R-:W-:-:S07]  /*102b0*/  IMAD.MOV.U32 R15, RZ, RZ, -0x1 ;  /* 0xffffffffff0f7424 */ /* 0x000fce00078e00ff */
[----:B--23--:R-:W-:Y:S05]  /*102c0*/  WARPSYNC.COLLECTIVE R15, `(.L_x_425) ;  /* 0x000000000f087348 */ /* 0x00cfea0003c00000 */
[----:B------:R0:W1:Y:S02]  /*102d0*/  SHFL.IDX P6, R14, R13, R12, R11 ;  /* 0x0000000c0d0e7389 */ /* 0x00006400000c000b */
[----:B0123--:R-:W-:Y:S01]  /*102e0*/  ENDCOLLECTIVE ;  /* 0x000000000000791b */ /* 0x00ffe20003800000 */
.L_x_425:
[----:B------:R-:W-:Y:S05]  /*102f0*/  BRA `(.L_x_426) ;  /* 0xffffffc400907947 */ /* 0x000fea000383ffff */
.L_x_353:
[----:B------:R-:W-:Y:S01]  /*10300*/  BSSY B0, `(.L_x_427) ;  /* 0x0000006000007945 */ /* 0x000fe20003800000 */
[----:B------:R-:W-:-:S07]  /*10310*/  IMAD.MOV.U32 R15, RZ, RZ, -0x1 ;  /* 0xffffffffff0f7424 */ /* 0x000fce00078e00ff */
[----:B--23--:R-:W-:Y:S05]  /*10320*/  WARPSYNC.COLLECTIVE R15, `(.L_x_428) ;  /* 0x000000000f0c7348 */ /* 0x00cfea0003c00000 */
[----:B------:R-:W-:Y:S02]  /*10330*/  ELECT P6, UR62, PT ;  /* 0x00000000003e782f */ /* 0x000fe400038c0000 */
[----:B------:R-:W-:Y:S01]  /*10340*/  MOV R14, UR62 ;  /* 0x0000003e000e7c02 */ /* 0x000fe20008000f00 */
[----:B--23--:R-:W-:Y:S10]  /*10350*/  ENDCOLLECTIVE ;  /* 0x000000000000791b */ /* 0x00cff40003800000 */
.L_x_428:
[----:B------:R-:W-:Y:S05]  /*10360*/  BSYNC B0 ;  /* 0x0000000000007941 */ /* 0x000fea0003800000 */
.L_x_427:
[----:B------:R-:W-:Y:S05]  /*10370*/  BRA `(.L_x_429) ;  /* 0xffffffc400a07947 */ /* 0x000fea000383ffff */
.L_x_355:
[----:B0-----:R0:W1:Y:S02]  /*10380*/  SYNCS.PHASECHK.TRANS64.TRYWAIT P0, [R2+URZ+0x29880], R3 ;  /* 0x02988003020075a7 */ /* 0x001064000800017f */
[----:B-1----:R-:W-:Y:S05]  /*10390*/  @!P0 NANOSLEEP.SYNCS 0x989680 ;  /* 0x009896800000895d */ /* 0x002fea0003900000 */
[----:B------:R-:W1:Y:S02]  /*103a0*/  @!P0 SYNCS.PHASECHK.TRANS64 P0, [R2+URZ+0x29880], R3 ;  /* 0x02988003020085a7 */ /* 0x000e64000800007f */
[----:B-1----:R-:W-:Y:S05]  /*103b0*/  @!P0 BRA `(.L_x_355) ;  /* 0xfffffffc00f08947 */ /* 0x002fea000383ffff */
[----:B------:R-:W-:Y:S05]  /*103c0*/  BRA `(.L_x_430) ;  /* 0xffffffc800007947 */ /* 0x000fea000383ffff */
.L_x_357:
[----:B-1----:R1:W3:Y:S02]  /*103d0*/  SYNCS.PHASECHK.TRANS64.TRYWAIT P0, [R2+URZ+0x29840], R3 ;  /* 0x02984003020075a7 */ /* 0x0022e4000800017f */
[----:B---3--:R-:W-:Y:S05]  /*103e0*/  @!P0 NANOSLEEP.SYNCS 0x989680 ;  /* 0x009896800000895d */ /* 0x008fea0003900000 */
[----:B------:R-:W3:Y:S02]  /*103f0*/  @!P0 SYNCS.PHASECHK.TRANS64 P0, [R2+URZ+0x29840], R3 ;  /* 0x02984003020085a7 */ /* 0x000ee4000800007f */
[----:B---3--:R-:W-:Y:S05]  /*10400*/  @!P0 BRA `(.L_x_357) ;  /* 0xfffffffc00f08947 */ /* 0x008fea000383ffff */
[----:B------:R-:W-:Y:S05]  /*10410*/  BRA `(.L_x_431) ;  /* 0xffffffc800507947 */ /* 0x000fea000383ffff */
.L_x_361:
[----:B------:R-:W-:Y:S01]  /*10420*/  IMAD.MOV.U32 R13, RZ, RZ, R2 ;  /* 0x000000ffff0d7224 */ /* 0x000fe200078e0002 */
[----:B------:R-:W-:Y:S01]  /*10430*/  LOP3.LUT R7, R7, 0x7f, RZ, 0xc0, !PT ;  /* 0x0000007f07077812 */ /* 0x000fe200078ec0ff */
[----:B------:R-:W-:Y:S02]  /*10440*/  IMAD.MOV.U32 R12, RZ, RZ, RZ ;  /* 0x000000ffff0c7224 */ /* 0x000fe400078e00ff */
[----:B------:R-:W-:Y:S01]  /*10450*/  IMAD.MOV.U32 R11, RZ, RZ, 0x1c1f ;  /* 0x00001c1fff0b7424 */ /* 0x000fe200078e00ff */
[----:B------:R-:W-:Y:S01]  /*10460*/  SHF.R.U32.HI R7, RZ, 0x2, R7 ;  /* 0x00000002ff077819 */ /* 0x000fe20000011607 */
[----:B------:R-:W-:Y:S02]  /*10470*/  IMAD.MOV.U32 R15, RZ, RZ, -0x1 ;  /* 0xffffffffff0f7424 */ /* 0x000fe400078e00ff */
[----:B------:R-:W-:Y:S02]  /*10480*/  IMAD R4, R19, R8, RZ ;  /* 0x0000000813047224 */ /* 0x000fe400078e02ff */
[----:B------:R-:W-:-:S07]  /*10490*/  IMAD.IADD R0, R7, 0x1, R0 ;  /* 0x0000000107007824 */ /* 0x000fce00078e0200 */
[----:B--2--5:R-:W-:Y:S05]  /*104a0*/  WARPSYNC.COLLECTIVE R15, `(.L_x_432) ;  /* 0x000000000f087348 */ /* 0x024fea0003c00000 */
[----:B------:R0:W1:Y:S02]  /*104b0*/  SHFL.IDX P6, R14, R13, R12, R11 ;  /* 0x0000000c0d0e7389 */ /* 0x00006400000c000b */
[----:B012--5:R-:W-:Y:S01]  /*104c0*/  ENDCOLLECTIVE ;  /* 0x000000000000791b */ /* 0x027fe20003800000 */
.L_x_432:
[----:B------:R-:W-:Y:S01]  /*104d0*/  ISETP.GE.AND P4, PT, R0, R4, PT ;  /* 0x000000040000720c */ /* 0x000fe20003f86270 */
[----:B------:R-:W-:Y:S02]  /*104e0*/  IMAD.MOV.U32 R13, RZ, RZ, R3 ;  /* 0x000000ffff0d7224 */ /* 0x000fe400078e0003 */
[----:B------:R-:W-:-:S10]  /*104f0*/  IMAD.MOV.U32 R5, RZ, RZ, R14 ;  /* 0x000000ffff057224 */ /* 0x000fd400078e000e */
[----:B------:R-:W-:Y:S05]  /*10500*/  WARPSYNC.COLLECTIVE R15, `(.L_x_433) ;  /* 0x000000000f087348 */ /* 0x000fea0003c00000 */
[----:B------:R0:W1:Y:S02]  /*10510*/  SHFL.IDX P6, R14, R13, R12, R11 ;  /* 0x0000000c0d0e7389 */ /* 0x00006400000c000b */
[----:B01----:R-:W-:Y:S01]  /*10520*/  ENDCOLLECTIVE ;  /* 0x000000000000791b */ /* 0x003fe20003800000 */
.L_x_433:
[----:B------:R-:W-:Y:S02]  /*10530*/  IMAD.MOV.U32 R13, RZ, RZ, R2 ;  /* 0x000000ffff0d7224 */ /* 0x000fe400078e0002 */
[----:B------:R-:W-:Y:S02]  /*10540*/  IMAD.MOV.U32 R12, RZ, RZ, 0x1 ;  /* 0x00000001ff0c7424 */ /* 0x000fe400078e00ff */
[----:B------:R-:W-:-:S07]  /*10550*/  IMAD.MOV.U32 R6, RZ, RZ, R14 ;  /* 0x000000ffff067224 */ /* 0x000fce00078e000e */
[----:B------:R-:W-:Y:S05]  /*10560*/  WARPSYNC.COLLECTIVE R15, `(.L_x_434) ;  /* 0x000000000f087348 */ /* 0x000fea0003c00000 */
[----:B------:R0:W1:Y:S02]  /*10570*/  SHFL.IDX P6, R14, R13, R12, R11 ;  /* 0x0000000c0d0e7389 */ /* 0x00006400000c000b */
[----:B01----:R-:W-:Y:S01]  /*10580*/  ENDCOLLECTIVE ;  /* 0x000000000000791b */ /* 0x003fe20003800000 */
.L_x_434:
        /* <DEDUP_REMOVED lines=8> */
[----:B------:R0:W-:Y:S02]  /*10610*/  @!P4 LDGSTS.E.BYPASS.LTC128B.128 [R9+0x14400], desc[UR48][R6.64], !P0 ;  /* 0x144000000609cfae */ /* 0x0001e4000c101d70 */
[----:B------:R-:W-:Y:S02]  /*10620*/  ISETP.GE.AND P3, PT, R5, R4, PT ;  /* 0x000000040500720c */ /* 0x000fe40003f66270 */
[----:B------:R0:W-:Y:S01]  /*10630*/  @!P4 LDGSTS.E.BYPASS.LTC128B.128 [R9+0x16400], desc[UR48][R6.64+0x40], !P1 ;  /* 0x164000400609cfae */ /* 0x0001e2000c901d70 */
[----:B------:R-:W-:-:S03]  /*10640*/  IMAD.MOV.U32 R5, RZ, RZ, R14 ;  /* 0x000000ffff057224 */ /* 0x000fc600078e000e */
[----:B------:R0:W-:Y:S07]  /*10650*/  @!P4 LDGSTS.E.BYPASS.LTC128B.128 [R9+0x18400], desc[UR48][R6.64+0x80], !P2 ;  /* 0x184000800609cfae */ /* 0x0001ee000d101d70 */
[----:B0-----:R-:W-:Y:S05]  /*10660*/  WARPSYNC.COLLECTIVE R15, `(.L_x_435) ;  /* 0x000000000f087348 */ /* 0x001fea0003c00000 */
[----:B------:R1:W2:Y:S02]  /*10670*/  SHFL.IDX P6, R14, R13, R12, R11 ;  /* 0x0000000c0d0e7389 */ /* 0x0002a400000c000b */
[----:B012---:R-:W-:Y:S01]  /*10680*/  ENDCOLLECTIVE ;  /* 0x000000000000791b */ /* 0x007fe20003800000 */
.L_x_435:
[----:B------:R-:W-:Y:S02]  /*10690*/  IMAD.MOV.U32 R13, RZ, RZ, R2 ;  /* 0x000000ffff0d7224 */ /* 0x000fe400078e0002 */
[----:B------:R-:W-:Y:S02]  /*106a0*/  IMAD.MOV.U32 R12, RZ, RZ, 0x2 ;  /* 0x00000002ff0c7424 */ /* 0x000fe400078e00ff */
[----:B------:R-:W-:-:S07]  /*106b0*/  IMAD.MOV.U32 R6, RZ, RZ, R14 ;  /* 0x000000ffff067224 */ /* 0x000fce00078e000e */
[----:B------:R-:W-:Y:S05]  /*106c0*/  WARPSYNC.COLLECTIVE R15, `(.L_x_436) ;  /* 0x000000000f087348 */ /* 0x000fea0003c00000 */
[----:B------:R0:W1:Y:S02]  /*106d0*/  SHFL.IDX P6, R14, R13, R12, R11 ;  /* 0x0000000c0d0e7389 */ /* 0x00006400000c000b */
[----:B01----:R-:W-:Y:S01]  /*106e0*/  ENDCOLLECTIVE ;  /* 0x000000000000791b */ /* 0x003fe20003800000 */
.L_x_436:
        /* <DEDUP_REMOVED lines=16> */
.L_x_437:
[----:B------:R-:W-:Y:S02]  /*107f0*/  IMAD.MOV.U32 R13, RZ, RZ, R2 ;  /* 0x000000ffff0d7224 */ /* 0x000fe400078e0002 */
[----:B------:R-:W-:Y:S02]  /*10800*/  IMAD.MOV.U32 R12, RZ, RZ, 0x3 ;  /* 0x00000003ff0c7424 */ /* 0x000fe400078e00ff */
[----:B------:R-:W-:-:S07]  /*10810*/  IMAD.MOV.U32 R6, RZ, RZ, R14 ;  /* 0x000000ffff067224 */ /* 0x000fce00078e000e */
[----:B------:R-:W-:Y:S05]  /*10820*/  WARPSYNC.COLLECTIVE R15, `(.L_x_438) ;  /* 0x000000000f087348 */ /* 0x000fea0003c00000 */
[----:B------:R0:W1:Y:S02]  /*10830*/  SHFL.IDX P6, R14, R13, R12, R11 ;  /* 0x0000000c0d0e7389 */ /* 0x00006400000c000b */
[----:B01----:R-:W-:Y:S01]  /*10840*/  ENDCOLLECTIVE ;  /* 0x000000000000791b */ /* 0x003fe20003800000 */
.L_x_438:
        /* <DEDUP_REMOVED lines=14> */
.L_x_439:
[----:B------:R-:W-:Y:S01]  /*10930*/  IMAD.MOV.U32 R3, RZ, RZ, R14 ;  /* 0x000000ffff037224 */ /* 0x000fe200078e000e */
[----:B------:R-:W-:Y:S06]  /*10940*/  BRA `(.L_x_440) ;  /* 0xffffffcc00b87947 */ /* 0x000fec000383ffff */
.L_x_366:
[----:B0-----:R0:W1:Y:S02]  /*10950*/  SYNCS.PHASECHK.TRANS64.TRYWAIT P0, [R17+URZ+0x29820], R0 ;  /* 0x02982000110075a7 */ /* 0x001064000800017f */
[----:B-1----:R-:W-:Y:S05]  /*10960*/  @!P0 NANOSLEEP.SYNCS 0x989680 ;  /* 0x009896800000895d */ /* 0x002fea0003900000 */
[----:B------:R-:W1:Y:S02]  /*10970*/  @!P0 SYNCS.PHASECHK.TRANS64 P0, [R17+URZ+0x29820], R0 ;  /* 0x02982000110085a7 */ /* 0x000e64000800007f */
[----:B-1----:R-:W-:Y:S05]  /*10980*/  @!P0 BRA `(.L_x_366) ;  /* 0xfffffffc00f08947 */ /* 0x002fea000383ffff */
[----:B------:R-:W-:Y:S05]  /*10990*/  BRA `(.L_x_441) ;  /* 0xffffffd000287947 */ /* 0x000fea000383ffff */
.L_x_372:
[----:B---3--:R3:W4:Y:S02]  /*109a0*/  SYNCS.PHASECHK.TRANS64.TRYWAIT P0, [R5+URZ+0x29880], R4 ;  /* 0x02988004050075a7 */ /* 0x008724000800017f */
[----:B----4-:R-:W-:Y:S05]  /*109b0*/  @!P0 NANOSLEEP.SYNCS 0x989680 ;  /* 0x009896800000895d */ /* 0x010fea0003900000 */
[----:B------:R-:W4:Y:S02]  /*109c0*/  @!P0 SYNCS.PHASECHK.TRANS64 P0, [R5+URZ+0x29880], R4 ;  /* 0x02988004050085a7 */ /* 0x000f24000800007f */
[----:B----4-:R-:W-:Y:S05]  /*109d0*/  @!P0 BRA `(.L_x_372) ;  /* 0xfffffffc00f08947 */ /* 0x010fea000383ffff */
[----:B------:R-:W-:Y:S05]  /*109e0*/  BRA `(.L_x_442) ;  /* 0xffffffd000e07947 */ /* 0x000fea000383ffff */
.L_x_377:
[----:B----4-:R4:W0:Y:S02]  /*109f0*/  SYNCS.PHASECHK.TRANS64.TRYWAIT P0, [R5+URZ+0x29840], R4 ;  /* 0x02984004050075a7 */ /* 0x010824000800017f */
[----:B0-----:R-:W-:Y:S05]  /*10a00*/  @!P0 NANOSLEEP.SYNCS 0x989680 ;  /* 0x009896800000895d */ /* 0x001fea0003900000 */
[----:B------:R-:W0:Y:S02]  /*10a10*/  @!P0 SYNCS.PHASECHK.TRANS64 P0, [R5+URZ+0x29840], R4 ;  /* 0x02984004050085a7 */ /* 0x000e24000800007f */
[----:B0-----:R-:W-:Y:S05]  /*10a20*/  @!P0 BRA `(.L_x_377) ;  /* 0xfffffffc00f08947 */ /* 0x001fea000383ffff */
[----:B------:R-:W-:Y:S05]  /*10a30*/  BRA `(.L_x_443) ;  /* 0xffffffd4005c7947 */ /* 0x000fea000383ffff */
.L_x_385:
[----:B----4-:R4:W0:Y:S02]  /*10a40*/  SYNCS.PHASECHK.TRANS64.TRYWAIT P0, [R19+URZ+0x29870], R4 ;  /* 0x02987004130075a7 */ /* 0x010824000800017f */
[----:B0-----:R-:W-:Y:S05]  /*10a50*/  @!P0 NANOSLEEP.SYNCS 0x989680 ;  /* 0x009896800000895d */ /* 0x001fea0003900000 */
[----:B------:R-:W0:Y:S02]  /*10a60*/  @!P0 SYNCS.PHASECHK.TRANS64 P0, [R19+URZ+0x29870], R4 ;  /* 0x02987004130085a7 */ /* 0x000e24000800007f */
[----:B0-----:R-:W-:Y:S05]  /*10a70*/  @!P0 BRA `(.L_x_385) ;  /* 0xfffffffc00f08947 */ /* 0x001fea000383ffff */
[----:B------:R-:W-:Y:S05]  /*10a80*/  BRA `(.L_x_444) ;  /* 0xffffffd800747947 */ /* 0x000fea000383ffff */
.L_x_387:
[----:B------:R0:W0:Y:S02]  /*10a90*/  SYNCS.PHASECHK.TRANS64.TRYWAIT P0, [R19+URZ+0x29860], R0 ;  /* 0x02986000130075a7 */ /* 0x000024000800017f */
[----:B0-----:R-:W-:Y:S05]  /*10aa0*/  @!P0 NANOSLEEP.SYNCS 0x989680 ;  /* 0x009896800000895d */ /* 0x001fea0003900000 */
[----:B------:R-:W0:Y:S02]  /*10ab0*/  @!P0 SYNCS.PHASECHK.TRANS64 P0, [R19+URZ+0x29860], R0 ;  /* 0x02986000130085a7 */ /* 0x000e24000800007f */
[----:B0-----:R-:W-:Y:S05]  /*10ac0*/  @!P0 BRA `(.L_x_387) ;  /* 0xfffffffc00f08947 */ /* 0x001fea000383ffff */
[----:B------:R-:W-:Y:S05]  /*10ad0*/  BRA `(.L_x_445) ;  /* 0xffffffd8007c7947 */ /* 0x000fea000383ffff */
.L_x_394:
[----:B0-----:R0:W1:Y:S02]  /*10ae0*/  SYNCS.PHASECHK.TRANS64.TRYWAIT P1, [R16+URZ+0x29870], R3 ;  /* 0x02987003100075a7 */ /* 0x001064000802017f */
[----:B-1----:R-:W-:Y:S05]  /*10af0*/  @!P1 NANOSLEEP.SYNCS 0x989680 ;  /* 0x009896800000995d */ /* 0x002fea0003900000 */
[----:B------:R-:W1:Y:S02]  /*10b00*/  @!P1 SYNCS.PHASECHK.TRANS64 P1, [R16+URZ+0x29870], R3 ;  /* 0x02987003100095a7 */ /* 0x000e64000802007f */
[----:B-1----:R-:W-:Y:S05]  /*10b10*/  @!P1 BRA `(.L_x_394) ;  /* 0xfffffffc00f09947 */ /* 0x002fea000383ffff */
[----:B------:R-:W-:Y:S05]  /*10b20*/  BRA `(.L_x_446) ;  /* 0xffffffe000507947 */ /* 0x000fea000383ffff */
.L_x_396:
[----:B0-----:R0:W1:Y:S02]  /*10b30*/  SYNCS.PHASECHK.TRANS64.TRYWAIT P1, [R16+URZ+0x29860], R3 ;  /* 0x02986003100075a7 */ /* 0x001064000802017f */
[----:B-1----:R-:W-:Y:S05]  /*10b40*/  @!P1 NANOSLEEP.SYNCS 0x989680 ;  /* 0x009896800000995d */ /* 0x002fea0003900000 */
[----:B------:R-:W1:Y:S02]  /*10b50*/  @!P1 SYNCS.PHASECHK.TRANS64 P1, [R16+URZ+0x29860], R3 ;  /* 0x02986003100095a7 */ /* 0x000e64000802007f */
[----:B-1----:R-:W-:Y:S05]  /*10b60*/  @!P1 BRA `(.L_x_396) ;  /* 0xfffffffc00f09947 */ /* 0x002fea000383ffff */
[----:B------:R-:W-:Y:S05]  /*10b70*/  BRA `(.L_x_447) ;  /* 0xffffffe000587947 */ /* 0x000fea000383ffff */
.L_x_409:
[----:B0-----:R0:W1:Y:S02]  /*10b80*/  SYNCS.PHASECHK.TRANS64.TRYWAIT P0, [R3+URZ+0x29820], R0 ;  /* 0x02982000030075a7 */ /* 0x001064000800017f */
[----:B-1----:R-:W-:Y:S05]  /*10b90*/  @!P0 NANOSLEEP.SYNCS 0x989680 ;  /* 0x009896800000895d */ /* 0x002fea0003900000 */
[----:B------:R-:W1:Y:S02]  /*10ba0*/  @!P0 SYNCS.PHASECHK.TRANS64 P0, [R3+URZ+0x29820], R0 ;  /* 0x02982000030085a7 */ /* 0x000e64000800007f */
[----:B-1----:R-:W-:Y:S05]  /*10bb0*/  @!P0 BRA `(.L_x_409) ;  /* 0xfffffffc00f08947 */ /* 0x002fea000383ffff */
[----:B------:R-:W-:Y:S05]  /*10bc0*/  BRA `(.L_x_448) ;  /* 0xfffffff000687947 */ /* 0x000fea000383ffff */
.L_x_410:
[----:B------:R-:W1:Y:S01]  /*10bd0*/  S2R R2, SR_TID.X ;  /* 0x0000000000027919 */ /* 0x000e620000002100 */
[----:B------:R-:W-:Y:S01]  /*10be0*/  BSSY B0, `(.L_x_449) ;  /* 0x000000a000007945 */ /* 0x000fe20003800000 */
[----:B------:R-:W-:Y:S02]  /*10bf0*/  IMAD.MOV.U32 R12, RZ, RZ, RZ ;  /* 0x000000ffff0c7224 */ /* 0x000fe400078e00ff */
[----:B------:R-:W-:Y:S02]  /*10c00*/  IMAD.MOV.U32 R11, RZ, RZ, 0x1f ;  /* 0x0000001fff0b7424 */ /* 0x000fe400078e00ff */
[----:B------:R-:W-:Y:S01]  /*10c10*/  IMAD.MOV.U32 R15, RZ, RZ, -0x1 ;  /* 0xffffffffff0f7424 */ /* 0x000fe200078e00ff */
[----:B-1----:R-:W-:-:S04]  /*10c20*/  SHF.R.U32.HI R2, RZ, 0x5, R2 ;  /* 0x00000005ff027819 */ /* 0x002fc80000011602 */
[----:B------:R-:W-:-:S05]  /*10c30*/  LOP3.LUT R2, R2, 0x3, RZ, 0xc0, !PT ;  /* 0x0000000302027812 */ /* 0x000fca00078ec0ff */
[----:B------:R-:W-:-:S07]  /*10c40*/  IMAD.MOV.U32 R13, RZ, RZ, R2 ;  /* 0x000000ffff0d7224 */ /* 0x000fce00078e0002 */
[----:B0-2---:R-:W-:Y:S05]  /*10c50*/  WARPSYNC.COLLECTIVE R15, `(.L_x_450) ;  /* 0x000000000f087348 */ /* 0x005fea0003c00000 */
[----:B------:R1:W3:Y:S02]  /*10c60*/  SHFL.IDX P6, R14, R13, R12, R11 ;  /* 0x0000000c0d0e7389 */ /* 0x0002e400000c000b */
[----:B0123--:R-:W-:Y:S01]  /*10c70*/  ENDCOLLECTIVE ;  /* 0x000000000000791b */ /* 0x00ffe20003800000 */
.L_x_450:
[----:B------:R-:W-:Y:S05]  /*10c80*/  BSYNC B0 ;  /* 0x0000000000007941 */ /* 0x000fea0003800000 */
.L_x_449:
[----:B------:R-:W-:Y:S05]  /*10c90*/  BRA `(.L_x_451) ;  /* 0xfffffff000507947 */ /* 0x000fea000383ffff */
.L_x_413:
[----:B------:R-:W-:Y:S01]  /*10ca0*/  BSSY B1, `(.L_x_452) ;  /* 0x0000006000017945 */ /* 0x000fe20003800000 */
[----:B------:R-:W-:-:S07]  /*10cb0*/  IMAD.MOV.U32 R15, RZ, RZ, -0x1 ;  /* 0xffffffffff0f7424 */ /* 0x000fce00078e00ff */
[----:B0-2---:R-:W-:Y:S05]  /*10cc0*/  WARPSYNC.COLLECTIVE R15, `(.L_x_453) ;  /* 0x000000000f0c7348 */ /* 0x005fea0003c00000 */
[----:B------:R-:W-:Y:S02]  /*10cd0*/  ELECT P6, UR62, PT ;  /* 0x00000000003e782f */ /* 0x000fe400038c0000 */
[----:B------:R-:W-:Y:S01]  /*10ce0*/  MOV R14, UR62 ;  /* 0x0000003e000e7c02 */ /* 0x000fe20008000f00 */
[----:B0-2---:R-:W-:Y:S10]  /*10cf0*/  ENDCOLLECTIVE ;  /* 0x000000000000791b */ /* 0x005ff40003800000 */
.L_x_453:
[----:B------:R-:W-:Y:S05]  /*10d00*/  BSYNC B1 ;  /* 0x0000000000017941 */ /* 0x000fea0003800000 */
.L_x_452:
[----:B------:R-:W-:Y:S05]  /*10d10*/  BRA `(.L_x_454) ;  /* 0xfffffff000487947 */ /* 0x000fea000383ffff */
.L_x_415:
[----:B0-----:R0:W1:Y:S02]  /*10d20*/  SYNCS.PHASECHK.TRANS64.TRYWAIT P1, [R7+URZ], R4 ;  /* 0x00000004070075a7 */ /* 0x001064000802017f */
[----:B-1----:R-:W-:Y:S05]  /*10d30*/  @!P1 NANOSLEEP.SYNCS 0x989680 ;  /* 0x009896800000995d */ /* 0x002fea0003900000 */
[----:B------:R-:W1:Y:S02]  /*10d40*/  @!P1 SYNCS.PHASECHK.TRANS64 P1, [R7+URZ], R4 ;  /* 0x00000004070095a7 */ /* 0x000e64000802007f */
[----:B-1----:R-:W-:Y:S05]  /*10d50*/  @!P1 BRA `(.L_x_415) ;  /* 0xfffffffc00f09947 */ /* 0x002fea000383ffff */
[----:B------:R-:W-:Y:S05]  /*10d60*/  BRA `(.L_x_455) ;  /* 0xfffffff000807947 */ /* 0x000fea000383ffff */
.L_x_416:
[----:B-1----:R1:W3:Y:S02]  /*10d70*/  SYNCS.PHASECHK.TRANS64.TRYWAIT P1, [R5+URZ], R0 ;  /* 0x00000000050075a7 */ /* 0x0022e4000802017f */
[----:B---3--:R-:W-:Y:S05]  /*10d80*/  @!P1 NANOSLEEP.SYNCS 0x989680 ;  /* 0x009896800000995d */ /* 0x008fea0003900000 */
[----:B------:R-:W3:Y:S02]  /*10d90*/  @!P1 SYNCS.PHASECHK.TRANS64 P1, [R5+URZ], R0 ;  /* 0x00000000050095a7 */ /* 0x000ee4000802007f */
[----:B---3--:R-:W-:Y:S05]  /*10da0*/  @!P1 BRA `(.L_x_416) ;  /* 0xfffffffc00f09947 */ /* 0x008fea000383ffff */
[----:B------:R-:W-:Y:S05]  /*10db0*/  BRA `(.L_x_456) ;  /* 0xfffffff000747947 */ /* 0x000fea000383ffff */
.L_x_418:
[----:B-1----:R1:W3:Y:S02]  /*10dc0*/  SYNCS.PHASECHK.TRANS64.TRYWAIT P1, [R5+URZ+0x29860], R4 ;  /* 0x02986004050075a7 */ /* 0x0022e4000802017f */
[----:B---3--:R-:W-:Y:S05]  /*10dd0*/  @!P1 NANOSLEEP.SYNCS 0x989680 ;  /* 0x009896800000995d */ /* 0x008fea0003900000 */
[----:B------:R-:W3:Y:S02]  /*10de0*/  @!P1 SYNCS.PHASECHK.TRANS64 P1, [R5+URZ+0x29860], R4 ;  /* 0x02986004050095a7 */ /* 0x000ee4000802007f */
[----:B---3--:R-:W-:Y:S05]  /*10df0*/  @!P1 BRA `(.L_x_418) ;  /* 0xfffffffc00f09947 */ /* 0x008fea000383ffff */
[----:B------:R-:W-:Y:S05]  /*10e00*/  BRA `(.L_x_457) ;  /* 0xfffffff000747947 */ /* 0x000fea000383ffff */
.L_x_420:
[----:B---3--:R3:W4:Y:S02]  /*10e10*/  SYNCS.PHASECHK.TRANS64.TRYWAIT P1, [R3+URZ+0x29860], R0 ;  /* 0x02986000030075a7 */ /* 0x008724000802017f */
[----:B----4-:R-:W-:Y:S05]  /*10e20*/  @!P1 NANOSLEEP.SYNCS 0x989680 ;  /* 0x009896800000995d */ /* 0x010fea0003900000 */
[----:B------:R-:W4:Y:S02]  /*10e30*/  @!P1 SYNCS.PHASECHK.TRANS64 P1, [R3+URZ+0x29860], R0 ;  /* 0x02986000030095a7 */ /* 0x000f24000802007f */
[----:B----4-:R-:W-:Y:S05]  /*10e40*/  @!P1 BRA `(.L_x_420) ;  /* 0xfffffffc00f09947 */ /* 0x010fea000383ffff */
[----:B------:R-:W-:Y:S05]  /*10e50*/  BRA `(.L_x_458) ;  /* 0xfffffff000747947 */ /* 0x000fea000383ffff */
.L_x_422:
[----:B----4-:R4:W0:Y:S02]  /*10e60*/  SYNCS.PHASECHK.TRANS64.TRYWAIT P0, [R5+URZ+0x29880], R4 ;  /* 0x02988004050075a7 */ /* 0x010824000800017f */
[----:B0-----:R-:W-:Y:S05]  /*10e70*/  @!P0 NANOSLEEP.SYNCS 0x989680 ;  /* 0x009896800000895d */ /* 0x001fea0003900000 */
[----:B------:R-:W0:Y:S02]  /*10e80*/  @!P0 SYNCS.PHASECHK.TRANS64 P0, [R5+URZ+0x29880], R4 ;  /* 0x02988004050085a7 */ /* 0x000e24000800007f */
[----:B0-----:R-:W-:Y:S05]  /*10e90*/  @!P0 BRA `(.L_x_422) ;  /* 0xfffffffc00f08947 */ /* 0x001fea000383ffff */
[----:B------:R-:W-:Y:S05]  /*10ea0*/  BRA `(.L_x_423) ;  /* 0xfffffff000707947 */ /* 0x000fea000383ffff */
.L_x_459:
        /* <DEDUP_REMOVED lines=13> */
.L_x_2851:


//--------------------- .text._ZN7cutlass13device_kernelIN5flash11enable_sm90INS1_16FlashAttnFwdSm90INS1_25CollectiveMainloopFwdSm90ILi2EN4cute5tupleIJNS5_1CILi1EEES8_S8_EEENS6_IJNS7_ILi128EEENS7_ILi160EEENS7_ILi192EEEEEELi128ENS_12float_e4m3_tEfNS_4arch4Sm90ELb0ELb0ELb0ELb1ELb0ELb1ELb0ELb1ELb1ELb1ELb0ELb0EEENS1_21CollectiveEpilogueFwdINS6_IJSA_SA_SB_EEES9_NS_10bfloat16_tESG_Li256ELb1ELb1ELb0ELb1EEENS1_36VarlenDynamicPersistentTileSchedulerILi128ELi160ELi256ELi128ELb0ELb1ELb1ELb0ELb1ELb1EEEEEEEEEvNT_6ParamsE --------------------------
	.section	.text._ZN7cutlass13device_kernelIN5flash11enable_sm90INS1_16FlashAttnFwdSm90INS1_25CollectiveMainloopFwdSm90ILi2EN4cute5tupleIJNS5_1CILi1EEES8_S8_EEENS6_IJNS7_ILi128EEENS7_ILi160EEENS7_ILi192EEEEEELi128ENS_12float_e4m3_tEfNS_4arch4Sm90ELb0ELb0ELb0ELb1ELb0ELb1ELb0ELb1ELb1ELb1ELb0ELb0EEENS1_21CollectiveEpilogueFwdINS6_IJSA_SA_SB_EEES9_NS_10bfloat16_tESG_Li256ELb1ELb1ELb0ELb1EEENS1_36VarlenDynamicPersistentTileSchedulerILi128ELi160ELi256ELi128ELb0ELb1ELb1ELb0ELb1ELb1EEEEEEEEEvNT_6ParamsE,"ax",@progbits
	.align	128
.text._ZN7cutlass13device_kernelIN5flash11enable_sm90INS1_16FlashAttnFwdSm90INS1_25CollectiveMainloopFwdSm90ILi2EN4cute5tupleIJNS5_1CILi1EEES8_S8_EEENS6_IJNS7_ILi128EEENS7_ILi160EEENS7_ILi192EEEEEELi128ENS_12float_e4m3_tEfNS_4arch4Sm90ELb0ELb0ELb0ELb1ELb0ELb1ELb0ELb1ELb1ELb1ELb0ELb0EEENS1_21CollectiveEpilogueFwdINS6_IJSA_SA_SB_EEES9_NS_10bfloat16_tESG_Li256ELb1ELb1ELb0ELb1EEENS1_36VarlenDynamicPersistentTileSchedulerILi128ELi160ELi256ELi128ELb0ELb1ELb1ELb0ELb1ELb1EEEEEEEEEvNT_6ParamsE:
        .type           _ZN7cutlass13device_kernelIN5flash11enable_sm90INS1_16FlashAttnFwdSm90INS1_25CollectiveMainloopFwdSm90ILi2EN4cute5tupleIJNS5_1CILi1EEES8_S8_EEENS6_IJNS7_ILi128EEENS7_ILi160EEENS7_ILi192EEEEEELi128ENS_12float_e4m3_tEfNS_4arch4Sm90ELb0ELb0ELb0ELb1ELb0ELb1ELb0ELb1ELb1ELb1ELb0ELb0EEENS1_21CollectiveEpilogueFwdINS6_IJSA_SA_SB_EEES9_NS_10bfloat16_tESG_Li256ELb1ELb1ELb0ELb1EEENS1_36VarlenDynamicPersistentTileSchedulerILi128ELi160ELi256ELi128ELb0ELb1ELb1ELb0ELb1ELb1EEEEEEEEEvNT_6ParamsE,@function
        .size           _ZN7cutlass13device_kernelIN5flash11enable_sm90INS1_16FlashAttnFwdSm90INS1_25CollectiveMainloopFwdSm90ILi2EN4cute5tupleIJNS5_1CILi1EEES8_S8_EEENS6_IJNS7_ILi128EEENS7_ILi160EEENS7_ILi192EEEEEELi128ENS_12float_e4m3_tEfNS_4arch4Sm90ELb0ELb0ELb0ELb1ELb0ELb1ELb0ELb1ELb1ELb1ELb0ELb0EEENS1_21CollectiveEpilogueFwdINS6_IJSA_SA_SB_EEES9_NS_10bfloat16_tESG_Li256ELb1ELb1ELb0ELb1EEENS1_36VarlenDynamicPersistentTileSchedulerILi128ELi160ELi256ELi128ELb0ELb1ELb1ELb0ELb1ELb1EEEEEEEEEvNT_6ParamsE,(.L_x_2852 - _ZN7cutlass13device_kernelIN5flash11enable_sm90INS1_16FlashAttnFwdSm90INS1_25CollectiveMainloopFwdSm90ILi2EN4cute5tupleIJNS5_1CILi1EEES8_S8_EEENS6_IJNS7_ILi128EEENS7_ILi160EEENS7_ILi192EEEEEELi128ENS_12float_e4m3_tEfNS_4arch4Sm90ELb0ELb0ELb0ELb1ELb0ELb1ELb0ELb1ELb1ELb1ELb0ELb0EEENS1_21CollectiveEpilogueFwdINS6_IJSA_SA_SB_EEES9_NS_10bfloat16_tESG_Li256ELb1ELb1ELb0ELb1EEENS1_36VarlenDynamicPersistentTileSchedulerILi128ELi160ELi256ELi128ELb0ELb1ELb1ELb0ELb1ELb1EEEEEEEEEvNT_6ParamsE)
        .other          _ZN7cutlass13device_kernelIN5flash11enable_sm90INS1_16FlashAttnFwdSm90INS1_25CollectiveMainloopFwdSm90ILi2EN4cute5tupleIJNS5_1CILi1EEES8_S8_EEENS6_IJNS7_ILi128EEENS7_ILi160EEENS7_ILi192EEEEEELi128ENS_12float_e4m3_tEfNS_4arch4Sm90ELb0ELb0ELb0ELb1ELb0ELb1ELb0ELb1ELb1ELb1ELb0ELb0EEENS1_21CollectiveEpilogueFwdINS6_IJSA_SA_SB_EEES9_NS_10bfloat16_tESG_Li256ELb1ELb1ELb0ELb1EEENS1_36VarlenDynamicPersistentTileSchedulerILi128ELi160ELi256ELi128ELb0ELb1ELb1ELb0ELb1ELb1EEEEEEEEEvNT_6ParamsE,@"STO_CUDA_ENTRY STV_DEFAULT"
_ZN7cutlass13device_kernelIN5flash11enable_sm90INS1_16FlashAttnFwdSm90INS1_25CollectiveMainloopFwdSm90ILi2EN4cute5tupleIJNS5_1CILi1EEES8_S8_EEENS6_IJNS7_ILi128EEENS7_ILi160EEENS7_ILi192EEEEEELi128ENS_12float_e4m3_tEfNS_4arch4Sm90ELb0ELb0ELb0ELb1ELb0ELb1ELb0ELb1ELb1ELb1ELb0ELb0EEENS1_21CollectiveEpilogueFwdINS6_IJSA_SA_SB_EEES9_NS_10bfloat16_tESG_Li256ELb1ELb1ELb0ELb1EEENS1_36VarlenDynamicPersistentTileSchedulerILi128ELi160ELi256ELi128ELb0ELb1ELb1ELb0ELb1ELb1EEEEEEEEEvNT_6ParamsE:
        /* <DEDUP_REMOVED lines=13> */
[----:B------:R-:W-:Y:S02]  /*00d0*/  UIADD3 UR10, UP2, UR4, 0x570, URZ ;  /* 0x00000570040a7890 */ /* 0x000fe4000ff5e03f */
[----:B------:R-:W-:Y:S02]  /*00e0*/  UIADD3 UR4, UP3, UR4, 0x670, URZ ;  /* 0x0000067004047890 */ /* 0x000fe4000ff7e03f */
[----:B------:R-:W-:-:S02]  /*00f0*/  UIADD3.X UR7, URZ, UR5, URZ, UP0, !UPT ;  /* 0x000000053f077290 */ /* 0x000fc400087fe43f */
[----:B------:R-:W-:Y:S02]  /*0100*/  UIADD3.X UR9, URZ, UR5, URZ, UP1, !UPT ;  /* 0x000000053f097290 */ /* 0x000fe40008ffe43f */
[----:B------:R-:W-:Y:S02]  /*0110*/  UIADD3.X UR11, URZ, UR5, URZ, UP2, !UPT ;  /* 0x000000053f0b7290 */ /* 0x000fe400097fe43f */
[----:B------:R-:W-:-:S03]  /*0120*/  UIADD3.X UR5, URZ, UR5, URZ, UP3, !UPT ;  /* 0x000000053f057290 */ /* 0x000fc60009ffe43f */
[----:B------:R0:W-:Y:S02]  /*0130*/  UTMACCTL.PF [UR6] ;  /* 0x00000000060079b9 */ /* 0x0001e40008040000 */
[----:B------:R0:W-:Y:S02]  /*0140*/  UTMACCTL.PF [UR8] ;  /* 0x00000000080079b9 */ /* 0x0001e40008040000 */
[----:B------:R0:W-:Y:S02]  /*0150*/  UTMACCTL.PF [UR10] ;  /* 0x000000000a0079b9 */ /* 0x0001e40008040000 */
[----:B------:R0:W-:Y:S02]  /*0160*/  UTMACCTL.PF [UR4] ;  /* 0x00000000040079b9 */ /* 0x0001e40008040000 */
[----:B0-----:R-:W-:Y:S01]  /*0170*/  NOP ;  /* 0x0000000000007918 */ /* 0x001fe20000000000 */
.L_x_461:
[----:B------:R-:W-:Y:S05]  /*0180*/  BSYNC B0 ;  /* 0x0000000000007941 */ /* 0x000fea0003800000 */
.L_x_460:
        /* <DEDUP_REMOVED lines=41> */
.L_x_462:
        /* <DEDUP_REMOVED lines=22> */
.L_x_463:
        /* <DEDUP_REMOVED lines=18> */
.L_x_464:
        /* <DEDUP_REMOVED lines=22> */
.L_x_465:
        /* <DEDUP_REMOVED lines=22> */
.L_x_466:
[----:B------:R-:W-:Y:S01]  /*0960*/  PLOP3.LUT P0, PT, PT, PT, UP0, 0x80, 0x0 ;  /* 0x000000000000781c */ /* 0x000fe20003f0f008 */
[----:B------:R-:W-:Y:S01]  /*0970*/  UMOV UR36, 0x1 ;  /* 0x0000000100247882 */ /* 0x000fe20000000000 */
[----:B------:R-:W-:Y:S01]  /*0980*/  NOP ;  /* 0x0000000000007918 */ /* 0x000fe20000000000 */
[----:B------:R-:W-:Y:S01]  /*0990*/  USEL UR36, UR36, 0x2, !UP0 ;  /* 0x0000000224247887 */ /* 0x000fe2000c000000 */
[----:B------:R-:W-:Y:S01]  /*09a0*/  BSSY B8, `(.L_x_467) ;  /* 0x0002689000087945 */ /* 0x000fe20003800000 */
[----:B------:R-:W-:Y:S01]  /*09b0*/  ULDC.64 UR54, c[0x0][0x208] ;  /* 0x0000820000367ab9 */ /* 0x000fe20000000a00 */
[----:B012-4-:R-:W-:Y:S07]  /*09c0*/  BAR.SYNC.DEFER_BLOCKING 0x0 ;  /* 0x0000000000007b1d */ /* 0x017fee0000010000 */
[----:B------:R-:W-:Y:S05]  /*09d0*/  @!P0 BRA `(.L_x_468) ;  /* 0x0000020000208947 */ /* 0x000fea0003800000 */
.L_x_469:
[----:B------:R-:W-:-:S08]  /*09e0*/  NOP ;  /* 0x0000000000007918 */ /* 0x000fd00000000000 */
[----:B------:R-:W0:Y:S02]  /*09f0*/  USETMAXREG.TRY_ALLOC.CTAPOOL UP0, 0xf0 ;  /* 0x000000f0000079c8 */ /* 0x000e240008000600 */
[----:B0-----:R-:W-:-:S13]  /*0a00*/  PLOP3.LUT P0, PT, PT, PT, UP0, 0x80, 0x0 ;  /* 0x000000000000781c */ /* 0x001fda0003f0f008 */
[----:B------:R-:W-:Y:S05]  /*0a10*/  @!P0 BRA `(.L_x_469) ;  /* 0xfffffffc00f08947 */ /* 0x000fea000383ffff */
[----:B------:R-:W2:Y:S01]  /*0a20*/  LDL.LU R0, [R1+0x10] ;  /* 0x0000100001007983 */ /* 0x000ea20000300800 */
[----:B------:R-:W0:Y:S01]  /*0a30*/  S2R R2, SR_TID.X ;  /* 0x0000000000027919 */ /* 0x000e220000002100 */
[----:B------:R-:W1:Y:S01]  /*0a40*/  S2UR UR37, SR_CgaCtaId ;  /* 0x00000000002579c3 */ /* 0x000e620000008800 */
[----:B------:R-:W-:Y:S01]  /*0a50*/  UMOV UR4, 0x400 ;  /* 0x0000040000047882 */ /* 0x000fe20000000000 */
[----:B0-----:R-:W-:-:S06]  /*0a60*/  SHF.R.U32.HI R2, RZ, 0x7, R2 ;  /* 0x00000007ff027819 */ /* 0x001fcc0000011602 */
[----:B------:R-:W-:Y:S06]  /*0a70*/  BAR.ARV 0x8, 0x180 ;  /* 0x0206000000007b1d */ /* 0x000fec0000002000 */
[----:B------:R-:W-:-:S13]  /*0a80*/  ISETP.NE.AND P0, PT, R2, 0x1, PT ;  /* 0x000000010200780c */ /* 0x000fda0003f05270 */
[----:B------:R-:W-:Y:S08]  /*0a90*/  @!P0 BAR.ARV 0x9, 0x100 ;  /* 0x0244000000008b1d */ /* 0x000ff00000002000 */
[----:B------:R-:W-:Y:S01]  /*0aa0*/  BAR.SYNC.DEFER_BLOCKING 0x5, 0x180 ;  /* 0x0146000000007b1d */ /* 0x000fe20000010000 */
[----:B-1----:R-:W-:-:S06]  /*0ab0*/  ULEA UR4, UR37, UR4, 0x18 ;  /* 0x0000000425047291 */ /* 0x002fcc000f8ec03f */
[----:B------:R-:W-:Y:S01]  /*0ac0*/  IMAD.U32 R16, RZ, RZ, UR4 ;  /* 0x00000004ff107e24 */ /* 0x000fe2000f8e00ff */
[----:B------:R-:W-:-:S04]  /*0ad0*/  ULDC UR4, c[0x0][0xc3c] ;  /* 0x00030f0000047ab9 */ /* 0x000fc80000000800 */
[----:B------:R-:W0:Y:S01]  /*0ae0*/  LDS.128 R204, [R16+0x298d0] ;  /* 0x0298d00010cc7984 */ /* 0x000e220000000c00 */
[----:B------:R-:W-:Y:S06]  /*0af0*/  BAR.ARV 0x4, 0x180 ;  /* 0x0106000000007b1d */ /* 0x000fec0000002000 */
[----:B--2---:R-:W-:-:S04]  /*0b00*/  LOP3.LUT R0, R0, 0xffffffef, RZ, 0xc0, !PT ;  /* 0xffffffef00007812 */ /* 0x004fc800078ec0ff */
[----:B------:R-:W-:-:S05]  /*0b10*/  @P0 LOP3.LUT R0, R0, 0x10, RZ, 0xfc, !PT ;  /* 0x0000001000000812 */ /* 0x000fca00078efcff */
[----:B------:R1:W-:Y:S01]  /*0b20*/  STL [R1+0x10], R0 ;  /* 0x0000100001007387 */ /* 0x0003e20000100800 */
[----:B0-----:R-:W-:-:S13]  /*0b30*/  ISETP.GE.AND P0, PT, R207, UR4, PT ;  /* 0x00000004cf007c0c */ /* 0x001fda000bf06270 */
[----:B-1----:R-:W-:Y:S05]  /*0b40*/  @P0 BRA `(.L_x_470) ;  /* 0x0000026400b80947 */ /* 0x002fea0003800000 */
[----:B------:R-:W0:Y:S01]  /*0b50*/  S2R R0, SR_TID.X ;  /* 0x0000000000007919 */ /* 0x000e220000002100 */
[----:B------:R-:W-:Y:S01]  /*0b60*/  R2UR UR52, R16 ;  /* 0x00000000103472ca */ /* 0x000fe200000e0000 */
[----:B------:R-:W-:Y:S01]  /*0b70*/  IMAD.MOV.U32 R220, RZ, RZ, 0x20 ;  /* 0x00000020ffdc7424 */ /* 0x000fe200078e00ff */
[----:B------:R-:W-:Y:S01]  /*0b80*/  MOV R20, 0xfffffffe ;  /* 0xfffffffe00147802 */ /* 0x000fe20000000f00 */
[----:B------:R-:W-:Y:S01]  /*0b90*/  IMAD.MOV.U32 R169, RZ, RZ, RZ ;  /* 0x000000ffffa97224 */ /* 0x000fe200078e00ff */
[----:B------:R-:W-:Y:S01]  /*0ba0*/  MOV R17, RZ ;  /* 0x000000ff00117202 */ /* 0x000fe20000000f00 */
[----:B------:R-:W-:Y:S01]  /*0bb0*/  IMAD.MOV.U32 R198, RZ, RZ, RZ ;  /* 0x000000ffffc67224 */ /* 0x000fe200078e00ff */
[----:B------:R-:W-:Y:S01]  /*0bc0*/  ULOP3.LUT UR53, UR36, 0x1, URZ, 0xfc, !UPT ;  /* 0x0000000124357892 */ /* 0x000fe2000f8efc3f */
[----:B------:R-:W-:Y:S01]  /*0bd0*/  IMAD.MOV.U32 R156, RZ, RZ, RZ ;  /* 0x000000ffff9c7224 */ /* 0x000fe200078e00ff */
[----:B------:R-:W-:-:S05]  /*0be0*/  UMOV UR43, URZ ;  /* 0x0000003f002b7c82 */ /* 0x000fca0008000000 */
[----:B------:R-:W-:Y:S01]  /*0bf0*/  UIADD3 UR52, UR52, 0x14400, URZ ;  /* 0x0001440034347890 */ /* 0x000fe2000fffe03f */
[----:B0-----:R-:W-:-:S05]  /*0c00*/  VIADD R15, R0, 0xffffff80 ;  /* 0xffffff80000f7836 */ /* 0x001fca0000000000 */
[----:B------:R-:W-:Y:S02]  /*0c10*/  SHF.R.S32.HI R0, RZ, 0x1f, R15 ;  /* 0x0000001fff007819 */ /* 0x000fe4000001140f */
[-C--:B------:R-:W-:Y:S02]  /*0c20*/  LEA.HI R5, R15, R15.reuse, RZ, 0x1 ;  /* 0x0000000f0f057211 */ /* 0x080fe400078f08ff */
[CC--:B------:R-:W-:Y:S02]  /*0c30*/  LEA.HI R2, R0.reuse, R15.reuse, RZ, 0x4 ;  /* 0x0000000f00027211 */ /* 0x0c0fe400078f20ff */
[CC--:B------:R-:W-:Y:S02]  /*0c40*/  LEA.HI R6, R0.reuse, R15.reuse, RZ, 0x2 ;  /* 0x0000000f00067211 */ /* 0x0c0fe400078f10ff */
[----:B------:R-:W-:Y:S02]  /*0c50*/  LEA.HI R3, R0, R15, RZ, 0x5 ;  /* 0x0000000f00037211 */ /* 0x000fe400078f28ff */
[----:B------:R-:W-:-:S02]  /*0c60*/  SHF.R.S32.HI R209, RZ, 0x4, R2 ;  /* 0x00000004ffd17819 */ /* 0x000fc40000011402 */
[--C-:B------:R-:W-:Y:S01]  /*0c70*/  SHF.R.S32.HI R7, RZ, 0x2, R6.reuse ;  /* 0x00000002ff077819 */ /* 0x100fe20000011406 */
[----:B------:R-:W-:Y:S01]  /*0c80*/  IMAD.SHL.U32 R4, R3, 0x20, RZ ;  /* 0x0000002003047824 */ /* 0x000fe200078e00ff */
[----:B------:R-:W-:Y:S02]  /*0c90*/  SHF.R.S32.HI R8, RZ, 0x1f, R6 ;  /* 0x0000001fff087819 */ /* 0x000fe40000011406 */
[C---:B------:R-:W-:Y:S02]  /*0ca0*/  LOP3.LUT R3, R2.reuse, 0x3fffff0, RZ, 0xc0, !PT ;  /* 0x03fffff002037812 */ /* 0x040fe400078ec0ff */
[----:B------:R-:W-:Y:S02]  /*0cb0*/  LEA.HI R2, R2, R209, RZ, 0x1 ;  /* 0x000000d102027211 */ /* 0x000fe400078f08ff */
[----:B------:R-:W-:Y:S02]  /*0cc0*/  LEA.HI R8, R8, R7, RZ, 0x2 ;  /* 0x0000000708087211 */ /* 0x000fe400078f10ff */
[----:B------:R-:W-:-:S02]  /*0cd0*/  SHF.R.S32.HI R168, RZ, 0x1, R5 ;  /* 0x00000001ffa87819 */ /* 0x000fc40000011405 */
[----:B------:R-:W-:Y:S02]  /*0ce0*/  LOP3.LUT R4, R4, 0xfffffc00, RZ, 0xc0, !PT ;  /* 0xfffffc0004047812 */ /* 0x000fe400078ec0ff */
[----:B------:R-:W-:Y:S01]  /*0cf0*/  IADD3 R3, R15, -R3, RZ ;  /* 0x800000030f037210 */ /* 0x000fe20007ffe0ff */
[----:B------:R-:W-:Y:S01]  /*0d00*/  VIADD R218, R168, 0x80 ;  /* 0x00000080a8da7836 */ /* 0x000fe20000000000 */
[----:B------:R-:W-:Y:S02]  /*0d10*/  LOP3.LUT R2, R2, 0x1ffffffe, RZ, 0xc0, !PT ;  /* 0x1ffffffe02027812 */ /* 0x000fe400078ec0ff */
[----:B------:R-:W-:Y:S01]  /*0d20*/  LOP3.LUT R8, R8, 0xfffffffc, RZ, 0xc0, !PT ;  /* 0xfffffffc08087812 */ /* 0x000fe200078ec0ff */
[----:B------:R-:W-:Y:S01]  /*0d30*/  IMAD R3, R3, 0x40, R4 ;  /* 0x0000004003037824 */ /* 0x000fe200078e0204 */
[----:B------:R-:W-:Y:S01]  /*0d40*/  LOP3.LUT R223, R5, 0xfffffffe, RZ, 0xc0, !PT ;  /* 0xfffffffe05df7812 */ /* 0x000fe200078ec0ff */
[----:B------:R-:W-:Y:S01]  /*0d50*/  IMAD.IADD R2, R209, 0x1, -R2 ;  /* 0x00000001d1027824 */ /* 0x000fe200078e0a02 */
[----:B------:R-:W-:Y:S01]  /*0d60*/  LOP3.LUT R6, R6, 0xfffffffc, RZ, 0xc0, !PT ;  /* 0xfffffffc06067812 */ /* 0x000fe200078ec0ff */
[----:B------:R-:W-:Y:S01]  /*0d70*/  IMAD.IADD R8, R7, 0x1, -R8 ;  /* 0x0000000107087824 */ /* 0x000fe200078e0a08 */
[----:B------:R-:W-:Y:S01]  /*0d80*/  SHF.R.S32.HI R7, RZ, 0x1f, R218 ;  /* 0x0000001fff077819 */ /* 0x000fe200000114da */
[C---:B------:R-:W-:Y:S01]  /*0d90*/  IMAD.IADD R223, R15.reuse, 0x1, -R223 ;  /* 0x000000010fdf7824 */ /* 0x040fe200078e0adf */
[----:B------:R-:W-:Y:S01]  /*0da0*/  IADD3 R6, R15, -R6, RZ ;  /* 0x800000060f067210 */ /* 0x000fe20007ffe0ff */
[----:B------:R-:W-:Y:S01]  /*0db0*/  IMAD.SHL.U32 R175, R8, 0x80, RZ ;  /* 0x0000008008af7824 */ /* 0x000fe200078e00ff */
[----:B------:R-:W-:Y:S01]  /*0dc0*/  LEA R2, R2, R3, 0x3 ;  /* 0x0000000302027211 */ /* 0x000fe200078e18ff */
[----:B------:R-:W-:Y:S01]  /*0dd0*/  IMAD.SHL.U32 R22, R223, 0x8, RZ ;  /* 0x00000008df167824 */ /* 0x000fe200078e00ff */
[----:B------:R-:W-:Y:S01]  /*0de0*/  LEA.HI R7, R7, R218, RZ, 0x3 ;  /* 0x000000da07077211 */ /* 0x000fe200078f18ff */
[----:B------:R-:W-:Y:S01]  /*0df0*/  IMAD.SHL.U32 R18, R223, 0x10, RZ ;  /* 0x00000010df127824 */ /* 0x000fe200078e00ff */
[----:B------:R-:W-:Y:S01]  /*0e00*/  LEA.HI R3, R0, R15, RZ, 0x7 ;  /* 0x0000000f00037211 */ /* 0x000fe200078f38ff */
[----:B------:R-:W-:Y:S01]  /*0e10*/  VIADD R172, R22, 0x40 ;  /* 0x0000004016ac7836 */ /* 0x000fe20000000000 */
[----:B------:R-:W-:Y:S01]  /*0e20*/  LEA.HI R4, R6, R6, RZ, 0x1 ;  /* 0x0000000606047211 */ /* 0x000fe200078f08ff */
[----:B------:R-:W-:Y:S01]  /*0e30*/  IMAD.SHL.U32 R10, R7, 0x40, RZ ;  /* 0x00000040070a7824 */ /* 0x000fe200078e00ff */
[----:B------:R-:W-:Y:S01]  /*0e40*/  LOP3.LUT R225, R3, 0xffffff80, RZ, 0xc0, !PT ;  /* 0xffffff8003e17812 */ /* 0x000fe200078ec0ff */
[----:B------:R-:W-:Y:S01]  /*0e50*/  VIADD R170, R22, 0x20 ;  /* 0x0000002016aa7836 */ /* 0x000fe20000000000 */
[----:B------:R-:W-:Y:S01]  /*0e60*/  LOP3.LUT R7, R4, 0x1ffffffe, RZ, 0xc0, !PT ;  /* 0x1ffffffe04077812 */ /* 0x000fe200078ec0ff */
[----:B------:R-:W-:Y:S01]  /*0e70*/  IMAD.IADD R4, R22, 0x1, R172 ;  /* 0x0000000116047824 */ /* 0x000fe200078e02ac */
[----:B------:R-:W-:Y:S01]  /*0e80*/  LEA.HI R11, R218, R218, RZ, 0x1 ;  /* 0x000000dada0b7211 */ /* 0x000fe200078f08ff */
[----:B------:R-:W-:Y:S01]  /*0e90*/  IMAD.IADD R225, R15, 0x1, -R225 ;  /* 0x000000010fe17824 */ /* 0x000fe200078e0ae1 */
[----:B------:R-:W-:Y:S01]  /*0ea0*/  LOP3.LUT R10, R10, 0xfffffe00, RZ, 0xc0, !PT ;  /* 0xfffffe000a0a7812 */ /* 0x000fe200078ec0ff */
[----:B------:R-:W-:Y:S01]  /*0eb0*/  IMAD.IADD R12, R6, 0x1, -R7 ;  /* 0x00000001060c7824 */ /* 0x000fe200078e0a07 */
[----:B------:R-:W-:Y:S01]  /*0ec0*/  LOP3.LUT R9, R11, 0x3fffffe, RZ, 0xc0, !PT ;  /* 0x03fffffe0b097812 */ /* 0x000fe200078ec0ff */
[----:B------:R0:W-:Y:S01]  /*0ed0*/  STL [R1+0x8], R2 ;  /* 0x0000080201007387 */ /* 0x0001e20000100800 */
[----:B------:R-:W-:Y:S01]  /*0ee0*/  SHF.R.S32.HI R13, RZ, 0x1f, R4 ;  /* 0x0000001fff0d7819 */ /* 0x000fe20000011404 */
[----:B------:R-:W-:Y:S01]  /*0ef0*/  VIADD R171, R22, 0x10 ;  /* 0x0000001016ab7836 */ /* 0x000fe20000000000 */
[----:B------:R-:W-:Y:S01]  /*0f00*/  SHF.R.S32.HI R6, RZ, 0x1f, R225 ;  /* 0x0000001fff067819 */ /* 0x000fe200000114e1 */
[----:B------:R-:W-:Y:S01]  /*0f10*/  IMAD.IADD R9, R218, 0x1, -R9 ;  /* 0x00000001da097824 */ /* 0x000fe200078e0a09 */
[----:B------:R-:W-:Y:S01]  /*0f20*/  SHF.R.S32.HI R7, RZ, 0x1f, R5 ;  /* 0x0000001fff077819 */ /* 0x000fe20000011405 */
[C---:B------:R-:W-:Y:S01]  /*0f30*/  VIADD R173, R22.reuse, 0x30 ;  /* 0x0000003016ad7836 */ /* 0x040fe20000000000 */
[-C--:B------:R-:W-:Y:S01]  /*0f40*/  LEA.HI R224, R13, R4.reuse, RZ, 0x4 ;  /* 0x000000040de07211 */ /* 0x080fe200078f20ff */
[----:B------:R-:W-:Y:S01]  /*0f50*/  IMAD R200, R9, 0x40, R10 ;  /* 0x0000004009c87824 */ /* 0x000fe200078e020a */
[----:B------:R-:W-:Y:S01]  /*0f60*/  LEA.HI R13, R13, R4, RZ, 0x6 ;  /* 0x000000040d0d7211 */ /* 0x000fe200078f30ff */
[----:B------:R-:W-:Y:S01]  /*0f70*/  VIADD R174, R22, 0x50 ;  /* 0x0000005016ae7836 */ /* 0x000fe20000000000 */
[----:B------:R-:W-:-:S02]  /*0f80*/  LEA.HI R4, R6, R225, RZ, 0x2 ;  /* 0x000000e106047211 */ /* 0x000fc400078f10ff */
[----:B0-----:R-:W-:Y:S02]  /*0f90*/  IADD3 R2, R22, R170, RZ ;  /* 0x000000aa16027210 */ /* 0x001fe40007ffe0ff */
[----:B------:R-:W-:Y:S02]  /*0fa0*/  LEA.HI R7, R7, R168, RZ, 0x3 ;  /* 0x000000a807077211 */ /* 0x000fe400078f18ff */
[----:B------:R-:W-:Y:S02]  /*0fb0*/  LOP3.LUT R10, R4, 0x7ffffffc, RZ, 0xc0, !PT ;  /* 0x7ffffffc040a7812 */ /* 0x000fe400078ec0ff */
[----:B------:R-:W-:Y:S02]  /*0fc0*/  SHF.R.S32.HI R9, RZ, 0x1f, R2 ;  /* 0x0000001fff097819 */ /* 0x000fe40000011402 */
[----:B------:R-:W-:Y:S01]  /*0fd0*/  LOP3.LUT R7, R7, 0xfffffff8, RZ, 0xc0, !PT ;  /* 0xfffffff807077812 */ /* 0x000fe200078ec0ff */
[----:B------:R-:W-:Y:S01]  /*0fe0*/  IMAD.IADD R237, R225, 0x1, -R10 ;  /* 0x00000001e1ed7824 */ /* 0x000fe200078e0a0a */
[----:B------:R-:W-:-:S02]  /*0ff0*/  LEA.HI R222, R9, R2, RZ, 0x4 ;  /* 0x0000000209de7211 */ /* 0x000fc400078f20ff */
[----:B------:R-:W-:Y:S01]  /*1000*/  LEA.HI R14, R9, R2, RZ, 0x6 ;  /* 0x00000002090e7211 */ /* 0x000fe200078f30ff */
[----:B------:R-:W-:Y:S01]  /*1010*/  IMAD.IADD R236, R168, 0x1, -R7 ;  /* 0x00000001a8ec7824 */ /* 0x000fe200078e0a07 */
[--C-:B------:R-:W-:Y:S01]  /*1020*/  SHF.R.S32.HI R9, RZ, 0x2, R4.reuse ;  /* 0x00000002ff097819 */ /* 0x100fe20000011404 */
[----:B------:R-:W-:Y:S01]  /*1030*/  IMAD R237, R237, R20, 0xa0 ;  /* 0x000000a0eded7424 */ /* 0x000fe200078e0214 */
[----:B------:R-:W-:Y:S01]  /*1040*/  SHF.R.S32.HI R10, RZ, 0x1f, R4 ;  /* 0x0000001fff0a7819 */ /* 0x000fe20000011404 */
[----:B------:R-:W-:Y:S01]  /*1050*/  IMAD.SHL.U32 R2, R236, 0x80, RZ ;  /* 0x00000080ec027824 */ /* 0x000fe200078e00ff */
[----:B------:R-:W-:Y:S01]  /*1060*/  SHF.R.S32.HI R234, RZ, 0x7, R3 ;  /* 0x00000007ffea7819 */ /* 0x000fe20000011403 */
[----:B------:R-:W-:Y:S01]  /*1070*/  IMAD.SHL.U32 R14, R14, 0x80, RZ ;  /* 0x000000800e0e7824 */ /* 0x000fe200078e00ff */
[----:B------:R-:W-:Y:S02]  /*1080*/  LEA.HI R10, R10, R9, RZ, 0x3 ;  /* 0x000000090a0a7211 */ /* 0x000fe400078f18ff */
[----:B------:R-:W-:-:S02]  /*1090*/  LEA.HI R0, R0, R15, RZ, 0x3 ;  /* 0x0000000f00007211 */ /* 0x000fc400078f18ff */
[----:B------:R-:W-:Y:S02]  /*10a0*/  LOP3.LUT R10, R10, 0xfffffff8, RZ, 0xc0, !PT ;  /* 0xfffffff80a0a7812 */ /* 0x000fe400078ec0ff */
[----:B------:R-:W-:Y:S02]  /*10b0*/  LEA.HI R3, R3, R234, RZ, 0x1 ;  /* 0x000000ea03037211 */ /* 0x000fe400078f08ff */
[----:B------:R-:W-:Y:S01]  /*10c0*/  LEA.HI R6, R6, R225, RZ, 0x5 ;  /* 0x000000e106067211 */ /* 0x000fe200078f28ff */
[----:B------:R-:W-:Y:S01]  /*10d0*/  IMAD.IADD R9, R9, 0x1, -R10 ;  /* 0x0000000109097824 */ /* 0x000fe200078e0a0a */
[----:B------:R-:W-:Y:S02]  /*10e0*/  LOP3.LUT R7, R2, 0x380, RZ, 0xc0, !PT ;  /* 0x0000038002077812 */ /* 0x000fe400078ec0ff */
[----:B------:R-:W-:Y:S02]  /*10f0*/  LEA.HI R5, R5, R168, RZ, 0x1 ;  /* 0x000000a805057211 */ /* 0x000fe400078f08ff */
[----:B------:R-:W-:-:S02]  /*1100*/  LOP3.LUT R212, R0, 0xfffffff8, RZ, 0xc0, !PT ;  /* 0xfffffff800d47812 */ /* 0x000fc400078ec0ff */
[----:B------:R-:W-:Y:S02]  /*1110*/  LOP3.LUT R3, R3, 0x3fffffe, RZ, 0xc0, !PT ;  /* 0x03fffffe03037812 */ /* 0x000fe400078ec0ff */
[----:B------:R-:W-:Y:S01]  /*1120*/  SHF.R.S32.HI R6, RZ, 0x5, R6 ;  /* 0x00000005ff067819 */ /* 0x000fe20000011406 */
[----:B------:R-:W-:Y:S01]  /*1130*/  IMAD.IADD R212, R15, 0x1, -R212 ;  /* 0x000000010fd47824 */ /* 0x000fe200078e0ad4 */
[----:B------:R-:W-:Y:S01]  /*1140*/  SHF.R.U32.HI R2, RZ, 0x3, R7 ;  /* 0x00000003ff027819 */ /* 0x000fe20000011607 */
[----:B------:R-:W-:Y:S01]  /*1150*/  IMAD.IADD R3, R234, 0x1, -R3 ;  /* 0x00000001ea037824 */ /* 0x000fe200078e0a03 */
[----:B------:R-:W-:Y:S01]  /*1160*/  LOP3.LUT R5, R5, 0x3fffffe, RZ, 0xc0, !PT ;  /* 0x03fffffe05057812 */ /* 0x000fe200078ec0ff */
[----:B------:R-:W-:Y:S01]  /*1170*/  IMAD R6, R6, 0x10, R9 ;  /* 0x0000001006067824 */ /* 0x000fe200078e0209 */
[----:B------:R-:W-:Y:S02]  /*1180*/  LOP3.LUT R7, R7, 0x10, R18, 0xf8, !PT ;  /* 0x0000001007077812 */ /* 0x000fe400078ef812 */
[----:B------:R-:W-:Y:S01]  /*1190*/  LOP3.LUT R175, R175, 0x180, RZ, 0xc0, !PT ;  /* 0x00000180afaf7812 */ /* 0x000fe200078ec0ff */
[----:B------:R-:W-:Y:S01]  /*11a0*/  IMAD R235, R3, 0x40, R6 ;  /* 0x0000004003eb7824 */ /* 0x000fe200078e0206 */
[----:B------:R-:W-:Y:S01]  /*11b0*/  LOP3.LUT R4, R7, R2, RZ, 0x3c, !PT ;  /* 0x0000000207047212 */ /* 0x000fe200078e3cff */
[----:B------:R-:W-:Y:S01]  /*11c0*/  IMAD.IADD R2, R168, 0x1, -R5 ;  /* 0x00000001a8027824 */ /* 0x000fe200078e0a05 */
[----:B------:R-:W-:-:S02]  /*11d0*/  SHF.L.U32 R202, R212, 0x3, RZ ;  /* 0x00000003d4ca7819 */ /* 0x000fc400000006ff */
[----:B------:R-:W-:Y:S01]  /*11e0*/  SHF.R.U32.HI R196, RZ, 0x3, R175 ;  /* 0x00000003ffc47819 */ /* 0x000fe200000116af */
[----:B------:R-:W-:Y:S01]  /*11f0*/  IMAD R2, R209, 0x8, R2 ;  /* 0x00000008d1027824 */ /* 0x000fe200078e0202 */
[----:B------:R-:W-:Y:S02]  /*1200*/  LOP3.LUT R3, R175, 0x10, R18, 0xf8, !PT ;  /* 0x00000010af037812 */ /* 0x000fe400078ef812 */
[----:B------:R-:W-:Y:S01]  /*1210*/  SHF.R.S32.HI R221, RZ, 0x3, R0 ;  /* 0x00000003ffdd7819 */ /* 0x000fe20000011400 */
[----:B------:R-:W-:Y:S01]  /*1220*/  IMAD.SHL.U32 R197, R2, 0x40, RZ ;  /* 0x0000004002c57824 */ /* 0x000fe200078e00ff */
[----:B------:R-:W-:Y:S02]  /*1230*/  SHF.R.S32.HI R0, RZ, 0x1f, R202 ;  /* 0x0000001fff007819 */ /* 0x000fe400000114ca */
[----:B------:R-:W-:Y:S02]  /*1240*/  LOP3.LUT R0, R3, R196, RZ, 0x3c, !PT ;  /* 0x000000c403007212 */ /* 0x000fe400078e3cff */
[----:B------:R-:W-:-:S02]  /*1250*/  LOP3.LUT R5, R175, 0x30, R222, 0xf8, !PT ;  /* 0x00000030af057812 */ /* 0x000fc400078ef8de */
[----:B------:R-:W-:Y:S01]  /*1260*/  LOP3.LUT R7, R175, 0x30, R224, 0xf8, !PT ;  /* 0x00000030af077812 */ /* 0x000fe200078ef8e0 */
[----:B------:R-:W-:Y:S01]  /*1270*/  IMAD.IADD R203, R197, 0x1, R0 ;  /* 0x00000001c5cb7824 */ /* 0x000fe200078e0200 */
[----:B------:R-:W-:Y:S02]  /*1280*/  LEA R0, R12, R235, 0x3 ;  /* 0x000000eb0c007211 */ /* 0x000fe400078e18ff */
[----:B------:R-:W-:Y:S02]  /*1290*/  SHF.L.U32 R13, R13, 0x7, RZ ;  /* 0x000000070d0d7819 */ /* 0x000fe400000006ff */
[----:B------:R-:W-:Y:S01]  /*12a0*/  LOP3.LUT R14, R14, 0xffffe000, RZ, 0xc0, !PT ;  /* 0xffffe0000e0e7812 */ /* 0x000fe200078ec0ff */
[----:B------:R0:W-:Y:S01]  /*12b0*/  STL [R1+0x4], R0 ;  /* 0x0000040001007387 */ /* 0x0001e20000100800 */
[----:B------:R-:W-:Y:S02]  /*12c0*/  LOP3.LUT R5, R5, R196, RZ, 0x3c, !PT ;  /* 0x000000c405057212 */ /* 0x000fe400078e3cff */
[----:B------:R-:W-:-:S02]  /*12d0*/  LEA R209, R209, R4, 0xa ;  /* 0x00000004d1d17211 */ /* 0x000fc400078e50ff */
[----:B------:R-:W-:Y:S02]  /*12e0*/  LOP3.LUT P0, RZ, R8, 0x2, RZ, 0xc0, !PT ;  /* 0x0000000208ff7812 */ /* 0x000fe4000780c0ff */
[----:B------:R-:W-:Y:S02]  /*12f0*/  LOP3.LUT R4, R7, R196, RZ, 0x3c, !PT ;  /* 0x000000c407047212 */ /* 0x000fe400078e3cff */
[----:B------:R-:W-:Y:S02]  /*1300*/  SHF.R.S32.HI R11, RZ, 0x1, R11 ;  /* 0x00000001ff0b7819 */ /* 0x000fe4000001140b */
[----:B------:R-:W-:Y:S02]  /*1310*/  LOP3.LUT R2, R13, 0xffffe000, RZ, 0xc0, !PT ;  /* 0xffffe0000d027812 */ /* 0x000fe400078ec0ff */
[----:B------:R-:W-:Y:S01]  /*1320*/  IADD3 R7, R5, R197, R14 ;  /* 0x000000c505077210 */ /* 0x000fe20007ffe00e */
[----:B------:R-:W-:Y:S01]  /*1330*/  IMAD.SHL.U32 R11, R11, 0x80, RZ ;  /* 0x000000800b0b7824 */ /* 0x000fe200078e00ff */
[----:B------:R-:W-:-:S02]  /*1340*/  LOP3.LUT R5, R175, 0x30, R18, 0xf8, !PT ;  /* 0x00000030af057812 */ /* 0x000fc400078ef812 */
[----:B------:R-:W-:Y:S01]  /*1350*/  SEL R220, R220, 0xffffffe0, !P0 ;  /* 0xffffffe0dcdc7807 */ /* 0x000fe20004000000 */
[----:B------:R-:W-:Y:S01]  /*1360*/  IMAD.IADD R232, R16, 0x1, R7 ;  /* 0x0000000110e87824 */ /* 0x000fe200078e0207 */
[----:B------:R-:W-:Y:S02]  /*1370*/  IADD3 R231, R4, R197, R2 ;  /* 0x000000c504e77210 */ /* 0x000fe40007ffe002 */
[----:B------:R-:W-:Y:S01]  /*1380*/  IADD3 R211, R202, 0x40, RZ ;  /* 0x00000040cad37810 */ /* 0x000fe20007ffe0ff */
[----:B------:R-:W-:Y:S01]  /*1390*/  IMAD.IADD R208, R220, 0x1, R203 ;  /* 0x00000001dcd07824 */ /* 0x000fe200078e02cb */
[----:B------:R-:W-:Y:S01]  /*13a0*/  LOP3.LUT R5, R5, R196, RZ, 0x3c, !PT ;  /* 0x000000c405057212 */ /* 0x000fe200078e3cff */
[----:B------:R-:W-:Y:S01]  /*13b0*/  IMAD.IADD R231, R16, 0x1, R231 ;  /* 0x0000000110e77824 */ /* 0x000fe200078e02e7 */
[----:B------:R-:W-:Y:S02]  /*13c0*/  SHF.R.S32.HI R219, RZ, 0x1f, R168 ;  /* 0x0000001fffdb7819 */ /* 0x000fe400000114a8 */
[----:B------:R-:W-:-:S02]  /*13d0*/  SHF.R.S32.HI R230, RZ, 0x1f, R171 ;  /* 0x0000001fffe67819 */ /* 0x000fc400000114ab */
[----:B------:R-:W-:Y:S02]  /*13e0*/  SHF.R.S32.HI R229, RZ, 0x1f, R170 ;  /* 0x0000001fffe57819 */ /* 0x000fe400000114aa */
[----:B------:R-:W-:Y:S02]  /*13f0*/  SHF.R.S32.HI R228, RZ, 0x1f, R173 ;  /* 0x0000001fffe47819 */ /* 0x000fe400000114ad */
[----:B------:R-:W-:Y:S02]  /*1400*/  SHF.R.S32.HI R227, RZ, 0x1f, R172 ;  /* 0x0000001fffe37819 */ /* 0x000fe400000114ac */
[----:B------:R-:W-:Y:S02]  /*1410*/  SHF.R.S32.HI R226, RZ, 0x1f, R174 ;  /* 0x0000001fffe27819 */ /* 0x000fe400000114ae */
[----:B------:R-:W-:Y:S02]  /*1420*/  LOP3.LUT R199, R11, 0x180, RZ, 0xc0, !PT ;  /* 0x000001800bc77812 */ /* 0x000fe400078ec0ff */
[----:B------:R-:W-:-:S02]  /*1430*/  SHF.R.S32.HI R2, RZ, 0x1f, R211 ;  /* 0x0000001fff027819 */ /* 0x000fc400000114d3 */
[----:B------:R-:W-:Y:S02]  /*1440*/  SHF.R.S32.HI R222, RZ, 0x4, R222 ;  /* 0x00000004ffde7819 */ /* 0x000fe400000114de */
[----:B------:R-:W-:Y:S02]  /*1450*/  SHF.R.S32.HI R224, RZ, 0x4, R224 ;  /* 0x00000004ffe07819 */ /* 0x000fe400000114e0 */
[----:B------:R-:W-:Y:S02]  /*1460*/  IADD3 R233, R16, R197, R5 ;  /* 0x000000c510e97210 */ /* 0x000fe40007ffe005 */
[----:B0-----:R-:W-:-:S07]  /*1470*/  IADD3 R220, R220, UR52, R203 ;  /* 0x00000034dcdc7c10 */ /* 0x001fce000fffe0cb */
.L_x_661:
[----:B0---4-:R-:W0:Y:S02]  /*1480*/  LDC.64 R2, c[0x0][0xc88] ;  /* 0x00032200ff027b82 */ /* 0x011e240000000a00 */
[----:B0-----:R-:W-:-:S05]  /*1490*/  IMAD.WIDE R2, R207, 0x4, R2 ;  /* 0x00000004cf027825 */ /* 0x001fca00078e0202 */
[----:B--2---:R0:W2:Y:S01]  /*14a0*/  LDG.E R210, desc[UR54][R2.64] ;  /* 0x0000003602d27981 */ /* 0x0040a2000c1e1900 */
[----:B------:R-:W-:Y:S05]  /*14b0*/  YIELD ;  /* 0x0000000000007946 */ /* 0x000fea0003800000 */
[----:B------:R-:W-:Y:S01]  /*14c0*/  ULDC.64 UR4, c[0x0][0xa28] ;  /* 0x00028a0000047ab9 */ /* 0x000fe20000000a00 */
[----:B------:R-:W-:Y:S01]  /*14d0*/  ULDC.64 UR8, c[0x0][0xa18] ;  /* 0x0002860000087ab9 */ /* 0x000fe20000000a00 */
[----:B------:R-:W-:Y:S01]  /*14e0*/  ISETP.NE.U32.AND P1, PT, RZ, UR4, PT ;  /* 0x00000004ff007c0c */ /* 0x000fe2000bf25070 */
[----:B------:R-:W-:Y:S01]  /*14f0*/  ULDC.64 UR6, c[0x0][0xa08] ;  /* 0x0002820000067ab9 */ /* 0x000fe20000000a00 */
[----:B0-----:R-:W-:Y:S01]  /*1500*/  IMAD.MOV.U32 R3, RZ, RZ, RZ ;  /* 0x000000ffff037224 */ /* 0x001fe200078e00ff */
[----:B------:R-:W-:Y:S01]  /*1510*/  ISETP.NE.U32.AND P0, PT, RZ, UR6, PT ;  /* 0x00000006ff007c0c */ /* 0x000fe2000bf05070 */
[----:B------:R-:W-:Y:S01]  /*1520*/  IMAD.MOV.U32 R27, RZ, RZ, RZ ;  /* 0x000000ffff1b7224 */ /* 0x000fe200078e00ff */
[----:B------:R-:W-:-:S02]  /*1530*/  ISETP.NE.AND.EX P1, PT, RZ, UR5, PT, P1 ;  /* 0x00000005ff007c0c */ /* 0x000fc4000bf25310 */
[----:B------:R-:W-:Y:S02]  /*1540*/  ISETP.NE.AND.EX P0, PT, RZ, UR7, PT, P0 ;  /* 0x00000007ff007c0c */ /* 0x000fe4000bf05300 */
[----:B--2---:R-:W-:Y:S01]  /*1550*/  SHF.R.S32.HI R216, RZ, 0x1f, R210 ;  /* 0x0000001fffd87819 */ /* 0x004fe200000114d2 */
[----:B------:R-:W-:-:S08]  /*1560*/  IMAD.SHL.U32 R214, R210, 0x4, RZ ;  /* 0x00000004d2d67824 */ /* 0x000fd000078e00ff */
[C---:B---3--:R-:W-:Y:S02]  /*1570*/  @P1 LEA R4, P2, R210.reuse, UR4, 0x2 ;  /* 0x00000004d2041c11 */ /* 0x048fe4000f8410ff */
[C-C-:B------:R-:W-:Y:S02]  /*1580*/  SHF.L.U64.HI R215, R210.reuse, 0x2, R216.reuse ;  /* 0x00000002d2d77819 */ /* 0x140fe400000102d8 */
[----:B------:R-:W-:Y:S02]  /*1590*/  @P1 LEA.HI.X R5, R210, UR5, R216, 0x2, P2 ;  /* 0x00000005d2051c11 */ /* 0x000fe400090f14d8 */
[----:B------:R-:W-:Y:S01]  /*15a0*/  ISETP.NE.U32.AND P2, PT, RZ, UR8, PT ;  /* 0x00000008ff007c0c */ /* 0x000fe2000bf45070 */
[----:B------:R-:W-:Y:S01]  /*15b0*/  ULDC UR4, c[0x0][0x288] ;  /* 0x0000a20000047ab9 */ /* 0x000fe20000000800 */
[----:B------:R-:W-:Y:S01]  /*15c0*/  IADD3 R8, P3, R214, UR6, RZ ;  /* 0x00000006d6087c10 */ /* 0x000fe2000ff7e0ff */
[----:B------:R0:W5:Y:S01]  /*15d0*/  @P1 LDG.E R3, desc[UR54][R4.64] ;  /* 0x0000003604031981 */ /* 0x000162000c1e1900 */
[----:B------:R-:W-:Y:S01]  /*15e0*/  ISETP.NE.AND.EX P2, PT, RZ, UR9, PT, P2 ;  /* 0x00000009ff007c0c */ /* 0x000fe2000bf45320 */
[----:B------:R-:W-:Y:S01]  /*15f0*/  IMAD.U32 R157, RZ, RZ, UR4 ;  /* 0x00000004ff9d7e24 */ /* 0x000fe2000f8e00ff */
[----:B------:R-:W-:Y:S01]  /*1600*/  IADD3.X R9, R215, UR7, RZ, P3, !PT ;  /* 0x00000007d7097c10 */ /* 0x000fe20009ffe4ff */
[----:B------:R-:W-:-:S04]  /*1610*/  ULDC.64 UR4, c[0x0][0x418] ;  /* 0x0001060000047ab9 */ /* 0x000fc80000000a00 */
[----:B------:R0:W5:Y:S06]  /*1620*/  @P0 LDG.E R27, desc[UR54][R8.64] ;  /* 0x00000036081b0981 */ /* 0x00016c000c1e1900 */
[----:B------:R-:W-:-:S04]  /*1630*/  @P2 IADD3 R6, P1, R214, UR8, RZ ;  /* 0x00000008d6062c10 */ /* 0x000fc8000ff3e0ff */
[----:B------:R-:W-:-:S05]  /*1640*/  @P2 IADD3.X R7, R215, UR9, RZ, P1, !PT ;  /* 0x00000009d7072c10 */ /* 0x000fca0008ffe4ff */
[----:B------:R0:W5:Y:S01]  /*1650*/  @P2 LDG.E R157, desc[UR54][R6.64] ;  /* 0x00000036069d2981 */ /* 0x000162000c1e1900 */
[----:B------:R-:W-:-:S03]  /*1660*/  UISETP.NE.U32.AND UP0, UPT, UR4, URZ, UPT ;  /* 0x0000003f0400728c */ /* 0x000fc6000bf05070 */
[----:B------:R-:W-:Y:S01]  /*1670*/  ULDC UR4, c[0x0][0x424] ;  /* 0x0001090000047ab9 */ /* 0x000fe20000000800 */
[----:B------:R-:W-:-:S03]  /*1680*/  UISETP.NE.AND.EX UP0, UPT, UR5, URZ, UPT, UP0 ;  /* 0x0000003f0500728c */ /* 0x000fc6000bf05300 */
[----:B------:R-:W-:Y:S01]  /*1690*/  ULDC UR5, c[0x0][0x2f0] ;  /* 0x0000bc0000057ab9 */ /* 0x000fe20000000800 */
[----:B------:R-:W-:-:S04]  /*16a0*/  USEL UR4, UR4, 0x1, UP0 ;  /* 0x0000000104047887 */ /* 0x000fc80008000000 */
[----:B------:R-:W-:-:S03]  /*16b0*/  UIMAD UR4, UR4, UR5, URZ ;  /* 0x00000005040472a4 */ /* 0x000fc6000f8e023f */
[----:B------:R-:W-:Y:S02]  /*16c0*/  ULDC UR5, c[0x0][0x348] ;  /* 0x0000d20000057ab9 */ /* 0x000fe40000000800 */
[----:B------:R-:W-:Y:S01]  /*16d0*/  MOV R2, UR5 ;  /* 0x0000000500027c02 */ /* 0x000fe20008000f00 */
[----:B------:R-:W-:Y:S02]  /*16e0*/  IMAD.U32 R26, RZ, RZ, UR4 ;  /* 0x00000004ff1a7e24 */ /* 0x000fe4000f8e00ff */
[----:B------:R-:W-:Y:S01]  /*16f0*/  IMAD.MOV.U32 R25, RZ, RZ, R210 ;  /* 0x000000ffff197224 */ /* 0x000fe200078e00d2 */
[----:B0-----:R-:W-:Y:S06]  /*1700*/  @P2 BRA `(.L_x_471) ;  /* 0x0000000000242947 */ /* 0x001fec0003800000 */
[----:B------:R-:W-:Y:S02]  /*1710*/  ULDC.64 UR4, c[0x0][0xa00] ;  /* 0x0002800000047ab9 */ /* 0x000fe40000000a00 */
[----:B------:R-:W-:-:S04]  /*1720*/  ISETP.NE.U32.AND P1, PT, RZ, UR4, PT ;  /* 0x00000004ff007c0c */ /* 0x000fc8000bf25070 */
[----:B------:R-:W-:-:S13]  /*1730*/  ISETP.NE.AND.EX P1, PT, RZ, UR5, PT, P1 ;  /* 0x00000005ff007c0c */ /* 0x000fda000bf25310 */
[----:B------:R-:W-:Y:S05]  /*1740*/  @!P1 BRA `(.L_x_471) ;  /* 0x0000000000149947 */ /* 0x000fea0003800000 */
[----:B------:R-:W0:Y:S02]  /*1750*/  LDC.64 R4, c[0x0][0xa00] ;  /* 0x00028000ff047b82 */ /* 0x000e240000000a00 */
[----:B0-----:R-:W-:-:S05]  /*1760*/  IMAD.WIDE R4, R25, 0x4, R4 ;  /* 0x0000000419047825 */ /* 0x001fca00078e0204 */
[----:B-----5:R-:W2:Y:S04]  /*1770*/  LDG.E R157, desc[UR54][R4.64] ;  /* 0x00000036049d7981 */ /* 0x020ea8000c1e1900 */
[----:B------:R-:W2:Y:S02]  /*1780*/  LDG.E R0, desc[UR54][R4.64+0x4] ;  /* 0x0000043604007981 */ /* 0x000ea4000c1e1900 */
[----:B--2---:R-:W-:-:S07]  /*1790*/  IMAD.IADD R157, R0, 0x1, -R157 ;  /* 0x00000001009d7824 */ /* 0x004fce00078e0a9d */
.L_x_471:
[----:B------:R-:W-:Y:S01]  /*17a0*/  ULDC.64 UR4, c[0x0][0xa20] ;  /* 0x0002880000047ab9 */ /* 0x000fe20000000a00 */
[----:B------:R-:W-:Y:S01]  /*17b0*/  IMAD.MOV.U32 R217, RZ, RZ, R205 ;  /* 0x000000ffffd97224 */ /* 0x000fe200078e00cd */
[----:B------:R-:W-:Y:S02]  /*17c0*/  ISETP.NE.U32.AND P1, PT, RZ, UR4, PT ;  /* 0x00000004ff007c0c */ /* 0x000fe4000bf25070 */
[----:B------:R-:W-:Y:S02]  /*17d0*/  MOV R213, R206 ;  /* 0x000000ce00d57202 */ /* 0x000fe40000000f00 */
[----:B------:R-:W-:-:S13]  /*17e0*/  ISETP.NE.AND.EX P1, PT, RZ, UR5, PT, P1 ;  /* 0x00000005ff007c0c */ /* 0x000fda000bf25310 */
[----:B------:R-:W-:Y:S05]  /*17f0*/  @!P1 BRA `(.L_x_472) ;  /* 0x0000000000109947 */ /* 0x000fea0003800000 */
[----:B------:R-:W-:-:S04]  /*1800*/  IADD3 R4, P0, R214, UR4, RZ ;  /* 0x00000004d6047c10 */ /* 0x000fc8000ff1e0ff */
[----:B------:R-:W-:-:S05]  /*1810*/  IADD3.X R5, R215, UR5, RZ, P0, !PT ;  /* 0x00000005d7057c10 */ /* 0x000fca00087fe4ff */
[----:B------:R0:W5:Y:S01]  /*1820*/  LDG.E R26, desc[UR54][R4.64] ;  /* 0x00000036041a7981 */ /* 0x000162000c1e1900 */
[----:B------:R-:W-:Y:S05]  /*1830*/  BRA `(.L_x_473) ;  /* 0x0000000000107947 */ /* 0x000fea0003800000 */
.L_x_472:
[----:B------:R-:W-:Y:S05]  /*1840*/  @!P0 BRA `(.L_x_473) ;  /* 0x00000000000c8947 */ /* 0x000fea0003800000 */
[----:B------:R-:W2:Y:S04]  /*1850*/  LDG.E R5, desc[UR54][R8.64] ;  /* 0x0000003608057981 */ /* 0x000ea8000c1e1900 */
[----:B------:R-:W2:Y:S02]  /*1860*/  LDG.E R26, desc[UR54][R8.64+0x4] ;  /* 0x00000436081a7981 */ /* 0x000ea4000c1e1900 */
[----:B--2---:R-:W-:-:S07]  /*1870*/  IMAD.IADD R26, R26, 0x1, -R5 ;  /* 0x000000011a1a7824 */ /* 0x004fce00078e0a05 */
.L_x_473:
[----:B------:R-:W-:Y:S02]  /*1880*/  ULDC.64 UR4, c[0x0][0xa10] ;  /* 0x0002840000047ab9 */ /* 0x000fe40000000a00 */
[----:B------:R-:W-:-:S04]  /*1890*/  ISETP.NE.U32.AND P0, PT, RZ, UR4, PT ;  /* 0x00000004ff007c0c */ /* 0x000fc8000bf05070 */
[----:B------:R-:W-:Y:S01]  /*18a0*/  ISETP.NE.AND.EX P0, PT, RZ, UR5, PT, P0 ;  /* 0x00000005ff007c0c */ /* 0x000fe2000bf05300 */
[----:B-----5:R-:W-:Y:S01]  /*18b0*/  IMAD.IADD R11, R26, 0x1, -R3 ;  /* 0x000000011a0b7824 */ /* 0x020fe200078e0a03 */
[----:B------:R-:W-:-:S11]  /*18c0*/  ULDC.64 UR4, c[0x0][0xa30] ;  /* 0x00028c0000047ab9 */ /* 0x000fd60000000a00 */
[----:B0-----:R-:W0:Y:S02]  /*18d0*/  @P0 LDC.64 R4, c[0x0][0xa10] ;  /* 0x00028400ff040b82 */ /* 0x001e240000000a00 */
[----:B0-----:R-:W-:-:S05]  /*18e0*/  @P0 IMAD.WIDE R4, R25, 0x4, R4 ;  /* 0x0000000419040825 */ /* 0x001fca00078e0204 */
[----:B------:R-:W2:Y:S04]  /*18f0*/  @P0 LDG.E R0, desc[UR54][R4.64] ;  /* 0x0000003604000981 */ /* 0x000ea8000c1e1900 */
[----:B------:R-:W2:Y:S01]  /*1900*/  @P0 LDG.E R9, desc[UR54][R4.64+0x4] ;  /* 0x0000043604090981 */ /* 0x000ea2000c1e1900 */
[----:B------:R-:W-:Y:S01]  /*1910*/  IMAD.MOV R120, RZ, RZ, -R11 ;  /* 0x000000ffff787224 */ /* 0x000fe200078e0a0b */
[----:B------:R-:W-:Y:S01]  /*1920*/  ISETP.NE.U32.AND P1, PT, RZ, UR4, PT ;  /* 0x00000004ff007c0c */ /* 0x000fe2000bf25070 */
[----:B------:R-:W-:-:S03]  /*1930*/  IMAD.MOV.U32 R144, RZ, RZ, R26 ;  /* 0x000000ffff907224 */ /* 0x000fc600078e001a */
[----:B------:R-:W-:Y:S02]  /*1940*/  VIMNMX R120, RZ, R120, !PT ;  /* 0x00000078ff787248 */ /* 0x000fe40007fe0100 */
[----:B------:R-:W-:-:S13]  /*1950*/  ISETP.NE.AND.EX P1, PT, RZ, UR5, PT, P1 ;  /* 0x00000005ff007c0c */ /* 0x000fda000bf25310 */
[----:B------:R-:W-:-:S04]  /*1960*/  @P1 IADD3 R6, P2, R214, UR4, RZ ;  /* 0x00000004d6061c10 */ /* 0x000fc8000ff5e0ff */
[----:B------:R-:W-:-:S05]  /*1970*/  @P1 IADD3.X R7, R215, UR5, RZ, P2, !PT ;  /* 0x00000005d7071c10 */ /* 0x000fca00097fe4ff */
[----:B------:R0:W5:Y:S01]  /*1980*/  @P1 LDG.E R144, desc[UR54][R6.64] ;  /* 0x0000003606901981 */ /* 0x000162000c1e1900 */
[----:B--2---:R-:W-:-:S05]  /*1990*/  @P0 IMAD.IADD R2, R9, 0x1, -R0 ;  /* 0x0000000109020824 */ /* 0x004fca00078e0a00 */
[----:B------:R-:W-:-:S05]  /*19a0*/  IADD3 R158, R11, R2, RZ ;  /* 0x000000020b9e7210 */ /* 0x000fca0007ffe0ff */
[----:B------:R-:W-:-:S04]  /*19b0*/  VIADD R0, R158, 0x9f ;  /* 0x0000009f9e007836 */ /* 0x000fc80000000000 */
[----:B------:R-:W-:-:S05]  /*19c0*/  IMAD.HI R0, R0, 0x66666667, RZ ;  /* 0x6666666700007827 */ /* 0x000fca00078e02ff */
[----:B------:R-:W-:-:S04]  /*19d0*/  SHF.R.U32.HI R3, RZ, 0x1f, R0 ;  /* 0x0000001fff037819 */ /* 0x000fc80000011600 */
[----:B------:R-:W-:-:S05]  /*19e0*/  LEA.HI.SX32 R164, R0, R3, 0x1a ;  /* 0x0000000300a47211 */ /* 0x000fca00078fd2ff */
[----:B------:R-:W-:-:S05]  /*19f0*/  IMAD R3, R164, 0xa0, -R11 ;  /* 0x000000a0a4037824 */ /* 0x000fca00078e0a0b */
[----:B------:R-:W-:-:S04]  /*1a00*/  VIMNMX R3, R3, R2, PT ;  /* 0x0000000203037248 */ /* 0x000fc80003fe0100 */
[----:B------:R-:W-:Y:S01]  /*1a10*/  ISETP.GT.AND P0, PT, R3, R120, PT ;  /* 0x000000780300720c */ /* 0x000fe20003f04270 */
[----:B------:R-:W-:-:S05]  /*1a20*/  IMAD.WIDE.U32 R120, R120, -0x33333333, RZ ;  /* 0xcccccccd78787825 */ /* 0x000fca00078e00ff */
[----:B------:R-:W-:-:S05]  /*1a30*/  SHF.R.U32.HI R120, RZ, 0x7, R121 ;  /* 0x00000007ff787819 */ /* 0x000fca0000011679 */
[----:B------:R-:W-:Y:S02]  /*1a40*/  IMAD.MOV.U32 R24, RZ, RZ, R120 ;  /* 0x000000ffff187224 */ /* 0x000fe400078e0078 */
[----:B------:R-:W-:-:S04]  /*1a50*/  @P0 VIADD R0, R3, 0x9f ;  /* 0x0000009f03000836 */ /* 0x000fc80000000000 */
[----:B------:R-:W-:-:S05]  /*1a60*/  @P0 IMAD.HI R0, R0, 0x66666667, RZ ;  /* 0x6666666700000827 */ /* 0x000fca00078e02ff */
[----:B------:R-:W-:-:S04]  /*1a70*/  @P0 SHF.R.U32.HI R3, RZ, 0x1f, R0 ;  /* 0x0000001fff030819 */ /* 0x000fc80000011600 */
[----:B------:R-:W-:Y:S02]  /*1a80*/  @P0 LEA.HI.SX32 R24, R0, R3, 0x1a ;  /* 0x0000000300180211 */ /* 0x000fe400078fd2ff */
[----:B------:R-:W-:Y:S02]  /*1a90*/  PLOP3.LUT P0, PT, PT, PT, PT, 0x80, 0x0 ;  /* 0x000000000000781c */ /* 0x000fe40003f0f070 */
[----:B------:R-:W-:-:S13]  /*1aa0*/  ISETP.GT.AND P1, PT, R24, R120, PT ;  /* 0x000000781800720c */ /* 0x000fda0003f24270 */
[----:B0-----:R-:W-:Y:S05]  /*1ab0*/  @!P1 BRA `(.L_x_474) ;  /* 0x000000dc00f09947 */ /* 0x001fea0003800000 */
[----:B------:R-:W-:Y:S01]  /*1ac0*/  IADD3 R0, R16, 0x1a400, RZ ;  /* 0x0001a40010007810 */ /* 0x000fe20007ffe0ff */
[----:B------:R-:W-:Y:S03]  /*1ad0*/  BSSY B6, `(.L_x_475) ;  /* 0x0000013000067945 */ /* 0x000fe60003800000 */
[----:B------:R-:W-:-:S13]  /*1ae0*/  LOP3.LUT P0, RZ, R0, 0x1bf, RZ, 0xc0, !PT ;  /* 0x000001bf00ff7812 */ /* 0x000fda000780c0ff */
[----:B------:R-:W-:Y:S05]  /*1af0*/  @!P0 BRA `(.L_x_476) ;  /* 0x0000000000408947 */ /* 0x000fea0003800000 */
[----:B------:R-:W-:Y:S01]  /*1b00*/  MOV R0, 0x0 ;  /* 0x0000000000007802 */ /* 0x000fe20000000f00 */
[----:B------:R-:W-:Y:S01]  /*1b10*/  ULDC.64 UR4, c[0x4][0xa0] ;  /* 0x0100280000047ab9 */ /* 0x000fe20000000a00 */
[----:B------:R-:W-:Y:S01]  /*1b20*/  ULDC.64 UR6, c[0x4][0x30] ;  /* 0x01000c0000067ab9 */ /* 0x000fe20000000a00 */
[----:B------:R-:W-:Y:S01]  /*1b30*/  IMAD.U32 R4, RZ, RZ, UR4 ;  /* 0x00000004ff047e24 */ /* 0x000fe2000f8e00ff */
[----:B------:R0:W1:Y:S01]  /*1b40*/  LDC.64 R14, c[0x4][R0] ;  /* 0x01000000000e7b82 */ /* 0x0000620000000a00 */
[----:B------:R-:W-:Y:S01]  /*1b50*/  IMAD.U32 R5, RZ, RZ, UR5 ;  /* 0x00000005ff057e24 */ /* 0x000fe2000f8e00ff */
[----:B------:R-:W-:Y:S01]  /*1b60*/  ULDC.64 UR4, c[0x4][0xa8] ;  /* 0x01002a0000047ab9 */ /* 0x000fe20000000a00 */
[----:B------:R-:W-:Y:S01]  /*1b70*/  MOV R10, UR6 ;  /* 0x00000006000a7c02 */ /* 0x000fe20008000f00 */
[----:B------:R-:W-:Y:S02]  /*1b80*/  IMAD.U32 R6, RZ, RZ, UR4 ;  /* 0x00000004ff067e24 */ /* 0x000fe4000f8e00ff */
[----:B------:R-:W-:-:S02]  /*1b90*/  IMAD.U32 R7, RZ, RZ, UR5 ;  /* 0x00000005ff077e24 */ /* 0x000fc4000f8e00ff */
[----:B------:R-:W-:Y:S02]  /*1ba0*/  IMAD.U32 R11, RZ, RZ, UR7 ;  /* 0x00000007ff0b7e24 */ /* 0x000fe4000f8e00ff */
[----:B------:R-:W-:Y:S02]  /*1bb0*/  IMAD.MOV.U32 R8, RZ, RZ, 0x70 ;  /* 0x00000070ff087424 */ /* 0x000fe400078e00ff */
[----:B------:R-:W-:Y:S02]  /*1bc0*/  IMAD.MOV.U32 R12, RZ, RZ, 0x1 ;  /* 0x00000001ff0c7424 */ /* 0x000fe400078e00ff */
[----:B0-----:R-:W-:-:S07]  /*1bd0*/  IMAD.MOV.U32 R13, RZ, RZ, RZ ;  /* 0x000000ffff0d7224 */ /* 0x001fce00078e00ff */
[----:B------:R-:W-:-:S07]  /*1be0*/  LEPC R20, `(.L_x_476) ;  /* 0x000000001014794e */ /* 0x000fce0000000000 */
[----:B-1---5:R-:W-:Y:S05]  /*1bf0*/  CALL.ABS.NOINC R14 ;  /* 0x000000000e007343 */ /* 0x022fea0003c00000 */
.L_x_476:
[----:B------:R-:W-:Y:S05]  /*1c00*/  BSYNC B6 ;  /* 0x0000000000067941 */ /* 0x000fea0003800000 */
.L_x_475:
        /* <DEDUP_REMOVED lines=11> */
[----:B------:R-:W-:Y:S01]  /*1cc0*/  IMAD.U32 R6, RZ, RZ, UR6 ;  /* 0x00000006ff067e24 */ /* 0x000fe2000f8e00ff */
[----:B------:R-:W-:Y:S01]  /*1cd0*/  MOV R10, UR4 ;  /* 0x00000004000a7c02 */ /* 0x000fe20008000f00 */
[----:B------:R-:W-:Y:S02]  /*1ce0*/  IMAD.U32 R7, RZ, RZ, UR7 ;  /* 0x00000007ff077e24 */ /* 0x000fe4000f8e00ff */
[----:B------:R-:W-:-:S02]  /*1cf0*/  IMAD.U32 R11, RZ, RZ, UR5 ;  /* 0x00000005ff0b7e24 */ /* 0x000fc4000f8e00ff */
[----:B------:R-:W-:Y:S02]  /*1d00*/  IMAD.MOV.U32 R8, RZ, RZ, 0x70 ;  /* 0x00000070ff087424 */ /* 0x000fe400078e00ff */
[----:B------:R-:W-:Y:S02]  /*1d10*/  IMAD.MOV.U32 R12, RZ, RZ, 0x1 ;  /* 0x00000001ff0c7424 */ /* 0x000fe400078e00ff */
[----:B0-----:R-:W-:-:S07]  /*1d20*/  IMAD.MOV.U32 R13, RZ, RZ, RZ ;  /* 0x000000ffff0d7224 */ /* 0x001fce00078e00ff */
[----:B------:R-:W-:-:S07]  /*1d30*/  LEPC R20, `(.L_x_478) ;  /* 0x000000001014794e */ /* 0x000fce0000000000 */
[----:B-1---5:R-:W-:Y:S05]  /*1d40*/  CALL.ABS.NOINC R14 ;  /* 0x000000000e007343 */ /* 0x022fea0003c00000 */
.L_x_478:
[----:B------:R-:W-:Y:S05]  /*1d50*/  BSYNC B6 ;  /* 0x0000000000067941 */ /* 0x000fea0003800000 */
.L_x_477:
[----:B------:R-:W-:Y:S01]  /*1d60*/  ULDC.64 UR4, c[0x0][0x9f8] ;  /* 0x00027e0000047ab9 */ /* 0x000fe20000000a00 */
[----:B------:R-:W2:Y:S01]  /*1d70*/  LDL.LU R14, [R1+0x10] ;  /* 0x00001000010e7983 */ /* 0x000ea20000300800 */
[----:B------:R-:W-:Y:S01]  /*1d80*/  ISETP.NE.U32.AND P0, PT, RZ, UR4, PT ;  /* 0x00000004ff007c0c */ /* 0x000fe2000bf05070 */
[----:B------:R-:W0:Y:S01]  /*1d90*/  LDC.64 R112, c[0x0][0x300] ;  /* 0x0000c000ff707b82 */ /* 0x000e220000000a00 */
[----:B------:R-:W-:Y:S01]  /*1da0*/  IADD3 R27, R27, R26, RZ ;  /* 0x0000001a1b1b7210 */ /* 0x000fe20007ffe0ff */
[----:B------:R-:W-:Y:S01]  /*1db0*/  ULDC.64 UR6, c[0x0][0xa08] ;  /* 0x0002820000067ab9 */ /* 0x000fe20000000a00 */
[----:B------:R-:W-:Y:S01]  /*1dc0*/  ISETP.NE.AND.EX P0, PT, RZ, UR5, PT, P0 ;  /* 0x00000005ff007c0c */ /* 0x000fe2000bf05300 */
[----:B------:R-:W1:Y:S01]  /*1dd0*/  S2R R20, SR_TID.X ;  /* 0x0000000000147919 */ /* 0x000e620000002100 */
[----:B------:R-:W-:Y:S02]  /*1de0*/  SHF.R.S32.HI R8, RZ, 0x1f, R206 ;  /* 0x0000001fff087819 */ /* 0x000fe400000114ce */
[----:B------:R-:W-:Y:S01]  /*1df0*/  SHF.R.S32.HI R19, RZ, 0x1f, R18 ;  /* 0x0000001fff137819 */ /* 0x000fe20000011412 */
[----:B------:R-:W3:Y:S08]  /*1e00*/  LDC.64 R106, c[0x0][0x3f8] ;  /* 0x0000fe00ff6a7b82 */ /* 0x000ef00000000a00 */
[----:B------:R-:W-:Y:S01]  /*1e10*/  @P0 IADD3 R4, P1, R214, UR4, RZ ;  /* 0x00000004d6040c10 */ /* 0x000fe2000ff3e0ff */
[----:B------:R-:W4:Y:S03]  /*1e20*/  LDC R99, c[0x0][0x3f4] ;  /* 0x0000fd00ff637b82 */ /* 0x000f260000000800 */
[----:B------:R-:W-:Y:S01]  /*1e30*/  @P0 IADD3.X R5, R215, UR5, RZ, P1, !PT ;  /* 0x00000005d7050c10 */ /* 0x000fe20008ffe4ff */
[----:B------:R-:W-:-:S04]  /*1e40*/  ULDC.64 UR4, c[0x0][0x308] ;  /* 0x0000c20000047ab9 */ /* 0x000fc80000000a00 */
[----:B------:R1:W4:Y:S01]  /*1e50*/  @P0 LDG.E R25, desc[UR54][R4.64] ;  /* 0x0000003604190981 */ /* 0x000322000c1e1900 */
[----:B------:R-:W-:Y:S01]  /*1e60*/  SHF.R.S32.HI R29, RZ, 0x1f, R27 ;  /* 0x0000001fff1d7819 */ /* 0x000fe2000001141b */
[-C--:B0-----:R-:W-:Y:S01]  /*1e70*/  IMAD.WIDE.U32 R6, R27, R112.reuse, RZ ;  /* 0x000000701b067225 */ /* 0x081fe200078e00ff */
[----:B------:R-:W-:Y:S01]  /*1e80*/  ISETP.NE.U32.AND P0, PT, RZ, UR6, PT ;  /* 0x00000006ff007c0c */ /* 0x000fe2000bf05070 */
[----:B------:R-:W0:Y:S02]  /*1e90*/  LDC.64 R100, c[0x0][0x408] ;  /* 0x00010200ff647b82 */ /* 0x000e240000000a00 */
[----:B------:R-:W-:Y:S01]  /*1ea0*/  IMAD R0, R29, R112, RZ ;  /* 0x000000701d007224 */ /* 0x000fe200078e02ff */
[----:B------:R-:W-:-:S03]  /*1eb0*/  ISETP.NE.AND.EX P0, PT, RZ, UR7, PT, P0 ;  /* 0x00000007ff007c0c */ /* 0x000fc6000bf05300 */
[----:B------:R-:W-:Y:S01]  /*1ec0*/  IMAD R3, R27, R113, R0 ;  /* 0x000000711b037224 */ /* 0x000fe200078e0200 */
[----:B-1----:R-:W-:-:S03]  /*1ed0*/  SHF.R.U32.HI R31, RZ, 0x7, R20 ;  /* 0x00000007ff1f7819 */ /* 0x002fc60000011614 */
[----:B------:R-:W-:Y:S01]  /*1ee0*/  IMAD.IADD R7, R7, 0x1, R3 ;  /* 0x0000000107077824 */ /* 0x000fe200078e0203 */
[----:B------:R-:W-:Y:S01]  /*1ef0*/  ISETP.NE.AND P6, PT, R31, 0x1, PT ;  /* 0x000000011f00780c */ /* 0x000fe20003fc5270 */
[----:B------:R-:W-:Y:S02]  /*1f00*/  IMAD R3, R8, UR4, RZ ;  /* 0x0000000408037c24 */ /* 0x000fe4000f8e02ff */
[----:B------:R-:W-:-:S04]  /*1f10*/  IMAD.WIDE.U32 R4, R206, UR4, R6 ;  /* 0x00000004ce047c25 */ /* 0x000fc8000f8e0006 */
[----:B------:R-:W-:Y:S01]  /*1f20*/  IMAD R3, R206, UR5, R3 ;  /* 0x00000005ce037c24 */ /* 0x000fe2000f8e0203 */
[----:B------:R-:W-:-:S03]  /*1f30*/  ULDC.64 UR4, c[0x0][0x310] ;  /* 0x0000c40000047ab9 */ /* 0x000fc60000000a00 */
[----:B------:R-:W-:Y:S02]  /*1f40*/  IMAD.IADD R5, R5, 0x1, R3 ;  /* 0x0000000105057824 */ /* 0x000fe400078e0203 */
[----:B------:R-:W-:-:S04]  /*1f50*/  IMAD R3, R219, R112, RZ ;  /* 0x00000070db037224 */ /* 0x000fc800078e02ff */
[C---:B------:R-:W-:Y:S01]  /*1f60*/  IMAD R11, R168.reuse, R113, R3 ;  /* 0x00000071a80b7224 */ /* 0x040fe200078e0203 */
[----:B------:R-:W-:Y:S01]  /*1f70*/  SHF.R.S32.HI R23, RZ, 0x1f, R22 ;  /* 0x0000001fff177819 */ /* 0x000fe20000011416 */
[----:B---3--:R-:W-:-:S04]  /*1f80*/  IMAD.WIDE.U32 R108, R168, R106, R18 ;  /* 0x0000006aa86c7225 */ /* 0x008fc800078e0012 */
[----:B------:R-:W-:-:S04]  /*1f90*/  IMAD.WIDE.U32 R110, R168, R106, R22 ;  /* 0x0000006aa86e7225 */ /* 0x000fc800078e0016 */
[----:B0-----:R-:W-:-:S04]  /*1fa0*/  IMAD.WIDE.U32 R102, R168, R100, R18 ;  /* 0x00000064a8667225 */ /* 0x001fc800078e0012 */
[----:B------:R-:W-:-:S04]  /*1fb0*/  IMAD.WIDE.U32 R104, R168, R100, R22 ;  /* 0x00000064a8687225 */ /* 0x000fc800078e0016 */
[----:B------:R-:W-:Y:S02]  /*1fc0*/  IMAD.MOV.U32 R124, RZ, RZ, 0x20 ;  /* 0x00000020ff7c7424 */ /* 0x000fe400078e00ff */
[----:B------:R-:W-:Y:S01]  /*1fd0*/  IMAD.MOV.U32 R121, RZ, RZ, 0x40 ;  /* 0x00000040ff797424 */ /* 0x000fe200078e00ff */
[C---:B------:R-:W-:Y:S01]  /*1fe0*/  SHF.L.U64.HI R128, R112.reuse, 0x7, R113 ;  /* 0x0000000770807819 */ /* 0x040fe20000010271 */
[----:B------:R-:W-:Y:S01]  /*1ff0*/  IMAD R125, R113, 0xa0, RZ ;  /* 0x000000a0717d7824 */ /* 0x000fe200078e02ff */
[----:B------:R-:W-:Y:S01]  /*2000*/  SHF.L.U32 R129, R112, 0x7, RZ ;  /* 0x0000000770817819 */ /* 0x000fe200000006ff */
[----:B------:R-:W-:Y:S01]  /*2010*/  IMAD R127, R101, 0xa0, RZ ;  /* 0x000000a0657f7824 */ /* 0x000fe200078e02ff */
[----:B------:R-:W-:Y:S02]  /*2020*/  IADD3 R163, R31, 0x8, RZ ;  /* 0x000000081fa37810 */ /* 0x000fe40007ffe0ff */
[----:B------:R-:W-:Y:S02]  /*2030*/  SHF.R.S32.HI R145, RZ, 0x1f, R218 ;  /* 0x0000001fff917819 */ /* 0x000fe400000114da */
[----:B----4-:R-:W-:-:S04]  /*2040*/  SHF.R.S32.HI R0, RZ, 0x1f, R25 ;  /* 0x0000001fff007819 */ /* 0x010fc80000011419 */
[----:B------:R-:W-:Y:S02]  /*2050*/  SEL R12, R0, RZ, !P0 ;  /* 0x000000ff000c7207 */ /* 0x000fe40004000000 */
[----:B------:R-:W-:-:S03]  /*2060*/  SEL R13, R25, RZ, !P0 ;  /* 0x000000ff190d7207 */ /* 0x000fc60004000000 */
[----:B------:R-:W-:Y:S02]  /*2070*/  IMAD R0, R12, UR4, RZ ;  /* 0x000000040c007c24 */ /* 0x000fe4000f8e02ff */
[----:B------:R-:W-:-:S04]  /*2080*/  IMAD.WIDE.U32 R116, R13, UR4, R4 ;  /* 0x000000040d747c25 */ /* 0x000fc8000f8e0004 */
[----:B------:R-:W-:Y:S01]  /*2090*/  IMAD R9, R13, UR5, R0 ;  /* 0x000000050d097c24 */ /* 0x000fe2000f8e0200 */
[----:B------:R-:W-:Y:S05]  /*20a0*/  @!P6 WARPSYNC.ALL ;  /* 0x000000000000e948 */ /* 0x000fea0003800000 */
[----:B------:R-:W-:Y:S02]  /*20b0*/  ULDC.64 UR4, c[0x0][0x330] ;  /* 0x0000cc0000047ab9 */ /* 0x000fe40000000a00 */
[----:B------:R-:W-:Y:S02]  /*20c0*/  IMAD R5, R8, UR4, RZ ;  /* 0x0000000408057c24 */ /* 0x000fe4000f8e02ff */
[----:B------:R-:W-:-:S02]  /*20d0*/  VIADD R0, R18, 0x20 ;  /* 0x0000002012007836 */ /* 0x000fc40000000000 */
[----:B------:R-:W-:Y:S02]  /*20e0*/  IMAD R115, R206, UR5, R5 ;  /* 0x00000005ce737c24 */ /* 0x000fe4000f8e0205 */
[----:B------:R-:W-:-:S04]  /*20f0*/  IMAD.WIDE.U32 R4, R168, R112, R18 ;  /* 0x00000070a8047225 */ /* 0x000fc800078e0012 */
[----:B------:R-:W-:Y:S01]  /*2100*/  IMAD.WIDE.U32 R6, R206, UR4, R18 ;  /* 0x00000004ce067c25 */ /* 0x000fe2000f8e0012 */
[----:B------:R-:W-:Y:S01]  /*2110*/  ULDC UR4, c[0x0][0x2f4] ;  /* 0x0000bd0000047ab9 */ /* 0x000fe20000000800 */
[----:B------:R-:W-:Y:S02]  /*2120*/  IADD3 R3, P0, R116, R4, RZ ;  /* 0x0000000474037210 */ /* 0x000fe40007f1e0ff */
[----:B------:R-:W-:Y:S02]  /*2130*/  ISETP.GE.AND P1, PT, R0, UR4, PT ;  /* 0x0000000400007c0c */ /* 0x000fe4000bf26270 */
[----:B------:R-:W-:Y:S01]  /*2140*/  IADD3 R4, R117, R9, RZ ;  /* 0x0000000975047210 */ /* 0x000fe20007ffe0ff */
[C---:B------:R-:W-:Y:S02]  /*2150*/  VIADD R9, R18.reuse, 0xa0 ;  /* 0x000000a012097836 */ /* 0x040fe40000000000 */
[----:B------:R-:W-:Y:S01]  /*2160*/  IMAD.IADD R115, R7, 0x1, R115 ;  /* 0x0000000107737824 */ /* 0x000fe200078e0273 */
[----:B------:R-:W-:Y:S01]  /*2170*/  SEL R7, RZ, 0xffffffff, P1 ;  /* 0xffffffffff077807 */ /* 0x000fe20000800000 */
[----:B------:R-:W-:Y:S01]  /*2180*/  VIADD R8, R18, 0x80 ;  /* 0x0000008012087836 */ /* 0x000fe20000000000 */
[----:B------:R-:W-:Y:S01]  /*2190*/  @!P6 BAR.SYNC.DEFER_BLOCKING 0x9, 0x100 ;  /* 0x024400000000eb1d */ /* 0x000fe20000010000 */
[----:B------:R-:W-:Y:S01]  /*21a0*/  ISETP.GE.AND P4, PT, R9, UR4, PT ;  /* 0x0000000409007c0c */ /* 0x000fe2000bf86270 */
[----:B------:R-:W-:Y:S01]  /*21b0*/  IMAD.MOV.U32 R114, RZ, RZ, R6 ;  /* 0x000000ffff727224 */ /* 0x000fe200078e0006 */
[----:B------:R-:W-:Y:S01]  /*21c0*/  IADD3.X R5, R4, R5, R11, P0, !PT ;  /* 0x0000000504057210 */ /* 0x000fe200007fe40b */
[C---:B------:R-:W-:Y:S01]  /*21d0*/  VIADD R6, R18.reuse, 0x40 ;  /* 0x0000004012067836 */ /* 0x040fe20000000000 */
[----:B------:R-:W-:Y:S01]  /*21e0*/  SHF.L.U32 R9, R7, 0x1, RZ ;  /* 0x0000000107097819 */ /* 0x000fe200000006ff */
[C---:B------:R-:W-:Y:S01]  /*21f0*/  VIADD R7, R18.reuse, 0x60 ;  /* 0x0000006012077836 */ /* 0x040fe20000000000 */
[----:B------:R-:W-:-:S02]  /*2200*/  ISETP.GE.AND P0, PT, R18, UR4, PT ;  /* 0x0000000412007c0c */ /* 0x000fc4000bf06270 */
[----:B------:R-:W-:Y:S02]  /*2210*/  ISETP.GE.AND P2, PT, R8, UR4, PT ;  /* 0x0000000408007c0c */ /* 0x000fe4000bf46270 */
[----:B------:R-:W-:Y:S02]  /*2220*/  SEL R8, RZ, 0x1, P0 ;  /* 0x00000001ff087807 */ /* 0x000fe40000000000 */
[----:B------:R-:W-:Y:S02]  /*2230*/  ISETP.GE.AND P0, PT, R6, UR4, PT ;  /* 0x0000000406007c0c */ /* 0x000fe4000bf06270 */
[----:B------:R-:W-:Y:S01]  /*2240*/  ISETP.GE.AND P1, PT, R7, UR4, PT ;  /* 0x0000000407007c0c */ /* 0x000fe2000bf26270 */
[----:B------:R-:W-:Y:S01]  /*2250*/  IMAD R11, R219, R106, RZ ;  /* 0x0000006adb0b7224 */ /* 0x000fe200078e02ff */
[----:B------:R-:W-:Y:S01]  /*2260*/  LOP3.LUT R8, R9, 0x2, R8, 0xe2, !PT ;  /* 0x0000000209087812 */ /* 0x000fe200078ee208 */
[----:B------:R-:W-:Y:S01]  /*2270*/  ULDC.64 UR4, c[0x0][0x338] ;  /* 0x0000ce0000047ab9 */ /* 0x000fe20000000a00 */
[----:B------:R-:W-:-:S02]  /*2280*/  SEL R9, RZ, 0x4, P0 ;  /* 0x00000004ff097807 */ /* 0x000fc40000000000 */
[----:B------:R-:W-:Y:S01]  /*2290*/  SEL R10, RZ, 0x8, P1 ;  /* 0x00000008ff0a7807 */ /* 0x000fe20000800000 */
[----:B------:R-:W-:Y:S01]  /*22a0*/  IMAD R11, R168, R107, R11 ;  /* 0x0000006ba80b7224 */ /* 0x000fe200078e020b */
[-C--:B------:R-:W-:Y:S02]  /*22b0*/  ISETP.GE.AND P3, PT, R0, R99.reuse, PT ;  /* 0x000000630000720c */ /* 0x080fe40003f66270 */
[----:B------:R-:W-:Y:S02]  /*22c0*/  LOP3.LUT R8, R10, R8, R9, 0xfe, !PT ;  /* 0x000000080a087212 */ /* 0x000fe400078efe09 */
[----:B------:R-:W-:Y:S01]  /*22d0*/  SEL R9, RZ, 0x10, P2 ;  /* 0x00000010ff097807 */ /* 0x000fe20001000000 */
[----:B------:R-:W-:Y:S01]  /*22e0*/  IMAD.IADD R111, R111, 0x1, R11 ;  /* 0x000000016f6f7824 */ /* 0x000fe200078e020b */
[----:B------:R-:W-:Y:S01]  /*22f0*/  ISETP.GE.AND P0, PT, R18, R99, PT ;  /* 0x000000631200720c */ /* 0x000fe20003f06270 */
[----:B------:R-:W-:Y:S01]  /*2300*/  IMAD.IADD R109, R11, 0x1, R109 ;  /* 0x000000010b6d7824 */ /* 0x000fe200078e026d */
[----:B------:R-:W-:Y:S01]  /*2310*/  LOP3.LUT R35, R8, R9, RZ, 0xfc, !PT ;  /* 0x0000000908237212 */ /* 0x000fe200078efcff */
[----:B------:R-:W-:Y:S01]  /*2320*/  IMAD R10, R12, UR4, RZ ;  /* 0x000000040c0a7c24 */ /* 0x000fe2000f8e02ff */
[----:B------:R-:W-:Y:S01]  /*2330*/  SEL R11, R99, RZ, P3 ;  /* 0x000000ff630b7207 */ /* 0x000fe20001800000 */
[----:B------:R-:W-:Y:S01]  /*2340*/  IMAD R8, R219, R100, RZ ;  /* 0x00000064db087224 */ /* 0x000fe200078e02ff */
[----:B------:R-:W-:Y:S01]  /*2350*/  SEL R9, R99, RZ, P0 ;  /* 0x000000ff63097207 */ /* 0x000fe20000000000 */
[----:B------:R-:W-:-:S02]  /*2360*/  IMAD R33, R13, UR5, R10 ;  /* 0x000000050d217c24 */ /* 0x000fc4000f8e020a */
[----:B------:R-:W-:Y:S01]  /*2370*/  IMAD.WIDE.U32 R114, R13, UR4, R114 ;  /* 0x000000040d727c25 */ /* 0x000fe2000f8e0072 */
[----:B------:R-:W-:-:S03]  /*2380*/  ISETP.GE.AND P5, PT, R6, R99, PT ;  /* 0x000000630600720c */ /* 0x000fc60003fa6270 */
[----:B------:R-:W-:Y:S02]  /*2390*/  IMAD R13, R168, R101, R8 ;  /* 0x00000065a80d7224 */ /* 0x000fe400078e0208 */
[----:B------:R-:W-:Y:S02]  /*23a0*/  IMAD.IADD R11, R0, 0x1, R11 ;  /* 0x00000001000b7824 */ /* 0x000fe400078e020b */
[----:B------:R-:W-:Y:S01]  /*23b0*/  IMAD.IADD R9, R18, 0x1, R9 ;  /* 0x0000000112097824 */ /* 0x000fe200078e0209 */
[----:B------:R-:W-:Y:S01]  /*23c0*/  IADD3 R103, R13, R103, RZ ;  /* 0x000000670d677210 */ /* 0x000fe20007ffe0ff */
[----:B------:R-:W-:Y:S01]  /*23d0*/  IMAD.IADD R105, R105, 0x1, R13 ;  /* 0x0000000169697824 */ /* 0x000fe200078e020d */
[----:B------:R-:W-:Y:S02]  /*23e0*/  SHF.R.S32.HI R10, RZ, 0x1f, R11 ;  /* 0x0000001fff0a7819 */ /* 0x000fe4000001140b */
[----:B------:R-:W-:Y:S02]  /*23f0*/  SEL R13, R99, RZ, P5 ;  /* 0x000000ff630d7207 */ /* 0x000fe40002800000 */
[----:B------:R-:W-:-:S02]  /*2400*/  SHF.R.S32.HI R8, RZ, 0x1f, R9 ;  /* 0x0000001fff087819 */ /* 0x000fc40000011409 */
[-C--:B------:R-:W-:Y:S01]  /*2410*/  LEA.HI R28, R10, R11.reuse, RZ, 0x4 ;  /* 0x0000000b0a1c7211 */ /* 0x080fe200078f20ff */
[----:B------:R-:W-:Y:S01]  /*2420*/  IMAD.IADD R15, R6, 0x1, R13 ;  /* 0x00000001060f7824 */ /* 0x000fe200078e020d */
[----:B------:R-:W-:Y:S02]  /*2430*/  LEA.HI R11, R10, R11, RZ, 0x6 ;  /* 0x0000000b0a0b7211 */ /* 0x000fe400078f30ff */
[CC--:B------:R-:W-:Y:S02]  /*2440*/  LEA.HI R26, R8.reuse, R9.reuse, RZ, 0x4 ;  /* 0x00000009081a7211 */ /* 0x0c0fe400078f20ff */
[----:B------:R-:W-:Y:S02]  /*2450*/  LEA.HI R9, R8, R9, RZ, 0x6 ;  /* 0x0000000908097211 */ /* 0x000fe400078f30ff */
[----:B------:R-:W-:Y:S02]  /*2460*/  SHF.R.S32.HI R12, RZ, 0x6, R11 ;  /* 0x00000006ff0c7819 */ /* 0x000fe4000001140b */
[----:B------:R-:W-:-:S02]  /*2470*/  SHF.R.S32.HI R20, RZ, 0x1f, R15 ;  /* 0x0000001fff147819 */ /* 0x000fc4000001140f */
[C---:B------:R-:W-:Y:S02]  /*2480*/  LOP3.LUT R11, R175.reuse, 0x30, R28, 0xf8, !PT ;  /* 0x00000030af0b7812 */ /* 0x040fe400078ef81c */
[----:B------:R-:W-:Y:S01]  /*2490*/  SHF.R.S32.HI R10, RZ, 0x6, R9 ;  /* 0x00000006ff0a7819 */ /* 0x000fe20000011409 */
[--C-:B------:R-:W-:Y:S01]  /*24a0*/  IMAD R142, R12, 0x2800, R197.reuse ;  /* 0x000028000c8e7824 */ /* 0x100fe200078e02c5 */
[----:B--2---:R-:W-:Y:S02]  /*24b0*/  LOP3.LUT R14, R14, 0xfffffffe, RZ, 0xc0, !PT ;  /* 0xfffffffe0e0e7812 */ /* 0x004fe400078ec0ff */
[----:B------:R-:W-:Y:S02]  /*24c0*/  LOP3.LUT R9, R175, 0x30, R26, 0xf8, !PT ;  /* 0x00000030af097812 */ /* 0x000fe400078ef81a */
[-C--:B------:R-:W-:Y:S02]  /*24d0*/  LEA.HI R30, R20, R15.reuse, RZ, 0x4 ;  /* 0x0000000f141e7211 */ /* 0x080fe400078f20ff */
[----:B------:R-:W-:Y:S01]  /*24e0*/  LOP3.LUT R11, R11, R196, RZ, 0x3c, !PT ;  /* 0x000000c40b0b7212 */ /* 0x000fe200078e3cff */
[----:B------:R-:W-:Y:S01]  /*24f0*/  IMAD R143, R10, 0x2800, R197 ;  /* 0x000028000a8f7824 */ /* 0x000fe200078e02c5 */
[----:B------:R-:W-:Y:S01]  /*2500*/  LEA.HI R15, R20, R15, RZ, 0x6 ;  /* 0x0000000f140f7211 */ /* 0x000fe200078f30ff */
[----:B------:R-:W-:Y:S01]  /*2510*/  IMAD R141, R10, 0x2800, R200 ;  /* 0x000028000a8d7824 */ /* 0x000fe200078e02c8 */
[----:B------:R-:W-:-:S02]  /*2520*/  @P5 LOP3.LUT R14, R14, 0x1, RZ, 0xfc, !PT ;  /* 0x000000010e0e5812 */ /* 0x000fc400078efcff */
[----:B------:R-:W-:Y:S02]  /*2530*/  LOP3.LUT R10, R9, R196, RZ, 0x3c, !PT ;  /* 0x000000c4090a7212 */ /* 0x000fe400078e3cff */
[----:B------:R-:W-:Y:S02]  /*2540*/  IADD3 R142, R142, R11, RZ ;  /* 0x0000000b8e8e7210 */ /* 0x000fe40007ffe0ff */
[----:B------:R-:W-:Y:S02]  /*2550*/  SHF.R.U32.HI R8, RZ, 0x3, R199 ;  /* 0x00000003ff087819 */ /* 0x000fe400000116c7 */
[C---:B------:R-:W-:Y:S02]  /*2560*/  LOP3.LUT R13, R199.reuse, 0x30, R26, 0xf8, !PT ;  /* 0x00000030c70d7812 */ /* 0x040fe400078ef81a */
[----:B------:R-:W-:Y:S02]  /*2570*/  SHF.R.S32.HI R15, RZ, 0x6, R15 ;  /* 0x00000006ff0f7819 */ /* 0x000fe4000001140f */
[----:B------:R-:W-:-:S02]  /*2580*/  LOP3.LUT R11, R199, 0x30, R28, 0xf8, !PT ;  /* 0x00000030c70b7812 */ /* 0x000fc400078ef81c */
[----:B------:R-:W-:Y:S01]  /*2590*/  LOP3.LUT R9, R175, 0x30, R30, 0xf8, !PT ;  /* 0x00000030af097812 */ /* 0x000fe200078ef81e */
[----:B------:R0:W-:Y:S01]  /*25a0*/  STL [R1+0x10], R14 ;  /* 0x0000100e01007387 */ /* 0x0001e20000100800 */
[----:B------:R-:W-:Y:S01]  /*25b0*/  IMAD.IADD R143, R143, 0x1, R10 ;  /* 0x000000018f8f7824 */ /* 0x000fe200078e020a */
[----:B------:R-:W-:Y:S01]  /*25c0*/  LOP3.LUT R10, R11, R8, RZ, 0x3c, !PT ;  /* 0x000000080b0a7212 */ /* 0x000fe200078e3cff */
[----:B------:R-:W-:Y:S01]  /*25d0*/  IMAD R140, R15, 0x2800, R197 ;  /* 0x000028000f8c7824 */ /* 0x000fe200078e02c5 */
[----:B------:R-:W-:Y:S02]  /*25e0*/  LOP3.LUT R9, R9, R196, RZ, 0x3c, !PT ;  /* 0x000000c409097212 */ /* 0x000fe400078e3cff */
[----:B-----5:R-:W-:Y:S02]  /*25f0*/  SHF.R.S32.HI R11, RZ, 0x1f, R144 ;  /* 0x0000001fff0b7819 */ /* 0x020fe40000011490 */
[-C--:B0-----:R-:W-:Y:S02]  /*2600*/  LOP3.LUT R14, R13, R8.reuse, RZ, 0x3c, !PT ;  /* 0x000000080d0e7212 */ /* 0x081fe400078e3cff */
[----:B------:R-:W-:Y:S01]  /*2610*/  LOP3.LUT R13, R199, 0x30, R30, 0xf8, !PT ;  /* 0x00000030c70d7812 */ /* 0x000fe200078ef81e */
[----:B------:R-:W-:Y:S01]  /*2620*/  IMAD.IADD R140, R140, 0x1, R9 ;  /* 0x000000018c8c7824 */ /* 0x000fe200078e0209 */
[----:B------:R-:W-:Y:S01]  /*2630*/  R2P PR, R236, 0x6 ;  /* 0x00000006ec007804 */ /* 0x000fe20000000000 */
[--C-:B------:R-:W-:Y:S01]  /*2640*/  IMAD R133, R12, 0x2800, R200.reuse ;  /* 0x000028000c857824 */ /* 0x100fe200078e02c8 */
[----:B------:R-:W-:Y:S01]  /*2650*/  LOP3.LUT R13, R13, R8, RZ, 0x3c, !PT ;  /* 0x000000080d0d7212 */ /* 0x000fe200078e3cff */
[----:B------:R-:W-:-:S02]  /*2660*/  IMAD R132, R15, 0x2800, R200 ;  /* 0x000028000f847824 */ /* 0x000fc400078e02c8 */
[----:B------:R-:W-:Y:S02]  /*2670*/  IMAD R9, R11, R106, RZ ;  /* 0x0000006a0b097224 */ /* 0x000fe400078e02ff */
[----:B------:R-:W-:Y:S02]  /*2680*/  IMAD.IADD R133, R133, 0x1, R10 ;  /* 0x0000000185857824 */ /* 0x000fe400078e020a */
[----:B------:R-:W-:Y:S02]  /*2690*/  IMAD.IADD R132, R132, 0x1, R13 ;  /* 0x0000000184847824 */ /* 0x000fe400078e020d */
[----:B------:R-:W-:Y:S01]  /*26a0*/  IMAD R15, R144, R107, R9 ;  /* 0x0000006b900f7224 */ /* 0x000fe200078e0209 */
[----:B------:R-:W-:Y:S01]  /*26b0*/  SHF.L.U64.HI R9, R106, 0x7, R107 ;  /* 0x000000076a097819 */ /* 0x000fe2000001026b */
[----:B------:R-:W-:Y:S01]  /*26c0*/  IMAD R11, R11, R100, RZ ;  /* 0x000000640b0b7224 */ /* 0x000fe200078e02ff */
[----:B------:R-:W-:Y:S01]  /*26d0*/  SEL R124, R124, 0xffffffe0, !P1 ;  /* 0xffffffe07c7c7807 */ /* 0x000fe20004800000 */
[----:B------:R-:W-:-:S02]  /*26e0*/  IMAD R13, R107, 0xa0, RZ ;  /* 0x000000a06b0d7824 */ /* 0x000fc400078e02ff */
[----:B------:R-:W-:Y:S02]  /*26f0*/  IMAD.SHL.U32 R10, R106, 0x80, RZ ;  /* 0x000000806a0a7824 */ /* 0x000fe400078e00ff */
[----:B------:R-:W-:Y:S01]  /*2700*/  IMAD.WIDE.U32 R110, R144, R106, R110 ;  /* 0x0000006a906e7225 */ /* 0x000fe200078e006e */
[----:B------:R-:W-:-:S03]  /*2710*/  IADD3 R118, P1, R168, R27, RZ ;  /* 0x0000001ba8767210 */ /* 0x000fc60007f3e0ff */
[----:B------:R-:W-:Y:S01]  /*2720*/  IMAD.WIDE.U32 R108, R144, R106, R108 ;  /* 0x0000006a906c7225 */ /* 0x000fe200078e006c */
[----:B------:R-:W-:-:S03]  /*2730*/  SEL R32, RZ, 0x20, P4 ;  /* 0x00000020ff207807 */ /* 0x000fc60002000000 */
[----:B------:R-:W-:-:S04]  /*2740*/  IMAD.WIDE.U32 R106, R106, 0xa0, RZ ;  /* 0x000000a06a6a7825 */ /* 0x000fc800078e00ff */
[C---:B------:R-:W-:Y:S02]  /*2750*/  IMAD R21, R144.reuse, R101, R11 ;  /* 0x0000006590157224 */ /* 0x040fe400078e020b */
[----:B------:R-:W-:Y:S01]  /*2760*/  IMAD.WIDE.U32 R102, R144, R100, R102 ;  /* 0x0000006490667225 */ /* 0x000fe200078e0066 */
[----:B------:R-:W-:-:S03]  /*2770*/  IADD3 R126, R107, R13, RZ ;  /* 0x0000000d6b7e7210 */ /* 0x000fc60007ffe0ff */
[----:B------:R-:W-:Y:S01]  /*2780*/  IMAD.WIDE.U32 R104, R144, R100, R104 ;  /* 0x0000006490687225 */ /* 0x000fe200078e0068 */
[C---:B------:R-:W-:Y:S02]  /*2790*/  SHF.L.U64.HI R11, R100.reuse, 0x7, R101 ;  /* 0x00000007640b7819 */ /* 0x040fe40000010265 */
[----:B------:R-:W-:Y:S01]  /*27a0*/  SEL R121, R121, 0xffffffc0, !P2 ;  /* 0xffffffc079797807 */ /* 0x000fe20005000000 */
[----:B------:R-:W-:Y:S01]  /*27b0*/  IMAD.IADD R141, R141, 0x1, R14 ;  /* 0x000000018d8d7824 */ /* 0x000fe200078e020e */
[----:B------:R-:W-:Y:S01]  /*27c0*/  LOP3.LUT R39, R35, R32, RZ, 0xfc, !PT ;  /* 0x0000002023277212 */ /* 0x000fe200078efcff */
[----:B------:R-:W-:Y:S01]  /*27d0*/  IMAD.SHL.U32 R12, R100, 0x80, RZ ;  /* 0x00000080640c7824 */ /* 0x000fe200078e00ff */
[----:B------:R-:W-:Y:S01]  /*27e0*/  IADD3 R20, R21, R103, RZ ;  /* 0x0000006715147210 */ /* 0x000fe20007ffe0ff */
[----:B------:R-:W-:Y:S01]  /*27f0*/  IMAD.X R119, R219, 0x1, R29, P1 ;  /* 0x00000001db777824 */ /* 0x000fe200008e061d */
[----:B------:R-:W-:Y:S01]  /*2800*/  LOP3.LUT R25, R26, 0xfffffff0, RZ, 0xc0, !PT ;  /* 0xfffffff01a197812 */ /* 0x000fe200078ec0ff */
[----:B------:R-:W-:Y:S01]  /*2810*/  IMAD.IADD R13, R111, 0x1, R15 ;  /* 0x000000016f0d7824 */ /* 0x000fe200078e020f */
[----:B------:R-:W-:Y:S01]  /*2820*/  LOP3.LUT R27, R28, 0xfffffff0, RZ, 0xc0, !PT ;  /* 0xfffffff01c1b7812 */ /* 0x000fe200078ec0ff */
[----:B------:R-:W-:Y:S01]  /*2830*/  IMAD.IADD R14, R15, 0x1, R109 ;  /* 0x000000010f0e7824 */ /* 0x000fe200078e026d */
[----:B------:R-:W-:Y:S01]  /*2840*/  LOP3.LUT R29, R30, 0xfffffff0, RZ, 0xc0, !PT ;  /* 0xfffffff01e1d7812 */ /* 0x000fe200078ec0ff */
[----:B------:R-:W-:Y:S01]  /*2850*/  IMAD.WIDE.U32 R112, R112, 0xa0, RZ ;  /* 0x000000a070707825 */ /* 0x000fe200078e00ff */
[----:B------:R-:W-:-:S03]  /*2860*/  LOP3.LUT R34, R35, 0x1, RZ, 0xc0, !PT ;  /* 0x0000000123227812 */ /* 0x000fc600078ec0ff */
[----:B------:R-:W-:Y:S01]  /*2870*/  IMAD.WIDE.U32 R100, R100, 0xa0, RZ ;  /* 0x000000a064647825 */ /* 0x000fe200078e00ff */
[----:B------:R-:W-:-:S03]  /*2880*/  LOP3.LUT R35, R39, 0x2, RZ, 0xc0, !PT ;  /* 0x0000000227237812 */ /* 0x000fc600078ec0ff */
[----:B------:R-:W-:Y:S01]  /*2890*/  IMAD.IADD R15, R105, 0x1, R21 ;  /* 0x00000001690f7824 */ /* 0x000fe200078e0215 */
[----:B------:R-:W-:Y:S02]  /*28a0*/  SHF.R.S32.HI R21, RZ, 0x4, R26 ;  /* 0x00000004ff157819 */ /* 0x000fe4000001141a */
[----:B------:R-:W-:Y:S01]  /*28b0*/  SHF.R.S32.HI R26, RZ, 0x4, R28 ;  /* 0x00000004ff1a7819 */ /* 0x000fe2000001141c */
[----:B------:R-:W-:Y:S01]  /*28c0*/  IMAD.SHL.U32 R99, R99, 0x2, RZ ;  /* 0x0000000263637824 */ /* 0x000fe200078e00ff */
[----:B------:R-:W-:Y:S01]  /*28d0*/  SHF.R.S32.HI R28, RZ, 0x4, R30 ;  /* 0x00000004ff1c7819 */ /* 0x000fe2000001141e */
[----:B------:R-:W-:Y:S01]  /*28e0*/  IMAD.IADD R130, R124, 0x1, R121 ;  /* 0x000000017c827824 */ /* 0x000fe200078e0279 */
[----:B------:R-:W-:Y:S01]  /*28f0*/  LOP3.LUT R36, R39, 0x4, RZ, 0xc0, !PT ;  /* 0x0000000427247812 */ /* 0x000fe200078ec0ff */
[----:B------:R-:W-:Y:S01]  /*2900*/  IMAD.IADD R125, R113, 0x1, R125 ;  /* 0x00000001717d7824 */ /* 0x000fe200078e027d */
[----:B------:R-:W-:Y:S01]  /*2910*/  LOP3.LUT R37, R39, 0x8, RZ, 0xc0, !PT ;  /* 0x0000000827257812 */ /* 0x000fe200078ec0ff */
[----:B------:R-:W-:Y:S01]  /*2920*/  IMAD.IADD R127, R101, 0x1, R127 ;  /* 0x00000001657f7824 */ /* 0x000fe200078e027f */
[----:B------:R-:W-:Y:S01]  /*2930*/  LOP3.LUT R38, R39, 0x10, RZ, 0xc0, !PT ;  /* 0x0000001027267812 */ /* 0x000fe200078ec0ff */
[----:B------:R-:W-:Y:S01]  /*2940*/  IMAD.IADD R33, R115, 0x1, R33 ;  /* 0x0000000173217824 */ /* 0x000fe200078e0221 */
[----:B------:R-:W-:-:S02]  /*2950*/  SHF.R.S32.HI R30, RZ, 0x1f, R25 ;  /* 0x0000001fff1e7819 */ /* 0x000fc40000011419 */
[----:B------:R-:W-:Y:S02]  /*2960*/  SHF.R.S32.HI R31, RZ, 0x1f, R27 ;  /* 0x0000001fff1f7819 */ /* 0x000fe4000001141b */
[----:B------:R-:W-:Y:S02]  /*2970*/  SHF.R.S32.HI R32, RZ, 0x1f, R29 ;  /* 0x0000001fff207819 */ /* 0x000fe4000001141d */
[----:B------:R-:W-:-:S07]  /*2980*/  LOP3.LUT R39, R39, 0x20, RZ, 0xc0, !PT ;  /* 0x0000002027277812 */ /* 0x000fce00078ec0ff */
.L_x_578:
[----:B------:R-:W2:Y:S01]  /*2990*/  LDL.LU R42, [R1+0x10] ;  /* 0x00001000012a7983 */ /* 0x000ea20000300800 */
[----:B------:R-:W0:Y:S01]  /*29a0*/  LDC.64 R122, c[0x0][0x2e8] ;  /* 0x0000ba00ff7a7b82 */ /* 0x000e220000000a00 */
[----:B------:R-:W-:Y:S01]  /*29b0*/  VIADD R51, R24, 0xffffffff ;  /* 0xffffffff18337836 */ /* 0x000fe20000000000 */
[----:B------:R-:W-:Y:S05]  /*29c0*/  YIELD ;  /* 0x0000000000007946 */ /* 0x000fea0003800000 */
[----:B------:R-:W-:Y:S01]  /*29d0*/  ISETP.GT.AND P4, PT, R51, R120, PT ;  /* 0x000000783300720c */ /* 0x000fe20003f84270 */
[----:B------:R-:W1:Y:S01]  /*29e0*/  LDC R131, c[0x0][0x3f4] ;  /* 0x0000fd00ff837b82 */ /* 0x000e620000000800 */
[----:B------:R-:W-:Y:S01]  /*29f0*/  SHF.R.S32.HI R40, RZ, 0x1f, R51 ;  /* 0x0000001fff287819 */ /* 0x000fe20000011433 */
[-C--:B------:R-:W-:Y:S01]  /*2a00*/  IMAD R41, R125, R51.reuse, RZ ;  /* 0x000000337d297224 */ /* 0x080fe200078e02ff */
[----:B------:R-:W-:Y:S01]  /*2a10*/  BSSY B0, `(.L_x_479) ;  /* 0x0000ca0000007945 */ /* 0x000fe20003800000 */
[----:B------:R-:W-:-:S04]  /*2a20*/  IMAD.WIDE.U32 R136, R112, R51, RZ ;  /* 0x0000003370887225 */ /* 0x000fc800078e00ff */
[----:B------:R-:W-:Y:S01]  /*2a30*/  IMAD R41, R40, R112, R41 ;  /* 0x0000007028297224 */ /* 0x000fe200078e0229 */
[----:B------:R-:W-:Y:S01]  /*2a40*/  IADD3 R45, P1, P2, R3, R136, R129 ;  /* 0x00000088032d7210 */ /* 0x000fe20007a3e081 */
[----:B------:R-:W-:Y:S02]  /*2a50*/  IMAD R47, R17, 0x7800, R203 ;  /* 0x00007800112f7824 */ /* 0x000fe400078e02cb */
[----:B------:R-:W-:Y:S02]  /*2a60*/  IMAD.IADD R92, R137, 0x1, R41 ;  /* 0x00000001895c7824 */ /* 0x000fe400078e0229 */
[----:B------:R-:W-:Y:S01]  /*2a70*/  IMAD R41, R17, 0x7800, R208 ;  /* 0x0000780011297824 */ /* 0x000fe200078e02d0 */
[C---:B------:R-:W-:Y:S02]  /*2a80*/  IADD3 R47, R16.reuse, R47, RZ ;  /* 0x0000002f102f7210 */ /* 0x040fe40007ffe0ff */
[----:B------:R-:W-:Y:S01]  /*2a90*/  IADD3.X R24, R5, R92, R128, P1, P2 ;  /* 0x0000005c05187210 */ /* 0x000fe20000fe4480 */
[----:B------:R-:W-:Y:S01]  /*2aa0*/  IMAD.IADD R46, R16, 0x1, R41 ;  /* 0x00000001102e7824 */ /* 0x000fe200078e0229 */
[----:B0-----:R-:W-:-:S04]  /*2ab0*/  IADD3 R48, P1, P2, R136, R122, R3 ;  /* 0x0000007a88307210 */ /* 0x001fc80007a3e003 */
[----:B------:R-:W-:Y:S02]  /*2ac0*/  IADD3.X R49, R92, R123, R5, P1, P2 ;  /* 0x0000007b5c317210 */ /* 0x000fe40000fe4405 */
[----:B-1----:R-:W-:Y:S02]  /*2ad0*/  ISETP.GE.AND P1, PT, R131, 0x1, PT ;  /* 0x000000018300780c */ /* 0x002fe40003f26270 */
[----:B------:R-:W-:-:S05]  /*2ae0*/  IADD3 R44, P2, R45, R122, RZ ;  /* 0x0000007a2d2c7210 */ /* 0x000fca0007f5e0ff */
[----:B------:R-:W-:Y:S02]  /*2af0*/  IMAD.X R45, R24, 0x1, R123, P2 ;  /* 0x00000001182d7824 */ /* 0x000fe400010e067b */
[----:B------:R-:W-:Y:S01]  /*2b00*/  IMAD.MOV.U32 R24, RZ, RZ, R51 ;  /* 0x000000ffff187224 */ /* 0x000fe200078e0033 */
[----:B--2---:R-:W-:-:S04]  /*2b10*/  LOP3.LUT R42, R42, 0xfffffffd, RZ, 0xc0, !PT ;  /* 0xfffffffd2a2a7812 */ /* 0x004fc800078ec0ff */
[----:B------:R-:W-:-:S05]  /*2b20*/  @P4 LOP3.LUT R42, R42, 0x2, RZ, 0xfc, !PT ;  /* 0x000000022a2a4812 */ /* 0x000fca00078efcff */
[----:B------:R0:W-:Y:S01]  /*2b30*/  STL [R1+0x10], R42 ;  /* 0x0000102a01007387 */ /* 0x0001e20000100800 */
[----:B------:R-:W-:Y:S05]  /*2b40*/  @!P1 BRA `(.L_x_480) ;  /* 0x000000c400589947 */ /* 0x000fea0003800000 */
[----:B------:R-:W-:Y:S01]  /*2b50*/  ULDC.U8 UR4, c[0x0][0x410] ;  /* 0x0001040000047ab9 */ /* 0x000fe20000000000 */
[-C--:B------:R-:W-:Y:S01]  /*2b60*/  IMAD R41, R126, R51.reuse, RZ ;  /* 0x000000337e297224 */ /* 0x080fe200078e02ff */
[----:B------:R-:W-:Y:S01]  /*2b70*/  ISETP.NE.AND P1, PT, RZ, UR4, PT ;  /* 0x00000004ff007c0c */ /* 0x000fe2000bf25270 */
[-C--:B------:R-:W-:Y:S02]  /*2b80*/  IMAD R43, R127, R51.reuse, RZ ;  /* 0x000000337f2b7224 */ /* 0x080fe400078e02ff */
[----:B------:R-:W-:Y:S02]  /*2b90*/  IMAD R96, R24, -0xa0, R2 ;  /* 0xffffff6018607824 */ /* 0x000fe400078e0202 */
[C---:B------:R-:W-:Y:S02]  /*2ba0*/  IMAD R41, R40.reuse, R106, R41 ;  /* 0x0000006a28297224 */ /* 0x040fe400078e0229 */
[----:B------:R-:W-:Y:S01]  /*2bb0*/  IMAD R43, R40, R100, R43 ;  /* 0x00000064282b7224 */ /* 0x000fe200078e022b */
[----:B------:R-:W-:Y:S01]  /*2bc0*/  VIMNMX R96, R96, 0xa0, PT ;  /* 0x000000a060607848 */ /* 0x000fe20003fe0100 */
[----:B------:R-:W-:-:S04]  /*2bd0*/  IMAD.WIDE.U32 R90, R106, R51, RZ ;  /* 0x000000336a5a7225 */ /* 0x000fc800078e00ff */
[----:B------:R-:W-:-:S04]  /*2be0*/  IMAD.WIDE.U32 R88, R100, R51, RZ ;  /* 0x0000003364587225 */ /* 0x000fc800078e00ff */
[----:B------:R-:W-:Y:S02]  /*2bf0*/  IMAD.IADD R97, R91, 0x1, R41 ;  /* 0x000000015b617824 */ /* 0x000fe400078e0229 */
[----:B------:R-:W-:Y:S01]  /*2c00*/  IMAD.IADD R98, R89, 0x1, R43 ;  /* 0x0000000159627824 */ /* 0x000fe200078e022b */
[----:B------:R-:W-:Y:S06]  /*2c10*/  @!P1 BRA `(.L_x_481) ;  /* 0x0000005c00989947 */ /* 0x000fec0003800000 */
[----:B------:R-:W-:Y:S01]  /*2c20*/  ISETP.GE.AND P2, PT, R168, R96, PT ;  /* 0x00000060a800720c */ /* 0x000fe20003f46270 */
[----:B------:R-:W-:Y:S01]  /*2c30*/  BSSY B1, `(.L_x_482) ;  /* 0x0000033000017945 */ /* 0x000fe20003800000 */
        /* <DEDUP_REMOVED lines=13> */
[----:B------:R-:W-:Y:S06]  /*2d10*/  @P2 BRA `(.L_x_483) ;  /* 0x0000000000902947 */ /* 0x000fec0003800000 */
[----:B------:R-:W-:Y:S01]  /*2d20*/  ULDC.64 UR4, c[0x0][0x3e8] ;  /* 0x0000fa0000047ab9 */ /* 0x000fe20000000a00 */
[----:B------:R-:W-:Y:S02]  /*2d30*/  CS2R R134, SRZ ;  /* 0x0000000000867805 */ /* 0x000fe4000001ff00 */
[----:B------:R-:W-:Y:S02]  /*2d40*/  IADD3 R40, P1, P4, R110, UR4, R90 ;  /* 0x000000046e287c10 */ /* 0x000fe4000fc3e05a */
[----:B------:R-:W-:Y:S02]  /*2d50*/  CS2R R136, SRZ ;  /* 0x0000000000887805 */ /* 0x000fe4000001ff00 */
[----:B------:R-:W-:Y:S01]  /*2d60*/  IADD3.X R41, R13, UR5, R97, P1, P4 ;  /* 0x000000050d297c10 */ /* 0x000fe20008fe8461 */
[----:B------:R-:W-:Y:S02]  /*2d70*/  ULDC.64 UR4, c[0x0][0x400] ;  /* 0x0001000000047ab9 */ /* 0x000fe40000000a00 */
[----:B0-----:R-:W-:-:S04]  /*2d80*/  IADD3 R42, P1, P4, R104, UR4, R88 ;  /* 0x00000004682a7c10 */ /* 0x001fc8000fc3e058 */
[----:B------:R-:W-:Y:S02]  /*2d90*/  IADD3.X R43, R15, UR5, R98, P1, P4 ;  /* 0x000000050f2b7c10 */ /* 0x000fe40008fe8462 */
[----:B------:R-:W-:Y:S02]  /*2da0*/  ISETP.GE.AND P1, PT, R22, R131, PT ;  /* 0x000000831600720c */ /* 0x000fe40003f26270 */
[----:B------:R-:W-:Y:S02]  /*2db0*/  CS2R R94, SRZ ;  /* 0x00000000005e7805 */ /* 0x000fe4000001ff00 */
[----:B------:R-:W-:-:S09]  /*2dc0*/  CS2R R122, SRZ ;  /* 0x00000000007a7805 */ /* 0x000fd2000001ff00 */
[----:B------:R1:W5:Y:S04]  /*2dd0*/  @!P1 LDG.E.64 R134, desc[UR54][R40.64] ;  /* 0x0000003628869981 */ /* 0x000368000c1e1b00 */
[----:B------:R1:W5:Y:S01]  /*2de0*/  @!P1 LDG.E.64 R136, desc[UR54][R42.64] ;  /* 0x000000362a889981 */ /* 0x000362000c1e1b00 */
        /* <DEDUP_REMOVED lines=20> */
[----:B------:R-:W-:-:S13]  /*2f30*/  ISETP.GE.AND P1, PT, R174, R131, PT ;  /* 0x00000083ae00720c */ /* 0x000fda0003f26270 */
[----:B------:R1:W5:Y:S04]  /*2f40*/  @!P1 LDG.E.64 R74, desc[UR54][R40.64+0x50] ;  /* 0x00005036284a9981 */ /* 0x000368000c1e1b00 */
[----:B------:R1:W5:Y:S02]  /*2f50*/  @!P1 LDG.E.64 R76, desc[UR54][R42.64+0x50] ;  /* 0x000050362a4c9981 */ /* 0x000364000c1e1b00 */
.L_x_483:
[----:B------:R-:W-:Y:S05]  /*2f60*/  BSYNC B1 ;  /* 0x0000000000017941 */ /* 0x000fea0003800000 */
.L_x_482:
        /* <DEDUP_REMOVED lines=12> */
[----:B-----5:R-:W-:Y:S01]  /*3030*/  MOV R148, R74 ;  /* 0x0000004a00947202 */ /* 0x020fe20000000f00 */
[----:B------:R-:W-:Y:S01]  /*3040*/  IMAD.MOV.U32 R151, RZ, RZ, R78 ;  /* 0x000000ffff977224 */ /* 0x000fe200078e004e */
[----:B------:R-:W-:Y:S01]  /*3050*/  CS2R R72, SRZ ;  /* 0x0000000000487805 */ /* 0x000fe2000001ff00 */
[----:B------:R-:W-:Y:S06]  /*3060*/  @P4 BRA `(.L_x_485) ;  /* 0x0000000000a04947 */ /* 0x000fec0003800000 */
[----:B-1----:R-:W-:Y:S01]  /*3070*/  IADD3 R40, P1, P5, R110, R90, R10 ;  /* 0x0000005a6e287210 */ /* 0x002fe20007d3e00a */
[----:B------:R-:W-:Y:S01]  /*3080*/  ULDC.64 UR4, c[0x0][0x3e8] ;  /* 0x0000fa0000047ab9 */ /* 0x000fe20000000a00 */
[----:B------:R-:W-:Y:S02]  /*3090*/  CS2R R70, SRZ ;  /* 0x0000000000467805 */ /* 0x000fe4000001ff00 */
[----:B------:R-:W-:Y:S02]  /*30a0*/  CS2R R72, SRZ ;  /* 0x0000000000487805 */ /* 0x000fe4000001ff00 */
[----:B------:R-:W-:Y:S02]  /*30b0*/  IADD3.X R97, R13, R97, R9, P1, P5 ;  /* 0x000000610d617210 */ /* 0x000fe40000fea409 */
[----:B0-----:R-:W-:-:S04]  /*30c0*/  IADD3 R42, P1, P5, R104, R88, R12 ;  /* 0x00000058682a7210 */ /* 0x001fc80007d3e00c */
[----:B------:R-:W-:Y:S02]  /*30d0*/  IADD3.X R98, R15, R98, R11, P1, P5 ;  /* 0x000000620f627210 */ /* 0x000fe40000fea40b */
[----:B------:R-:W-:-:S04]  /*30e0*/  IADD3 R40, P1, R40, UR4, RZ ;  /* 0x0000000428287c10 */ /* 0x000fc8000ff3e0ff */
[----:B------:R-:W-:Y:S01]  /*30f0*/  IADD3.X R41, R97, UR5, RZ, P1, !PT ;  /* 0x0000000561297c10 */ /* 0x000fe20008ffe4ff */
[----:B------:R-:W-:Y:S02]  /*3100*/  ULDC.64 UR4, c[0x0][0x400] ;  /* 0x0001000000047ab9 */ /* 0x000fe40000000a00 */
[----:B------:R-:W-:-:S04]  /*3110*/  IADD3 R42, P1, R42, UR4, RZ ;  /* 0x000000042a2a7c10 */ /* 0x000fc8000ff3e0ff */
[----:B------:R-:W-:Y:S02]  /*3120*/  IADD3.X R43, R98, UR5, RZ, P1, !PT ;  /* 0x00000005622b7c10 */ /* 0x000fe40008ffe4ff */
        /* <DEDUP_REMOVED lines=28> */
.L_x_485:
[----:B------:R-:W-:Y:S05]  /*32f0*/  BSYNC B1 ;  /* 0x0000000000017941 */ /* 0x000fea0003800000 */
.L_x_484:
[----:B------:R-:W-:Y:S01]  /*3300*/  UISETP.NE.AND UP0, UPT, UR53, 0x3, UPT ;  /* 0x000000033500788c */ /* 0x000fe2000bf05270 */
[----:B------:R-:W-:Y:S01]  /*3310*/  IMAD.MOV.U32 R159, RZ, RZ, R82 ;  /* 0x000000ffff9f7224 */ /* 0x000fe200078e0052 */
[----:B------:R-:W-:Y:S01]  /*3320*/  MOV R167, R134 ;  /* 0x0000008600a77202 */ /* 0x000fe20000000f00 */
[----:B------:R-:W-:Y:S01]  /*3330*/  IMAD.MOV.U32 R161, RZ, RZ, R86 ;  /* 0x000000ffffa17224 */ /* 0x000fe200078e0056 */
[----:B------:R-:W-:Y:S01]  /*3340*/  MOV R166, R122 ;  /* 0x0000007a00a67202 */ /* 0x000fe20000000f00 */
[----:B------:R-:W-:Y:S01]  /*3350*/  IMAD.MOV.U32 R165, RZ, RZ, R94 ;  /* 0x000000ffffa57224 */ /* 0x000fe200078e005e */
[----:B------:R-:W-:Y:S01]  /*3360*/  PLOP3.LUT P1, PT, PT, PT, UP0, 0x80, 0x0 ;  /* 0x000000000000781c */ /* 0x000fe20003f2f008 */
[----:B------:R-:W-:Y:S01]  /*3370*/  IMAD.MOV.U32 R154, RZ, RZ, R76 ;  /* 0x000000ffff9a7224 */ /* 0x000fe200078e004c */
[----:B-----5:R-:W-:Y:S01]  /*3380*/  MOV R146, R62 ;  /* 0x0000003e00927202 */ /* 0x020fe20000000f00 */
[----:B------:R-:W-:Y:S01]  /*3390*/  IMAD.MOV.U32 R155, RZ, RZ, R80 ;  /* 0x000000ffff9b7224 */ /* 0x000fe200078e0050 */
[----:B------:R-:W-:Y:S01]  /*33a0*/  MOV R139, R60 ;  /* 0x0000003c008b7202 */ /* 0x000fe20000000f00 */
[----:B------:R-:W-:-:S02]  /*33b0*/  IMAD.MOV.U32 R160, RZ, RZ, R84 ;  /* 0x000000ffffa07224 */ /* 0x000fc400078e0054 */
[----:B------:R-:W-:Y:S02]  /*33c0*/  IMAD.MOV.U32 R162, RZ, RZ, R92 ;  /* 0x000000ffffa27224 */ /* 0x000fe400078e005c */
[----:B------:R-:W-:Y:S02]  /*33d0*/  IMAD.MOV.U32 R176, RZ, RZ, R136 ;  /* 0x000000ffffb07224 */ /* 0x000fe400078e0088 */
[----:B------:R-:W-:Y:S02]  /*33e0*/  IMAD.MOV.U32 R88, RZ, RZ, R50 ;  /* 0x000000ffff587224 */ /* 0x000fe400078e0032 */
[----:B------:R-:W-:Y:S02]  /*33f0*/  IMAD.MOV.U32 R90, RZ, RZ, R54 ;  /* 0x000000ffff5a7224 */ /* 0x000fe400078e0036 */
[----:B------:R-:W-:Y:S02]  /*3400*/  IMAD.MOV.U32 R138, RZ, RZ, R58 ;  /* 0x000000ffff8a7224 */ /* 0x000fe400078e003a */
[----:B------:R-:W-:-:S02]  /*3410*/  IMAD.MOV.U32 R149, RZ, RZ, R66 ;  /* 0x000000ffff957224 */ /* 0x000fc400078e0042 */
[----:B------:R-:W-:Y:S02]  /*3420*/  IMAD.MOV.U32 R152, RZ, RZ, R70 ;  /* 0x000000ffff987224 */ /* 0x000fe400078e0046 */
[----:B------:R-:W-:Y:S02]  /*3430*/  IMAD.MOV.U32 R89, RZ, RZ, R52 ;  /* 0x000000ffff597224 */ /* 0x000fe400078e0034 */
[----:B------:R-:W-:Y:S02]  /*3440*/  IMAD.MOV.U32 R91, RZ, RZ, R56 ;  /* 0x000000ffff5b7224 */ /* 0x000fe400078e0038 */
[----:B------:R-:W-:Y:S02]  /*3450*/  IMAD.MOV.U32 R147, RZ, RZ, R64 ;  /* 0x000000ffff937224 */ /* 0x000fe400078e0040 */
[----:B------:R-:W-:Y:S02]  /*3460*/  IMAD.MOV.U32 R150, RZ, RZ, R68 ;  /* 0x000000ffff967224 */ /* 0x000fe400078e0044 */
[----:B------:R-:W-:Y:S01]  /*3470*/  IMAD.MOV.U32 R153, RZ, RZ, R72 ;  /* 0x000000ffff997224 */ /* 0x000fe200078e0048 */
[----:B------:R-:W-:Y:S06]  /*3480*/  @!P1 BRA `(.L_x_486) ;  /* 0x0000000000049947 */ /* 0x000fec0003800000 */
[----:B------:R-:W-:Y:S01]  /*3490*/  BPT.TRAP 0x1 ;  /* 0x000000040000795c */ /* 0x000fe20000300000 */
.L_x_486:
[----:B------:R-:W-:Y:S01]  /*34a0*/  IMAD R97, R17, 0x8, R16 ;  /* 0x0000000811617824 */ /* 0x000fe200078e0210 */
[----:B------:R-:W-:Y:S01]  /*34b0*/  SHF.L.U32 R98, R169, 0x1f, RZ ;  /* 0x0000001fa9627819 */ /* 0x000fe200000006ff */
[----:B------:R-:W-:Y:S03]  /*34c0*/  BSSY B1, `(.L_x_487) ;  /* 0x0000003000017945 */ /* 0x000fe60003800000 */
[----:B------:R-:W3:Y:S02]  /*34d0*/  SYNCS.PHASECHK.TRANS64.TRYWAIT P5, [R97+URZ+0x29890], R98 ;  /* 0x02989062610075a7 */ /* 0x000ee400080a017f */
[----:B---3--:R-:W-:Y:S05]  /*34e0*/  @!P5 BRA `(.L_x_488) ;  /* 0x0000023c0058d947 */ /* 0x008fea0003800000 */
.L_x_796:
[----:B------:R-:W-:Y:S05]  /*34f0*/  BSYNC B1 ;  /* 0x0000000000017941 */ /* 0x000fea0003800000 */
.L_x_487:
[----:B------:R-:W-:Y:S04]  /*3500*/  BSSY B1, `(.L_x_489) ;  /* 0x00002ae000017945 */ /* 0x000fe80003800000 */
[----:B------:R-:W-:Y:S05]  /*3510*/  @P2 BRA `(.L_x_490) ;  /* 0x0000002800b02947 */ /* 0x000fea0003800000 */
[----:B------:R-:W-:Y:S01]  /*3520*/  ISETP.NE.AND P2, PT, R34, RZ, PT ;  /* 0x000000ff2200720c */ /* 0x000fe20003f45270 */
[----:B------:R-:W-:-:S12]  /*3530*/  BSSY B2, `(.L_x_491) ;  /* 0x0000073000027945 */ /* 0x000fd80003800000 */
[----:B------:R-:W-:Y:S05]  /*3540*/  @!P2 BRA `(.L_x_492) ;  /* 0x0000000400c4a947 */ /* 0x000fea0003800000 */
[----:B012---:R0:W1:Y:S01]  /*3550*/  LDS.128 R40, [R47+0x1a400] ;  /* 0x01a400002f287984 */ /* 0x0070620000000c00 */
[----:B------:R-:W-:Y:S01]  /*3560*/  ISETP.GE.AND P2, PT, R22, R131, PT ;  /* 0x000000831600720c */ /* 0x000fe20003f46270 */
[----:B------:R-:W-:-:S12]  /*3570*/  BSSY B3, `(.L_x_493) ;  /* 0x000006d000037945 */ /* 0x000fd80003800000 */
[----:B0-----:R-:W-:Y:S05]  /*3580*/  @P2 BRA `(.L_x_494) ;  /* 0x0000000400ac2947 */ /* 0x001fea0003800000 */
[----:B-1----:R-:W-:Y:S02]  /*3590*/  MOV R134, R41 ;  /* 0x0000002900867202 */ /* 0x002fe40000000f00 */
[----:B------:R-:W-:Y:S02]  /*35a0*/  F2FP.F16.E4M3.UNPACK_B R178, R176.H1 ;  /* 0x000000b0ffb2723e */ /* 0x000fe400030006ff */
[----:B------:R-:W-:Y:S02]  /*35b0*/  F2FP.F16.E4M3.UNPACK_B R136, R134 ;  /* 0x00000086ff88723e */ /* 0x000fe400020006ff */
[-C--:B------:R-:W-:Y:S01]  /*35c0*/  F2FP.F16.E4M3.UNPACK_B R41, R167.reuse.H1 ;  /* 0x000000a7ff29723e */ /* 0x080fe200030006ff */
[----:B------:R-:W-:Y:S01]  /*35d0*/  HADD2.F32 R180, -RZ, R178.H0_H0 ;  /* 0x200000b2ffb47230 */ /* 0x000fe20000004100 */
[----:B------:R-:W-:Y:S01]  /*35e0*/  F2FP.F16.E4M3.UNPACK_B R176, R176 ;  /* 0x000000b0ffb0723e */ /* 0x000fe200020006ff */
[--C-:B------:R-:W-:Y:S01]  /*35f0*/  HADD2.F32 R177, -RZ, R136.reuse.H1_H1 ;  /* 0x30000088ffb17230 */ /* 0x100fe20000004100 */
[----:B------:R-:W-:Y:S01]  /*3600*/  F2FP.F16.E4M3.UNPACK_B R167, R167 ;  /* 0x000000a7ffa7723e */ /* 0x000fe200020006ff */
[----:B------:R-:W-:-:S02]  /*3610*/  HADD2.F32 R136, -RZ, R136.H0_H0 ;  /* 0x20000088ff887230 */ /* 0x000fc40000004100 */
[--C-:B------:R-:W-:Y:S02]  /*3620*/  HADD2.F32 R179, -RZ, R41.reuse.H0_H0 ;  /* 0x20000029ffb37230 */ /* 0x100fe40000004100 */
[CC--:B------:R-:W-:Y:S01]  /*3630*/  FMUL.FTZ R181, R177.reuse, R180.reuse ;  /* 0x000000b4b1b57220 */ /* 0x0c0fe20000410000 */
[----:B------:R-:W-:Y:S02]  /*3640*/  HADD2.F32 R178, -RZ, R178.H1_H1 ;  /* 0x300000b2ffb27230 */ /* 0x000fe40000004100 */
[C---:B------:R-:W-:Y:S01]  /*3650*/  FMUL.FTZ R180, R136.reuse, R180 ;  /* 0x000000b488b47220 */ /* 0x040fe20000410000 */
[----:B------:R-:W-:Y:S02]  /*3660*/  HADD2.F32 R41, -RZ, R41.H1_H1 ;  /* 0x30000029ff297230 */ /* 0x000fe40000004100 */
[-C--:B------:R-:W-:Y:S01]  /*3670*/  FFMA.FTZ R136, R136, R179.reuse, -R181 ;  /* 0x000000b388887223 */ /* 0x080fe200000108b5 */
[----:B------:R-:W-:Y:S01]  /*3680*/  FFMA.FTZ R177, R177, R179, R180 ;  /* 0x000000b3b1b17223 */ /* 0x000fe200000100b4 */
[----:B------:R-:W-:Y:S01]  /*3690*/  F2FP.F16.E4M3.UNPACK_B R179, R134.H1 ;  /* 0x00000086ffb3723e */ /* 0x000fe200030006ff */
[----:B------:R-:W-:-:S04]  /*36a0*/  IMAD.MOV.U32 R134, RZ, RZ, R40 ;  /* 0x000000ffff867224 */ /* 0x000fc800078e0028 */
[--C-:B------:R-:W-:Y:S02]  /*36b0*/  HADD2.F32 R40, -RZ, R179.reuse.H1_H1 ;  /* 0x300000b3ff287230 */ /* 0x100fe40000004100 */
[----:B------:R-:W-:-:S03]  /*36c0*/  HADD2.F32 R179, -RZ, R179.H0_H0 ;  /* 0x200000b3ffb37230 */ /* 0x000fc60000004100 */
[CC--:B------:R-:W-:Y:S02]  /*36d0*/  FMUL.FTZ R180, R40.reuse, R178.reuse ;  /* 0x000000b228b47220 */ /* 0x0c0fe40000410000 */
[C---:B------:R-:W-:Y:S02]  /*36e0*/  FMUL.FTZ R181, R179.reuse, R178 ;  /* 0x000000b2b3b57220 */ /* 0x040fe40000410000 */
[-C--:B------:R-:W-:Y:S01]  /*36f0*/  FFMA.FTZ R178, R179, R41.reuse, -R180 ;  /* 0x00000029b3b27223 */ /* 0x080fe200000108b4 */
[----:B------:R-:W-:Y:S02]  /*3700*/  HADD2.F32 R180, -RZ, R167.H1_H1 ;  /* 0x300000a7ffb47230 */ /* 0x000fe40000004100 */
[----:B------:R-:W-:Y:S01]  /*3710*/  FFMA.FTZ R179, R40, R41, R181 ;  /* 0x0000002928b37223 */ /* 0x000fe200000100b5 */
[-C--:B------:R-:W-:Y:S01]  /*3720*/  F2FP.F16.E4M3.UNPACK_B R40, R134.reuse.H1 ;  /* 0x00000086ff28723e */ /* 0x080fe200030006ff */
[----:B------:R-:W-:Y:S01]  /*3730*/  HADD2.F32 R181, -RZ, R176.H1_H1 ;  /* 0x300000b0ffb57230 */ /* 0x000fe20000004100 */
[----:B------:R-:W-:-:S02]  /*3740*/  F2FP.F16.E4M3.UNPACK_B R134, R134 ;  /* 0x00000086ff86723e */ /* 0x000fc400020006ff */
[----:B------:R-:W-:Y:S01]  /*3750*/  F2FP.SATFINITE.E4M3.F32.PACK_AB_MERGE_C R178, R179, R178, RZ ;  /* 0x000000b2b3b2723e */ /* 0x000fe200048070ff */
[--C-:B------:R-:W-:Y:S02]  /*3760*/  HADD2.F32 R41, -RZ, R40.reuse.H1_H1 ;  /* 0x30000028ff297230 */ /* 0x100fe40000004100 */
[----:B------:R-:W-:Y:S01]  /*3770*/  HADD2.F32 R40, -RZ, R40.H0_H0 ;  /* 0x20000028ff287230 */ /* 0x000fe20000004100 */
[----:B------:R-:W-:Y:S01]  /*3780*/  F2FP.SATFINITE.E4M3.F32.PACK_AB_MERGE_C R136, R177, R136, R178 ;  /* 0x00000088b188723e */ /* 0x000fe200048070b2 */
[----:B------:R-:W-:Y:S02]  /*3790*/  HADD2.F32 R179, -RZ, R167.H0_H0 ;  /* 0x200000a7ffb37230 */ /* 0x000fe40000004100 */
[-C--:B------:R-:W-:Y:S01]  /*37a0*/  FMUL.FTZ R183, R41, R181.reuse ;  /* 0x000000b529b77220 */ /* 0x080fe20000410000 */
[----:B------:R-:W-:Y:S01]  /*37b0*/  SHF.R.U32.HI R177, RZ, 0x8, R137 ;  /* 0x00000008ffb17819 */ /* 0x000fe20000011689 */
[----:B------:R-:W-:Y:S01]  /*37c0*/  FMUL.FTZ R182, R40, R181 ;  /* 0x000000b528b67220 */ /* 0x000fe20000410000 */
[----:B------:R-:W-:-:S02]  /*37d0*/  HADD2.F32 R181, -RZ, R176.H0_H0 ;  /* 0x200000b0ffb57230 */ /* 0x000fc40000004100 */
[-C--:B------:R-:W-:Y:S01]  /*37e0*/  FFMA.FTZ R40, R40, R180.reuse, -R183 ;  /* 0x000000b428287223 */ /* 0x080fe200000108b7 */
[--C-:B------:R-:W-:Y:S02]  /*37f0*/  HADD2.F32 R176, -RZ, R134.reuse.H1_H1 ;  /* 0x30000086ffb07230 */ /* 0x100fe40000004100 */
[----:B------:R-:W-:Y:S01]  /*3800*/  FFMA.FTZ R41, R41, R180, R182 ;  /* 0x000000b429297223 */ /* 0x000fe200000100b6 */
[----:B------:R-:W-:Y:S01]  /*3810*/  HADD2.F32 R134, -RZ, R134.H0_H0 ;  /* 0x20000086ff867230 */ /* 0x000fe20000004100 */
[----:B------:R-:W-:Y:S01]  /*3820*/  SHF.R.U32.HI R180, RZ, 0x8, R135 ;  /* 0x00000008ffb47819 */ /* 0x000fe20000011687 */
[-C--:B------:R-:W-:Y:S01]  /*3830*/  FMUL.FTZ R167, R176, R181.reuse ;  /* 0x000000b5b0a77220 */ /* 0x080fe20000410000 */
[----:B------:R-:W-:Y:S02]  /*3840*/  LOP3.LUT R178, R137, 0xff0000ff, RZ, 0xc0, !PT ;  /* 0xff0000ff89b27812 */ /* 0x000fe400078ec0ff */
[C---:B------:R-:W-:Y:S01]  /*3850*/  FMUL.FTZ R181, R134.reuse, R181 ;  /* 0x000000b586b57220 */ /* 0x040fe20000410000 */
[----:B------:R-:W-:Y:S01]  /*3860*/  F2FP.SATFINITE.E4M3.F32.PACK_AB_MERGE_C R40, R41, R40, RZ ;  /* 0x000000282928723e */ /* 0x000fe200048070ff */
[----:B------:R-:W-:Y:S01]  /*3870*/  FFMA.FTZ R167, R134, R179, -R167 ;  /* 0x000000b386a77223 */ /* 0x000fe200000108a7 */
[----:B------:R-:W-:-:S02]  /*3880*/  IMAD.MOV.U32 R41, RZ, RZ, R136 ;  /* 0x000000ffff297224 */ /* 0x000fc400078e0088 */
[----:B------:R-:W-:Y:S01]  /*3890*/  FFMA.FTZ R134, R176, R179, R181 ;  /* 0x000000b3b0867223 */ /* 0x000fe200000100b5 */
[----:B------:R-:W-:Y:S01]  /*38a0*/  SHF.R.U32.HI R179, RZ, 0x10, R137 ;  /* 0x00000010ffb37819 */ /* 0x000fe20000011689 */
[----:B------:R-:W-:Y:S01]  /*38b0*/  IMAD.SHL.U32 R137, R177, 0x100, RZ ;  /* 0x00000100b1897824 */ /* 0x000fe200078e00ff */
[----:B------:R-:W-:Y:S01]  /*38c0*/  SHF.R.U32.HI R181, RZ, 0x10, R135 ;  /* 0x00000010ffb57819 */ /* 0x000fe20000011687 */
[----:B------:R-:W-:Y:S01]  /*38d0*/  IMAD.MOV.U32 R177, RZ, RZ, R43 ;  /* 0x000000ffffb17224 */ /* 0x000fe200078e002b */
[----:B------:R-:W-:Y:S01]  /*38e0*/  LOP3.LUT R176, R135, 0xff0000ff, RZ, 0xc0, !PT ;  /* 0xff0000ff87b07812 */ /* 0x000fe200078ec0ff */
[----:B------:R-:W-:Y:S01]  /*38f0*/  IMAD.SHL.U32 R135, R180, 0x100, RZ ;  /* 0x00000100b4877824 */ /* 0x000fe200078e00ff */
[----:B------:R-:W-:Y:S02]  /*3900*/  LOP3.LUT R178, R178, 0xff00, R137, 0xf8, !PT ;  /* 0x0000ff00b2b27812 */ /* 0x000fe400078ef889 */
[----:B------:R-:W-:Y:S02]  /*3910*/  SHF.L.U32 R137, R179, 0x10, RZ ;  /* 0x00000010b3897819 */ /* 0x000fe400000006ff */
[----:B------:R-:W-:Y:S01]  /*3920*/  LOP3.LUT R176, R176, 0xff00, R135, 0xf8, !PT ;  /* 0x0000ff00b0b07812 */ /* 0x000fe200078ef887 */
[----:B------:R-:W-:Y:S01]  /*3930*/  IMAD.U32 R135, R181, 0x10000, RZ ;  /* 0x00010000b5877824 */ /* 0x000fe200078e00ff */
[----:B------:R-:W-:-:S02]  /*3940*/  LOP3.LUT R137, R178, 0xff0000, R137, 0xf8, !PT ;  /* 0x00ff0000b2897812 */ /* 0x000fc400078ef889 */
[----:B------:R-:W-:Y:S02]  /*3950*/  F2FP.F16.E4M3.UNPACK_B R43, R177 ;  /* 0x000000b1ff2b723e */ /* 0x000fe400020006ff */
[----:B------:R-:W-:Y:S02]  /*3960*/  LOP3.LUT R135, R176, 0xff0000, R135, 0xf8, !PT ;  /* 0x00ff0000b0877812 */ /* 0x000fe400078ef887 */
[----:B------:R-:W-:Y:S01]  /*3970*/  F2FP.F16.E4M3.UNPACK_B R181, R137.H1 ;  /* 0x00000089ffb5723e */ /* 0x000fe200030006ff */
[--C-:B------:R-:W-:Y:S01]  /*3980*/  HADD2.F32 R179, -RZ, R43.reuse.H1_H1 ;  /* 0x3000002bffb37230 */ /* 0x100fe20000004100 */
[----:B------:R-:W-:Y:S01]  /*3990*/  F2FP.F16.E4M3.UNPACK_B R178, R135.H1 ;  /* 0x00000087ffb2723e */ /* 0x000fe200030006ff */
[----:B------:R-:W-:Y:S01]  /*39a0*/  HADD2.F32 R43, -RZ, R43.H0_H0 ;  /* 0x2000002bff2b7230 */ /* 0x000fe20000004100 */
[----:B------:R-:W-:Y:S01]  /*39b0*/  F2FP.SATFINITE.E4M3.F32.PACK_AB_MERGE_C R40, R134, R167, R40 ;  /* 0x000000a78628723e */ /* 0x000fe20004807028 */
[----:B------:R-:W-:Y:S02]  /*39c0*/  HADD2.F32 R176, -RZ, R181.H0_H0 ;  /* 0x200000b5ffb07230 */ /* 0x000fe40000004100 */
[----:B------:R-:W-:-:S02]  /*39d0*/  HADD2.F32 R180, -RZ, R178.H0_H0 ;  /* 0x200000b2ffb47230 */ /* 0x000fc40000004100 */
[----:B------:R-:W-:Y:S02]  /*39e0*/  HADD2.F32 R181, -RZ, R181.H1_H1 ;  /* 0x300000b5ffb57230 */ /* 0x000fe40000004100 */
[-C--:B------:R-:W-:Y:S01]  /*39f0*/  FMUL.FTZ R182, R179, R176.reuse ;  /* 0x000000b0b3b67220 */ /* 0x080fe20000410000 */
[C---:B------:R-:W-:Y:S01]  /*3a00*/  FMUL.FTZ R184, R43.reuse, R176 ;  /* 0x000000b02bb87220 */ /* 0x040fe20000410000 */
[----:B------:R-:W-:Y:S02]  /*3a10*/  HADD2.F32 R178, -RZ, R178.H1_H1 ;  /* 0x300000b2ffb27230 */ /* 0x000fe40000004100 */
[-C--:B------:R-:W-:Y:S01]  /*3a20*/  FFMA.FTZ R176, R43, R180.reuse, -R182 ;  /* 0x000000b42bb07223 */ /* 0x080fe200000108b6 */
[----:B------:R-:W-:Y:S01]  /*3a30*/  FFMA.FTZ R43, R179, R180, R184 ;  /* 0x000000b4b32b7223 */ /* 0x000fe200000100b8 */
[----:B------:R-:W-:Y:S01]  /*3a40*/  F2FP.F16.E4M3.UNPACK_B R179, R177.H1 ;  /* 0x000000b1ffb3723e */ /* 0x000fe200030006ff */
[----:B------:R-:W-:Y:S01]  /*3a50*/  IMAD.MOV.U32 R177, RZ, RZ, R42 ;  /* 0x000000ffffb17224 */ /* 0x000fe200078e002a */
[----:B------:R-:W-:-:S02]  /*3a60*/  F2FP.F16.E4M3.UNPACK_B R182, R137 ;  /* 0x00000089ffb6723e */ /* 0x000fc400020006ff */
[----:B------:R-:W-:Y:S01]  /*3a70*/  F2FP.F16.E4M3.UNPACK_B R137, R135 ;  /* 0x00000087ff89723e */ /* 0x000fe200020006ff */
[--C-:B------:R-:W-:Y:S02]  /*3a80*/  HADD2.F32 R180, -RZ, R179.reuse.H1_H1 ;  /* 0x300000b3ffb47230 */ /* 0x100fe40000004100 */
[----:B------:R-:W-:Y:S02]  /*3a90*/  HADD2.F32 R179, -RZ, R179.H0_H0 ;  /* 0x200000b3ffb37230 */ /* 0x000fe40000004100 */
[--C-:B------:R-:W-:Y:S02]  /*3aa0*/  HADD2.F32 R135, -RZ, R182.reuse.H1_H1 ;  /* 0x300000b6ff877230 */ /* 0x100fe40000004100 */
[-C--:B------:R-:W-:Y:S01]  /*3ab0*/  FMUL.FTZ R42, R180, R181.reuse ;  /* 0x000000b5b42a7220 */ /* 0x080fe20000410000 */
[----:B------:R-:W-:Y:S02]  /*3ac0*/  HADD2.F32 R182, -RZ, R182.H0_H0 ;  /* 0x200000b6ffb67230 */ /* 0x000fe40000004100 */
[C---:B------:R-:W-:Y:S01]  /*3ad0*/  FMUL.FTZ R181, R179.reuse, R181 ;  /* 0x000000b5b3b57220 */ /* 0x040fe20000410000 */
[----:B------:R-:W-:-:S03]  /*3ae0*/  FFMA.FTZ R42, R179, R178, -R42 ;  /* 0x000000b2b32a7223 */ /* 0x000fc6000001082a */
[----:B------:R-:W-:Y:S01]  /*3af0*/  FFMA.FTZ R179, R180, R178, R181 ;  /* 0x000000b2b4b37223 */ /* 0x000fe200000100b5 */
[-C--:B------:R-:W-:Y:S01]  /*3b00*/  F2FP.F16.E4M3.UNPACK_B R178, R177.reuse.H1 ;  /* 0x000000b1ffb2723e */ /* 0x080fe200030006ff */
[--C-:B------:R-:W-:Y:S01]  /*3b10*/  HADD2.F32 R181, -RZ, R137.reuse.H1_H1 ;  /* 0x30000089ffb57230 */ /* 0x100fe20000004100 */
[----:B------:R-:W-:Y:S01]  /*3b20*/  F2FP.F16.E4M3.UNPACK_B R177, R177 ;  /* 0x000000b1ffb1723e */ /* 0x000fe200020006ff */
[----:B------:R-:W-:Y:S01]  /*3b30*/  HADD2.F32 R137, -RZ, R137.H0_H0 ;  /* 0x20000089ff897230 */ /* 0x000fe20000004100 */
[----:B------:R-:W-:Y:S01]  /*3b40*/  F2FP.SATFINITE.E4M3.F32.PACK_AB_MERGE_C R179, R179, R42, RZ ;  /* 0x0000002ab3b3723e */ /* 0x000fe200048070ff */
[--C-:B------:R-:W-:Y:S02]  /*3b50*/  HADD2.F32 R180, -RZ, R178.reuse.H1_H1 ;  /* 0x300000b2ffb47230 */ /* 0x100fe40000004100 */
[----:B------:R-:W-:Y:S01]  /*3b60*/  HADD2.F32 R178, -RZ, R178.H0_H0 ;  /* 0x200000b2ffb27230 */ /* 0x000fe20000004100 */
[----:B------:R-:W-:Y:S02]  /*3b70*/  F2FP.SATFINITE.E4M3.F32.PACK_AB_MERGE_C R43, R43, R176, R179 ;  /* 0x000000b02b2b723e */ /* 0x000fe400048070b3 */
[----:B------:R-:W-:-:S02]  /*3b80*/  FMUL.FTZ R183, R180, R135 ;  /* 0x00000087b4b77220 */ /* 0x000fc40000410000 */
[C---:B------:R-:W-:Y:S02]  /*3b90*/  FMUL.FTZ R185, R178.reuse, R135 ;  /* 0x00000087b2b97220 */ /* 0x040fe40000410000 */
[-C--:B------:R-:W-:Y:S02]  /*3ba0*/  FFMA.FTZ R135, R178, R181.reuse, -R183 ;  /* 0x000000b5b2877223 */ /* 0x080fe400000108b7 */
[----:B------:R-:W-:Y:S01]  /*3bb0*/  FFMA.FTZ R178, R180, R181, R185 ;  /* 0x000000b5b4b27223 */ /* 0x000fe200000100b9 */
[--C-:B------:R-:W-:Y:S02]  /*3bc0*/  HADD2.F32 R180, -RZ, R177.reuse.H1_H1 ;  /* 0x300000b1ffb47230 */ /* 0x100fe40000004100 */
[----:B------:R-:W-:Y:S02]  /*3bd0*/  HADD2.F32 R177, -RZ, R177.H0_H0 ;  /* 0x200000b1ffb17230 */ /* 0x000fe40000004100 */
[----:B------:R-:W-:Y:S01]  /*3be0*/  F2FP.SATFINITE.E4M3.F32.PACK_AB_MERGE_C R135, R178, R135, RZ ;  /* 0x00000087b287723e */ /* 0x000fe200048070ff */
[----:B------:R-:W-:-:S02]  /*3bf0*/  FMUL.FTZ R184, R180, R182 ;  /* 0x000000b6b4b87220 */ /* 0x000fc40000410000 */
[C---:B------:R-:W-:Y:S02]  /*3c00*/  FMUL.FTZ R181, R177.reuse, R182 ;  /* 0x000000b6b1b57220 */ /* 0x040fe40000410000 */
[-C--:B------:R-:W-:Y:S02]  /*3c10*/  FFMA.FTZ R184, R177, R137.reuse, -R184 ;  /* 0x00000089b1b87223 */ /* 0x080fe400000108b8 */
[----:B------:R-:W-:-:S05]  /*3c20*/  FFMA.FTZ R181, R180, R137, R181 ;  /* 0x00000089b4b57223 */ /* 0x000fca00000100b5 */
[----:B------:R-:W-:-:S07]  /*3c30*/  F2FP.SATFINITE.E4M3.F32.PACK_AB_MERGE_C R42, R181, R184, R135 ;  /* 0x000000b8b52a723e */ /* 0x000fce0004807087 */
.L_x_494:
[----:B------:R-:W-:Y:S05]  /*3c40*/  BSYNC B3 ;  /* 0x0000000000037941 */ /* 0x000fea0003800000 */
.L_x_493:
[----:B-1----:R4:W-:Y:S02]  /*3c50*/  STG.E.128 desc[UR54][R48.64], R40 ;  /* 0x0000002830007986 */ /* 0x0029e4000c101d36 */
.L_x_492:
[----:B------:R-:W-:Y:S05]  /*3c60*/  BSYNC B2 ;  /* 0x0000000000027941 */ /* 0x000fea0003800000 */
.L_x_491:
[----:B------:R-:W-:Y:S01]  /*3c70*/  ISETP.NE.AND P2, PT, R35, RZ, PT ;  /* 0x000000ff2300720c */ /* 0x000fe20003f45270 */
[----:B------:R-:W-:-:S12]  /*3c80*/  BSSY B2, `(.L_x_495) ;  /* 0x0000072000027945 */ /* 0x000fd80003800000 */
[----:B------:R-:W-:Y:S05]  /*3c90*/  @!P2 BRA `(.L_x_496) ;  /* 0x0000000400c0a947 */ /* 0x000fea0003800000 */
[----:B012-4-:R0:W1:Y:S01]  /*3ca0*/  LDS.128 R40, [R46+0x1a400] ;  /* 0x01a400002e287984 */ /* 0x0170620000000c00 */
[----:B------:R-:W-:Y:S01]  /*3cb0*/  ISETP.GE.AND P2, PT, R171, R131, PT ;  /* 0x00000083ab00720c */ /* 0x000fe20003f46270 */
[----:B------:R-:W-:-:S12]  /*3cc0*/  BSSY B3, `(.L_x_497) ;  /* 0x000006c000037945 */ /* 0x000fd80003800000 */
[----:B0-----:R-:W-:Y:S05]  /*3cd0*/  @P2 BRA `(.L_x_498) ;  /* 0x0000000400a82947 */ /* 0x001fea0003800000 */
[----:B-1----:R-:W-:Y:S01]  /*3ce0*/  IMAD.MOV.U32 R122, RZ, RZ, R41 ;  /* 0x000000ffff7a7224 */ /* 0x002fe200078e0029 */
[----:B------:R-:W-:Y:S02]  /*3cf0*/  F2FP.F16.E4M3.UNPACK_B R135, R166.H1 ;  /* 0x000000a6ff87723e */ /* 0x000fe400030006ff */
[----:B------:R-:W-:Y:S02]  /*3d00*/  F2FP.F16.E4M3.UNPACK_B R136, R165.H1 ;  /* 0x000000a5ff88723e */ /* 0x000fe400030006ff */
[-C--:B------:R-:W-:Y:S01]  /*3d10*/  F2FP.F16.E4M3.UNPACK_B R41, R122.reuse ;  /* 0x0000007aff29723e */ /* 0x080fe200020006ff */
[----:B------:R-:W-:Y:S01]  /*3d20*/  HADD2.F32 R137, -RZ, R135.H0_H0 ;  /* 0x20000087ff897230 */ /* 0x000fe20000004100 */
[----:B------:R-:W-:Y:S01]  /*3d30*/  F2FP.F16.E4M3.UNPACK_B R122, R122.H1 ;  /* 0x0000007aff7a723e */ /* 0x000fe200030006ff */
[----:B------:R-:W-:Y:S01]  /*3d40*/  HADD2.F32 R134, -RZ, R136.H0_H0 ;  /* 0x20000088ff867230 */ /* 0x000fe20000004100 */
[----:B------:R-:W-:Y:S01]  /*3d50*/  F2FP.F16.E4M3.UNPACK_B R166, R166 ;  /* 0x000000a6ffa6723e */ /* 0x000fe200020006ff */
[----:B------:R-:W-:-:S02]  /*3d60*/  HADD2.F32 R94, -RZ, R41.H1_H1 ;  /* 0x30000029ff5e7230 */ /* 0x000fc40000004100 */
[----:B------:R-:W-:Y:S02]  /*3d70*/  HADD2.F32 R41, -RZ, R41.H0_H0 ;  /* 0x20000029ff297230 */ /* 0x000fe40000004100 */
[----:B------:R-:W-:Y:S02]  /*3d80*/  HADD2.F32 R136, -RZ, R136.H1_H1 ;  /* 0x30000088ff887230 */ /* 0x000fe40000004100 */
[CC--:B------:R-:W-:Y:S01]  /*3d90*/  FMUL.FTZ R176, R94.reuse, R137.reuse ;  /* 0x000000895eb07220 */ /* 0x0c0fe20000410000 */
[--C-:B------:R-:W-:Y:S02]  /*3da0*/  HADD2.F32 R167, -RZ, R166.reuse.H1_H1 ;  /* 0x300000a6ffa77230 */ /* 0x100fe40000004100 */
[C---:B------:R-:W-:Y:S01]  /*3db0*/  FMUL.FTZ R137, R41.reuse, R137 ;  /* 0x0000008929897220 */ /* 0x040fe20000410000 */
[----:B------:R-:W-:Y:S02]  /*3dc0*/  HADD2.F32 R166, -RZ, R166.H0_H0 ;  /* 0x200000a6ffa67230 */ /* 0x000fe40000004100 */
[-C--:B------:R-:W-:Y:S01]  /*3dd0*/  FFMA.FTZ R41, R41, R134.reuse, -R176 ;  /* 0x0000008629297223 */ /* 0x080fe200000108b0 */
[----:B------:R-:W-:Y:S01]  /*3de0*/  FFMA.FTZ R94, R94, R134, R137 ;  /* 0x000000865e5e7223 */ /* 0x000fe20000010089 */
[----:B------:R-:W-:Y:S01]  /*3df0*/  MOV R134, R40 ;  /* 0x0000002800867202 */ /* 0x000fe20000000f00 */
[----:B------:R-:W-:-:S02]  /*3e00*/  HADD2.F32 R40, -RZ, R135.H1_H1 ;  /* 0x30000087ff287230 */ /* 0x000fc40000004100 */
[--C-:B------:R-:W-:Y:S02]  /*3e10*/  HADD2.F32 R135, -RZ, R122.reuse.H1_H1 ;  /* 0x3000007aff877230 */ /* 0x100fe40000004100 */
[----:B------:R-:W-:-:S03]  /*3e20*/  HADD2.F32 R122, -RZ, R122.H0_H0 ;  /* 0x2000007aff7a7230 */ /* 0x000fc60000004100 */
[CC--:B------:R-:W-:Y:S02]  /*3e30*/  FMUL.FTZ R137, R135.reuse, R40.reuse ;  /* 0x0000002887897220 */ /* 0x0c0fe40000410000 */
[C---:B------:R-:W-:Y:S02]  /*3e40*/  FMUL.FTZ R176, R122.reuse, R40 ;  /* 0x000000287ab07220 */ /* 0x040fe40000410000 */
[----:B------:R-:W-:Y:S01]  /*3e50*/  FFMA.FTZ R40, R122, R136, -R137 ;  /* 0x000000887a287223 */ /* 0x000fe20000010889 */
[----:B------:R-:W-:Y:S01]  /*3e60*/  F2FP.F16.E4M3.UNPACK_B R122, R134.H1 ;  /* 0x00000086ff7a723e */ /* 0x000fe200030006ff */
[----:B------:R-:W-:Y:S01]  /*3e70*/  FFMA.FTZ R135, R135, R136, R176 ;  /* 0x0000008887877223 */ /* 0x000fe200000100b0 */
[----:B------:R-:W-:Y:S02]  /*3e80*/  F2FP.F16.E4M3.UNPACK_B R136, R165 ;  /* 0x000000a5ff88723e */ /* 0x000fe400020006ff */
[----:B------:R-:W-:Y:S01]  /*3e90*/  F2FP.F16.E4M3.UNPACK_B R134, R134 ;  /* 0x00000086ff86723e */ /* 0x000fe200020006ff */
[--C-:B------:R-:W-:Y:S01]  /*3ea0*/  HADD2.F32 R137, -RZ, R122.reuse.H1_H1 ;  /* 0x3000007aff897230 */ /* 0x100fe20000004100 */
[----:B------:R-:W-:Y:S01]  /*3eb0*/  F2FP.SATFINITE.E4M3.F32.PACK_AB_MERGE_C R40, R135, R40, RZ ;  /* 0x000000288728723e */ /* 0x000fe200048070ff */
[----:B------:R-:W-:-:S02]  /*3ec0*/  HADD2.F32 R122, -RZ, R122.H0_H0 ;  /* 0x2000007aff7a7230 */ /* 0x000fc40000004100 */
[--C-:B------:R-:W-:Y:S02]  /*3ed0*/  HADD2.F32 R165, -RZ, R136.reuse.H1_H1 ;  /* 0x30000088ffa57230 */ /* 0x100fe40000004100 */
[CC--:B------:R-:W-:Y:S01]  /*3ee0*/  FMUL.FTZ R177, R137.reuse, R167.reuse ;  /* 0x000000a789b17220 */ /* 0x0c0fe20000410000 */
[----:B------:R-:W-:Y:S02]  /*3ef0*/  HADD2.F32 R136, -RZ, R136.H0_H0 ;  /* 0x20000088ff887230 */ /* 0x000fe40000004100 */
[----:B------:R-:W-:Y:S01]  /*3f00*/  FMUL.FTZ R176, R122, R167 ;  /* 0x000000a77ab07220 */ /* 0x000fe20000410000 */
[----:B------:R-:W-:Y:S01]  /*3f10*/  F2FP.SATFINITE.E4M3.F32.PACK_AB_MERGE_C R41, R94, R41, R40 ;  /* 0x000000295e29723e */ /* 0x000fe20004807028 */
[-C--:B------:R-:W-:Y:S01]  /*3f20*/  FFMA.FTZ R122, R122, R165.reuse, -R177 ;  /* 0x000000a57a7a7223 */ /* 0x080fe200000108b1 */
[--C-:B------:R-:W-:Y:S01]  /*3f30*/  SHF.R.U32.HI R177, RZ, 0x8, R95.reuse ;  /* 0x00000008ffb17819 */ /* 0x100fe2000001165f */
[----:B------:R-:W-:Y:S01]  /*3f40*/  FFMA.FTZ R137, R137, R165, R176 ;  /* 0x000000a589897223 */ /* 0x000fe200000100b0 */
[--C-:B------:R-:W-:Y:S01]  /*3f50*/  HADD2.F32 R165, -RZ, R134.reuse.H1_H1 ;  /* 0x30000086ffa57230 */ /* 0x100fe20000004100 */
[----:B------:R-:W-:Y:S01]  /*3f60*/  SHF.R.U32.HI R176, RZ, 0x10, R95 ;  /* 0x00000010ffb07819 */ /* 0x000fe2000001165f */
[----:B------:R-:W-:-:S02]  /*3f70*/  HADD2.F32 R134, -RZ, R134.H0_H0 ;  /* 0x20000086ff867230 */ /* 0x000fc40000004100 */
[----:B------:R-:W-:Y:S01]  /*3f80*/  F2FP.SATFINITE.E4M3.F32.PACK_AB_MERGE_C R122, R137, R122, RZ ;  /* 0x0000007a897a723e */ /* 0x000fe200048070ff */
[CC--:B------:R-:W-:Y:S02]  /*3f90*/  FMUL.FTZ R167, R165.reuse, R166.reuse ;  /* 0x000000a6a5a77220 */ /* 0x0c0fe40000410000 */
[C---:B------:R-:W-:Y:S02]  /*3fa0*/  FMUL.FTZ R166, R134.reuse, R166 ;  /* 0x000000a686a67220 */ /* 0x040fe40000410000 */
[-C--:B------:R-:W-:Y:S01]  /*3fb0*/  FFMA.FTZ R134, R134, R136.reuse, -R167 ;  /* 0x0000008886867223 */ /* 0x080fe200000108a7 */
[--C-:B------:R-:W-:Y:S01]  /*3fc0*/  SHF.R.U32.HI R167, RZ, 0x8, R123.reuse ;  /* 0x00000008ffa77819 */ /* 0x100fe2000001167b */
[----:B------:R-:W-:Y:S01]  /*3fd0*/  FFMA.FTZ R165, R165, R136, R166 ;  /* 0x00000088a5a57223 */ /* 0x000fe200000100a6 */
[----:B------:R-:W-:Y:S02]  /*3fe0*/  LOP3.LUT R136, R123, 0xff0000ff, RZ, 0xc0, !PT ;  /* 0xff0000ff7b887812 */ /* 0x000fe400078ec0ff */
[----:B------:R-:W-:Y:S01]  /*3ff0*/  SHF.R.U32.HI R166, RZ, 0x10, R123 ;  /* 0x00000010ffa67819 */ /* 0x000fe2000001167b */
[----:B------:R-:W-:Y:S01]  /*4000*/  IMAD.SHL.U32 R167, R167, 0x100, RZ ;  /* 0x00000100a7a77824 */ /* 0x000fe200078e00ff */
[----:B------:R-:W-:-:S02]  /*4010*/  LOP3.LUT R123, R95, 0xff0000ff, RZ, 0xc0, !PT ;  /* 0xff0000ff5f7b7812 */ /* 0x000fc400078ec0ff */
[----:B------:R-:W-:Y:S01]  /*4020*/  F2FP.SATFINITE.E4M3.F32.PACK_AB_MERGE_C R40, R165, R134, R122 ;  /* 0x00000086a528723e */ /* 0x000fe2000480707a */
[----:B------:R-:W-:Y:S01]  /*4030*/  IMAD.U32 R166, R166, 0x10000, RZ ;  /* 0x00010000a6a67824 */ /* 0x000fe200078e00ff */
[----:B------:R-:W-:Y:S01]  /*4040*/  LOP3.LUT R167, R136, 0xff00, R167, 0xf8, !PT ;  /* 0x0000ff0088a77812 */ /* 0x000fe200078ef8a7 */
[----:B------:R-:W-:-:S05]  /*4050*/  IMAD.SHL.U32 R136, R177, 0x100, RZ ;  /* 0x00000100b1887824 */ /* 0x000fca00078e00ff */
[----:B------:R-:W-:Y:S01]  /*4060*/  LOP3.LUT R95, R123, 0xff00, R136, 0xf8, !PT ;  /* 0x0000ff007b5f7812 */ /* 0x000fe200078ef888 */
[----:B------:R-:W-:Y:S01]  /*4070*/  IMAD.U32 R136, R176, 0x10000, RZ ;  /* 0x00010000b0887824 */ /* 0x000fe200078e00ff */
[----:B------:R-:W-:Y:S02]  /*4080*/  LOP3.LUT R123, R167, 0xff0000, R166, 0xf8, !PT ;  /* 0x00ff0000a77b7812 */ /* 0x000fe400078ef8a6 */
[----:B------:R-:W-:Y:S02]  /*4090*/  MOV R166, R43 ;  /* 0x0000002b00a67202 */ /* 0x000fe40000000f00 */
[----:B------:R-:W-:Y:S02]  /*40a0*/  LOP3.LUT R95, R95, 0xff0000, R136, 0xf8, !PT ;  /* 0x00ff00005f5f7812 */ /* 0x000fe400078ef888 */
[----:B------:R-:W-:Y:S02]  /*40b0*/  F2FP.F16.E4M3.UNPACK_B R43, R166 ;  /* 0x000000a6ff2b723e */ /* 0x000fe400020006ff */
[----:B------:R-:W-:-:S02]  /*40c0*/  F2FP.F16.E4M3.UNPACK_B R176, R123.H1 ;  /* 0x0000007bffb0723e */ /* 0x000fc400030006ff */
[----:B------:R-:W-:Y:S01]  /*40d0*/  F2FP.F16.E4M3.UNPACK_B R177, R95.H1 ;  /* 0x0000005fffb1723e */ /* 0x000fe200030006ff */
[--C-:B------:R-:W-:Y:S02]  /*40e0*/  HADD2.F32 R136, -RZ, R43.reuse.H1_H1 ;  /* 0x3000002bff887230 */ /* 0x100fe40000004100 */
[----:B------:R-:W-:Y:S02]  /*40f0*/  HADD2.F32 R178, -RZ, R176.H0_H0 ;  /* 0x200000b0ffb27230 */ /* 0x000fe40000004100 */
[----:B------:R-:W-:Y:S02]  /*4100*/  HADD2.F32 R43, -RZ, R43.H0_H0 ;  /* 0x2000002bff2b7230 */ /* 0x000fe40000004100 */
[--C-:B------:R-:W-:Y:S02]  /*4110*/  HADD2.F32 R167, -RZ, R177.reuse.H0_H0 ;  /* 0x200000b1ffa77230 */ /* 0x100fe40000004100 */
[----:B------:R-:W-:Y:S01]  /*4120*/  FMUL.FTZ R180, R136, R178 ;  /* 0x000000b288b47220 */ /* 0x000fe20000410000 */
[----:B------:R-:W-:-:S02]  /*4130*/  HADD2.F32 R177, -RZ, R177.H1_H1 ;  /* 0x300000b1ffb17230 */ /* 0x000fc40000004100 */
[C---:B------:R-:W-:Y:S01]  /*4140*/  FMUL.FTZ R179, R43.reuse, R178 ;  /* 0x000000b22bb37220 */ /* 0x040fe20000410000 */
[----:B------:R-:W-:-:S03]  /*4150*/  FFMA.FTZ R43, R43, R167, -R180 ;  /* 0x000000a72b2b7223 */ /* 0x000fc600000108b4 */
[----:B------:R-:W-:Y:S01]  /*4160*/  FFMA.FTZ R136, R136, R167, R179 ;  /* 0x000000a788887223 */ /* 0x000fe200000100b3 */
[----:B------:R-:W-:Y:S01]  /*4170*/  F2FP.F16.E4M3.UNPACK_B R167, R166.H1 ;  /* 0x000000a6ffa7723e */ /* 0x000fe200030006ff */
[----:B------:R-:W-:Y:S02]  /*4180*/  IMAD.MOV.U32 R166, RZ, RZ, R42 ;  /* 0x000000ffffa67224 */ /* 0x000fe400078e002a */
[----:B------:R-:W-:Y:S02]  /*4190*/  HADD2.F32 R42, -RZ, R176.H1_H1 ;  /* 0x300000b0ff2a7230 */ /* 0x000fe40000004100 */
[--C-:B------:R-:W-:Y:S02]  /*41a0*/  HADD2.F32 R176, -RZ, R167.reuse.H1_H1 ;  /* 0x300000a7ffb07230 */ /* 0x100fe40000004100 */
[----:B------:R-:W-:-:S03]  /*41b0*/  HADD2.F32 R167, -RZ, R167.H0_H0 ;  /* 0x200000a7ffa77230 */ /* 0x000fc60000004100 */
[CC--:B------:R-:W-:Y:S02]  /*41c0*/  FMUL.FTZ R178, R176.reuse, R42.reuse ;  /* 0x0000002ab0b27220 */ /* 0x0c0fe40000410000 */
[C---:B------:R-:W-:Y:S02]  /*41d0*/  FMUL.FTZ R179, R167.reuse, R42 ;  /* 0x0000002aa7b37220 */ /* 0x040fe40000410000 */
[-C--:B------:R-:W-:Y:S02]  /*41e0*/  FFMA.FTZ R42, R167, R177.reuse, -R178 ;  /* 0x000000b1a72a7223 */ /* 0x080fe400000108b2 */
[----:B------:R-:W-:Y:S01]  /*41f0*/  FFMA.FTZ R167, R176, R177, R179 ;  /* 0x000000b1b0a77223 */ /* 0x000fe200000100b3 */
[----:B------:R-:W-:Y:S02]  /*4200*/  F2FP.F16.E4M3.UNPACK_B R179, R123 ;  /* 0x0000007bffb3723e */ /* 0x000fe400020006ff */
[-C--:B------:R-:W-:Y:S02]  /*4210*/  F2FP.F16.E4M3.UNPACK_B R123, R166.reuse.H1 ;  /* 0x000000a6ff7b723e */ /* 0x080fe400030006ff */
[----:B------:R-:W-:Y:S01]  /*4220*/  F2FP.F16.E4M3.UNPACK_B R177, R95 ;  /* 0x0000005fffb1723e */ /* 0x000fe200020006ff */
[----:B------:R-:W-:Y:S01]  /*4230*/  HADD2.F32 R95, -RZ, R179.H1_H1 ;  /* 0x300000b3ff5f7230 */ /* 0x000fe20000004100 */
[----:B------:R-:W-:Y:S01]  /*4240*/  F2FP.F16.E4M3.UNPACK_B R166, R166 ;  /* 0x000000a6ffa6723e */ /* 0x000fe200020006ff */
[--C-:B------:R-:W-:Y:S01]  /*4250*/  HADD2.F32 R176, -RZ, R123.reuse.H1_H1 ;  /* 0x3000007bffb07230 */ /* 0x100fe20000004100 */
[----:B------:R-:W-:Y:S01]  /*4260*/  F2FP.SATFINITE.E4M3.F32.PACK_AB_MERGE_C R167, R167, R42, RZ ;  /* 0x0000002aa7a7723e */ /* 0x000fe200048070ff */
[----:B------:R-:W-:-:S02]  /*4270*/  HADD2.F32 R123, -RZ, R123.H0_H0 ;  /* 0x2000007bff7b7230 */ /* 0x000fc40000004100 */
[----:B------:R-:W-:Y:S02]  /*4280*/  HADD2.F32 R178, -RZ, R177.H1_H1 ;  /* 0x300000b1ffb27230 */ /* 0x000fe40000004100 */
[CC--:B------:R-:W-:Y:S01]  /*4290*/  FMUL.FTZ R180, R176.reuse, R95.reuse ;  /* 0x0000005fb0b47220 */ /* 0x0c0fe20000410000 */
[----:B------:R-:W-:Y:S02]  /*42a0*/  HADD2.F32 R179, -RZ, R179.H0_H0 ;  /* 0x200000b3ffb37230 */ /* 0x000fe40000004100 */
[C---:B------:R-:W-:Y:S01]  /*42b0*/  FMUL.FTZ R181, R123.reuse, R95 ;  /* 0x0000005f7bb57220 */ /* 0x040fe20000410000 */
[----:B------:R-:W-:Y:S02]  /*42c0*/  HADD2.F32 R177, -RZ, R177.H0_H0 ;  /* 0x200000b1ffb17230 */ /* 0x000fe40000004100 */
[-C--:B------:R-:W-:Y:S01]  /*42d0*/  FFMA.FTZ R95, R123, R178.reuse, -R180 ;  /* 0x000000b27b5f7223 */ /* 0x080fe200000108b4 */
[--C-:B------:R-:W-:Y:S02]  /*42e0*/  HADD2.F32 R123, -RZ, R166.reuse.H1_H1 ;  /* 0x300000a6ff7b7230 */ /* 0x100fe40000004100 */
[----:B------:R-:W-:Y:S01]  /*42f0*/  FFMA.FTZ R178, R176, R178, R181 ;  /* 0x000000b2b0b27223 */ /* 0x000fe200000100b5 */
[----:B------:R-:W-:Y:S01]  /*4300*/  HADD2.F32 R166, -RZ, R166.H0_H0 ;  /* 0x200000a6ffa67230 */ /* 0x000fe20000004100 */
[----:B------:R-:W-:Y:S01]  /*4310*/  F2FP.SATFINITE.E4M3.F32.PACK_AB_MERGE_C R43, R136, R43, R167 ;  /* 0x0000002b882b723e */ /* 0x000fe200048070a7 */
[----:B------:R-:W-:-:S02]  /*4320*/  FMUL.FTZ R181, R123, R179 ;  /* 0x000000b37bb57220 */ /* 0x000fc40000410000 */
[----:B------:R-:W-:Y:S01]  /*4330*/  F2FP.SATFINITE.E4M3.F32.PACK_AB_MERGE_C R95, R178, R95, RZ ;  /* 0x0000005fb25f723e */ /* 0x000fe200048070ff */
[C---:B------:R-:W-:Y:S01]  /*4340*/  FMUL.FTZ R176, R166.reuse, R179 ;  /* 0x000000b3a6b07220 */ /* 0x040fe20000410000 */
[----:B------:R-:W-:-:S03]  /*4350*/  FFMA.FTZ R181, R166, R177, -R181 ;  /* 0x000000b1a6b57223 */ /* 0x000fc600000108b5 */
[----:B------:R-:W-:-:S05]  /*4360*/  FFMA.FTZ R176, R123, R177, R176 ;  /* 0x000000b17bb07223 */ /* 0x000fca00000100b0 */
[----:B------:R-:W-:-:S07]  /*4370*/  F2FP.SATFINITE.E4M3.F32.PACK_AB_MERGE_C R42, R176, R181, R95 ;  /* 0x000000b5b02a723e */ /* 0x000fce000480705f */
.L_x_498:
[----:B------:R-:W-:Y:S05]  /*4380*/  BSYNC B3 ;  /* 0x0000000000037941 */ /* 0x000fea0003800000 */
.L_x_497:
[----:B-1----:R0:W-:Y:S02]  /*4390*/  STG.E.128 desc[UR54][R48.64+0x20], R40 ;  /* 0x0000202830007986 */ /* 0x0021e4000c101d36 */
.L_x_496:
[----:B------:R-:W-:Y:S05]  /*43a0*/  BSYNC B2 ;  /* 0x0000000000027941 */ /* 0x000fea0003800000 */
.L_x_495:
[----:B------:R-:W-:Y:S01]  /*43b0*/  ISETP.NE.AND P2, PT, R36, RZ, PT ;  /* 0x000000ff2400720c */ /* 0x000fe20003f45270 */
[----:B------:R-:W-:-:S12]  /*43c0*/  BSSY B2, `(.L_x_499) ;  /* 0x000006f000027945 */ /* 0x000fd80003800000 */
[----:B------:R-:W-:Y:S05]  /*43d0*/  @!P2 BRA `(.L_x_500) ;  /* 0x0000000400b4a947 */ /* 0x000fea0003800000 */
[----:B012-4-:R0:W1:Y:S01]  /*43e0*/  LDS.128 R40, [R47+0x1cc00] ;  /* 0x01cc00002f287984 */ /* 0x0170620000000c00 */
[----:B------:R-:W-:Y:S01]  /*43f0*/  ISETP.GE.AND P2, PT, R170, R131, PT ;  /* 0x00000083aa00720c */ /* 0x000fe20003f46270 */
[----:B------:R-:W-:-:S12]  /*4400*/  BSSY B3, `(.L_x_501) ;  /* 0x0000069000037945 */ /* 0x000fd80003800000 */
[----:B0-----:R-:W-:Y:S05]  /*4410*/  @P2 BRA `(.L_x_502) ;  /* 0x00000004009c2947 */ /* 0x001fea0003800000 */
[----:B------:R-:W-:Y:S02]  /*4420*/  SHF.R.U32.HI R86, RZ, 0x8, R87 ;  /* 0x00000008ff567819 */ /* 0x000fe40000011657 */
[--C-:B------:R-:W-:Y:S02]  /*4430*/  SHF.R.U32.HI R92, RZ, 0x8, R93.reuse ;  /* 0x00000008ff5c7819 */ /* 0x100fe4000001165d */
[----:B------:R-:W-:Y:S01]  /*4440*/  SHF.R.U32.HI R95, RZ, 0x10, R93 ;  /* 0x00000010ff5f7819 */ /* 0x000fe2000001165d */
[----:B------:R-:W-:Y:S01]  /*4450*/  IMAD.SHL.U32 R86, R86, 0x100, RZ ;  /* 0x0000010056567824 */ /* 0x000fe200078e00ff */
[----:B------:R-:W-:Y:S01]  /*4460*/  LOP3.LUT R94, R93, 0xff0000ff, RZ, 0xc0, !PT ;  /* 0xff0000ff5d5e7812 */ /* 0x000fe200078ec0ff */
[----:B------:R-:W-:Y:S01]  /*4470*/  IMAD.SHL.U32 R93, R92, 0x100, RZ ;  /* 0x000001005c5d7824 */ /* 0x000fe200078e00ff */
[----:B------:R-:W-:Y:S01]  /*4480*/  SHF.R.U32.HI R123, RZ, 0x10, R87 ;  /* 0x00000010ff7b7819 */ /* 0x000fe20000011657 */
[----:B-1----:R-:W-:Y:S01]  /*4490*/  IMAD.MOV.U32 R92, RZ, RZ, R40 ;  /* 0x000000ffff5c7224 */ /* 0x002fe200078e0028 */
[----:B------:R-:W-:-:S02]  /*44a0*/  LOP3.LUT R87, R87, 0xff0000ff, RZ, 0xc0, !PT ;  /* 0xff0000ff57577812 */ /* 0x000fc400078ec0ff */
[----:B------:R-:W-:Y:S01]  /*44b0*/  LOP3.LUT R122, R94, 0xff00, R93, 0xf8, !PT ;  /* 0x0000ff005e7a7812 */ /* 0x000fe200078ef85d */
[----:B------:R-:W-:Y:S01]  /*44c0*/  IMAD.U32 R93, R95, 0x10000, RZ ;  /* 0x000100005f5d7824 */ /* 0x000fe200078e00ff */
[----:B------:R-:W-:Y:S02]  /*44d0*/  LOP3.LUT R87, R87, 0xff00, R86, 0xf8, !PT ;  /* 0x0000ff0057577812 */ /* 0x000fe400078ef856 */
[----:B------:R-:W-:Y:S02]  /*44e0*/  SHF.L.U32 R86, R123, 0x10, RZ ;  /* 0x000000107b567819 */ /* 0x000fe400000006ff */
[----:B------:R-:W-:Y:S02]  /*44f0*/  F2FP.F16.E4M3.UNPACK_B R94, R162.H1 ;  /* 0x000000a2ff5e723e */ /* 0x000fe400030006ff */
[----:B------:R-:W-:Y:S02]  /*4500*/  F2FP.F16.E4M3.UNPACK_B R40, R41 ;  /* 0x00000029ff28723e */ /* 0x000fe400020006ff */
[----:B------:R-:W-:Y:S01]  /*4510*/  LOP3.LUT R86, R87, 0xff0000, R86, 0xf8, !PT ;  /* 0x00ff000057567812 */ /* 0x000fe200078ef856 */
[----:B------:R-:W-:Y:S01]  /*4520*/  HADD2.F32 R134, -RZ, R94.H0_H0 ;  /* 0x2000005eff867230 */ /* 0x000fe20000004100 */
[----:B------:R-:W-:Y:S01]  /*4530*/  LOP3.LUT R87, R122, 0xff0000, R93, 0xf8, !PT ;  /* 0x00ff00007a577812 */ /* 0x000fe200078ef85d */
[--C-:B------:R-:W-:Y:S01]  /*4540*/  HADD2.F32 R93, -RZ, R40.reuse.H1_H1 ;  /* 0x30000028ff5d7230 */ /* 0x100fe20000004100 */
[----:B------:R-:W-:Y:S01]  /*4550*/  F2FP.F16.E4M3.UNPACK_B R122, R161.H1 ;  /* 0x000000a1ff7a723e */ /* 0x000fe200030006ff */
[----:B------:R-:W-:Y:S01]  /*4560*/  HADD2.F32 R40, -RZ, R40.H0_H0 ;  /* 0x20000028ff287230 */ /* 0x000fe20000004100 */
[----:B------:R-:W-:Y:S01]  /*4570*/  F2FP.F16.E4M3.UNPACK_B R41, R41.H1 ;  /* 0x00000029ff29723e */ /* 0x000fe200030006ff */
[----:B------:R-:W-:-:S02]  /*4580*/  HADD2.F32 R135, -RZ, R94.H1_H1 ;  /* 0x3000005eff877230 */ /* 0x000fc40000004100 */
[CC--:B------:R-:W-:Y:S01]  /*4590*/  FMUL.FTZ R137, R93.reuse, R134.reuse ;  /* 0x000000865d897220 */ /* 0x0c0fe20000410000 */
[--C-:B------:R-:W-:Y:S02]  /*45a0*/  HADD2.F32 R123, -RZ, R122.reuse.H0_H0 ;  /* 0x2000007aff7b7230 */ /* 0x100fe40000004100 */
[C---:B------:R-:W-:Y:S01]  /*45b0*/  FMUL.FTZ R134, R40.reuse, R134 ;  /* 0x0000008628867220 */ /* 0x040fe20000410000 */
[--C-:B------:R-:W-:Y:S01]  /*45c0*/  HADD2.F32 R95, -RZ, R41.reuse.H1_H1 ;  /* 0x30000029ff5f7230 */ /* 0x100fe20000004100 */
[----:B------:R-:W-:Y:S01]  /*45d0*/  F2FP.F16.E4M3.UNPACK_B R162, R162 ;  /* 0x000000a2ffa2723e */ /* 0x000fe200020006ff */
[----:B------:R-:W-:Y:S02]  /*45e0*/  HADD2.F32 R94, -RZ, R41.H0_H0 ;  /* 0x20000029ff5e7230 */ /* 0x000fe40000004100 */
[-C--:B------:R-:W-:Y:S01]  /*45f0*/  FFMA.FTZ R40, R40, R123.reuse, -R137 ;  /* 0x0000007b28287223 */ /* 0x080fe20000010889 */
[----:B------:R-:W-:Y:S02]  /*4600*/  HADD2.F32 R122, -RZ, R122.H1_H1 ;  /* 0x3000007aff7a7230 */ /* 0x000fe40000004100 */
[----:B------:R-:W-:Y:S01]  /*4610*/  FFMA.FTZ R41, R93, R123, R134 ;  /* 0x0000007b5d297223 */ /* 0x000fe20000010086 */
[-C--:B------:R-:W-:Y:S01]  /*4620*/  FMUL.FTZ R137, R95, R135.reuse ;  /* 0x000000875f897220 */ /* 0x080fe20000410000 */
[----:B------:R-:W-:Y:S01]  /*4630*/  FMUL.FTZ R136, R94, R135 ;  /* 0x000000875e887220 */ /* 0x000fe20000410000 */
[----:B------:R-:W-:Y:S01]  /*4640*/  F2FP.F16.E4M3.UNPACK_B R93, R92.H1 ;  /* 0x0000005cff5d723e */ /* 0x000fe200030006ff */
[----:B------:R-:W-:-:S02]  /*4650*/  HADD2.F32 R135, -RZ, R162.H1_H1 ;  /* 0x300000a2ff877230 */ /* 0x000fc40000004100 */
[-C--:B------:R-:W-:Y:S01]  /*4660*/  FFMA.FTZ R165, R94, R122.reuse, -R137 ;  /* 0x0000007a5ea57223 */ /* 0x080fe20000010889 */
[----:B------:R-:W-:Y:S01]  /*4670*/  FFMA.FTZ R166, R95, R122, R136 ;  /* 0x0000007a5fa67223 */ /* 0x000fe20000010088 */
[----:B------:R-:W-:Y:S01]  /*4680*/  F2FP.F16.E4M3.UNPACK_B R92, R92 ;  /* 0x0000005cff5c723e */ /* 0x000fe200020006ff */
[--C-:B------:R-:W-:Y:S01]  /*4690*/  HADD2.F32 R122, -RZ, R93.reuse.H1_H1 ;  /* 0x3000005dff7a7230 */ /* 0x100fe20000004100 */
[----:B------:R-:W-:Y:S01]  /*46a0*/  F2FP.F16.E4M3.UNPACK_B R161, R161 ;  /* 0x000000a1ffa1723e */ /* 0x000fe200020006ff */
[----:B------:R-:W-:Y:S02]  /*46b0*/  HADD2.F32 R94, -RZ, R93.H0_H0 ;  /* 0x2000005dff5e7230 */ /* 0x000fe40000004100 */
[----:B------:R-:W-:Y:S02]  /*46c0*/  HADD2.F32 R162, -RZ, R162.H0_H0 ;  /* 0x200000a2ffa27230 */ /* 0x000fe40000004100 */
[----:B------:R-:W-:Y:S01]  /*46d0*/  FMUL.FTZ R137, R122, R135 ;  /* 0x000000877a897220 */ /* 0x000fe20000410000 */
[----:B------:R-:W-:-:S02]  /*46e0*/  HADD2.F32 R95, -RZ, R92.H1_H1 ;  /* 0x3000005cff5f7230 */ /* 0x000fc40000004100 */
[C---:B------:R-:W-:Y:S01]  /*46f0*/  FMUL.FTZ R135, R94.reuse, R135 ;  /* 0x000000875e877220 */ /* 0x040fe20000410000 */
[--C-:B------:R-:W-:Y:S02]  /*4700*/  HADD2.F32 R123, -RZ, R161.reuse.H1_H1 ;  /* 0x300000a1ff7b7230 */ /* 0x100fe40000004100 */
[----:B------:R-:W-:Y:S02]  /*4710*/  HADD2.F32 R93, -RZ, R92.H0_H0 ;  /* 0x2000005cff5d7230 */ /* 0x000fe40000004100 */
[-C--:B------:R-:W-:Y:S01]  /*4720*/  FMUL.FTZ R92, R95, R162.reuse ;  /* 0x000000a25f5c7220 */ /* 0x080fe20000410000 */
[----:B------:R-:W-:Y:S02]  /*4730*/  HADD2.F32 R134, -RZ, R161.H0_H0 ;  /* 0x200000a1ff867230 */ /* 0x000fe40000004100 */
[-C--:B------:R-:W-:Y:S01]  /*4740*/  FFMA.FTZ R137, R94, R123.reuse, -R137 ;  /* 0x0000007b5e897223 */ /* 0x080fe20000010889 */
[----:B------:R-:W-:Y:S01]  /*4750*/  FFMA.FTZ R136, R122, R123, R135 ;  /* 0x0000007b7a887223 */ /* 0x000fe20000010087 */
[----:B------:R-:W-:Y:S01]  /*4760*/  F2FP.F16.E4M3.UNPACK_B R122, R43.H1 ;  /* 0x0000002bff7a723e */ /* 0x000fe200030006ff */
[C---:B------:R-:W-:Y:S01]  /*4770*/  FMUL.FTZ R162, R93.reuse, R162 ;  /* 0x000000a25da27220 */ /* 0x040fe20000410000 */
[----:B------:R-:W-:Y:S01]  /*4780*/  F2FP.F16.E4M3.UNPACK_B R135, R87.H1 ;  /* 0x00000057ff87723e */ /* 0x000fe200030006ff */
[-C--:B------:R-:W-:Y:S01]  /*4790*/  FFMA.FTZ R92, R93, R134.reuse, -R92 ;  /* 0x000000865d5c7223 */ /* 0x080fe2000001085c */
[----:B------:R-:W-:Y:S01]  /*47a0*/  F2FP.SATFINITE.E4M3.F32.PACK_AB_MERGE_C R93, R136, R137, RZ ;  /* 0x00000089885d723e */ /* 0x000fe200048070ff */
[----:B------:R-:W-:Y:S01]  /*47b0*/  FFMA.FTZ R95, R95, R134, R162 ;  /* 0x000000865f5f7223 */ /* 0x000fe200000100a2 */
[--C-:B------:R-:W-:Y:S01]  /*47c0*/  HADD2.F32 R137, -RZ, R122.reuse.H0_H0 ;  /* 0x2000007aff897230 */ /* 0x100fe20000004100 */
[----:B------:R-:W-:Y:S01]  /*47d0*/  F2FP.F16.E4M3.UNPACK_B R123, R42.H1 ;  /* 0x0000002aff7b723e */ /* 0x000fe200030006ff */
[----:B------:R-:W-:Y:S01]  /*47e0*/  HADD2.F32 R161, -RZ, R122.H1_H1 ;  /* 0x3000007affa17230 */ /* 0x000fe20000004100 */
[-C--:B------:R-:W-:Y:S01]  /*47f0*/  F2FP.F16.E4M3.UNPACK_B R122, R86.reuse.H1 ;  /* 0x00000056ff7a723e */ /* 0x080fe200030006ff */
[----:B------:R-:W-:Y:S01]  /*4800*/  HADD2.F32 R162, -RZ, R135.H1_H1 ;  /* 0x30000087ffa27230 */ /* 0x000fe20000004100 */
[----:B------:R-:W-:Y:S01]  /*4810*/  F2FP.F16.E4M3.UNPACK_B R134, R87 ;  /* 0x00000057ff86723e */ /* 0x000fe200020006ff */
[----:B------:R-:W-:Y:S01]  /*4820*/  HADD2.F32 R136, -RZ, R123.H1_H1 ;  /* 0x3000007bff887230 */ /* 0x000fe20000004100 */
[----:B------:R-:W-:Y:S01]  /*4830*/  F2FP.SATFINITE.E4M3.F32.PACK_AB_MERGE_C R94, R166, R165, RZ ;  /* 0x000000a5a65e723e */ /* 0x000fe200048070ff */
[----:B------:R-:W-:Y:S01]  /*4840*/  HADD2.F32 R166, -RZ, R122.H1_H1 ;  /* 0x3000007affa67230 */ /* 0x000fe20000004100 */
[----:B------:R-:W-:Y:S01]  /*4850*/  F2FP.F16.E4M3.UNPACK_B R87, R86 ;  /* 0x00000056ff57723e */ /* 0x000fe200020006ff */
[----:B------:R-:W-:-:S02]  /*4860*/  HADD2.F32 R165, -RZ, R134.H1_H1 ;  /* 0x30000086ffa57230 */ /* 0x000fc40000004100 */
[-C--:B------:R-:W-:Y:S01]  /*4870*/  FMUL.FTZ R86, R161, R162.reuse ;  /* 0x000000a2a1567220 */ /* 0x080fe20000410000 */
[----:B------:R-:W-:Y:S02]  /*4880*/  HADD2.F32 R123, -RZ, R123.H0_H0 ;  /* 0x2000007bff7b7230 */ /* 0x000fe40000004100 */
[C---:B------:R-:W-:Y:S01]  /*4890*/  FMUL.FTZ R178, R137.reuse, R162 ;  /* 0x000000a289b27220 */ /* 0x040fe20000410000 */
[----:B------:R-:W-:Y:S02]  /*48a0*/  HADD2.F32 R162, -RZ, R87.H1_H1 ;  /* 0x30000057ffa27230 */ /* 0x000fe40000004100 */
[----:B------:R-:W-:Y:S01]  /*48b0*/  FFMA.FTZ R86, R137, R166, -R86 ;  /* 0x000000a689567223 */ /* 0x000fe20000010856 */
[----:B------:R-:W-:Y:S01]  /*48c0*/  FMUL.FTZ R176, R136, R165 ;  /* 0x000000a588b07220 */ /* 0x000fe20000410000 */
[----:B------:R-:W-:Y:S01]  /*48d0*/  F2FP.F16.E4M3.UNPACK_B R137, R43 ;  /* 0x0000002bff89723e */ /* 0x000fe200020006ff */
[----:B------:R-:W-:Y:S01]  /*48e0*/  FMUL.FTZ R165, R123, R165 ;  /* 0x000000a57ba57220 */ /* 0x000fe20000410000 */
[----:B------:R-:W-:Y:S01]  /*48f0*/  F2FP.F16.E4M3.UNPACK_B R42, R42 ;  /* 0x0000002aff2a723e */ /* 0x000fe200020006ff */
[----:B------:R-:W-:Y:S01]  /*4900*/  FFMA.FTZ R43, R161, R166, R178 ;  /* 0x000000a6a12b7223 */ /* 0x000fe200000100b2 */
[----:B------:R-:W-:-:S02]  /*4910*/  HADD2.F32 R161, -RZ, R135.H0_H0 ;  /* 0x20000087ffa17230 */ /* 0x000fc40000004100 */
[-C--:B------:R-:W-:Y:S01]  /*4920*/  FFMA.FTZ R166, R136, R162.reuse, R165 ;  /* 0x000000a288a67223 */ /* 0x080fe200000100a5 */
[--C-:B------:R-:W-:Y:S02]  /*4930*/  HADD2.F32 R136, -RZ, R137.reuse.H0_H0 ;  /* 0x20000089ff887230 */ /* 0x100fe40000004100 */
[----:B------:R-:W-:Y:S01]  /*4940*/  FFMA.FTZ R123, R123, R162, -R176 ;  /* 0x000000a27b7b7223 */ /* 0x000fe200000108b0 */
[----:B------:R-:W-:Y:S01]  /*4950*/  HADD2.F32 R137, -RZ, R137.H1_H1 ;  /* 0x30000089ff897230 */ /* 0x000fe20000004100 */
[----:B------:R-:W-:Y:S01]  /*4960*/  F2FP.SATFINITE.E4M3.F32.PACK_AB_MERGE_C R43, R43, R86, RZ ;  /* 0x000000562b2b723e */ /* 0x000fe200048070ff */
[--C-:B------:R-:W-:Y:S02]  /*4970*/  HADD2.F32 R135, -RZ, R42.reuse.H0_H0 ;  /* 0x2000002aff877230 */ /* 0x100fe40000004100 */
[-C--:B------:R-:W-:Y:S01]  /*4980*/  FMUL.FTZ R176, R136, R161.reuse ;  /* 0x000000a188b07220 */ /* 0x080fe20000410000 */
[----:B------:R-:W-:Y:S02]  /*4990*/  HADD2.F32 R42, -RZ, R42.H1_H1 ;  /* 0x3000002aff2a7230 */ /* 0x000fe40000004100 */
[----:B------:R-:W-:Y:S01]  /*49a0*/  FMUL.FTZ R165, R137, R161 ;  /* 0x000000a189a57220 */ /* 0x000fe20000410000 */
[----:B------:R-:W-:Y:S01]  /*49b0*/  HADD2.F32 R134, -RZ, R134.H0_H0 ;  /* 0x20000086ff867230 */ /* 0x000fe20000004100 */
[----:B------:R-:W-:Y:S01]  /*49c0*/  F2FP.SATFINITE.E4M3.F32.PACK_AB_MERGE_C R123, R166, R123, RZ ;  /* 0x0000007ba67b723e */ /* 0x000fe200048070ff */
[----:B------:R-:W-:Y:S01]  /*49d0*/  HADD2.F32 R122, -RZ, R122.H0_H0 ;  /* 0x2000007aff7a7230 */ /* 0x000fe20000004100 */
[----:B------:R-:W-:Y:S01]  /*49e0*/  F2FP.SATFINITE.E4M3.F32.PACK_AB_MERGE_C R41, R41, R40, R94 ;  /* 0x000000282929723e */ /* 0x000fe2000480705e */
[----:B------:R-:W-:-:S02]  /*49f0*/  HADD2.F32 R87, -RZ, R87.H0_H0 ;  /* 0x20000057ff577230 */ /* 0x000fc40000004100 */
[-C--:B------:R-:W-:Y:S01]  /*4a00*/  FMUL.FTZ R162, R42, R134.reuse ;  /* 0x000000862aa27220 */ /* 0x080fe20000410000 */
[----:B------:R-:W-:Y:S01]  /*4a10*/  FMUL.FTZ R161, R135, R134 ;  /* 0x0000008687a17220 */ /* 0x000fe20000410000 */
[-C--:B------:R-:W-:Y:S01]  /*4a20*/  FFMA.FTZ R165, R136, R122.reuse, -R165 ;  /* 0x0000007a88a57223 */ /* 0x080fe200000108a5 */
[----:B------:R-:W-:Y:S01]  /*4a30*/  FFMA.FTZ R176, R137, R122, R176 ;  /* 0x0000007a89b07223 */ /* 0x000fe200000100b0 */
[-C--:B------:R-:W-:Y:S01]  /*4a40*/  FFMA.FTZ R162, R135, R87.reuse, -R162 ;  /* 0x0000005787a27223 */ /* 0x080fe200000108a2 */
[----:B------:R-:W-:Y:S01]  /*4a50*/  FFMA.FTZ R161, R42, R87, R161 ;  /* 0x000000572aa17223 */ /* 0x000fe200000100a1 */
[----:B------:R-:W-:Y:S02]  /*4a60*/  F2FP.SATFINITE.E4M3.F32.PACK_AB_MERGE_C R40, R95, R92, R93 ;  /* 0x0000005c5f28723e */ /* 0x000fe4000480705d */
[----:B------:R-:W-:Y:S02]  /*4a70*/  F2FP.SATFINITE.E4M3.F32.PACK_AB_MERGE_C R43, R176, R165, R43 ;  /* 0x000000a5b02b723e */ /* 0x000fe4000480702b */
[----:B------:R-:W-:-:S07]  /*4a80*/  F2FP.SATFINITE.E4M3.F32.PACK_AB_MERGE_C R42, R161, R162, R123 ;  /* 0x000000a2a12a723e */ /* 0x000fce000480707b */
.L_x_502:
[----:B------:R-:W-:Y:S05]  /*4a90*/  BSYNC B3 ;  /* 0x0000000000037941 */ /* 0x000fea0003800000 */
.L_x_501:
[----:B-1----:R0:W-:Y:S02]  /*4aa0*/  STG.E.128 desc[UR54][R48.64+0x40], R40 ;  /* 0x0000402830007986 */ /* 0x0021e4000c101d36 */
.L_x_500:
[----:B------:R-:W-:Y:S05]  /*4ab0*/  BSYNC B2 ;  /* 0x0000000000027941 */ /* 0x000fea0003800000 */
.L_x_499:
        /* <DEDUP_REMOVED lines=8> */
[----:B------:R-:W-:Y:S02]  /*4b40*/  SHF.R.U32.HI R84, RZ, 0x8, R85 ;  /* 0x00000008ff547819 */ /* 0x000fe40000011655 */
[----:B------:R-:W-:Y:S02]  /*4b50*/  LOP3.LUT R82, R83, 0xff0000ff, RZ, 0xc0, !PT ;  /* 0xff0000ff53527812 */ /* 0x000fe400078ec0ff */
[----:B------:R-:W-:Y:S01]  /*4b60*/  SHF.R.U32.HI R87, RZ, 0x10, R83 ;  /* 0x00000010ff577819 */ /* 0x000fe20000011653 */
[----:B------:R-:W-:Y:S01]  /*4b70*/  IMAD.SHL.U32 R83, R93, 0x100, RZ ;  /* 0x000001005d537824 */ /* 0x000fe200078e00ff */
[----:B------:R-:W-:Y:S02]  /*4b80*/  LOP3.LUT R86, R85, 0xff0000ff, RZ, 0xc0, !PT ;  /* 0xff0000ff55567812 */ /* 0x000fe400078ec0ff */
[----:B------:R-:W-:Y:S01]  /*4b90*/  SHF.R.U32.HI R92, RZ, 0x10, R85 ;  /* 0x00000010ff5c7819 */ /* 0x000fe20000011655 */
[----:B------:R-:W-:Y:S01]  /*4ba0*/  IMAD.SHL.U32 R85, R84, 0x100, RZ ;  /* 0x0000010054557824 */ /* 0x000fe200078e00ff */
[----:B------:R-:W-:Y:S01]  /*4bb0*/  LOP3.LUT R82, R82, 0xff00, R83, 0xf8, !PT ;  /* 0x0000ff0052527812 */ /* 0x000fe200078ef853 */
[----:B-1----:R-:W-:Y:S01]  /*4bc0*/  IMAD.MOV.U32 R84, RZ, RZ, R40 ;  /* 0x000000ffff547224 */ /* 0x002fe200078e0028 */
[----:B------:R-:W-:Y:S01]  /*4bd0*/  SHF.L.U32 R83, R87, 0x10, RZ ;  /* 0x0000001057537819 */ /* 0x000fe200000006ff */
[----:B------:R-:W-:Y:S01]  /*4be0*/  IMAD.U32 R92, R92, 0x10000, RZ ;  /* 0x000100005c5c7824 */ /* 0x000fe200078e00ff */
[----:B------:R-:W-:-:S02]  /*4bf0*/  LOP3.LUT R85, R86, 0xff00, R85, 0xf8, !PT ;  /* 0x0000ff0056557812 */ /* 0x000fc400078ef855 */
        /* <DEDUP_REMOVED lines=19> */
[CC--:B------:R-:W-:Y:S01]  /*4d30*/  FMUL.FTZ R123, R87.reuse, R95.reuse ;  /* 0x0000005f577b7220 */ /* 0x0c0fe20000410000 */
[C---:B------:R-:W-:Y:S01]  /*4d40*/  FMUL.FTZ R122, R86.reuse, R95 ;  /* 0x0000005f567a7220 */ /* 0x040fe20000410000 */
[-C--:B------:R-:W-:Y:S01]  /*4d50*/  F2FP.F16.E4M3.UNPACK_B R85, R84.reuse.H1 ;  /* 0x00000054ff55723e */ /* 0x080fe200030006ff */
[----:B------:R-:W-:Y:S01]  /*4d60*/  HADD2.F32 R93, -RZ, R160.H1_H1 ;  /* 0x300000a0ff5d7230 */ /* 0x000fe20000004100 */
[----:B------:R-:W-:Y:S01]  /*4d70*/  F2FP.F16.E4M3.UNPACK_B R84, R84 ;  /* 0x00000054ff54723e */ /* 0x000fe200020006ff */
[-C--:B------:R-:W-:Y:S01]  /*4d80*/  FFMA.FTZ R123, R86, R92.reuse, -R123 ;  /* 0x0000005c567b7223 */ /* 0x080fe2000001087b */
[----:B------:R-:W-:Y:S01]  /*4d90*/  FFMA.FTZ R134, R87, R92, R122 ;  /* 0x0000005c57867223 */ /* 0x000fe2000001007a */
[----:B------:R-:W-:Y:S01]  /*4da0*/  F2FP.F16.E4M3.UNPACK_B R159, R159 ;  /* 0x0000009fff9f723e */ /* 0x000fe200020006ff */
[--C-:B------:R-:W-:Y:S01]  /*4db0*/  HADD2.F32 R87, -RZ, R85.reuse.H0_H0 ;  /* 0x20000055ff577230 */ /* 0x100fe20000004100 */
[----:B------:R-:W-:Y:S01]  /*4dc0*/  F2FP.F16.E4M3.UNPACK_B R135, R83.H1 ;  /* 0x00000053ff87723e */ /* 0x000fe200030006ff */
[----:B------:R-:W-:-:S02]  /*4dd0*/  HADD2.F32 R92, -RZ, R85.H1_H1 ;  /* 0x30000055ff5c7230 */ /* 0x000fc40000004100 */
[----:B------:R-:W-:Y:S02]  /*4de0*/  HADD2.F32 R160, -RZ, R160.H0_H0 ;  /* 0x200000a0ffa07230 */ /* 0x000fe40000004100 */
[-C--:B------:R-:W-:Y:S01]  /*4df0*/  FMUL.FTZ R95, R87, R93.reuse ;  /* 0x0000005d575f7220 */ /* 0x080fe20000410000 */
[--C-:B------:R-:W-:Y:S02]  /*4e00*/  HADD2.F32 R86, -RZ, R84.reuse.H1_H1 ;  /* 0x30000054ff567230 */ /* 0x100fe40000004100 */
[----:B------:R-:W-:Y:S01]  /*4e10*/  FMUL.FTZ R122, R92, R93 ;  /* 0x0000005d5c7a7220 */ /* 0x000fe20000410000 */
[----:B------:R-:W-:Y:S02]  /*4e20*/  HADD2.F32 R85, -RZ, R84.H0_H0 ;  /* 0x20000054ff557230 */ /* 0x000fe40000004100 */
[--C-:B------:R-:W-:Y:S02]  /*4e30*/  HADD2.F32 R84, -RZ, R159.reuse.H1_H1 ;  /* 0x3000009fff547230 */ /* 0x100fe40000004100 */
[----:B------:R-:W-:Y:S01]  /*4e40*/  FMUL.FTZ R94, R86, R160 ;  /* 0x000000a0565e7220 */ /* 0x000fe20000410000 */
[----:B------:R-:W-:-:S02]  /*4e50*/  HADD2.F32 R159, -RZ, R159.H0_H0 ;  /* 0x2000009fff9f7230 */ /* 0x000fc40000004100 */
[----:B------:R-:W-:Y:S01]  /*4e60*/  FMUL.FTZ R93, R85, R160 ;  /* 0x000000a0555d7220 */ /* 0x000fe20000410000 */
[--C-:B------:R-:W-:Y:S02]  /*4e70*/  HADD2.F32 R137, -RZ, R135.reuse.H1_H1 ;  /* 0x30000087ff897230 */ /* 0x100fe40000004100 */
[-C--:B------:R-:W-:Y:S01]  /*4e80*/  FFMA.FTZ R87, R87, R84.reuse, -R122 ;  /* 0x0000005457577223 */ /* 0x080fe2000001087a */
[----:B------:R-:W-:Y:S01]  /*4e90*/  FFMA.FTZ R92, R92, R84, R95 ;  /* 0x000000545c5c7223 */ /* 0x000fe2000001005f */
[-C--:B------:R-:W-:Y:S01]  /*4ea0*/  FFMA.FTZ R84, R85, R159.reuse, -R94 ;  /* 0x0000009f55547223 */ /* 0x080fe2000001085e */
[----:B------:R-:W-:Y:S01]  /*4eb0*/  FFMA.FTZ R85, R86, R159, R93 ;  /* 0x0000009f56557223 */ /* 0x000fe2000001005d */
[----:B------:R-:W-:Y:S01]  /*4ec0*/  F2FP.F16.E4M3.UNPACK_B R93, R43.H1 ;  /* 0x0000002bff5d723e */ /* 0x000fe200030006ff */
[----:B------:R-:W-:Y:S01]  /*4ed0*/  HADD2.F32 R135, -RZ, R135.H0_H0 ;  /* 0x20000087ff877230 */ /* 0x000fe20000004100 */
[----:B------:R-:W-:Y:S02]  /*4ee0*/  F2FP.SATFINITE.E4M3.F32.PACK_AB_MERGE_C R86, R134, R123, RZ ;  /* 0x0000007b8656723e */ /* 0x000fe400048070ff */
[----:B------:R-:W-:Y:S01]  /*4ef0*/  F2FP.SATFINITE.E4M3.F32.PACK_AB_MERGE_C R87, R92, R87, RZ ;  /* 0x000000575c57723e */ /* 0x000fe200048070ff */
[--C-:B------:R-:W-:Y:S01]  /*4f00*/  HADD2.F32 R94, -RZ, R93.reuse.H0_H0 ;  /* 0x2000005dff5e7230 */ /* 0x100fe20000004100 */
[----:B------:R-:W-:Y:S01]  /*4f10*/  F2FP.F16.E4M3.UNPACK_B R122, R82.H1 ;  /* 0x00000052ff7a723e */ /* 0x000fe200030006ff */
[----:B------:R-:W-:Y:S01]  /*4f20*/  HADD2.F32 R93, -RZ, R93.H1_H1 ;  /* 0x3000005dff5d7230 */ /* 0x000fe20000004100 */
[----:B------:R-:W-:-:S02]  /*4f30*/  F2FP.F16.E4M3.UNPACK_B R92, R42.H1 ;  /* 0x0000002aff5c723e */ /* 0x000fc400030006ff */
[----:B------:R-:W-:Y:S01]  /*4f40*/  F2FP.F16.E4M3.UNPACK_B R134, R83 ;  /* 0x00000053ff86723e */ /* 0x000fe200020006ff */
[----:B------:R-:W-:Y:S01]  /*4f50*/  HADD2.F32 R123, -RZ, R122.H1_H1 ;  /* 0x3000007aff7b7230 */ /* 0x000fe20000004100 */
[----:B------:R-:W-:Y:S01]  /*4f60*/  F2FP.F16.E4M3.UNPACK_B R95, R82 ;  /* 0x00000052ff5f723e */ /* 0x000fe200020006ff */
[----:B------:R-:W-:Y:S02]  /*4f70*/  HADD2.F32 R83, -RZ, R92.H1_H1 ;  /* 0x3000005cff537230 */ /* 0x000fe40000004100 */
[-C--:B------:R-:W-:Y:S01]  /*4f80*/  FMUL.FTZ R159, R93, R137.reuse ;  /* 0x000000895d9f7220 */ /* 0x080fe20000410000 */
[----:B------:R-:W-:Y:S02]  /*4f90*/  HADD2.F32 R136, -RZ, R134.H1_H1 ;  /* 0x30000086ff887230 */ /* 0x000fe40000004100 */
[C---:B------:R-:W-:Y:S01]  /*4fa0*/  FMUL.FTZ R160, R94.reuse, R137 ;  /* 0x000000895ea07220 */ /* 0x040fe20000410000 */
[----:B------:R-:W-:Y:S02]  /*4fb0*/  HADD2.F32 R92, -RZ, R92.H0_H0 ;  /* 0x2000005cff5c7230 */ /* 0x000fe40000004100 */
[----:B------:R-:W-:Y:S01]  /*4fc0*/  FFMA.FTZ R82, R94, R123, -R159 ;  /* 0x0000007b5e527223 */ /* 0x000fe2000001089f */
[----:B------:R-:W-:-:S02]  /*4fd0*/  HADD2.F32 R94, -RZ, R95.H1_H1 ;  /* 0x3000005fff5e7230 */ /* 0x000fc40000004100 */
[CC--:B------:R-:W-:Y:S01]  /*4fe0*/  FMUL.FTZ R137, R83.reuse, R136.reuse ;  /* 0x0000008853897220 */ /* 0x0c0fe20000410000 */
[----:B------:R-:W-:Y:S01]  /*4ff0*/  F2FP.F16.E4M3.UNPACK_B R43, R43 ;  /* 0x0000002bff2b723e */ /* 0x000fe200020006ff */
[C---:B------:R-:W-:Y:S01]  /*5000*/  FMUL.FTZ R136, R92.reuse, R136 ;  /* 0x000000885c887220 */ /* 0x040fe20000410000 */
[----:B------:R-:W-:Y:S01]  /*5010*/  F2FP.F16.E4M3.UNPACK_B R42, R42 ;  /* 0x0000002aff2a723e */ /* 0x000fe200020006ff */
[-C--:B------:R-:W-:Y:S01]  /*5020*/  FFMA.FTZ R137, R92, R94.reuse, -R137 ;  /* 0x0000005e5c897223 */ /* 0x080fe20000010889 */
[----:B------:R-:W-:Y:S02]  /*5030*/  HADD2.F32 R134, -RZ, R134.H0_H0 ;  /* 0x20000086ff867230 */ /* 0x000fe40000004100 */
[----:B------:R-:W-:Y:S01]  /*5040*/  FFMA.FTZ R136, R83, R94, R136 ;  /* 0x0000005e53887223 */ /* 0x000fe20000010088 */
[--C-:B------:R-:W-:Y:S02]  /*5050*/  HADD2.F32 R83, -RZ, R43.reuse.H0_H0 ;  /* 0x2000002bff537230 */ /* 0x100fe40000004100 */
[----:B------:R-:W-:Y:S01]  /*5060*/  FFMA.FTZ R123, R93, R123, R160 ;  /* 0x0000007b5d7b7223 */ /* 0x000fe200000100a0 */
[----:B------:R-:W-:Y:S01]  /*5070*/  HADD2.F32 R92, -RZ, R43.H1_H1 ;  /* 0x3000002bff5c7230 */ /* 0x000fe20000004100 */
[----:B------:R-:W-:Y:S01]  /*5080*/  F2FP.SATFINITE.E4M3.F32.PACK_AB_MERGE_C R41, R41, R40, R86 ;  /* 0x000000282929723e */ /* 0x000fe20004807056 */
[--C-:B------:R-:W-:Y:S01]  /*5090*/  HADD2.F32 R43, -RZ, R42.reuse.H0_H0 ;  /* 0x2000002aff2b7230 */ /* 0x100fe20000004100 */
[----:B------:R-:W-:Y:S01]  /*50a0*/  F2FP.SATFINITE.E4M3.F32.PACK_AB_MERGE_C R136, R136, R137, RZ ;  /* 0x000000898888723e */ /* 0x000fe200048070ff */
[----:B------:R-:W-:-:S02]  /*50b0*/  HADD2.F32 R42, -RZ, R42.H1_H1 ;  /* 0x3000002aff2a7230 */ /* 0x000fc40000004100 */
[-C--:B------:R-:W-:Y:S01]  /*50c0*/  FMUL.FTZ R160, R92, R135.reuse ;  /* 0x000000875ca07220 */ /* 0x080fe20000410000 */
[----:B------:R-:W-:Y:S02]  /*50d0*/  HADD2.F32 R122, -RZ, R122.H0_H0 ;  /* 0x2000007aff7a7230 */ /* 0x000fe40000004100 */
[----:B------:R-:W-:Y:S01]  /*50e0*/  FMUL.FTZ R135, R83, R135 ;  /* 0x0000008753877220 */ /* 0x000fe20000410000 */
[----:B------:R-:W-:Y:S02]  /*50f0*/  HADD2.F32 R95, -RZ, R95.H0_H0 ;  /* 0x2000005fff5f7230 */ /* 0x000fe40000004100 */
[-C--:B------:R-:W-:Y:S01]  /*5100*/  FMUL.FTZ R94, R42, R134.reuse ;  /* 0x000000862a5e7220 */ /* 0x080fe20000410000 */
[----:B------:R-:W-:Y:S01]  /*5110*/  FMUL.FTZ R93, R43, R134 ;  /* 0x000000862b5d7220 */ /* 0x000fe20000410000 */
[-C--:B------:R-:W-:Y:S01]  /*5120*/  FFMA.FTZ R160, R83, R122.reuse, -R160 ;  /* 0x0000007a53a07223 */ /* 0x080fe200000108a0 */
[----:B------:R-:W-:Y:S01]  /*5130*/  FFMA.FTZ R135, R92, R122, R135 ;  /* 0x0000007a5c877223 */ /* 0x000fe20000010087 */
[-C--:B------:R-:W-:Y:S01]  /*5140*/  FFMA.FTZ R94, R43, R95.reuse, -R94 ;  /* 0x0000005f2b5e7223 */ /* 0x080fe2000001085e */
[----:B------:R-:W-:Y:S01]  /*5150*/  FFMA.FTZ R93, R42, R95, R93 ;  /* 0x0000005f2a5d7223 */ /* 0x000fe2000001005d */
[----:B------:R-:W-:-:S02]  /*5160*/  F2FP.SATFINITE.E4M3.F32.PACK_AB_MERGE_C R82, R123, R82, RZ ;  /* 0x000000527b52723e */ /* 0x000fc400048070ff */
[----:B------:R-:W-:Y:S02]  /*5170*/  F2FP.SATFINITE.E4M3.F32.PACK_AB_MERGE_C R40, R85, R84, R87 ;  /* 0x000000545528723e */ /* 0x000fe40004807057 */
[----:B------:R-:W-:Y:S02]  /*5180*/  F2FP.SATFINITE.E4M3.F32.PACK_AB_MERGE_C R42, R93, R94, R136 ;  /* 0x0000005e5d2a723e */ /* 0x000fe40004807088 */
[----:B------:R-:W-:-:S07]  /*5190*/  F2FP.SATFINITE.E4M3.F32.PACK_AB_MERGE_C R43, R135, R160, R82 ;  /* 0x000000a0872b723e */ /* 0x000fce0004807052 */
.L_x_506:
[----:B------:R-:W-:Y:S05]  /*51a0*/  BSYNC B3 ;  /* 0x0000000000037941 */ /* 0x000fea0003800000 */
.L_x_505:
[----:B-1----:R0:W-:Y:S02]  /*51b0*/  STG.E.128 desc[UR54][R48.64+0x60], R40 ;  /* 0x0000602830007986 */ /* 0x0021e4000c101d36 */
.L_x_504:
[----:B------:R-:W-:Y:S05]  /*51c0*/  BSYNC B2 ;  /* 0x0000000000027941 */ /* 0x000fea0003800000 */
.L_x_503:
[----:B------:R-:W-:Y:S01]  /*51d0*/  ISETP.NE.AND P2, PT, R38, RZ, PT ;  /* 0x000000ff2600720c */ /* 0x000fe20003f45270 */
[----:B------:R-:W-:-:S12]  /*51e0*/  BSSY B2, `(.L_x_507) ;  /* 0x0000070000027945 */ /* 0x000fd80003800000 */
[----:B------:R-:W-:Y:S05]  /*51f0*/  @!P2 BRA `(.L_x_508) ;  /* 0x0000000400b8a947 */ /* 0x000fea0003800000 */
[----:B012-4-:R0:W1:Y:S01]  /*5200*/  LDS.128 R40, [R47+0x1f400] ;  /* 0x01f400002f287984 */ /* 0x0170620000000c00 */
[----:B------:R-:W-:Y:S01]  /*5210*/  ISETP.GE.AND P2, PT, R172, R131, PT ;  /* 0x00000083ac00720c */ /* 0x000fe20003f46270 */
[----:B------:R-:W-:-:S12]  /*5220*/  BSSY B3, `(.L_x_509) ;  /* 0x000006a000037945 */ /* 0x000fd80003800000 */
[----:B0-----:R-:W-:Y:S05]  /*5230*/  @P2 BRA `(.L_x_510) ;  /* 0x0000000400a02947 */ /* 0x001fea0003800000 */
[--C-:B------:R-:W-:Y:S02]  /*5240*/  SHF.R.U32.HI R86, RZ, 0x10, R79.reuse ;  /* 0x00000010ff567819 */ /* 0x100fe4000001164f */
[----:B------:R-:W-:Y:S02]  /*5250*/  SHF.R.U32.HI R78, RZ, 0x8, R79 ;  /* 0x00000008ff4e7819 */ /* 0x000fe4000001164f */
[----:B------:R-:W-:Y:S02]  /*5260*/  LOP3.LUT R83, R79, 0xff0000ff, RZ, 0xc0, !PT ;  /* 0xff0000ff4f537812 */ /* 0x000fe400078ec0ff */
[--C-:B------:R-:W-:Y:S01]  /*5270*/  SHF.R.U32.HI R79, RZ, 0x8, R81.reuse ;  /* 0x00000008ff4f7819 */ /* 0x100fe20000011651 */
[----:B------:R-:W-:Y:S01]  /*5280*/  IMAD.SHL.U32 R78, R78, 0x100, RZ ;  /* 0x000001004e4e7824 */ /* 0x000fe200078e00ff */
[----:B------:R-:W-:Y:S02]  /*5290*/  SHF.R.U32.HI R85, RZ, 0x10, R81 ;  /* 0x00000010ff557819 */ /* 0x000fe40000011651 */
[----:B------:R-:W-:Y:S01]  /*52a0*/  LOP3.LUT R82, R81, 0xff0000ff, RZ, 0xc0, !PT ;  /* 0xff0000ff51527812 */ /* 0x000fe200078ec0ff */
[----:B------:R-:W-:Y:S01]  /*52b0*/  IMAD.SHL.U32 R81, R79, 0x100, RZ ;  /* 0x000001004f517824 */ /* 0x000fe200078e00ff */
[----:B-1----:R-:W-:Y:S01]  /*52c0*/  MOV R80, R40 ;  /* 0x0000002800507202 */ /* 0x002fe20000000f00 */
[----:B------:R-:W-:Y:S01]  /*52d0*/  IMAD.MOV.U32 R79, RZ, RZ, R41 ;  /* 0x000000ffff4f7224 */ /* 0x000fe200078e0029 */
[----:B------:R-:W-:Y:S01]  /*52e0*/  LOP3.LUT R78, R83, 0xff00, R78, 0xf8, !PT ;  /* 0x0000ff00534e7812 */ /* 0x000fe200078ef84e */
[----:B------:R-:W-:Y:S01]  /*52f0*/  IMAD.U32 R41, R86, 0x10000, RZ ;  /* 0x0001000056297824 */ /* 0x000fe200078e00ff */
[----:B------:R-:W-:Y:S01]  /*5300*/  LOP3.LUT R84, R82, 0xff00, R81, 0xf8, !PT ;  /* 0x0000ff0052547812 */ /* 0x000fe200078ef851 */
[----:B------:R-:W-:Y:S01]  /*5310*/  IMAD.U32 R81, R85, 0x10000, RZ ;  /* 0x0001000055517824 */ /* 0x000fe200078e00ff */
[----:B------:R-:W-:-:S02]  /*5320*/  F2FP.F16.E4M3.UNPACK_B R82, R155.H1 ;  /* 0x0000009bff52723e */ /* 0x000fc400030006ff */
        /* <DEDUP_REMOVED lines=8> */
[----:B------:R-:W-:Y:S02]  /*53b0*/  HADD2.F32 R87, -RZ, R82.H1_H1 ;  /* 0x30000052ff577230 */ /* 0x000fe40000004100 */
[----:B------:R-:W-:Y:S01]  /*53c0*/  FMUL.FTZ R93, R81, R86 ;  /* 0x00000056515d7220 */ /* 0x000fe20000410000 */
[----:B------:R-:W-:-:S02]  /*53d0*/  HADD2.F32 R85, -RZ, R84.H0_H0 ;  /* 0x20000054ff557230 */ /* 0x000fc40000004100 */
        /* <DEDUP_REMOVED lines=16> */
[----:B------:R-:W-:Y:S01]  /*54e0*/  HADD2.F32 R83, -RZ, R81.H0_H0 ;  /* 0x20000051ff537230 */ /* 0x000fe20000004100 */
[----:B------:R-:W-:Y:S01]  /*54f0*/  F2FP.F16.E4M3.UNPACK_B R95, R78.H1 ;  /* 0x0000004eff5f723e */ /* 0x000fe200030006ff */
[--C-:B------:R-:W-:Y:S02]  /*5500*/  HADD2.F32 R81, -RZ, R80.reuse.H0_H0 ;  /* 0x20000050ff517230 */ /* 0x100fe40000004100 */
[----:B------:R-:W-:Y:S01]  /*5510*/  FMUL.FTZ R92, R84, R85 ;  /* 0x00000055545c7220 */ /* 0x000fe20000410000 */
[----:B------:R-:W-:-:S02]  /*5520*/  HADD2.F32 R82, -RZ, R80.H1_H1 ;  /* 0x30000050ff527230 */ /* 0x000fc40000004100 */
[----:B------:R-:W-:Y:S01]  /*5530*/  FMUL.FTZ R85, R83, R85 ;  /* 0x0000005553557220 */ /* 0x000fe20000410000 */
[----:B------:R-:W-:Y:S01]  /*5540*/  HADD2.F32 R155, -RZ, R155.H0_H0 ;  /* 0x2000009bff9b7230 */ /* 0x000fe20000004100 */
[----:B------:R-:W-:Y:S01]  /*5550*/  F2FP.F16.E4M3.UNPACK_B R87, R41 ;  /* 0x00000029ff57723e */ /* 0x000fe200020006ff */
[--C-:B------:R-:W-:Y:S02]  /*5560*/  HADD2.F32 R80, -RZ, R151.reuse.H1_H1 ;  /* 0x30000097ff507230 */ /* 0x100fe40000004100 */
[----:B------:R-:W-:Y:S02]  /*5570*/  HADD2.F32 R151, -RZ, R151.H0_H0 ;  /* 0x20000097ff977230 */ /* 0x000fe40000004100 */
[-C--:B------:R-:W-:Y:S01]  /*5580*/  FMUL.FTZ R86, R82, R155.reuse ;  /* 0x0000009b52567220 */ /* 0x080fe20000410000 */
[----:B------:R-:W-:Y:S01]  /*5590*/  FMUL.FTZ R155, R81, R155 ;  /* 0x0000009b519b7220 */ /* 0x000fe20000410000 */
[-C--:B------:R-:W-:Y:S01]  /*55a0*/  FFMA.FTZ R84, R84, R80.reuse, R85 ;  /* 0x0000005054547223 */ /* 0x080fe20000010055 */
[----:B------:R-:W-:Y:S01]  /*55b0*/  FFMA.FTZ R83, R83, R80, -R92 ;  /* 0x0000005053537223 */ /* 0x000fe2000001085c */
[----:B------:R-:W-:Y:S01]  /*55c0*/  F2FP.F16.E4M3.UNPACK_B R85, R43.H1 ;  /* 0x0000002bff55723e */ /* 0x000fe200030006ff */
[-C--:B------:R-:W-:Y:S01]  /*55d0*/  FFMA.FTZ R80, R81, R151.reuse, -R86 ;  /* 0x0000009751507223 */ /* 0x080fe20000010856 */
[----:B------:R-:W-:Y:S01]  /*55e0*/  FFMA.FTZ R81, R82, R151, R155 ;  /* 0x0000009752517223 */ /* 0x000fe2000001009b */
[----:B------:R-:W-:Y:S01]  /*55f0*/  F2FP.SATFINITE.E4M3.F32.PACK_AB_MERGE_C R82, R94, R93, RZ ;  /* 0x0000005d5e52723e */ /* 0x000fe200048070ff */
[----:B------:R-:W-:Y:S01]  /*5600*/  HADD2.F32 R122, -RZ, R95.H1_H1 ;  /* 0x3000005fff7a7230 */ /* 0x000fe20000004100 */
[----:B------:R-:W-:Y:S01]  /*5610*/  F2FP.SATFINITE.E4M3.F32.PACK_AB_MERGE_C R83, R84, R83, RZ ;  /* 0x000000535453723e */ /* 0x000fe200048070ff */
[--C-:B------:R-:W-:Y:S01]  /*5620*/  HADD2.F32 R86, -RZ, R85.reuse.H0_H0 ;  /* 0x20000055ff567230 */ /* 0x100fe20000004100 */
[----:B------:R-:W-:Y:S01]  /*5630*/  F2FP.F16.E4M3.UNPACK_B R92, R41.H1 ;  /* 0x00000029ff5c723e */ /* 0x000fe200030006ff */
[----:B------:R-:W-:Y:S01]  /*5640*/  HADD2.F32 R85, -RZ, R85.H1_H1 ;  /* 0x30000055ff557230 */ /* 0x000fe20000004100 */
[----:B------:R-:W-:Y:S01]  /*5650*/  F2FP.F16.E4M3.UNPACK_B R84, R42.H1 ;  /* 0x0000002aff54723e */ /* 0x000fe200030006ff */
[----:B------:R-:W-:Y:S01]  /*5660*/  HADD2.F32 R95, -RZ, R95.H0_H0 ;  /* 0x2000005fff5f7230 */ /* 0x000fe20000004100 */
[----:B------:R-:W-:Y:S01]  /*5670*/  F2FP.F16.E4M3.UNPACK_B R94, R78 ;  /* 0x0000004eff5e723e */ /* 0x000fe200020006ff */
[----:B------:R-:W-:-:S02]  /*5680*/  HADD2.F32 R93, -RZ, R92.H1_H1 ;  /* 0x3000005cff5d7230 */ /* 0x000fc40000004100 */
[----:B------:R-:W-:Y:S01]  /*5690*/  FMUL.FTZ R41, R85, R122 ;  /* 0x0000007a55297220 */ /* 0x000fe20000410000 */
[----:B------:R-:W-:Y:S01]  /*56a0*/  HADD2.F32 R78, -RZ, R84.H1_H1 ;  /* 0x30000054ff4e7230 */ /* 0x000fe20000004100 */
[----:B------:R-:W-:Y:S01]  /*56b0*/  F2FP.F16.E4M3.UNPACK_B R43, R43 ;  /* 0x0000002bff2b723e */ /* 0x000fe200020006ff */
[----:B------:R-:W-:Y:S02]  /*56c0*/  HADD2.F32 R123, -RZ, R94.H1_H1 ;  /* 0x3000005eff7b7230 */ /* 0x000fe40000004100 */
[----:B------:R-:W-:Y:S01]  /*56d0*/  FFMA.FTZ R134, R86, R93, -R41 ;  /* 0x0000005d56867223 */ /* 0x000fe20000010829 */
[----:B------:R-:W-:Y:S01]  /*56e0*/  HADD2.F32 R84, -RZ, R84.H0_H0 ;  /* 0x20000054ff547230 */ /* 0x000fe20000004100 */
[----:B------:R-:W-:Y:S01]  /*56f0*/  F2FP.F16.E4M3.UNPACK_B R42, R42 ;  /* 0x0000002aff2a723e */ /* 0x000fe200020006ff */
[----:B------:R-:W-:Y:S02]  /*5700*/  HADD2.F32 R41, -RZ, R87.H1_H1 ;  /* 0x30000057ff297230 */ /* 0x000fe40000004100 */
[-C--:B------:R-:W-:Y:S01]  /*5710*/  FMUL.FTZ R135, R78, R123.reuse ;  /* 0x0000007b4e877220 */ /* 0x080fe20000410000 */
[----:B------:R-:W-:Y:S01]  /*5720*/  FMUL.FTZ R122, R86, R122 ;  /* 0x0000007a567a7220 */ /* 0x000fe20000410000 */
[----:B------:R-:W-:Y:S01]  /*5730*/  FMUL.FTZ R123, R84, R123 ;  /* 0x0000007b547b7220 */ /* 0x000fe20000410000 */
[----:B------:R-:W-:-:S02]  /*5740*/  HADD2.F32 R94, -RZ, R94.H0_H0 ;  /* 0x2000005eff5e7230 */ /* 0x000fc40000004100 */
[----:B------:R-:W-:Y:S01]  /*5750*/  FFMA.FTZ R135, R84, R41, -R135 ;  /* 0x0000002954877223 */ /* 0x000fe20000010887 */
[----:B------:R-:W-:Y:S01]  /*5760*/  FFMA.FTZ R137, R85, R93, R122 ;  /* 0x0000005d55897223 */ /* 0x000fe2000001007a */
[----:B------:R-:W-:Y:S01]  /*5770*/  FFMA.FTZ R86, R78, R41, R123 ;  /* 0x000000294e567223 */ /* 0x000fe2000001007b */
[--C-:B------:R-:W-:Y:S02]  /*5780*/  HADD2.F32 R78, -RZ, R43.reuse.H0_H0 ;  /* 0x2000002bff4e7230 */ /* 0x100fe40000004100 */
[--C-:B------:R-:W-:Y:S01]  /*5790*/  HADD2.F32 R41, -RZ, R42.reuse.H0_H0 ;  /* 0x2000002aff297230 */ /* 0x100fe20000004100 */
[----:B------:R-:W-:Y:S01]  /*57a0*/  F2FP.SATFINITE.E4M3.F32.PACK_AB_MERGE_C R134, R137, R134, RZ ;  /* 0x000000868986723e */ /* 0x000fe200048070ff */
[----:B------:R-:W-:Y:S02]  /*57b0*/  HADD2.F32 R43, -RZ, R43.H1_H1 ;  /* 0x3000002bff2b7230 */ /* 0x000fe40000004100 */
[----:B------:R-:W-:Y:S01]  /*57c0*/  FMUL.FTZ R122, R78, R95 ;  /* 0x0000005f4e7a7220 */ /* 0x000fe20000410000 */
[----:B------:R-:W-:-:S02]  /*57d0*/  HADD2.F32 R42, -RZ, R42.H1_H1 ;  /* 0x3000002aff2a7230 */ /* 0x000fc40000004100 */
[-C--:B------:R-:W-:Y:S01]  /*57e0*/  FMUL.FTZ R85, R41, R94.reuse ;  /* 0x0000005e29557220 */ /* 0x080fe20000410000 */
[----:B------:R-:W-:Y:S02]  /*57f0*/  HADD2.F32 R92, -RZ, R92.H0_H0 ;  /* 0x2000005cff5c7230 */ /* 0x000fe40000004100 */
[C---:B------:R-:W-:Y:S01]  /*5800*/  FMUL.FTZ R93, R43.reuse, R95 ;  /* 0x0000005f2b5d7220 */ /* 0x040fe20000410000 */
[----:B------:R-:W-:Y:S02]  /*5810*/  HADD2.F32 R87, -RZ, R87.H0_H0 ;  /* 0x20000057ff577230 */ /* 0x000fe40000004100 */
[----:B------:R-:W-:Y:S01]  /*5820*/  FMUL.FTZ R84, R42, R94 ;  /* 0x0000005e2a547220 */ /* 0x000fe20000410000 */
[----:B------:R-:W-:Y:S01]  /*5830*/  F2FP.SATFINITE.E4M3.F32.PACK_AB_MERGE_C R86, R86, R135, RZ ;  /* 0x000000875656723e */ /* 0x000fe200048070ff */
[-C--:B------:R-:W-:Y:S01]  /*5840*/  FFMA.FTZ R93, R78, R92.reuse, -R93 ;  /* 0x0000005c4e5d7223 */ /* 0x080fe2000001085d */
[----:B------:R-:W-:Y:S01]  /*5850*/  FFMA.FTZ R122, R43, R92, R122 ;  /* 0x0000005c2b7a7223 */ /* 0x000fe2000001007a */
[-C--:B------:R-:W-:Y:S01]  /*5860*/  FFMA.FTZ R84, R41, R87.reuse, -R84 ;  /* 0x0000005729547223 */ /* 0x080fe20000010854 */
[----:B------:R-:W-:Y:S01]  /*5870*/  FFMA.FTZ R85, R42, R87, R85 ;  /* 0x000000572a557223 */ /* 0x000fe20000010055 */
[----:B------:R-:W-:-:S02]  /*5880*/  F2FP.SATFINITE.E4M3.F32.PACK_AB_MERGE_C R41, R79, R40, R82 ;  /* 0x000000284f29723e */ /* 0x000fc40004807052 */
[----:B------:R-:W-:Y:S02]  /*5890*/  F2FP.SATFINITE.E4M3.F32.PACK_AB_MERGE_C R40, R81, R80, R83 ;  /* 0x000000505128723e */ /* 0x000fe40004807053 */
[----:B------:R-:W-:Y:S02]  /*58a0*/  F2FP.SATFINITE.E4M3.F32.PACK_AB_MERGE_C R42, R85, R84, R86 ;  /* 0x00000054552a723e */ /* 0x000fe40004807056 */
[----:B------:R-:W-:-:S07]  /*58b0*/  F2FP.SATFINITE.E4M3.F32.PACK_AB_MERGE_C R43, R122, R93, R134 ;  /* 0x0000005d7a2b723e */ /* 0x000fce0004807086 */
.L_x_510:
[----:B------:R-:W-:Y:S05]  /*58c0*/  BSYNC B3 ;  /* 0x0000000000037941 */ /* 0x000fea0003800000 */
.L_x_509:
[----:B-1----:R0:W-:Y:S02]  /*58d0*/  STG.E.128 desc[UR54][R48.64+0x80], R40 ;  /* 0x0000802830007986 */ /* 0x0021e4000c101d36 */
.L_x_508:
[----:B------:R-:W-:Y:S05]  /*58e0*/  BSYNC B2 ;  /* 0x0000000000027941 */ /* 0x000fea0003800000 */
.L_x_507:
[----:B------:R-:W-:-:S13]  /*58f0*/  ISETP.NE.AND P2, PT, R39, RZ, PT ;  /* 0x000000ff2700720c */ /* 0x000fda0003f45270 */
        /* <DEDUP_REMOVED lines=14> */
[----:B------:R-:W-:Y:S01]  /*59e0*/  IMAD.U32 R75, R79, 0x10000, RZ ;  /* 0x000100004f4b7824 */ /* 0x000fe200078e00ff */
[----:B-1----:R-:W-:Y:S01]  /*59f0*/  MOV R76, R40 ;  /* 0x00000028004c7202 */ /* 0x002fe20000000f00 */
[----:B------:R-:W-:Y:S01]  /*5a00*/  IMAD.U32 R80, R80, 0x10000, RZ ;  /* 0x0001000050507824 */ /* 0x000fe200078e00ff */
[----:B------:R-:W-:-:S02]  /*5a10*/  LOP3.LUT R77, R78, 0xff00, R77, 0xf8, !PT ;  /* 0x0000ff004e4d7812 */ /* 0x000fc400078ef84d */
[----:B------:R-:W-:Y:S02]  /*5a20*/  F2FP.F16.E4M3.UNPACK_B R78, R154.H1 ;  /* 0x0000009aff4e723e */ /* 0x000fe400030006ff */
[-C--:B------:R-:W-:Y:S02]  /*5a30*/  F2FP.F16.E4M3.UNPACK_B R40, R41.reuse ;  /* 0x00000029ff28723e */ /* 0x080fe400020006ff */
        /* <DEDUP_REMOVED lines=25> */
[----:B------:R-:W-:-:S02]  /*5bd0*/  HADD2.F32 R79, -RZ, R77.H0_H0 ;  /* 0x2000004dff4f7230 */ /* 0x000fc40000004100 */
[----:B------:R-:W-:Y:S02]  /*5be0*/  HADD2.F32 R80, -RZ, R77.H1_H1 ;  /* 0x3000004dff507230 */ /* 0x000fe40000004100 */
[----:B------:R-:W-:Y:S02]  /*5bf0*/  HADD2.F32 R154, -RZ, R154.H0_H0 ;  /* 0x2000009aff9a7230 */ /* 0x000fe40000004100 */
[-C--:B------:R-:W-:Y:S01]  /*5c00*/  FMUL.FTZ R83, R79, R81.reuse ;  /* 0x000000514f537220 */ /* 0x080fe20000410000 */
[--C-:B------:R-:W-:Y:S02]  /*5c10*/  HADD2.F32 R78, -RZ, R76.reuse.H1_H1 ;  /* 0x3000004cff4e7230 */ /* 0x100fe40000004100 */
[----:B------:R-:W-:Y:S01]  /*5c20*/  FMUL.FTZ R84, R80, R81 ;  /* 0x0000005150547220 */ /* 0x000fe20000410000 */
[----:B------:R-:W-:Y:S02]  /*5c30*/  HADD2.F32 R77, -RZ, R76.H0_H0 ;  /* 0x2000004cff4d7230 */ /* 0x000fe40000004100 */
[----:B------:R-:W-:-:S02]  /*5c40*/  HADD2.F32 R76, -RZ, R148.H1_H1 ;  /* 0x30000094ff4c7230 */ /* 0x000fc40000004100 */
[-C--:B------:R-:W-:Y:S01]  /*5c50*/  FMUL.FTZ R82, R78, R154.reuse ;  /* 0x0000009a4e527220 */ /* 0x080fe20000410000 */
[----:B------:R-:W-:Y:S02]  /*5c60*/  HADD2.F32 R148, -RZ, R148.H0_H0 ;  /* 0x20000094ff947230 */ /* 0x000fe40000004100 */
[----:B------:R-:W-:Y:S01]  /*5c70*/  FMUL.FTZ R81, R77, R154 ;  /* 0x0000009a4d517220 */ /* 0x000fe20000410000 */
[-C--:B------:R-:W-:Y:S01]  /*5c80*/  FFMA.FTZ R84, R79, R76.reuse, -R84 ;  /* 0x0000004c4f547223 */ /* 0x080fe20000010854 */
[----:B------:R-:W-:Y:S01]  /*5c90*/  FFMA.FTZ R83, R80, R76, R83 ;  /* 0x0000004c50537223 */ /* 0x000fe20000010053 */
[-C--:B------:R-:W-:Y:S01]  /*5ca0*/  FFMA.FTZ R76, R77, R148.reuse, -R82 ;  /* 0x000000944d4c7223 */ /* 0x080fe20000010852 */
[----:B------:R-:W-:Y:S01]  /*5cb0*/  FFMA.FTZ R77, R78, R148, R81 ;  /* 0x000000944e4d7223 */ /* 0x000fe20000010051 */
[----:B------:R-:W-:Y:S02]  /*5cc0*/  F2FP.F16.E4M3.UNPACK_B R80, R43.H1 ;  /* 0x0000002bff50723e */ /* 0x000fe400030006ff */
[----:B------:R-:W-:-:S02]  /*5cd0*/  F2FP.SATFINITE.E4M3.F32.PACK_AB_MERGE_C R78, R86, R85, RZ ;  /* 0x00000055564e723e */ /* 0x000fc400048070ff */
[-C--:B------:R-:W-:Y:S01]  /*5ce0*/  F2FP.F16.E4M3.UNPACK_B R86, R75.reuse.H1 ;  /* 0x0000004bff56723e */ /* 0x080fe200030006ff */
[--C-:B------:R-:W-:Y:S01]  /*5cf0*/  HADD2.F32 R81, -RZ, R80.reuse.H0_H0 ;  /* 0x20000050ff517230 */ /* 0x100fe20000004100 */
[----:B------:R-:W-:Y:S01]  /*5d00*/  F2FP.SATFINITE.E4M3.F32.PACK_AB_MERGE_C R95, R83, R84, RZ ;  /* 0x00000054535f723e */ /* 0x000fe200048070ff */
[----:B------:R-:W-:Y:S01]  /*5d10*/  HADD2.F32 R80, -RZ, R80.H1_H1 ;  /* 0x30000050ff507230 */ /* 0x000fe20000004100 */
[----:B------:R-:W-:Y:S01]  /*5d20*/  F2FP.F16.E4M3.UNPACK_B R83, R74.H1 ;  /* 0x0000004aff53723e */ /* 0x000fe200030006ff */
[--C-:B------:R-:W-:Y:S01]  /*5d30*/  HADD2.F32 R87, -RZ, R86.reuse.H1_H1 ;  /* 0x30000056ff577230 */ /* 0x100fe20000004100 */
[----:B------:R-:W-:Y:S01]  /*5d40*/  F2FP.F16.E4M3.UNPACK_B R79, R42.H1 ;  /* 0x0000002aff4f723e */ /* 0x000fe200030006ff */
[----:B------:R-:W-:Y:S01]  /*5d50*/  HADD2.F32 R86, -RZ, R86.H0_H0 ;  /* 0x20000056ff567230 */ /* 0x000fe20000004100 */
[----:B------:R-:W-:Y:S01]  /*5d60*/  F2FP.F16.E4M3.UNPACK_B R85, R75 ;  /* 0x0000004bff55723e */ /* 0x000fe200020006ff */
[----:B------:R-:W-:Y:S01]  /*5d70*/  HADD2.F32 R84, -RZ, R83.H1_H1 ;  /* 0x30000053ff547230 */ /* 0x000fe20000004100 */
[----:B------:R-:W-:Y:S01]  /*5d80*/  F2FP.F16.E4M3.UNPACK_B R82, R74 ;  /* 0x0000004aff52723e */ /* 0x000fe200020006ff */
[----:B------:R-:W-:Y:S01]  /*5d90*/  FMUL.FTZ R74, R80, R87 ;  /* 0x00000057504a7220 */ /* 0x000fe20000410000 */
[----:B------:R-:W-:-:S02]  /*5da0*/  HADD2.F32 R75, -RZ, R79.H1_H1 ;  /* 0x3000004fff4b7230 */ /* 0x000fc40000004100 */
[C---:B------:R-:W-:Y:S01]  /*5db0*/  FMUL.FTZ R93, R81.reuse, R87 ;  /* 0x00000057515d7220 */ /* 0x040fe20000410000 */
[----:B------:R-:W-:Y:S02]  /*5dc0*/  HADD2.F32 R92, -RZ, R85.H1_H1 ;  /* 0x30000055ff5c7230 */ /* 0x000fe40000004100 */
[----:B------:R-:W-:Y:S01]  /*5dd0*/  FFMA.FTZ R87, R81, R84, -R74 ;  /* 0x0000005451577223 */ /* 0x000fe2000001084a */
[----:B------:R-:W-:Y:S01]  /*5de0*/  HADD2.F32 R79, -RZ, R79.H0_H0 ;  /* 0x2000004fff4f7230 */ /* 0x000fe20000004100 */
[----:B------:R-:W-:Y:S01]  /*5df0*/  F2FP.F16.E4M3.UNPACK_B R43, R43 ;  /* 0x0000002bff2b723e */ /* 0x000fe200020006ff */
[----:B------:R-:W-:Y:S02]  /*5e00*/  HADD2.F32 R74, -RZ, R82.H1_H1 ;  /* 0x30000052ff4a7230 */ /* 0x000fe40000004100 */
[----:B------:R-:W-:Y:S01]  /*5e10*/  FMUL.FTZ R94, R75, R92 ;  /* 0x0000005c4b5e7220 */ /* 0x000fe20000410000 */
[----:B------:R-:W-:Y:S01]  /*5e20*/  F2FP.F16.E4M3.UNPACK_B R42, R42 ;  /* 0x0000002aff2a723e */ /* 0x000fe200020006ff */
[----:B------:R-:W-:Y:S01]  /*5e30*/  FMUL.FTZ R92, R79, R92 ;  /* 0x0000005c4f5c7220 */ /* 0x000fe20000410000 */
[----:B------:R-:W-:-:S02]  /*5e40*/  HADD2.F32 R85, -RZ, R85.H0_H0 ;  /* 0x20000055ff557230 */ /* 0x000fc40000004100 */
[----:B------:R-:W-:Y:S01]  /*5e50*/  FFMA.FTZ R94, R79, R74, -R94 ;  /* 0x0000004a4f5e7223 */ /* 0x000fe2000001085e */
[----:B------:R-:W-:Y:S01]  /*5e60*/  FFMA.FTZ R84, R80, R84, R93 ;  /* 0x0000005450547223 */ /* 0x000fe2000001005d */
[----:B------:R-:W-:Y:S01]  /*5e70*/  FFMA.FTZ R79, R75, R74, R92 ;  /* 0x0000004a4b4f7223 */ /* 0x000fe2000001005c */
[--C-:B------:R-:W-:Y:S01]  /*5e80*/  HADD2.F32 R74, -RZ, R43.reuse.H0_H0 ;  /* 0x2000002bff4a7230 */ /* 0x100fe20000004100 */
[----:B------:R-:W-:Y:S01]  /*5e90*/  F2FP.SATFINITE.E4M3.F32.PACK_AB_MERGE_C R41, R41, R40, R78 ;  /* 0x000000282929723e */ /* 0x000fe2000480704e */
[----:B------:R-:W-:Y:S01]  /*5ea0*/  HADD2.F32 R75, -RZ, R43.H1_H1 ;  /* 0x3000002bff4b7230 */ /* 0x000fe20000004100 */
[----:B------:R-:W-:Y:S01]  /*5eb0*/  F2FP.SATFINITE.E4M3.F32.PACK_AB_MERGE_C R84, R84, R87, RZ ;  /* 0x000000575454723e */ /* 0x000fe200048070ff */
[--C-:B------:R-:W-:Y:S01]  /*5ec0*/  HADD2.F32 R43, -RZ, R42.reuse.H0_H0 ;  /* 0x2000002aff2b7230 */ /* 0x100fe20000004100 */
[----:B------:R-:W-:Y:S01]  /*5ed0*/  F2FP.SATFINITE.E4M3.F32.PACK_AB_MERGE_C R79, R79, R94, RZ ;  /* 0x0000005e4f4f723e */ /* 0x000fe200048070ff */
[----:B------:R-:W-:Y:S02]  /*5ee0*/  HADD2.F32 R42, -RZ, R42.H1_H1 ;  /* 0x3000002aff2a7230 */ /* 0x000fe40000004100 */
[----:B------:R-:W-:Y:S01]  /*5ef0*/  FMUL.FTZ R81, R75, R86 ;  /* 0x000000564b517220 */ /* 0x000fe20000410000 */
[----:B------:R-:W-:-:S02]  /*5f00*/  HADD2.F32 R83, -RZ, R83.H0_H0 ;  /* 0x20000053ff537230 */ /* 0x000fc40000004100 */
        /* <DEDUP_REMOVED lines=8> */
[----:B------:R-:W-:Y:S02]  /*5f90*/  F2FP.SATFINITE.E4M3.F32.PACK_AB_MERGE_C R40, R77, R76, R95 ;  /* 0x0000004c4d28723e */ /* 0x000fe4000480705f */
[----:B------:R-:W-:-:S02]  /*5fa0*/  F2FP.SATFINITE.E4M3.F32.PACK_AB_MERGE_C R43, R86, R81, R84 ;  /* 0x00000051562b723e */ /* 0x000fc40004807054 */
[----:B------:R-:W-:-:S07]  /*5fb0*/  F2FP.SATFINITE.E4M3.F32.PACK_AB_MERGE_C R42, R85, R80, R79 ;  /* 0x00000050552a723e */ /* 0x000fce000480704f */
.L_x_512:
[----:B------:R-:W-:Y:S05]  /*5fc0*/  BSYNC B2 ;  /* 0x0000000000027941 */ /* 0x000fea0003800000 */
.L_x_511:
[----:B-1----:R0:W-:Y:S02]  /*5fd0*/  STG.E.128 desc[UR54][R48.64+0xa0], R40 ;  /* 0x0000a02830007986 */ /* 0x0021e4000c101d36 */
.L_x_490:
[----:B------:R-:W-:Y:S05]  /*5fe0*/  BSYNC B1 ;  /* 0x0000000000017941 */ /* 0x000fea0003800000 */
.L_x_489:
[----:B------:R-:W-:Y:S05]  /*5ff0*/  @P4 BRA `(.L_x_513) ;  /* 0x0000009400044947 */ /* 0x000fea0003800000 */
        /* <DEDUP_REMOVED lines=9> */
[----:B------:R-:W-:Y:S01]  /*6090*/  LOP3.LUT R49, R71, 0xff0000ff, RZ, 0xc0, !PT ;  /* 0xff0000ff47317812 */ /* 0x000fe200078ec0ff */
[----:B------:R-:W-:Y:S01]  /*60a0*/  IMAD.SHL.U32 R70, R70, 0x100, RZ ;  /* 0x0000010046467824 */ /* 0x000fe200078e00ff */
[----:B------:R-:W-:Y:S01]  /*60b0*/  SHF.R.U32.HI R74, RZ, 0x10, R71 ;  /* 0x00000010ff4a7819 */ /* 0x000fe20000011647 */
[----:B------:R-:W-:Y:S01]  /*60c0*/  IMAD.SHL.U32 R72, R72, 0x100, RZ ;  /* 0x0000010048487824 */ /* 0x000fe200078e00ff */
[----:B------:R-:W-:Y:S02]  /*60d0*/  LOP3.LUT R71, R73, 0xff0000ff, RZ, 0xc0, !PT ;  /* 0xff0000ff49477812 */ /* 0x000fe400078ec0ff */
[----:B------:R-:W-:-:S02]  /*60e0*/  SHF.R.U32.HI R73, RZ, 0x10, R73 ;  /* 0x00000010ff497819 */ /* 0x000fc40000011649 */
[----:B------:R-:W-:Y:S01]  /*60f0*/  LOP3.LUT R49, R49, 0xff00, R70, 0xf8, !PT ;  /* 0x0000ff0031317812 */ /* 0x000fe200078ef846 */
[----:B------:R-:W-:Y:S01]  /*6100*/  IMAD.U32 R70, R74, 0x10000, RZ ;  /* 0x000100004a467824 */ /* 0x000fe200078e00ff */
[----:B-1----:R-:W-:Y:S01]  /*6110*/  MOV R48, R40 ;  /* 0x0000002800307202 */ /* 0x002fe20000000f00 */
[----:B------:R-:W-:Y:S01]  /*6120*/  IMAD.U32 R73, R73, 0x10000, RZ ;  /* 0x0001000049497824 */ /* 0x000fe200078e00ff */
[----:B------:R-:W-:Y:S02]  /*6130*/  LOP3.LUT R72, R71, 0xff00, R72, 0xf8, !PT ;  /* 0x0000ff0047487812 */ /* 0x000fe400078ef848 */
[----:B------:R-:W-:Y:S02]  /*6140*/  F2FP.F16.E4M3.UNPACK_B R40, R41 ;  /* 0x00000029ff28723e */ /* 0x000fe400020006ff */
[----:B------:R-:W-:Y:S02]  /*6150*/  F2FP.F16.E4M3.UNPACK_B R71, R153.H1 ;  /* 0x00000099ff47723e */ /* 0x000fe400030006ff */
[----:B------:R-:W-:Y:S01]  /*6160*/  LOP3.LUT R74, R49, 0xff0000, R70, 0xf8, !PT ;  /* 0x00ff0000314a7812 */ /* 0x000fe200078ef846 */
[--C-:B------:R-:W-:Y:S01]  /*6170*/  HADD2.F32 R49, -RZ, R40.reuse.H1_H1 ;  /* 0x30000028ff317230 */ /* 0x100fe20000004100 */
[----:B------:R-:W-:Y:S01]  /*6180*/  LOP3.LUT R77, R72, 0xff0000, R73, 0xf8, !PT ;  /* 0x00ff0000484d7812 */ /* 0x000fe200078ef849 */
[--C-:B------:R-:W-:Y:S01]  /*6190*/  HADD2.F32 R75, -RZ, R71.reuse.H0_H0 ;  /* 0x20000047ff4b7230 */ /* 0x100fe20000004100 */
[----:B------:R-:W-:Y:S01]  /*61a0*/  F2FP.F16.E4M3.UNPACK_B R72, R152.H1 ;  /* 0x00000098ff48723e */ /* 0x000fe200030006ff */
[----:B------:R-:W-:Y:S01]  /*61b0*/  HADD2.F32 R40, -RZ, R40.H0_H0 ;  /* 0x20000028ff287230 */ /* 0x000fe20000004100 */
[----:B------:R-:W-:Y:S01]  /*61c0*/  F2FP.F16.E4M3.UNPACK_B R41, R41.H1 ;  /* 0x00000029ff29723e */ /* 0x000fe200030006ff */
[----:B------:R-:W-:-:S02]  /*61d0*/  HADD2.F32 R76, -RZ, R71.H1_H1 ;  /* 0x30000047ff4c7230 */ /* 0x000fc40000004100 */
[CC--:B------:R-:W-:Y:S01]  /*61e0*/  FMUL.FTZ R79, R49.reuse, R75.reuse ;  /* 0x0000004b314f7220 */ /* 0x0c0fe20000410000 */
[--C-:B------:R-:W-:Y:S02]  /*61f0*/  HADD2.F32 R73, -RZ, R72.reuse.H0_H0 ;  /* 0x20000048ff497230 */ /* 0x100fe40000004100 */
[----:B------:R-:W-:Y:S01]  /*6200*/  FMUL.FTZ R78, R40, R75 ;  /* 0x0000004b284e7220 */ /* 0x000fe20000410000 */
[--C-:B------:R-:W-:Y:S01]  /*6210*/  HADD2.F32 R71, -RZ, R41.reuse.H1_H1 ;  /* 0x30000029ff477230 */ /* 0x100fe20000004100 */
[----:B------:R-:W-:Y:S01]  /*6220*/  F2FP.F16.E4M3.UNPACK_B R153, R153 ;  /* 0x00000099ff99723e */ /* 0x000fe200020006ff */
[----:B------:R-:W-:Y:S02]  /*6230*/  HADD2.F32 R70, -RZ, R41.H0_H0 ;  /* 0x20000029ff467230 */ /* 0x000fe40000004100 */
[-C--:B------:R-:W-:Y:S01]  /*6240*/  FFMA.FTZ R41, R49, R73.reuse, R78 ;  /* 0x0000004931297223 */ /* 0x080fe2000001004e */
[----:B------:R-:W-:Y:S02]  /*6250*/  HADD2.F32 R72, -RZ, R72.H1_H1 ;  /* 0x30000048ff487230 */ /* 0x000fe40000004100 */
[C---:B------:R-:W-:Y:S01]  /*6260*/  FMUL.FTZ R75, R71.reuse, R76 ;  /* 0x0000004c474b7220 */ /* 0x040fe20000410000 */
[----:B------:R-:W-:Y:S01]  /*6270*/  F2FP.F16.E4M3.UNPACK_B R49, R48.H1 ;  /* 0x00000030ff31723e */ /* 0x000fe200030006ff */
[----:B------:R-:W-:Y:S01]  /*6280*/  FMUL.FTZ R76, R70, R76 ;  /* 0x0000004c464c7220 */ /* 0x000fe20000410000 */
[----:B------:R-:W-:Y:S01]  /*6290*/  FFMA.FTZ R40, R40, R73, -R79 ;  /* 0x0000004928287223 */ /* 0x000fe2000001084f */
[----:B------:R-:W-:Y:S01]  /*62a0*/  FFMA.FTZ R80, R70, R72, -R75 ;  /* 0x0000004846507223 */ /* 0x000fe2000001084b */
[----:B------:R-:W-:Y:S01]  /*62b0*/  F2FP.F16.E4M3.UNPACK_B R48, R48 ;  /* 0x00000030ff30723e */ /* 0x000fe200020006ff */
[----:B------:R-:W-:Y:S01]  /*62c0*/  FFMA.FTZ R81, R71, R72, R76 ;  /* 0x0000004847517223 */ /* 0x000fe2000001004c */
[----:B------:R-:W-:Y:S01]  /*62d0*/  F2FP.F16.E4M3.UNPACK_B R152, R152 ;  /* 0x00000098ff98723e */ /* 0x000fe200020006ff */
[----:B------:R-:W-:-:S02]  /*62e0*/  HADD2.F32 R73, -RZ, R153.H1_H1 ;  /* 0x30000099ff497230 */ /* 0x000fc40000004100 */
[--C-:B------:R-:W-:Y:S01]  /*62f0*/  HADD2.F32 R70, -RZ, R49.reuse.H0_H0 ;  /* 0x20000031ff467230 */ /* 0x100fe20000004100 */
[----:B------:R-:W-:Y:S01]  /*6300*/  F2FP.SATFINITE.E4M3.F32.PACK_AB_MERGE_C R83, R81, R80, RZ ;  /* 0x000000505153723e */ /* 0x000fe200048070ff */
[----:B------:R-:W-:Y:S02]  /*6310*/  HADD2.F32 R71, -RZ, R49.H1_H1 ;  /* 0x30000031ff477230 */ /* 0x000fe40000004100 */
[----:B------:R-:W-:Y:S02]  /*6320*/  HADD2.F32 R49, -RZ, R48.H0_H0 ;  /* 0x20000030ff317230 */ /* 0x000fe40000004100 */
[-C--:B------:R-:W-:Y:S01]  /*6330*/  FMUL.FTZ R78, R70, R73.reuse ;  /* 0x00000049464e7220 */ /* 0x080fe20000410000 */
[----:B------:R-:W-:Y:S02]  /*6340*/  HADD2.F32 R72, -RZ, R152.H1_H1 ;  /* 0x30000098ff487230 */ /* 0x000fe40000004100 */
[----:B------:R-:W-:Y:S01]  /*6350*/  FMUL.FTZ R75, R71, R73 ;  /* 0x00000049474b7220 */ /* 0x000fe20000410000 */
[----:B------:R-:W-:Y:S01]  /*6360*/  HADD2.F32 R153, -RZ, R153.H0_H0 ;  /* 0x20000099ff997230 */ /* 0x000fe20000004100 */
[----:B------:R-:W-:Y:S01]  /*6370*/  F2FP.SATFINITE.E4M3.F32.PACK_AB_MERGE_C R41, R41, R40, R83 ;  /* 0x000000282929723e */ /* 0x000fe20004807053 */
[----:B------:R-:W-:-:S02]  /*6380*/  HADD2.F32 R48, -RZ, R48.H1_H1 ;  /* 0x30000030ff307230 */ /* 0x000fc40000004100 */
[-C--:B------:R-:W-:Y:S01]  /*6390*/  FFMA.FTZ R75, R70, R72.reuse, -R75 ;  /* 0x00000048464b7223 */ /* 0x080fe2000001084b */
[----:B------:R-:W-:Y:S02]  /*63a0*/  HADD2.F32 R152, -RZ, R152.H0_H0 ;  /* 0x20000098ff987230 */ /* 0x000fe40000004100 */
[----:B------:R-:W-:Y:S01]  /*63b0*/  FFMA.FTZ R78, R71, R72, R78 ;  /* 0x00000048474e7223 */ /* 0x000fe2000001004e */
[-C--:B------:R-:W-:Y:S01]  /*63c0*/  F2FP.F16.E4M3.UNPACK_B R72, R74.reuse.H1 ;  /* 0x0000004aff48723e */ /* 0x080fe200030006ff */
[-C--:B------:R-:W-:Y:S01]  /*63d0*/  FMUL.FTZ R76, R48, R153.reuse ;  /* 0x00000099304c7220 */ /* 0x080fe20000410000 */
[C---:B------:R-:W-:Y:S01]  /*63e0*/  FMUL.FTZ R153, R49.reuse, R153 ;  /* 0x0000009931997220 */ /* 0x040fe20000410000 */
[----:B------:R-:W-:Y:S02]  /*63f0*/  F2FP.F16.E4M3.UNPACK_B R74, R74 ;  /* 0x0000004aff4a723e */ /* 0x000fe400020006ff */
[-C--:B------:R-:W-:Y:S01]  /*6400*/  FFMA.FTZ R79, R49, R152.reuse, -R76 ;  /* 0x00000098314f7223 */ /* 0x080fe2000001084c */
[----:B------:R-:W-:Y:S01]  /*6410*/  F2FP.SATFINITE.E4M3.F32.PACK_AB_MERGE_C R82, R78, R75, RZ ;  /* 0x0000004b4e52723e */ /* 0x000fe200048070ff */
[----:B------:R-:W-:Y:S01]  /*6420*/  FFMA.FTZ R152, R48, R152, R153 ;  /* 0x0000009830987223 */ /* 0x000fe20000010099 */
[----:B------:R-:W-:Y:S01]  /*6430*/  F2FP.F16.E4M3.UNPACK_B R49, R43.H1 ;  /* 0x0000002bff31723e */ /* 0x000fe200030006ff */
[--C-:B------:R-:W-:Y:S01]  /*6440*/  HADD2.F32 R73, -RZ, R72.reuse.H1_H1 ;  /* 0x30000048ff497230 */ /* 0x100fe20000004100 */
[-C--:B------:R-:W-:Y:S01]  /*6450*/  F2FP.F16.E4M3.UNPACK_B R75, R77.reuse.H1 ;  /* 0x0000004dff4b723e */ /* 0x080fe200030006ff */
[----:B------:R-:W-:Y:S01]  /*6460*/  HADD2.F32 R72, -RZ, R72.H0_H0 ;  /* 0x20000048ff487230 */ /* 0x000fe20000004100 */
[-C--:B------:R-:W-:Y:S01]  /*6470*/  F2FP.F16.E4M3.UNPACK_B R48, R42.reuse.H1 ;  /* 0x0000002aff30723e */ /* 0x080fe200030006ff */
[----:B------:R-:W-:Y:S01]  /*6480*/  HADD2.F32 R71, -RZ, R49.H1_H1 ;  /* 0x30000031ff477230 */ /* 0x000fe20000004100 */
[----:B------:R-:W-:Y:S01]  /*6490*/  F2FP.F16.E4M3.UNPACK_B R77, R77 ;  /* 0x0000004dff4d723e */ /* 0x000fe200020006ff */
[----:B------:R-:W-:Y:S01]  /*64a0*/  HADD2.F32 R78, -RZ, R75.H1_H1 ;  /* 0x3000004bff4e7230 */ /* 0x000fe20000004100 */
[----:B------:R-:W-:Y:S01]  /*64b0*/  F2FP.F16.E4M3.UNPACK_B R43, R43 ;  /* 0x0000002bff2b723e */ /* 0x000fe200020006ff */
[----:B------:R-:W-:Y:S01]  /*64c0*/  HADD2.F32 R70, -RZ, R49.H0_H0 ;  /* 0x20000031ff467230 */ /* 0x000fe20000004100 */
[----:B------:R-:W-:Y:S01]  /*64d0*/  F2FP.F16.E4M3.UNPACK_B R42, R42 ;  /* 0x0000002aff2a723e */ /* 0x000fe200020006ff */
[----:B------:R-:W-:-:S02]  /*64e0*/  HADD2.F32 R49, -RZ, R48.H1_H1 ;  /* 0x30000030ff317230 */ /* 0x000fc40000004100 */
[-C--:B------:R-:W-:Y:S01]  /*64f0*/  FMUL.FTZ R81, R71, R78.reuse ;  /* 0x0000004e47517220 */ /* 0x080fe20000410000 */
[--C-:B------:R-:W-:Y:S02]  /*6500*/  HADD2.F32 R76, -RZ, R77.reuse.H1_H1 ;  /* 0x3000004dff4c7230 */ /* 0x100fe40000004100 */
[C---:B------:R-:W-:Y:S01]  /*6510*/  FMUL.FTZ R78, R70.reuse, R78 ;  /* 0x0000004e464e7220 */ /* 0x040fe20000410000 */
[----:B------:R-:W-:Y:S02]  /*6520*/  HADD2.F32 R48, -RZ, R48.H0_H0 ;  /* 0x20000030ff307230 */ /* 0x000fe40000004100 */
[----:B------:R-:W-:Y:S01]  /*6530*/  FFMA.FTZ R80, R70, R73, -R81 ;  /* 0x0000004946507223 */ /* 0x000fe20000010851 */
[----:B------:R-:W-:Y:S02]  /*6540*/  HADD2.F32 R70, -RZ, R74.H1_H1 ;  /* 0x3000004aff467230 */ /* 0x000fe40000004100 */
[----:B------:R-:W-:Y:S01]  /*6550*/  FMUL.FTZ R81, R49, R76 ;  /* 0x0000004c31517220 */ /* 0x000fe20000410000 */
[----:B------:R-:W-:-:S02]  /*6560*/  HADD2.F32 R77, -RZ, R77.H0_H0 ;  /* 0x2000004dff4d7230 */ /* 0x000fc40000004100 */
[C---:B------:R-:W-:Y:S01]  /*6570*/  FMUL.FTZ R76, R48.reuse, R76 ;  /* 0x0000004c304c7220 */ /* 0x040fe20000410000 */
[----:B------:R-:W-:Y:S02]  /*6580*/  HADD2.F32 R75, -RZ, R75.H0_H0 ;  /* 0x2000004bff4b7230 */ /* 0x000fe40000004100 */
[-C--:B------:R-:W-:Y:S01]  /*6590*/  FFMA.FTZ R81, R48, R70.reuse, -R81 ;  /* 0x0000004630517223 */ /* 0x080fe20000010851 */
[--C-:B------:R-:W-:Y:S02]  /*65a0*/  HADD2.F32 R48, -RZ, R43.reuse.H0_H0 ;  /* 0x2000002bff307230 */ /* 0x100fe40000004100 */
[----:B------:R-:W-:Y:S01]  /*65b0*/  FFMA.FTZ R76, R49, R70, R76 ;  /* 0x00000046314c7223 */ /* 0x000fe2000001004c */
[----:B------:R-:W-:Y:S02]  /*65c0*/  HADD2.F32 R49, -RZ, R43.H1_H1 ;  /* 0x3000002bff317230 */ /* 0x000fe40000004100 */
[----:B------:R-:W-:Y:S01]  /*65d0*/  FFMA.FTZ R73, R71, R73, R78 ;  /* 0x0000004947497223 */ /* 0x000fe2000001004e */
[----:B------:R-:W-:-:S02]  /*65e0*/  HADD2.F32 R43, -RZ, R42.H0_H0 ;  /* 0x2000002aff2b7230 */ /* 0x000fc40000004100 */
[-C--:B------:R-:W-:Y:S01]  /*65f0*/  FMUL.FTZ R78, R48, R75.reuse ;  /* 0x0000004b304e7220 */ /* 0x080fe20000410000 */
[----:B------:R-:W-:Y:S02]  /*6600*/  HADD2.F32 R42, -RZ, R42.H1_H1 ;  /* 0x3000002aff2a7230 */ /* 0x000fe40000004100 */
[C---:B------:R-:W-:Y:S01]  /*6610*/  FMUL.FTZ R71, R49.reuse, R75 ;  /* 0x0000004b31477220 */ /* 0x040fe20000410000 */
[----:B------:R-:W-:Y:S02]  /*6620*/  HADD2.F32 R74, -RZ, R74.H0_H0 ;  /* 0x2000004aff4a7230 */ /* 0x000fe40000004100 */
[-C--:B------:R-:W-:Y:S01]  /*6630*/  FFMA.FTZ R78, R49, R72.reuse, R78 ;  /* 0x00000048314e7223 */ /* 0x080fe2000001004e */
[----:B------:R-:W-:Y:S01]  /*6640*/  F2FP.SATFINITE.E4M3.F32.PACK_AB_MERGE_C R76, R76, R81, RZ ;  /* 0x000000514c4c723e */ /* 0x000fe200048070ff */
[-C--:B------:R-:W-:Y:S01]  /*6650*/  FMUL.FTZ R70, R42, R77.reuse ;  /* 0x0000004d2a467220 */ /* 0x080fe20000410000 */
[----:B------:R-:W-:Y:S01]  /*6660*/  FMUL.FTZ R77, R43, R77 ;  /* 0x0000004d2b4d7220 */ /* 0x000fe20000410000 */
[----:B------:R-:W-:Y:S01]  /*6670*/  FFMA.FTZ R71, R48, R72, -R71 ;  /* 0x0000004830477223 */ /* 0x000fe20000010847 */
[----:B------:R-:W-:Y:S01]  /*6680*/  F2FP.SATFINITE.E4M3.F32.PACK_AB_MERGE_C R73, R73, R80, RZ ;  /* 0x000000504949723e */ /* 0x000fe200048070ff */
[-C--:B------:R-:W-:Y:S01]  /*6690*/  FFMA.FTZ R70, R43, R74.reuse, -R70 ;  /* 0x0000004a2b467223 */ /* 0x080fe20000010846 */
[----:B------:R-:W-:Y:S01]  /*66a0*/  FFMA.FTZ R77, R42, R74, R77 ;  /* 0x0000004a2a4d7223 */ /* 0x000fe2000001004d */
[----:B------:R-:W-:-:S02]  /*66b0*/  F2FP.SATFINITE.E4M3.F32.PACK_AB_MERGE_C R40, R152, R79, R82 ;  /* 0x0000004f9828723e */ /* 0x000fc40004807052 */
[----:B------:R-:W-:Y:S02]  /*66c0*/  F2FP.SATFINITE.E4M3.F32.PACK_AB_MERGE_C R43, R78, R71, R73 ;  /* 0x000000474e2b723e */ /* 0x000fe40004807049 */
[----:B------:R-:W-:-:S07]  /*66d0*/  F2FP.SATFINITE.E4M3.F32.PACK_AB_MERGE_C R42, R77, R70, R76 ;  /* 0x000000464d2a723e */ /* 0x000fce000480704c */
.L_x_517:
[----:B------:R-:W-:Y:S05]  /*66e0*/  BSYNC B2 ;  /* 0x0000000000027941 */ /* 0x000fea0003800000 */
.L_x_516:
[----:B-1----:R0:W-:Y:S02]  /*66f0*/  STG.E.128 desc[UR54][R44.64], R40 ;  /* 0x000000282c007986 */ /* 0x0021e4000c101d36 */
.L_x_515:
[----:B------:R-:W-:Y:S05]  /*6700*/  BSYNC B1 ;  /* 0x0000000000017941 */ /* 0x000fea0003800000 */
.L_x_514:
        /* <DEDUP_REMOVED lines=15> */
[----:B------:R-:W-:Y:S01]  /*6800*/  LOP3.LUT R66, R66, 0xff00, R49, 0xf8, !PT ;  /* 0x0000ff0042427812 */ /* 0x000fe200078ef831 */
[----:B------:R-:W-:Y:S01]  /*6810*/  IMAD.U32 R49, R71, 0x10000, RZ ;  /* 0x0001000047317824 */ /* 0x000fe200078e00ff */
[----:B-1----:R-:W-:-:S02]  /*6820*/  MOV R48, R40 ;  /* 0x0000002800307202 */ /* 0x002fc40000000f00 */
[----:B------:R-:W-:Y:S01]  /*6830*/  LOP3.LUT R69, R68, 0xff00, R67, 0xf8, !PT ;  /* 0x0000ff0044457812 */ /* 0x000fe200078ef843 */
[----:B------:R-:W-:Y:S01]  /*6840*/  IMAD.U32 R68, R70, 0x10000, RZ ;  /* 0x0001000046447824 */ /* 0x000fe200078e00ff */
        /* <DEDUP_REMOVED lines=40> */
[CC--:B------:R-:W-:Y:S01]  /*6ad0*/  FMUL.FTZ R69, R49.reuse, R150.reuse ;  /* 0x0000009631457220 */ /* 0x0c0fe20000410000 */
[----:B------:R-:W-:Y:S01]  /*6ae0*/  FMUL.FTZ R72, R48, R150 ;  /* 0x0000009630487220 */ /* 0x000fe20000410000 */
[----:B------:R-:W-:Y:S02]  /*6af0*/  F2FP.F16.E4M3.UNPACK_B R68, R70.H1 ;  /* 0x00000046ff44723e */ /* 0x000fe400030006ff */
[----:B------:R-:W-:Y:S01]  /*6b00*/  F2FP.SATFINITE.E4M3.F32.PACK_AB_MERGE_C R79, R74, R71, RZ ;  /* 0x000000474a4f723e */ /* 0x000fe200048070ff */
[----:B------:R-:W-:Y:S01]  /*6b10*/  FFMA.FTZ R75, R49, R149, -R72 ;  /* 0x00000095314b7223 */ /* 0x000fe20000010848 */
[----:B------:R-:W-:Y:S01]  /*6b20*/  F2FP.F16.E4M3.UNPACK_B R49, R43.H1 ;  /* 0x0000002bff31723e */ /* 0x000fe200030006ff */
[----:B------:R-:W-:Y:S01]  /*6b30*/  FFMA.FTZ R76, R48, R149, R69 ;  /* 0x00000095304c7223 */ /* 0x000fe20000010045 */
[-C--:B------:R-:W-:Y:S01]  /*6b40*/  F2FP.F16.E4M3.UNPACK_B R71, R73.reuse.H1 ;  /* 0x00000049ff47723e */ /* 0x080fe200030006ff */
[----:B------:R-:W-:Y:S01]  /*6b50*/  HADD2.F32 R69, -RZ, R68.H1_H1 ;  /* 0x30000044ff457230 */ /* 0x000fe20000004100 */
[----:B------:R-:W-:Y:S01]  /*6b60*/  F2FP.F16.E4M3.UNPACK_B R48, R42.H1 ;  /* 0x0000002aff30723e */ /* 0x000fe200030006ff */
        /* <DEDUP_REMOVED lines=14> */
[----:B------:R-:W-:Y:S01]  /*6c50*/  F2FP.F16.E4M3.UNPACK_B R42, R42 ;  /* 0x0000002aff2a723e */ /* 0x000fe200020006ff */
[----:B------:R-:W-:Y:S01]  /*6c60*/  FMUL.FTZ R72, R48, R72 ;  /* 0x0000004830487220 */ /* 0x000fe20000410000 */
[----:B------:R-:W-:-:S02]  /*6c70*/  HADD2.F32 R73, -RZ, R73.H0_H0 ;  /* 0x20000049ff497230 */ /* 0x000fc40000004100 */
[-C--:B------:R-:W-:Y:S01]  /*6c80*/  FFMA.FTZ R77, R48, R66.reuse, -R77 ;  /* 0x00000042304d7223 */ /* 0x080fe2000001084d */
[--C-:B------:R-:W-:Y:S02]  /*6c90*/  HADD2.F32 R48, -RZ, R43.reuse.H0_H0 ;  /* 0x2000002bff307230 */ /* 0x100fe40000004100 */
[----:B------:R-:W-:Y:S01]  /*6ca0*/  FFMA.FTZ R72, R49, R66, R72 ;  /* 0x0000004231487223 */ /* 0x000fe20000010048 */
[----:B------:R-:W-:Y:S02]  /*6cb0*/  HADD2.F32 R49, -RZ, R43.H1_H1 ;  /* 0x3000002bff317230 */ /* 0x000fe40000004100 */
[----:B------:R-:W-:Y:S01]  /*6cc0*/  FFMA.FTZ R69, R67, R69, R74 ;  /* 0x0000004543457223 */ /* 0x000fe2000001004a */
[--C-:B------:R-:W-:Y:S01]  /*6cd0*/  HADD2.F32 R43, -RZ, R42.reuse.H0_H0 ;  /* 0x2000002aff2b7230 */ /* 0x100fe20000004100 */
[----:B------:R-:W-:Y:S01]  /*6ce0*/  F2FP.SATFINITE.E4M3.F32.PACK_AB_MERGE_C R40, R76, R75, R79 ;  /* 0x0000004b4c28723e */ /* 0x000fe2000480704f */
[----:B------:R-:W-:Y:S01]  /*6cf0*/  HADD2.F32 R42, -RZ, R42.H1_H1 ;  /* 0x3000002aff2a7230 */ /* 0x000fe20000004100 */
[----:B------:R-:W-:Y:S01]  /*6d00*/  F2FP.SATFINITE.E4M3.F32.PACK_AB_MERGE_C R72, R72, R77, RZ ;  /* 0x0000004d4848723e */ /* 0x000fe200048070ff */
[----:B------:R-:W-:Y:S01]  /*6d10*/  HADD2.F32 R71, -RZ, R71.H0_H0 ;  /* 0x20000047ff477230 */ /* 0x000fe20000004100 */
[----:B------:R-:W-:Y:S01]  /*6d20*/  F2FP.SATFINITE.E4M3.F32.PACK_AB_MERGE_C R69, R69, R78, RZ ;  /* 0x0000004e4545723e */ /* 0x000fe200048070ff */
[----:B------:R-:W-:-:S02]  /*6d30*/  HADD2.F32 R68, -RZ, R68.H0_H0 ;  /* 0x20000044ff447230 */ /* 0x000fc40000004100 */
[----:B------:R-:W-:Y:S01]  /*6d40*/  FMUL.FTZ R66, R42, R73 ;  /* 0x000000492a427220 */ /* 0x000fe20000410000 */
[----:B------:R-:W-:Y:S02]  /*6d50*/  HADD2.F32 R70, -RZ, R70.H0_H0 ;  /* 0x20000046ff467230 */ /* 0x000fe40000004100 */
[-C--:B------:R-:W-:Y:S01]  /*6d60*/  FMUL.FTZ R67, R49, R71.reuse ;  /* 0x0000004731437220 */ /* 0x080fe20000410000 */
[C---:B------:R-:W-:Y:S01]  /*6d70*/  FMUL.FTZ R74, R48.reuse, R71 ;  /* 0x00000047304a7220 */ /* 0x040fe20000410000 */
[----:B------:R-:W-:Y:S02]  /*6d80*/  FMUL.FTZ R73, R43, R73 ;  /* 0x000000492b497220 */ /* 0x000fe40000410000 */
[-C--:B------:R-:W-:Y:S01]  /*6d90*/  FFMA.FTZ R67, R48, R68.reuse, -R67 ;  /* 0x0000004430437223 */ /* 0x080fe20000010843 */
[----:B------:R-:W-:Y:S01]  /*6da0*/  FFMA.FTZ R74, R49, R68, R74 ;  /* 0x00000044314a7223 */ /* 0x000fe2000001004a */
[-C--:B------:R-:W-:Y:S01]  /*6db0*/  FFMA.FTZ R66, R43, R70.reuse, -R66 ;  /* 0x000000462b427223 */ /* 0x080fe20000010842 */
[----:B------:R-:W-:-:S03]  /*6dc0*/  FFMA.FTZ R73, R42, R70, R73 ;  /* 0x000000462a497223 */ /* 0x000fc60000010049 */
[----:B------:R-:W-:Y:S02]  /*6dd0*/  F2FP.SATFINITE.E4M3.F32.PACK_AB_MERGE_C R43, R74, R67, R69 ;  /* 0x000000434a2b723e */ /* 0x000fe40004807045 */
[----:B------:R-:W-:-:S07]  /*6de0*/  F2FP.SATFINITE.E4M3.F32.PACK_AB_MERGE_C R42, R73, R66, R72 ;  /* 0x00000042492a723e */ /* 0x000fce0004807048 */
.L_x_521:
[----:B------:R-:W-:Y:S05]  /*6df0*/  BSYNC B2 ;  /* 0x0000000000027941 */ /* 0x000fea0003800000 */
.L_x_520:
[----:B-1----:R0:W-:Y:S02]  /*6e00*/  STG.E.128 desc[UR54][R44.64+0x20], R40 ;  /* 0x000020282c007986 */ /* 0x0021e4000c101d36 */
.L_x_519:
[----:B------:R-:W-:Y:S05]  /*6e10*/  BSYNC B1 ;  /* 0x0000000000017941 */ /* 0x000fea0003800000 */
.L_x_518:
        /* <DEDUP_REMOVED lines=110> */
.L_x_525:
[----:B------:R-:W-:Y:S05]  /*7500*/  BSYNC B2 ;  /* 0x0000000000027941 */ /* 0x000fea0003800000 */
.L_x_524:
[----:B-1----:R0:W-:Y:S02]  /*7510*/  STG.E.128 desc[UR54][R44.64+0x40], R40 ;  /* 0x000040282c007986 */ /* 0x0021e4000c101d36 */
.L_x_523:
[----:B------:R-:W-:Y:S05]  /*7520*/  BSYNC B1 ;  /* 0x0000000000017941 */ /* 0x000fea0003800000 */
.L_x_522:
        /* <DEDUP_REMOVED lines=20> */
[----:B------:R-:W-:Y:S02]  /*7670*/  F2FP.F16.E4M3.UNPACK_B R60, R139.H1 ;  /* 0x0000008bff3c723e */ /* 0x000fe400030006ff */
[-C--:B------:R-:W-:Y:S02]  /*7680*/  F2FP.F16.E4M3.UNPACK_B R40, R41.reuse ;  /* 0x00000029ff28723e */ /* 0x080fe400020006ff */
[----:B------:R-:W-:Y:S01]  /*7690*/  F2FP.F16.E4M3.UNPACK_B R41, R41.H1 ;  /* 0x00000029ff29723e */ /* 0x000fe200030006ff */
[--C-:B------:R-:W-:Y:S01]  /*76a0*/  HADD2.F32 R63, -RZ, R60.reuse.H1_H1 ;  /* 0x3000003cff3f7230 */ /* 0x100fe20000004100 */
[----:B------:R-:W-:Y:S01]  /*76b0*/  LOP3.LUT R64, R62, 0xff0000, R59, 0xf8, !PT ;  /* 0x00ff00003e407812 */ /* 0x000fe200078ef83b */
[----:B------:R-:W-:Y:S01]  /*76c0*/  HADD2.F32 R62, -RZ, R60.H0_H0 ;  /* 0x2000003cff3e7230 */ /* 0x000fe20000004100 */
[----:B------:R-:W-:Y:S01]  /*76d0*/  LOP3.LUT R61, R58, 0xff0000, R49, 0xf8, !PT ;  /* 0x00ff00003a3d7812 */ /* 0x000fe200078ef831 */
[--C-:B------:R-:W-:Y:S01]  /*76e0*/  HADD2.F32 R49, -RZ, R40.reuse.H1_H1 ;  /* 0x30000028ff317230 */ /* 0x100fe20000004100 */
[----:B------:R-:W-:Y:S01]  /*76f0*/  F2FP.F16.E4M3.UNPACK_B R59, R138.H1 ;  /* 0x0000008aff3b723e */ /* 0x000fe200030006ff */
[----:B------:R-:W-:Y:S01]  /*7700*/  HADD2.F32 R58, -RZ, R41.H1_H1 ;  /* 0x30000029ff3a7230 */ /* 0x000fe20000004100 */
[----:B------:R-:W-:Y:S01]  /*7710*/  F2FP.F16.E4M3.UNPACK_B R139, R139 ;  /* 0x0000008bff8b723e */ /* 0x000fe200020006ff */
[----:B------:R-:W-:-:S02]  /*7720*/  HADD2.F32 R40, -RZ, R40.H0_H0 ;  /* 0x20000028ff287230 */ /* 0x000fc40000004100 */
[-C--:B------:R-:W-:Y:S01]  /*7730*/  FMUL.FTZ R65, R49, R62.reuse ;  /* 0x0000003e31417220 */ /* 0x080fe20000410000 */
[----:B------:R-:W-:Y:S02]  /*7740*/  HADD2.F32 R60, -RZ, R59.H0_H0 ;  /* 0x2000003bff3c7230 */ /* 0x000fe40000004100 */
[-C--:B------:R-:W-:Y:S01]  /*7750*/  FMUL.FTZ R66, R58, R63.reuse ;  /* 0x0000003f3a427220 */ /* 0x080fe20000410000 */
[----:B------:R-:W-:Y:S02]  /*7760*/  HADD2.F32 R41, -RZ, R41.H0_H0 ;  /* 0x20000029ff297230 */ /* 0x000fe40000004100 */
[C---:B------:R-:W-:Y:S01]  /*7770*/  FMUL.FTZ R62, R40.reuse, R62 ;  /* 0x0000003e283e7220 */ /* 0x040fe20000410000 */
[----:B------:R-:W-:Y:S02]  /*7780*/  HADD2.F32 R59, -RZ, R59.H1_H1 ;  /* 0x3000003bff3b7230 */ /* 0x000fe40000004100 */
[----:B------:R-:W-:Y:S01]  /*7790*/  FFMA.FTZ R40, R40, R60, -R65 ;  /* 0x0000003c28287223 */ /* 0x000fe20000010841 */
[----:B------:R-:W-:Y:S01]  /*77a0*/  F2FP.F16.E4M3.UNPACK_B R138, R138 ;  /* 0x0000008aff8a723e */ /* 0x000fe200020006ff */
[----:B------:R-:W-:Y:S01]  /*77b0*/  FMUL.FTZ R63, R41, R63 ;  /* 0x0000003f293f7220 */ /* 0x000fe20000410000 */
[----:B------:R-:W-:Y:S01]  /*77c0*/  FFMA.FTZ R67, R49, R60, R62 ;  /* 0x0000003c31437223 */ /* 0x000fe2000001003e */
[-C--:B------:R-:W-:Y:S01]  /*77d0*/  FFMA.FTZ R65, R41, R59.reuse, -R66 ;  /* 0x0000003b29417223 */ /* 0x080fe20000010842 */
[-C--:B------:R-:W-:Y:S01]  /*77e0*/  F2FP.F16.E4M3.UNPACK_B R41, R48.reuse.H1 ;  /* 0x00000030ff29723e */ /* 0x080fe200030006ff */
[----:B------:R-:W-:Y:S01]  /*77f0*/  FFMA.FTZ R68, R58, R59, R63 ;  /* 0x0000003b3a447223 */ /* 0x000fe2000001003f */
[----:B------:R-:W-:Y:S01]  /*7800*/  F2FP.F16.E4M3.UNPACK_B R48, R48 ;  /* 0x00000030ff30723e */ /* 0x000fe200020006ff */
[----:B------:R-:W-:-:S02]  /*7810*/  HADD2.F32 R60, -RZ, R139.H1_H1 ;  /* 0x3000008bff3c7230 */ /* 0x000fc40000004100 */
[--C-:B------:R-:W-:Y:S01]  /*7820*/  HADD2.F32 R49, -RZ, R41.reuse.H0_H0 ;  /* 0x20000029ff317230 */ /* 0x100fe20000004100 */
[----:B------:R-:W-:Y:S01]  /*7830*/  F2FP.SATFINITE.E4M3.F32.PACK_AB_MERGE_C R71, R68, R65, RZ ;  /* 0x000000414447723e */ /* 0x000fe200048070ff */
[----:B------:R-:W-:Y:S02]  /*7840*/  HADD2.F32 R58, -RZ, R41.H1_H1 ;  /* 0x30000029ff3a7230 */ /* 0x000fe40000004100 */
[--C-:B------:R-:W-:Y:S02]  /*7850*/  HADD2.F32 R41, -RZ, R48.reuse.H0_H0 ;  /* 0x20000030ff297230 */ /* 0x100fe40000004100 */
[-C--:B------:R-:W-:Y:S01]  /*7860*/  FMUL.FTZ R63, R49, R60.reuse ;  /* 0x0000003c313f7220 */ /* 0x080fe20000410000 */
[----:B------:R-:W-:Y:S02]  /*7870*/  HADD2.F32 R139, -RZ, R139.H0_H0 ;  /* 0x2000008bff8b7230 */ /* 0x000fe40000004100 */
[----:B------:R-:W-:Y:S01]  /*7880*/  FMUL.FTZ R62, R58, R60 ;  /* 0x0000003c3a3e7220 */ /* 0x000fe20000410000 */
[----:B------:R-:W-:-:S02]  /*7890*/  HADD2.F32 R48, -RZ, R48.H1_H1 ;  /* 0x30000030ff307230 */ /* 0x000fc40000004100 */
[--C-:B------:R-:W-:Y:S02]  /*78a0*/  HADD2.F32 R59, -RZ, R138.reuse.H1_H1 ;  /* 0x3000008aff3b7230 */ /* 0x100fe40000004100 */
[----:B------:R-:W-:Y:S02]  /*78b0*/  HADD2.F32 R138, -RZ, R138.H0_H0 ;  /* 0x2000008aff8a7230 */ /* 0x000fe40000004100 */
[-C--:B------:R-:W-:Y:S01]  /*78c0*/  FMUL.FTZ R60, R48, R139.reuse ;  /* 0x0000008b303c7220 */ /* 0x080fe20000410000 */
[----:B------:R-:W-:Y:S01]  /*78d0*/  FMUL.FTZ R139, R41, R139 ;  /* 0x0000008b298b7220 */ /* 0x000fe20000410000 */
[-C--:B------:R-:W-:Y:S01]  /*78e0*/  FFMA.FTZ R62, R49, R59.reuse, -R62 ;  /* 0x0000003b313e7223 */ /* 0x080fe2000001083e */
[----:B------:R-:W-:Y:S01]  /*78f0*/  FFMA.FTZ R63, R58, R59, R63 ;  /* 0x0000003b3a3f7223 */ /* 0x000fe2000001003f */
[-C--:B------:R-:W-:Y:S01]  /*7900*/  FFMA.FTZ R66, R41, R138.reuse, -R60 ;  /* 0x0000008a29427223 */ /* 0x080fe2000001083c */
[----:B------:R-:W-:Y:S01]  /*7910*/  FFMA.FTZ R139, R48, R138, R139 ;  /* 0x0000008a308b7223 */ /* 0x000fe2000001008b */
[----:B------:R-:W-:-:S02]  /*7920*/  F2FP.F16.E4M3.UNPACK_B R48, R43.H1 ;  /* 0x0000002bff30723e */ /* 0x000fc400030006ff */
[----:B------:R-:W-:Y:S02]  /*7930*/  F2FP.SATFINITE.E4M3.F32.PACK_AB_MERGE_C R70, R63, R62, RZ ;  /* 0x0000003e3f46723e */ /* 0x000fe400048070ff */
[----:B------:R-:W-:Y:S01]  /*7940*/  F2FP.F16.E4M3.UNPACK_B R62, R64.H1 ;  /* 0x00000040ff3e723e */ /* 0x000fe200030006ff */
[--C-:B------:R-:W-:Y:S01]  /*7950*/  HADD2.F32 R58, -RZ, R48.reuse.H1_H1 ;  /* 0x30000030ff3a7230 */ /* 0x100fe20000004100 */
[-C--:B------:R-:W-:Y:S01]  /*7960*/  F2FP.F16.E4M3.UNPACK_B R59, R61.reuse.H1 ;  /* 0x0000003dff3b723e */ /* 0x080fe200030006ff */
[----:B------:R-:W-:Y:S01]  /*7970*/  HADD2.F32 R49, -RZ, R48.H0_H0 ;  /* 0x20000030ff317230 */ /* 0x000fe20000004100 */
[----:B------:R-:W-:Y:S01]  /*7980*/  F2FP.F16.E4M3.UNPACK_B R41, R42.H1 ;  /* 0x0000002aff29723e */ /* 0x000fe200030006ff */
[----:B------:R-:W-:Y:S01]  /*7990*/  HADD2.F32 R65, -RZ, R62.H1_H1 ;  /* 0x3000003eff417230 */ /* 0x000fe20000004100 */
[----:B------:R-:W-:Y:S01]  /*79a0*/  F2FP.F16.E4M3.UNPACK_B R64, R64 ;  /* 0x00000040ff40723e */ /* 0x000fe200020006ff */
[----:B------:R-:W-:Y:S01]  /*79b0*/  HADD2.F32 R60, -RZ, R59.H1_H1 ;  /* 0x3000003bff3c7230 */ /* 0x000fe20000004100 */
[----:B------:R-:W-:Y:S01]  /*79c0*/  F2FP.F16.E4M3.UNPACK_B R61, R61 ;  /* 0x0000003dff3d723e */ /* 0x000fe200020006ff */
[----:B------:R-:W-:-:S02]  /*79d0*/  HADD2.F32 R48, -RZ, R41.H1_H1 ;  /* 0x30000029ff307230 */ /* 0x000fc40000004100 */
[-C--:B------:R-:W-:Y:S01]  /*79e0*/  FMUL.FTZ R68, R58, R65.reuse ;  /* 0x000000413a447220 */ /* 0x080fe20000410000 */
[----:B------:R-:W-:Y:S02]  /*79f0*/  HADD2.F32 R63, -RZ, R64.H1_H1 ;  /* 0x30000040ff3f7230 */ /* 0x000fe40000004100 */
[C---:B------:R-:W-:Y:S01]  /*7a00*/  FMUL.FTZ R65, R49.reuse, R65 ;  /* 0x0000004131417220 */ /* 0x040fe20000410000 */
[----:B------:R-:W-:Y:S02]  /*7a10*/  HADD2.F32 R41, -RZ, R41.H0_H0 ;  /* 0x20000029ff297230 */ /* 0x000fe40000004100 */
[----:B------:R-:W-:Y:S01]  /*7a20*/  FFMA.FTZ R69, R49, R60, -R68 ;  /* 0x0000003c31457223 */ /* 0x000fe20000010844 */
[----:B------:R-:W-:Y:S02]  /*7a30*/  HADD2.F32 R49, -RZ, R61.H1_H1 ;  /* 0x3000003dff317230 */ /* 0x000fe40000004100 */
[----:B------:R-:W-:Y:S01]  /*7a40*/  FMUL.FTZ R68, R48, R63 ;  /* 0x0000003f30447220 */ /* 0x000fe20000410000 */
[----:B------:R-:W-:Y:S01]  /*7a50*/  F2FP.F16.E4M3.UNPACK_B R43, R43 ;  /* 0x0000002bff2b723e */ /* 0x000fe200020006ff */
[C---:B------:R-:W-:Y:S01]  /*7a60*/  FMUL.FTZ R63, R41.reuse, R63 ;  /* 0x0000003f293f7220 */ /* 0x040fe20000410000 */
[----:B------:R-:W-:Y:S01]  /*7a70*/  F2FP.F16.E4M3.UNPACK_B R42, R42 ;  /* 0x0000002aff2a723e */ /* 0x000fe200020006ff */
[----:B------:R-:W-:Y:S01]  /*7a80*/  FFMA.FTZ R68, R41, R49, -R68 ;  /* 0x0000003129447223 */ /* 0x000fe20000010844 */
[----:B------:R-:W-:-:S02]  /*7a90*/  HADD2.F32 R62, -RZ, R62.H0_H0 ;  /* 0x2000003eff3e7230 */ /* 0x000fc40000004100 */
[----:B------:R-:W-:Y:S01]  /*7aa0*/  FFMA.FTZ R63, R48, R49, R63 ;  /* 0x00000031303f7223 */ /* 0x000fe2000001003f */
[--C-:B------:R-:W-:Y:S02]  /*7ab0*/  HADD2.F32 R48, -RZ, R43.reuse.H0_H0 ;  /* 0x2000002bff307230 */ /* 0x100fe40000004100 */
[----:B------:R-:W-:Y:S01]  /*7ac0*/  FFMA.FTZ R60, R58, R60, R65 ;  /* 0x0000003c3a3c7223 */ /* 0x000fe20000010041 */
[----:B------:R-:W-:Y:S02]  /*7ad0*/  HADD2.F32 R43, -RZ, R43.H1_H1 ;  /* 0x3000002bff2b7230 */ /* 0x000fe40000004100 */
[--C-:B------:R-:W-:Y:S01]  /*7ae0*/  HADD2.F32 R41, -RZ, R42.reuse.H0_H0 ;  /* 0x2000002aff297230 */ /* 0x100fe20000004100 */
[----:B------:R-:W-:Y:S01]  /*7af0*/  F2FP.SATFINITE.E4M3.F32.PACK_AB_MERGE_C R63, R63, R68, RZ ;  /* 0x000000443f3f723e */ /* 0x000fe200048070ff */
[----:B------:R-:W-:Y:S02]  /*7b00*/  HADD2.F32 R42, -RZ, R42.H1_H1 ;  /* 0x3000002aff2a7230 */ /* 0x000fe40000004100 */
[----:B------:R-:W-:Y:S01]  /*7b10*/  FMUL.FTZ R65, R43, R62 ;  /* 0x0000003e2b417220 */ /* 0x000fe20000410000 */
[----:B------:R-:W-:-:S02]  /*7b20*/  HADD2.F32 R64, -RZ, R64.H0_H0 ;  /* 0x20000040ff407230 */ /* 0x000fc40000004100 */
[----:B------:R-:W-:Y:S01]  /*7b30*/  FMUL.FTZ R62, R48, R62 ;  /* 0x0000003e303e7220 */ /* 0x000fe20000410000 */
[----:B------:R-:W-:Y:S01]  /*7b40*/  HADD2.F32 R59, -RZ, R59.H0_H0 ;  /* 0x2000003bff3b7230 */ /* 0x000fe20000004100 */
[----:B------:R-:W-:Y:S01]  /*7b50*/  F2FP.SATFINITE.E4M3.F32.PACK_AB_MERGE_C R60, R60, R69, RZ ;  /* 0x000000453c3c723e */ /* 0x000fe200048070ff */
[----:B------:R-:W-:Y:S02]  /*7b60*/  HADD2.F32 R61, -RZ, R61.H0_H0 ;  /* 0x2000003dff3d7230 */ /* 0x000fe40000004100 */
[-C--:B------:R-:W-:Y:S01]  /*7b70*/  FMUL.FTZ R58, R42, R64.reuse ;  /* 0x000000402a3a7220 */ /* 0x080fe20000410000 */
[----:B------:R-:W-:Y:S01]  /*7b80*/  FMUL.FTZ R49, R41, R64 ;  /* 0x0000004029317220 */ /* 0x000fe20000410000 */
        /* <DEDUP_REMOVED lines=8> */
.L_x_529:
[----:B------:R-:W-:Y:S05]  /*7c10*/  BSYNC B2 ;  /* 0x0000000000027941 */ /* 0x000fea0003800000 */
.L_x_528:
[----:B-1----:R0:W-:Y:S02]  /*7c20*/  STG.E.128 desc[UR54][R44.64+0x60], R40 ;  /* 0x000060282c007986 */ /* 0x0021e4000c101d36 */
.L_x_527:
[----:B------:R-:W-:Y:S05]  /*7c30*/  BSYNC B1 ;  /* 0x0000000000017941 */ /* 0x000fea0003800000 */
.L_x_526:
[----:B------:R-:W-:Y:S01]  /*7c40*/  ISETP.NE.AND P2, PT, R38, RZ, PT ;  /* 0x000000ff2600720c */ /* 0x000fe20003f45270 */
[----:B------:R-:W-:-:S12]  /*7c50*/  BSSY B1, `(.L_x_530) ;  /* 0x0000070000017945 */ /* 0x000fd80003800000 */
[----:B------:R-:W-:Y:S05]  /*7c60*/  @!P2 BRA `(.L_x_531) ;  /* 0x0000000400b8a947 */ /* 0x000fea0003800000 */
[----:B012-4-:R0:W1:Y:S01]  /*7c70*/  LDS.128 R40, [R47+0x21400] ;  /* 0x021400002f287984 */ /* 0x0170620000000c00 */
[----:B------:R-:W-:Y:S01]  /*7c80*/  ISETP.GE.AND P2, PT, R172, R131, PT ;  /* 0x00000083ac00720c */ /* 0x000fe20003f46270 */
[----:B------:R-:W-:-:S12]  /*7c90*/  BSSY B2, `(.L_x_532) ;  /* 0x000006a000027945 */ /* 0x000fd80003800000 */
[----:B0-----:R-:W-:Y:S05]  /*7ca0*/  @P2 BRA `(.L_x_533) ;  /* 0x0000000400a02947 */ /* 0x001fea0003800000 */
[----:B------:R-:W-:Y:S01]  /*7cb0*/  SHF.R.U32.HI R59, RZ, 0x8, R55 ;  /* 0x00000008ff3b7819 */ /* 0x000fe20000011637 */
[----:B-1----:R-:W-:Y:S01]  /*7cc0*/  IMAD.MOV.U32 R49, RZ, RZ, R43 ;  /* 0x000000ffff317224 */ /* 0x002fe200078e002b */
[----:B------:R-:W-:Y:S01]  /*7cd0*/  LOP3.LUT R47, R55, 0xff0000ff, RZ, 0xc0, !PT ;  /* 0xff0000ff372f7812 */ /* 0x000fe200078ec0ff */
[----:B------:R-:W-:Y:S01]  /*7ce0*/  IMAD.MOV.U32 R48, RZ, RZ, R42 ;  /* 0x000000ffff307224 */ /* 0x000fe200078e002a */
[----:B------:R-:W-:Y:S02]  /*7cf0*/  SHF.R.U32.HI R56, RZ, 0x10, R55 ;  /* 0x00000010ff387819 */ /* 0x000fe40000011637 */
[--C-:B------:R-:W-:Y:S02]  /*7d00*/  SHF.R.U32.HI R55, RZ, 0x8, R57.reuse ;  /* 0x00000008ff377819 */ /* 0x100fe40000011639 */
[----:B------:R-:W-:Y:S02]  /*7d10*/  LOP3.LUT R54, R57, 0xff0000ff, RZ, 0xc0, !PT ;  /* 0xff0000ff39367812 */ /* 0x000fe400078ec0ff */
[----:B------:R-:W-:Y:S01]  /*7d20*/  SHF.R.U32.HI R58, RZ, 0x10, R57 ;  /* 0x00000010ff3a7819 */ /* 0x000fe20000011639 */
[----:B------:R-:W-:Y:S01]  /*7d30*/  IMAD.SHL.U32 R43, R55, 0x100, RZ ;  /* 0x00000100372b7824 */ /* 0x000fe200078e00ff */
[----:B------:R-:W-:-:S02]  /*7d40*/  SHF.L.U32 R42, R59, 0x8, RZ ;  /* 0x000000083b2a7819 */ /* 0x000fc400000006ff */
[----:B------:R-:W-:Y:S01]  /*7d50*/  F2FP.F16.E4M3.UNPACK_B R55, R91.H1 ;  /* 0x0000005bff37723e */ /* 0x000fe200030006ff */
[----:B------:R-:W-:Y:S01]  /*7d60*/  IMAD.U32 R58, R58, 0x10000, RZ ;  /* 0x000100003a3a7824 */ /* 0x000fe200078e00ff */
[----:B------:R-:W-:Y:S01]  /*7d70*/  LOP3.LUT R43, R54, 0xff00, R43, 0xf8, !PT ;  /* 0x0000ff00362b7812 */ /* 0x000fe200078ef82b */
[----:B------:R-:W-:Y:S01]  /*7d80*/  IMAD.U32 R54, R56, 0x10000, RZ ;  /* 0x0001000038367824 */ /* 0x000fe200078e00ff */
[----:B------:R-:W-:Y:S01]  /*7d90*/  LOP3.LUT R47, R47, 0xff00, R42, 0xf8, !PT ;  /* 0x0000ff002f2f7812 */ /* 0x000fe200078ef82a */
[--C-:B------:R-:W-:Y:S01]  /*7da0*/  HADD2.F32 R57, -RZ, R55.reuse.H0_H0 ;  /* 0x20000037ff397230 */ /* 0x100fe20000004100 */
[-C--:B------:R-:W-:Y:S02]  /*7db0*/  F2FP.F16.E4M3.UNPACK_B R42, R41.reuse ;  /* 0x00000029ff2a723e */ /* 0x080fe400020006ff */
[----:B------:R-:W-:Y:S02]  /*7dc0*/  LOP3.LUT R56, R47, 0xff0000, R54, 0xf8, !PT ;  /* 0x00ff00002f387812 */ /* 0x000fe400078ef836 */
[----:B------:R-:W-:Y:S01]  /*7dd0*/  LOP3.LUT R59, R43, 0xff0000, R58, 0xf8, !PT ;  /* 0x00ff00002b3b7812 */ /* 0x000fe200078ef83a */
[--C-:B------:R-:W-:Y:S01]  /*7de0*/  HADD2.F32 R43, -RZ, R42.reuse.H1_H1 ;  /* 0x3000002aff2b7230 */ /* 0x100fe20000004100 */
[----:B------:R-:W-:Y:S01]  /*7df0*/  F2FP.F16.E4M3.UNPACK_B R54, R90.H1 ;  /* 0x0000005aff36723e */ /* 0x000fe200030006ff */
[----:B------:R-:W-:Y:S01]  /*7e00*/  HADD2.F32 R58, -RZ, R55.H1_H1 ;  /* 0x30000037ff3a7230 */ /* 0x000fe20000004100 */
[----:B------:R-:W-:Y:S01]  /*7e10*/  F2FP.F16.E4M3.UNPACK_B R41, R41.H1 ;  /* 0x00000029ff29723e */ /* 0x000fe200030006ff */
[----:B------:R-:W-:-:S02]  /*7e20*/  HADD2.F32 R42, -RZ, R42.H0_H0 ;  /* 0x2000002aff2a7230 */ /* 0x000fc40000004100 */
[----:B------:R-:W-:Y:S01]  /*7e30*/  FMUL.FTZ R61, R43, R57 ;  /* 0x000000392b3d7220 */ /* 0x000fe20000410000 */
[--C-:B------:R-:W-:Y:S01]  /*7e40*/  HADD2.F32 R55, -RZ, R54.reuse.H0_H0 ;  /* 0x20000036ff377230 */ /* 0x100fe20000004100 */
[----:B------:R-:W-:Y:S01]  /*7e50*/  F2FP.F16.E4M3.UNPACK_B R91, R91 ;  /* 0x0000005bff5b723e */ /* 0x000fe200020006ff */
[--C-:B------:R-:W-:Y:S02]  /*7e60*/  HADD2.F32 R47, -RZ, R41.reuse.H1_H1 ;  /* 0x30000029ff2f7230 */ /* 0x100fe40000004100 */
[C---:B------:R-:W-:Y:S01]  /*7e70*/  FMUL.FTZ R60, R42.reuse, R57 ;  /* 0x000000392a3c7220 */ /* 0x040fe20000410000 */
[----:B------:R-:W-:Y:S02]  /*7e80*/  HADD2.F32 R41, -RZ, R41.H0_H0 ;  /* 0x20000029ff297230 */ /* 0x000fe40000004100 */
[-C--:B------:R-:W-:Y:S01]  /*7e90*/  FFMA.FTZ R61, R42, R55.reuse, -R61 ;  /* 0x000000372a3d7223 */ /* 0x080fe2000001083d */
[----:B------:R-:W-:Y:S02]  /*7ea0*/  HADD2.F32 R54, -RZ, R54.H1_H1 ;  /* 0x30000036ff367230 */ /* 0x000fe40000004100 */
[-C--:B------:R-:W-:Y:S01]  /*7eb0*/  FMUL.FTZ R42, R47, R58.reuse ;  /* 0x0000003a2f2a7220 */ /* 0x080fe20000410000 */
[----:B------:R-:W-:Y:S01]  /*7ec0*/  FFMA.FTZ R62, R43, R55, R60 ;  /* 0x000000372b3e7223 */ /* 0x000fe2000001003c */
[C---:B------:R-:W-:Y:S01]  /*7ed0*/  FMUL.FTZ R58, R41.reuse, R58 ;  /* 0x0000003a293a7220 */ /* 0x040fe20000410000 */
[----:B------:R-:W-:Y:S01]  /*7ee0*/  F2FP.F16.E4M3.UNPACK_B R90, R90 ;  /* 0x0000005aff5a723e */ /* 0x000fe200020006ff */
[----:B------:R-:W-:Y:S01]  /*7ef0*/  FFMA.FTZ R57, R41, R54, -R42 ;  /* 0x0000003629397223 */ /* 0x000fe2000001082a */
[----:B------:R-:W-:Y:S01]  /*7f00*/  F2FP.F16.E4M3.UNPACK_B R41, R40.H1 ;  /* 0x00000028ff29723e */ /* 0x000fe200030006ff */
        /* <DEDUP_REMOVED lines=10> */
[----:B------:R-:W-:-:S02]  /*7fb0*/  HADD2.F32 R91, -RZ, R91.H0_H0 ;  /* 0x2000005bff5b7230 */ /* 0x000fc40000004100 */
[----:B------:R-:W-:Y:S02]  /*7fc0*/  HADD2.F32 R40, -RZ, R40.H1_H1 ;  /* 0x30000028ff287230 */ /* 0x000fe40000004100 */
        /* <DEDUP_REMOVED lines=11> */
[----:B------:R-:W-:Y:S01]  /*8080*/  HADD2.F32 R54, -RZ, R47.H1_H1 ;  /* 0x3000002fff367230 */ /* 0x000fe20000004100 */
[----:B------:R-:W-:-:S02]  /*8090*/  F2FP.F16.E4M3.UNPACK_B R55, R59.H1 ;  /* 0x0000003bff37723e */ /* 0x000fc400030006ff */
[-C--:B------:R-:W-:Y:S01]  /*80a0*/  F2FP.F16.E4M3.UNPACK_B R40, R48.reuse.H1 ;  /* 0x00000030ff28723e */ /* 0x080fe200030006ff */
[----:B------:R-:W-:Y:S01]  /*80b0*/  HADD2.F32 R43, -RZ, R41.H1_H1 ;  /* 0x30000029ff2b7230 */ /* 0x000fe20000004100 */
[----:B------:R-:W-:Y:S01]  /*80c0*/  F2FP.F16.E4M3.UNPACK_B R59, R59 ;  /* 0x0000003bff3b723e */ /* 0x000fe200020006ff */
[----:B------:R-:W-:Y:S01]  /*80d0*/  HADD2.F32 R58, -RZ, R55.H1_H1 ;  /* 0x30000037ff3a7230 */ /* 0x000fe20000004100 */
[----:B------:R-:W-:Y:S01]  /*80e0*/  F2FP.F16.E4M3.UNPACK_B R49, R49 ;  /* 0x00000031ff31723e */ /* 0x000fe200020006ff */
[----:B------:R-:W-:Y:S01]  /*80f0*/  HADD2.F32 R42, -RZ, R41.H0_H0 ;  /* 0x20000029ff2a7230 */ /* 0x000fe20000004100 */
[----:B------:R-:W-:Y:S01]  /*8100*/  F2FP.F16.E4M3.UNPACK_B R48, R48 ;  /* 0x00000030ff30723e */ /* 0x000fe200020006ff */
[----:B------:R-:W-:Y:S02]  /*8110*/  HADD2.F32 R41, -RZ, R40.H1_H1 ;  /* 0x30000028ff297230 */ /* 0x000fe40000004100 */
[----:B------:R-:W-:Y:S01]  /*8120*/  FMUL.FTZ R63, R43, R58 ;  /* 0x0000003a2b3f7220 */ /* 0x000fe20000410000 */
[----:B------:R-:W-:-:S02]  /*8130*/  HADD2.F32 R57, -RZ, R59.H1_H1 ;  /* 0x3000003bff397230 */ /* 0x000fc40000004100 */
[C---:B------:R-:W-:Y:S01]  /*8140*/  FMUL.FTZ R66, R42.reuse, R58 ;  /* 0x0000003a2a427220 */ /* 0x040fe20000410000 */
[----:B------:R-:W-:Y:S02]  /*8150*/  HADD2.F32 R40, -RZ, R40.H0_H0 ;  /* 0x20000028ff287230 */ /* 0x000fe40000004100 */
[-C--:B------:R-:W-:Y:S01]  /*8160*/  FFMA.FTZ R64, R42, R54.reuse, -R63 ;  /* 0x000000362a407223 */ /* 0x080fe2000001083f */
[----:B------:R-:W-:Y:S02]  /*8170*/  HADD2.F32 R42, -RZ, R56.H1_H1 ;  /* 0x30000038ff2a7230 */ /* 0x000fe40000004100 */
[-C--:B------:R-:W-:Y:S01]  /*8180*/  FMUL.FTZ R63, R41, R57.reuse ;  /* 0x00000039293f7220 */ /* 0x080fe20000410000 */
[----:B------:R-:W-:Y:S02]  /*8190*/  HADD2.F32 R59, -RZ, R59.H0_H0 ;  /* 0x2000003bff3b7230 */ /* 0x000fe40000004100 */
[C---:B------:R-:W-:Y:S01]  /*81a0*/  FMUL.FTZ R58, R40.reuse, R57 ;  /* 0x00000039283a7220 */ /* 0x040fe20000410000 */
[----:B------:R-:W-:Y:S01]  /*81b0*/  FFMA.FTZ R57, R43, R54, R66 ;  /* 0x000000362b397223 */ /* 0x000fe20000010042 */
[----:B------:R-:W-:Y:S01]  /*81c0*/  FFMA.FTZ R63, R40, R42, -R63 ;  /* 0x0000002a283f7223 */ /* 0x000fe2000001083f */
[----:B------:R-:W-:-:S02]  /*81d0*/  HADD2.F32 R40, -RZ, R48.H0_H0 ;  /* 0x20000030ff287230 */ /* 0x000fc40000004100 */
[----:B------:R-:W-:Y:S01]  /*81e0*/  FFMA.FTZ R58, R41, R42, R58 ;  /* 0x0000002a293a7223 */ /* 0x000fe2000001003a */
[--C-:B------:R-:W-:Y:S01]  /*81f0*/  HADD2.F32 R41, -RZ, R49.reuse.H0_H0 ;  /* 0x20000031ff297230 */ /* 0x100fe20000004100 */
[----:B------:R-:W-:Y:S01]  /*8200*/  F2FP.SATFINITE.E4M3.F32.PACK_AB_MERGE_C R57, R57, R64, RZ ;  /* 0x000000403939723e */ /* 0x000fe200048070ff */
[----:B------:R-:W-:Y:S02]  /*8210*/  HADD2.F32 R49, -RZ, R49.H1_H1 ;  /* 0x30000031ff317230 */ /* 0x000fe40000004100 */
[----:B------:R-:W-:Y:S01]  /*8220*/  HADD2.F32 R54, -RZ, R55.H0_H0 ;  /* 0x20000037ff367230 */ /* 0x000fe20000004100 */
[----:B------:R-:W-:Y:S01]  /*8230*/  F2FP.SATFINITE.E4M3.F32.PACK_AB_MERGE_C R58, R58, R63, RZ ;  /* 0x0000003f3a3a723e */ /* 0x000fe200048070ff */
[----:B------:R-:W-:Y:S02]  /*8240*/  HADD2.F32 R48, -RZ, R48.H1_H1 ;  /* 0x30000030ff307230 */ /* 0x000fe40000004100 */
[----:B------:R-:W-:Y:S02]  /*8250*/  HADD2.F32 R42, -RZ, R47.H0_H0 ;  /* 0x2000002fff2a7230 */ /* 0x000fe40000004100 */
[----:B------:R-:W-:-:S02]  /*8260*/  HADD2.F32 R43, -RZ, R56.H0_H0 ;  /* 0x20000038ff2b7230 */ /* 0x000fc40000004100 */
[-C--:B------:R-:W-:Y:S01]  /*8270*/  FMUL.FTZ R56, R49, R54.reuse ;  /* 0x0000003631387220 */ /* 0x080fe20000410000 */
[-C--:B------:R-:W-:Y:S01]  /*8280*/  FMUL.FTZ R47, R48, R59.reuse ;  /* 0x0000003b302f7220 */ /* 0x080fe20000410000 */
[C---:B------:R-:W-:Y:S01]  /*8290*/  FMUL.FTZ R54, R41.reuse, R54 ;  /* 0x0000003629367220 */ /* 0x040fe20000410000 */
[C---:B------:R-:W-:Y:S01]  /*82a0*/  FMUL.FTZ R59, R40.reuse, R59 ;  /* 0x0000003b283b7220 */ /* 0x040fe20000410000 */
[-C--:B------:R-:W-:Y:S01]  /*82b0*/  FFMA.FTZ R56, R41, R42.reuse, -R56 ;  /* 0x0000002a29387223 */ /* 0x080fe20000010838 */
[-C--:B------:R-:W-:Y:S01]  /*82c0*/  FFMA.FTZ R47, R40, R43.reuse, -R47 ;  /* 0x0000002b282f7223 */ /* 0x080fe2000001082f */
[----:B------:R-:W-:Y:S01]  /*82d0*/  FFMA.FTZ R49, R49, R42, R54 ;  /* 0x0000002a31317223 */ /* 0x000fe20000010036 */
[----:B------:R-:W-:Y:S01]  /*82e0*/  FFMA.FTZ R48, R48, R43, R59 ;  /* 0x0000002b30307223 */ /* 0x000fe2000001003b */
[----:B------:R-:W-:Y:S02]  /*82f0*/  F2FP.SATFINITE.E4M3.F32.PACK_AB_MERGE_C R41, R62, R61, R67 ;  /* 0x0000003d3e29723e */ /* 0x000fe40004807043 */
[----:B------:R-:W-:-:S02]  /*8300*/  F2FP.SATFINITE.E4M3.F32.PACK_AB_MERGE_C R40, R91, R60, R65 ;  /* 0x0000003c5b28723e */ /* 0x000fc40004807041 */
[----:B------:R-:W-:Y:S02]  /*8310*/  F2FP.SATFINITE.E4M3.F32.PACK_AB_MERGE_C R42, R48, R47, R58 ;  /* 0x0000002f302a723e */ /* 0x000fe4000480703a */
[----:B------:R-:W-:-:S07]  /*8320*/  F2FP.SATFINITE.E4M3.F32.PACK_AB_MERGE_C R43, R49, R56, R57 ;  /* 0x00000038312b723e */ /* 0x000fce0004807039 */
.L_x_533:
[----:B------:R-:W-:Y:S05]  /*8330*/  BSYNC B2 ;  /* 0x0000000000027941 */ /* 0x000fea0003800000 */
.L_x_532:
[----:B-1----:R0:W-:Y:S02]  /*8340*/  STG.E.128 desc[UR54][R44.64+0x80], R40 ;  /* 0x000080282c007986 */ /* 0x0021e4000c101d36 */
.L_x_531:
[----:B------:R-:W-:Y:S05]  /*8350*/  BSYNC B1 ;  /* 0x0000000000017941 */ /* 0x000fea0003800000 */
.L_x_530:
[----:B------:R-:W-:-:S13]  /*8360*/  ISETP.NE.AND P2, PT, R39, RZ, PT ;  /* 0x000000ff2700720c */ /* 0x000fda0003f45270 */
[----:B------:R-:W-:Y:S05]  /*8370*/  @!P2 BRA `(.L_x_513) ;  /* 0x000000700024a947 */ /* 0x000fea0003800000 */
[----:B012-4-:R0:W1:Y:S01]  /*8380*/  LDS.128 R40, [R46+0x21400] ;  /* 0x021400002e287984 */ /* 0x0170620000000c00 */
[----:B------:R-:W-:Y:S01]  /*8390*/  ISETP.GE.AND P2, PT, R174, R131, PT ;  /* 0x00000083ae00720c */ /* 0x000fe20003f46270 */
[----:B------:R-:W-:-:S12]  /*83a0*/  BSSY B1, `(.L_x_534) ;  /* 0x000006b000017945 */ /* 0x000fd80003800000 */
[----:B0-----:R-:W-:Y:S05]  /*83b0*/  @P2 BRA `(.L_x_535) ;  /* 0x0000000400a42947 */ /* 0x001fea0003800000 */
[----:B------:R-:W-:Y:S01]  /*83c0*/  SHF.R.U32.HI R52, RZ, 0x8, R51 ;  /* 0x00000008ff347819 */ /* 0x000fe20000011633 */
[----:B-1----:R-:W-:Y:S01]  /*83d0*/  IMAD.MOV.U32 R48, RZ, RZ, R43 ;  /* 0x000000ffff307224 */ /* 0x002fe200078e002b */
[----:B------:R-:W-:Y:S02]  /*83e0*/  SHF.R.U32.HI R46, RZ, 0x8, R53 ;  /* 0x00000008ff2e7819 */ /* 0x000fe40000011635 */
[----:B------:R-:W-:Y:S01]  /*83f0*/  MOV R47, R42 ;  /* 0x0000002a002f7202 */ /* 0x000fe20000000f00 */
[----:B------:R-:W-:Y:S01]  /*8400*/  IMAD.SHL.U32 R42, R52, 0x100, RZ ;  /* 0x00000100342a7824 */ /* 0x000fe200078e00ff */
[----:B------:R-:W-:Y:S01]  /*8410*/  SHF.R.U32.HI R54, RZ, 0x10, R51 ;  /* 0x00000010ff367819 */ /* 0x000fe20000011633 */
[----:B------:R-:W-:Y:S01]  /*8420*/  IMAD.SHL.U32 R43, R46, 0x100, RZ ;  /* 0x000001002e2b7824 */ /* 0x000fe200078e00ff */
[----:B------:R-:W-:Y:S02]  /*8430*/  LOP3.LUT R49, R51, 0xff0000ff, RZ, 0xc0, !PT ;  /* 0xff0000ff33317812 */ /* 0x000fe400078ec0ff */
[----:B------:R-:W-:-:S02]  /*8440*/  SHF.R.U32.HI R51, RZ, 0x10, R53 ;  /* 0x00000010ff337819 */ /* 0x000fc40000011635 */
[----:B------:R-:W-:Y:S02]  /*8450*/  LOP3.LUT R50, R53, 0xff0000ff, RZ, 0xc0, !PT ;  /* 0xff0000ff35327812 */ /* 0x000fe400078ec0ff */
[----:B------:R-:W-:Y:S01]  /*8460*/  LOP3.LUT R46, R49, 0xff00, R42, 0xf8, !PT ;  /* 0x0000ff00312e7812 */ /* 0x000fe200078ef82a */
[----:B------:R-:W-:Y:S01]  /*8470*/  IMAD.U32 R49, R51, 0x10000, RZ ;  /* 0x0001000033317824 */ /* 0x000fe200078e00ff */
[----:B------:R-:W-:Y:S01]  /*8480*/  LOP3.LUT R52, R50, 0xff00, R43, 0xf8, !PT ;  /* 0x0000ff0032347812 */ /* 0x000fe200078ef82b */
[----:B------:R-:W-:Y:S01]  /*8490*/  IMAD.U32 R43, R54, 0x10000, RZ ;  /* 0x00010000362b7824 */ /* 0x000fe200078e00ff */
[----:B------:R-:W-:Y:S02]  /*84a0*/  F2FP.F16.E4M3.UNPACK_B R50, R89.H1 ;  /* 0x00000059ff32723e */ /* 0x000fe400030006ff */
[-C--:B------:R-:W-:Y:S02]  /*84b0*/  F2FP.F16.E4M3.UNPACK_B R42, R41.reuse ;  /* 0x00000029ff2a723e */ /* 0x080fe400020006ff */
[----:B------:R-:W-:Y:S01]  /*84c0*/  LOP3.LUT R54, R52, 0xff0000, R49, 0xf8, !PT ;  /* 0x00ff000034367812 */ /* 0x000fe200078ef831 */
[----:B------:R-:W-:Y:S01]  /*84d0*/  HADD2.F32 R52, -RZ, R50.H0_H0 ;  /* 0x20000032ff347230 */ /* 0x000fe20000004100 */
[----:B------:R-:W-:Y:S01]  /*84e0*/  LOP3.LUT R51, R46, 0xff0000, R43, 0xf8, !PT ;  /* 0x00ff00002e337812 */ /* 0x000fe200078ef82b */
[----:B------:R-:W-:Y:S01]  /*84f0*/  HADD2.F32 R43, -RZ, R42.H1_H1 ;  /* 0x3000002aff2b7230 */ /* 0x000fe20000004100 */
[----:B------:R-:W-:Y:S01]  /*8500*/  F2FP.F16.E4M3.UNPACK_B R49, R88.H1 ;  /* 0x00000058ff31723e */ /* 0x000fe200030006ff */
[----:B------:R-:W-:Y:S01]  /*8510*/  HADD2.F32 R53, -RZ, R50.H1_H1 ;  /* 0x30000032ff357230 */ /* 0x000fe20000004100 */
[----:B------:R-:W-:Y:S01]  /*8520*/  F2FP.F16.E4M3.UNPACK_B R41, R41.H1 ;  /* 0x00000029ff29723e */ /* 0x000fe200030006ff */
[----:B------:R-:W-:-:S02]  /*8530*/  HADD2.F32 R42, -RZ, R42.H0_H0 ;  /* 0x2000002aff2a7230 */ /* 0x000fc40000004100 */
[CC--:B------:R-:W-:Y:S01]  /*8540*/  FMUL.FTZ R55, R43.reuse, R52.reuse ;  /* 0x000000342b377220 */ /* 0x0c0fe20000410000 */
[----:B------:R-:W-:Y:S01]  /*8550*/  HADD2.F32 R50, -RZ, R49.H0_H0 ;  /* 0x20000031ff327230 */ /* 0x000fe20000004100 */
[----:B------:R-:W-:Y:S01]  /*8560*/  F2FP.F16.E4M3.UNPACK_B R89, R89 ;  /* 0x00000059ff59723e */ /* 0x000fe200020006ff */
[--C-:B------:R-:W-:Y:S02]  /*8570*/  HADD2.F32 R46, -RZ, R41.reuse.H1_H1 ;  /* 0x30000029ff2e7230 */ /* 0x100fe40000004100 */
[C---:B------:R-:W-:Y:S01]  /*8580*/  FMUL.FTZ R52, R42.reuse, R52 ;  /* 0x000000342a347220 */ /* 0x040fe20000410000 */
[----:B------:R-:W-:Y:S02]  /*8590*/  HADD2.F32 R41, -RZ, R41.H0_H0 ;  /* 0x20000029ff297230 */ /* 0x000fe40000004100 */
[-C--:B------:R-:W-:Y:S01]  /*85a0*/  FFMA.FTZ R56, R42, R50.reuse, -R55 ;  /* 0x000000322a387223 */ /* 0x080fe20000010837 */
[----:B------:R-:W-:Y:S02]  /*85b0*/  HADD2.F32 R49, -RZ, R49.H1_H1 ;  /* 0x30000031ff317230 */ /* 0x000fe40000004100 */
[CC--:B------:R-:W-:Y:S01]  /*85c0*/  FMUL.FTZ R42, R46.reuse, R53.reuse ;  /* 0x000000352e2a7220 */ /* 0x0c0fe20000410000 */
[----:B------:R-:W-:Y:S01]  /*85d0*/  FFMA.FTZ R57, R43, R50, R52 ;  /* 0x000000322b397223 */ /* 0x000fe20000010034 */
[C---:B------:R-:W-:Y:S01]  /*85e0*/  FMUL.FTZ R53, R41.reuse, R53 ;  /* 0x0000003529357220 */ /* 0x040fe20000410000 */
[----:B------:R-:W-:Y:S01]  /*85f0*/  F2FP.F16.E4M3.UNPACK_B R88, R88 ;  /* 0x00000058ff58723e */ /* 0x000fe200020006ff */
        /* <DEDUP_REMOVED lines=19> */
[----:B------:R-:W-:Y:S01]  /*8730*/  FFMA.FTZ R55, R41, R88, -R50 ;  /* 0x0000005829377223 */ /* 0x000fe20000010832 */
[----:B------:R-:W-:Y:S01]  /*8740*/  F2FP.F16.E4M3.UNPACK_B R41, R48.H1 ;  /* 0x00000030ff29723e */ /* 0x000fe200030006ff */
[----:B------:R-:W-:Y:S01]  /*8750*/  FFMA.FTZ R88, R40, R88, R89 ;  /* 0x0000005828587223 */ /* 0x000fe20000010059 */
[----:B------:R-:W-:-:S02]  /*8760*/  F2FP.F16.E4M3.UNPACK_B R50, R54.H1 ;  /* 0x00000036ff32723e */ /* 0x000fc400030006ff */
[----:B------:R-:W-:Y:S01]  /*8770*/  F2FP.SATFINITE.E4M3.F32.PACK_AB_MERGE_C R60, R52, R53, RZ ;  /* 0x00000035343c723e */ /* 0x000fe200048070ff */
[--C-:B------:R-:W-:Y:S01]  /*8780*/  HADD2.F32 R43, -RZ, R41.reuse.H1_H1 ;  /* 0x30000029ff2b7230 */ /* 0x100fe20000004100 */
[----:B------:R-:W-:Y:S01]  /*8790*/  F2FP.F16.E4M3.UNPACK_B R46, R51.H1 ;  /* 0x00000033ff2e723e */ /* 0x000fe200030006ff */
[----:B------:R-:W-:Y:S01]  /*87a0*/  HADD2.F32 R53, -RZ, R50.H1_H1 ;  /* 0x30000032ff357230 */ /* 0x000fe20000004100 */
        /* <DEDUP_REMOVED lines=22> */
[--C-:B------:R-:W-:Y:S02]  /*8910*/  HADD2.F32 R41, -RZ, R48.reuse.H0_H0 ;  /* 0x20000030ff297230 */ /* 0x100fe40000004100 */
        /* <DEDUP_REMOVED lines=16> */
[----:B------:R-:W-:Y:S02]  /*8a20*/  F2FP.SATFINITE.E4M3.F32.PACK_AB_MERGE_C R41, R57, R56, R61 ;  /* 0x000000383929723e */ /* 0x000fe4000480703d */
[----:B------:R-:W-:Y:S02]  /*8a30*/  F2FP.SATFINITE.E4M3.F32.PACK_AB_MERGE_C R40, R88, R55, R60 ;  /* 0x000000375828723e */ /* 0x000fe4000480703c */
[----:B------:R-:W-:-:S07]  /*8a40*/  MOV R42, R52 ;  /* 0x00000034002a7202 */ /* 0x000fce0000000f00 */
.L_x_535:
[----:B------:R-:W-:Y:S05]  /*8a50*/  BSYNC B1 ;  /* 0x0000000000017941 */ /* 0x000fea0003800000 */
.L_x_534:
[----:B-1----:R0:W-:Y:S01]  /*8a60*/  STG.E.128 desc[UR54][R44.64+0xa0], R40 ;  /* 0x0000a0282c007986 */ /* 0x0021e2000c101d36 */
[----:B------:R-:W-:Y:S05]  /*8a70*/  BRA `(.L_x_513) ;  /* 0x0000006800647947 */ /* 0x000fea0003800000 */
.L_x_481:
[----:B------:R-:W-:Y:S01]  /*8a80*/  ISETP.GE.AND P4, PT, R168, R96, PT ;  /* 0x00000060a800720c */ /* 0x000fe20003f86270 */
[----:B------:R-:W-:Y:S01]  /*8a90*/  BSSY B1, `(.L_x_536) ;  /* 0x000002a000017945 */ /* 0x000fe20003800000 */
[----:B------:R-:W-:Y:S02]  /*8aa0*/  CS2R R64, SRZ ;  /* 0x0000000000407805 */ /* 0x000fe4000001ff00 */
[----:B------:R-:W-:Y:S02]  /*8ab0*/  CS2R R40, SRZ ;  /* 0x0000000000287805 */ /* 0x000fe4000001ff00 */
[----:B0-----:R-:W-:Y:S02]  /*8ac0*/  CS2R R42, SRZ ;  /* 0x00000000002a7805 */ /* 0x001fe4000001ff00 */
        /* <DEDUP_REMOVED lines=15> */
[----:B------:R-:W-:Y:S02]  /*8bc0*/  CS2R R40, SRZ ;  /* 0x0000000000287805 */ /* 0x000fe4000001ff00 */
[----:B------:R-:W-:Y:S02]  /*8bd0*/  CS2R R42, SRZ ;  /* 0x00000000002a7805 */ /* 0x000fe4000001ff00 */
[----:B------:R-:W-:Y:S01]  /*8be0*/  IADD3.X R67, R14, UR5, R97, P1, P2 ;  /* 0x000000050e437c10 */ /* 0x000fe20008fe4461 */
[----:B------:R-:W-:-:S02]  /*8bf0*/  ULDC.64 UR4, c[0x0][0x400] ;  /* 0x0001000000047ab9 */ /* 0x000fc40000000a00 */
[----:B------:R-:W-:-:S04]  /*8c00*/  IADD3 R68, P1, P2, R102, UR4, R88 ;  /* 0x0000000466447c10 */ /* 0x000fc8000fa3e058 */
[----:B------:R-:W-:Y:S02]  /*8c10*/  IADD3.X R69, R20, UR5, R98, P1, P2 ;  /* 0x0000000514457c10 */ /* 0x000fe40008fe4462 */
[----:B------:R-:W-:Y:S02]  /*8c20*/  ISETP.GE.AND P1, PT, R18, R131, PT ;  /* 0x000000831200720c */ /* 0x000fe40003f26270 */
[----:B------:R-:W-:Y:S02]  /*8c30*/  CS2R R56, SRZ ;  /* 0x0000000000387805 */ /* 0x000fe4000001ff00 */
[----:B------:R-:W-:Y:S02]  /*8c40*/  CS2R R58, SRZ ;  /* 0x00000000003a7805 */ /* 0x000fe4000001ff00 */
[----:B------:R-:W-:Y:S02]  /*8c50*/  CS2R R44, SRZ ;  /* 0x00000000002c7805 */ /* 0x000fe4000001ff00 */
[----:B------:R-:W-:-:S05]  /*8c60*/  CS2R R46, SRZ ;  /* 0x00000000002e7805 */ /* 0x000fca000001ff00 */
[----:B------:R0:W5:Y:S04]  /*8c70*/  @!P1 LDG.E.128 R52, desc[UR54][R66.64] ;  /* 0x0000003642349981 */ /* 0x000168000c1e1d00 */
[----:B------:R0:W5:Y:S01]  /*8c80*/  @!P1 LDG.E.128 R40, desc[UR54][R68.64] ;  /* 0x0000003644289981 */ /* 0x000162000c1e1d00 */
[----:B------:R-:W-:Y:S02]  /*8c90*/  ISETP.GE.AND P1, PT, R0, R131, PT ;  /* 0x000000830000720c */ /* 0x000fe40003f26270 */
[----:B------:R-:W-:Y:S02]  /*8ca0*/  CS2R R60, SRZ ;  /* 0x00000000003c7805 */ /* 0x000fe4000001ff00 */
[----:B------:R-:W-:Y:S02]  /*8cb0*/  CS2R R62, SRZ ;  /* 0x00000000003e7805 */ /* 0x000fe4000001ff00 */
[----:B------:R-:W-:-:S02]  /*8cc0*/  CS2R R48, SRZ ;  /* 0x0000000000307805 */ /* 0x000fc4000001ff00 */
[----:B------:R-:W-:-:S05]  /*8cd0*/  CS2R R50, SRZ ;  /* 0x0000000000327805 */ /* 0x000fca000001ff00 */
[----:B------:R0:W5:Y:S04]  /*8ce0*/  @!P1 LDG.E.128 R56, desc[UR54][R66.64+0x20] ;  /* 0x0000203642389981 */ /* 0x000168000c1e1d00 */
[----:B------:R0:W5:Y:S01]  /*8cf0*/  @!P1 LDG.E.128 R44, desc[UR54][R68.64+0x20] ;  /* 0x00002036442c9981 */ /* 0x000162000c1e1d00 */
[----:B------:R-:W-:-:S13]  /*8d00*/  ISETP.GE.AND P1, PT, R6, R131, PT ;  /* 0x000000830600720c */ /* 0x000fda0003f26270 */
[----:B------:R0:W5:Y:S04]  /*8d10*/  @!P1 LDG.E.128 R60, desc[UR54][R66.64+0x40] ;  /* 0x00004036423c9981 */ /* 0x000168000c1e1d00 */
[----:B------:R0:W5:Y:S02]  /*8d20*/  @!P1 LDG.E.128 R48, desc[UR54][R68.64+0x40] ;  /* 0x0000403644309981 */ /* 0x000164000c1e1d00 */
.L_x_537:
[----:B------:R-:W-:Y:S05]  /*8d30*/  BSYNC B1 ;  /* 0x0000000000017941 */ /* 0x000fea0003800000 */
.L_x_536:
[----:B------:R-:W-:Y:S01]  /*8d40*/  ISETP.GE.AND P2, PT, R218, R96, PT ;  /* 0x00000060da00720c */ /* 0x000fe20003f46270 */
[----:B------:R-:W-:Y:S01]  /*8d50*/  BSSY B1, `(.L_x_538) ;  /* 0x000002e000017945 */ /* 0x000fe20003800000 */
[----:B0-----:R-:W-:Y:S02]  /*8d60*/  CS2R R66, SRZ ;  /* 0x0000000000427805 */ /* 0x001fe4000001ff00 */
        /* <DEDUP_REMOVED lines=8> */
[----:B------:R-:W-:Y:S01]  /*8df0*/  CS2R R84, SRZ ;  /* 0x0000000000547805 */ /* 0x000fe2000001ff00 */
[----:B-----5:R-:W-:Y:S01]  /*8e00*/  IMAD.MOV.U32 R182, RZ, RZ, R40 ;  /* 0x000000ffffb67224 */ /* 0x020fe200078e0028 */
[----:B------:R-:W-:Y:S01]  /*8e10*/  CS2R R86, SRZ ;  /* 0x0000000000567805 */ /* 0x000fe2000001ff00 */
[----:B------:R-:W-:Y:S01]  /*8e20*/  IMAD.MOV.U32 R183, RZ, RZ, R42 ;  /* 0x000000ffffb77224 */ /* 0x000fe200078e002a */
[----:B------:R-:W-:Y:S06]  /*8e30*/  @P2 BRA `(.L_x_539) ;  /* 0x00000000007c2947 */ /* 0x000fec0003800000 */
[----:B------:R-:W-:Y:S01]  /*8e40*/  IADD3 R89, P1, P5, R108, R90, R10 ;  /* 0x0000005a6c597210 */ /* 0x000fe20007d3e00a */
[----:B------:R-:W-:Y:S01]  /*8e50*/  ULDC.64 UR4, c[0x0][0x3e8] ;  /* 0x0000fa0000047ab9 */ /* 0x000fe20000000a00 */
[----:B------:R-:W-:Y:S02]  /*8e60*/  CS2R R76, SRZ ;  /* 0x00000000004c7805 */ /* 0x000fe4000001ff00 */
[----:B------:R-:W-:Y:S02]  /*8e70*/  CS2R R78, SRZ ;  /* 0x00000000004e7805 */ /* 0x000fe4000001ff00 */
[----:B------:R-:W-:Y:S02]  /*8e80*/  IADD3.X R97, R14, R97, R9, P1, P5 ;  /* 0x000000610e617210 */ /* 0x000fe40000fea409 */
[----:B------:R-:W-:Y:S02]  /*8e90*/  CS2R R64, SRZ ;  /* 0x0000000000407805 */ /* 0x000fe4000001ff00 */
[----:B------:R-:W-:-:S02]  /*8ea0*/  IADD3 R90, P1, P5, R102, R88, R12 ;  /* 0x00000058665a7210 */ /* 0x000fc40007d3e00c */
[----:B------:R-:W-:Y:S02]  /*8eb0*/  CS2R R66, SRZ ;  /* 0x0000000000427805 */ /* 0x000fe4000001ff00 */
        /* <DEDUP_REMOVED lines=23> */
.L_x_539:
[----:B------:R-:W-:Y:S05]  /*9030*/  BSYNC B1 ;  /* 0x0000000000017941 */ /* 0x000fea0003800000 */
.L_x_538:
        /* <DEDUP_REMOVED lines=26> */
.L_x_540:
[----:B------:R-:W-:Y:S01]  /*91e0*/  LEA R97, R17, R16, 0x3 ;  /* 0x0000001011617211 */ /* 0x000fe200078e18ff */
[----:B------:R-:W1:Y:S01]  /*91f0*/  LDC R150, c[0x0][0x2f4] ;  /* 0x0000bd00ff967b82 */ /* 0x000e620000000800 */
[----:B------:R-:W-:Y:S01]  /*9200*/  SHF.L.U32 R98, R169, 0x1f, RZ ;  /* 0x0000001fa9627819 */ /* 0x000fe200000006ff */
[----:B------:R-:W-:Y:S03]  /*9210*/  BSSY B1, `(.L_x_541) ;  /* 0x0000004000017945 */ /* 0x000fe60003800000 */
[----:B------:R-:W2:Y:S03]  /*9220*/  SYNCS.PHASECHK.TRANS64.TRYWAIT P5, [R97+URZ+0x29890], R98 ;  /* 0x02989062610075a7 */ /* 0x000ea600080a017f */
[----:B------:R-:W3:Y:S01]  /*9230*/  LDC.64 R134, c[0x0][0x300] ;  /* 0x0000c000ff867b82 */ /* 0x000ee20000000a00 */
[----:B--2---:R-:W-:Y:S05]  /*9240*/  @!P5 BRA `(.L_x_542) ;  /* 0x000001e00014d947 */ /* 0x004fea0003800000 */
.L_x_797:
[----:B------:R-:W-:Y:S05]  /*9250*/  BSYNC B1 ;  /* 0x0000000000017941 */ /* 0x000fea0003800000 */
.L_x_541:
[----:B------:R-:W-:Y:S01]  /*9260*/  BSSY B1, `(.L_x_543) ;  /* 0x00002f0000017945 */ /* 0x000fe20003800000 */
[----:B-1----:R-:W-:Y:S02]  /*9270*/  IMAD.IADD R155, R150, 0x1, -R99 ;  /* 0x00000001969b7824 */ /* 0x002fe400078e0a63 */
[----:B------:R-:W-:Y:S01]  /*9280*/  IMAD.MOV.U32 R137, RZ, RZ, R92 ;  /* 0x000000ffff897224 */ /* 0x000fe200078e005c */
[----:B------:R-:W-:Y:S06]  /*9290*/  @P4 BRA `(.L_x_544) ;  /* 0x0000002c00b04947 */ /* 0x000fec0003800000 */
[----:B------:R-:W-:Y:S01]  /*92a0*/  ISETP.NE.AND P4, PT, R34, RZ, PT ;  /* 0x000000ff2200720c */ /* 0x000fe20003f85270 */
[-C--:B0--3--:R-:W-:Y:S01]  /*92b0*/  IMAD R88, R219, R134.reuse, RZ ;  /* 0x00000086db587224 */ /* 0x089fe200078e02ff */
[----:B------:R-:W-:Y:S01]  /*92c0*/  BSSY B2, `(.L_x_545) ;  /* 0x00000f8000027945 */ /* 0x000fe20003800000 */
[----:B------:R-:W-:-:S04]  /*92d0*/  IMAD.WIDE.U32 R138, R168, R134, R136 ;  /* 0x00000086a88a7225 */ /* 0x000fc800078e0088 */
[----:B------:R-:W-:-:S04]  /*92e0*/  IMAD R177, R168, R135, R88 ;  /* 0x00000087a8b17224 */ /* 0x000fc800078e0258 */
[----:B------:R-:W-:Y:S02]  /*92f0*/  IMAD.IADD R177, R177, 0x1, R139 ;  /* 0x00000001b1b17824 */ /* 0x000fe400078e028b */
[----:B------:R-:W-:Y:S05]  /*9300*/  @!P4 BRA `(.L_x_546) ;  /* 0x0000000c00ccc947 */ /* 0x000fea0003800000 */
[----:B------:R-:W-:Y:S01]  /*9310*/  SEL R88, R99, R155, !P0 ;  /* 0x0000009b63587207 */ /* 0x000fe20004000000 */
[----:B------:R-:W-:Y:S01]  /*9320*/  BSSY B3, `(.L_x_547) ;  /* 0x00000e5000037945 */ /* 0x000fe20003800000 */
[----:B------:R-:W-:Y:S02]  /*9330*/  ISETP.GE.AND P4, PT, R18, R131, PT ;  /* 0x000000831200720c */ /* 0x000fe40003f86270 */
[----:B------:R-:W-:-:S04]  /*9340*/  SHF.R.S32.HI R89, RZ, 0x1f, R88 ;  /* 0x0000001fff597819 */ /* 0x000fc80000011458 */
[----:B------:R-:W-:-:S04]  /*9350*/  LEA.HI R88, R89, R88, RZ, 0x5 ;  /* 0x0000005859587211 */ /* 0x000fc800078f28ff */
[----:B------:R-:W-:-:S04]  /*9360*/  LEA.HI.SX32 R88, R88, R21, 0x1b ;  /* 0x0000001558587211 */ /* 0x000fc800078fdaff */
[----:B------:R-:W-:Y:S01]  /*9370*/  SHF.R.S32.HI R89, RZ, 0x1f, R88 ;  /* 0x0000001fff597819 */ /* 0x000fe20000011458 */
[----:B------:R-:W-:-:S03]  /*9380*/  IMAD.SHL.U32 R186, R88, 0x10, RZ ;  /* 0x0000001058ba7824 */ /* 0x000fc600078e00ff */
[----:B------:R-:W-:-:S04]  /*9390*/  LEA.HI R89, R89, R88, RZ, 0x2 ;  /* 0x0000005859597211 */ /* 0x000fc800078f10ff */
[----:B------:R-:W-:Y:S02]  /*93a0*/  SHF.R.S32.HI R88, RZ, 0x2, R89 ;  /* 0x00000002ff587819 */ /* 0x000fe40000011459 */
[----:B------:R-:W-:-:S03]  /*93b0*/  LOP3.LUT R89, R175, 0x30, R186, 0xf8, !PT ;  /* 0x00000030af597812 */ /* 0x000fc600078ef8ba */
[----:B------:R-:W-:Y:S01]  /*93c0*/  IMAD R88, R88, 0x2800, R197 ;  /* 0x0000280058587824 */ /* 0x000fe200078e02c5 */
[----:B------:R-:W-:-:S04]  /*93d0*/  LOP3.LUT R89, R89, R196, RZ, 0x3c, !PT ;  /* 0x000000c459597212 */ /* 0x000fc800078e3cff */
[----:B------:R-:W-:Y:S01]  /*93e0*/  IADD3 R88, R88, R89, RZ ;  /* 0x0000005958587210 */ /* 0x000fe20007ffe0ff */
[----:B------:R-:W-:-:S04]  /*93f0*/  IMAD R89, R17, 0x7800, R143 ;  /* 0x0000780011597824 */ /* 0x000fc800078e028f */
[----:B------:R-:W-:Y:S02]  /*9400*/  IMAD R91, R17, 0x7800, R88 ;  /* 0x00007800115b7824 */ /* 0x000fe400078e0258 */
[C---:B------:R-:W-:Y:S02]  /*9410*/  IMAD.IADD R89, R16.reuse, 0x1, R89 ;  /* 0x0000000110597824 */ /* 0x040fe400078e0259 */
[----:B------:R-:W-:-:S04]  /*9420*/  IMAD.IADD R92, R16, 0x1, R91 ;  /* 0x00000001105c7824 */ /* 0x000fc800078e025b */
[----:B------:R-:W0:Y:S04]  /*9430*/  LDS.128 R88, [R89+0x1a400] ;  /* 0x01a4000059587984 */ /* 0x000e280000000c00 */
[----:B------:R-:W1:Y:S01]  /*9440*/  LDS.128 R92, [R92+0x1a400] ;  /* 0x01a400005c5c7984 */ /* 0x000e620000000c00 */
[----:B------:R-:W-:Y:S05]  /*9450*/  @P4 BRA `(.L_x_548) ;  /* 0x0000000c00444947 */ /* 0x000fea0003800000 */
[--C-:B------:R-:W-:Y:S02]  /*9460*/  SHF.R.U32.HI R54, RZ, 0x8, R53.reuse ;  /* 0x00000008ff367819 */ /* 0x100fe40000011635 */
[----:B------:R-:W-:Y:S02]  /*9470*/  SHF.R.U32.HI R40, RZ, 0x10, R53 ;  /* 0x00000010ff287819 */ /* 0x000fe40000011635 */
[----:B------:R-:W-:Y:S01]  /*9480*/  LOP3.LUT R52, R53, 0xff0000ff, RZ, 0xc0, !PT ;  /* 0xff0000ff35347812 */ /* 0x000fe200078ec0ff */
[----:B------:R-:W-:Y:S01]  /*9490*/  IMAD.SHL.U32 R190, R54, 0x100, RZ ;  /* 0x0000010036be7824 */ /* 0x000fe200078e00ff */
[--C-:B------:R-:W-:Y:S02]  /*94a0*/  SHF.R.U32.HI R53, RZ, 0x8, R55.reuse ;  /* 0x00000008ff357819 */ /* 0x100fe40000011637 */
[----:B------:R-:W-:Y:S02]  /*94b0*/  SHF.R.U32.HI R42, RZ, 0x10, R55 ;  /* 0x00000010ff2a7819 */ /* 0x000fe40000011637 */
[----:B------:R-:W-:Y:S01]  /*94c0*/  LOP3.LUT R188, R55, 0xff0000ff, RZ, 0xc0, !PT ;  /* 0xff0000ff37bc7812 */ /* 0x000fe200078ec0ff */
[----:B------:R-:W-:Y:S01]  /*94d0*/  IMAD.SHL.U32 R53, R53, 0x100, RZ ;  /* 0x0000010035357824 */ /* 0x000fe200078e00ff */
[--C-:B------:R-:W-:Y:S01]  /*94e0*/  SHF.R.U32.HI R55, RZ, 0x8, R41.reuse ;  /* 0x00000008ff377819 */ /* 0x100fe20000011629 */
[----:B------:R-:W-:Y:S01]  /*94f0*/  IMAD.U32 R42, R42, 0x10000, RZ ;  /* 0x000100002a2a7824 */ /* 0x000fe200078e00ff */
[----:B------:R-:W-:-:S02]  /*9500*/  SHF.R.U32.HI R187, RZ, 0x10, R41 ;  /* 0x00000010ffbb7819 */ /* 0x000fc40000011629 */
[----:B------:R-:W-:Y:S02]  /*9510*/  LOP3.LUT R52, R52, 0xff00, R190, 0xf8, !PT ;  /* 0x0000ff0034347812 */ /* 0x000fe400078ef8be */
[----:B------:R-:W-:Y:S02]  /*9520*/  LOP3.LUT R189, R41, 0xff0000ff, RZ, 0xc0, !PT ;  /* 0xff0000ff29bd7812 */ /* 0x000fe400078ec0ff */
[----:B------:R-:W-:Y:S02]  /*9530*/  SHF.L.U32 R190, R55, 0x8, RZ ;  /* 0x0000000837be7819 */ /* 0x000fe400000006ff */
[----:B------:R-:W-:Y:S01]  /*9540*/  LOP3.LUT R55, R188, 0xff00, R53, 0xf8, !PT ;  /* 0x0000ff00bc377812 */ /* 0x000fe200078ef835 */
[----:B------:R-:W-:Y:S01]  /*9550*/  IMAD.U32 R53, R40, 0x10000, RZ ;  /* 0x0001000028357824 */ /* 0x000fe200078e00ff */
[----:B------:R-:W-:Y:S01]  /*9560*/  LOP3.LUT R189, R189, 0xff00, R190, 0xf8, !PT ;  /* 0x0000ff00bdbd7812 */ /* 0x000fe200078ef8be */
[----:B------:R-:W-:Y:S01]  /*9570*/  IMAD.U32 R40, R187, 0x10000, RZ ;  /* 0x00010000bb287824 */ /* 0x000fe200078e00ff */
[----:B-1----:R-:W-:-:S02]  /*9580*/  F2FP.F16.E4M3.UNPACK_B R188, R93 ;  /* 0x0000005dffbc723e */ /* 0x002fc400020006ff */
[----:B------:R-:W-:Y:S02]  /*9590*/  LOP3.LUT R187, R52, 0xff0000, R53, 0xf8, !PT ;  /* 0x00ff000034bb7812 */ /* 0x000fe400078ef835 */
[----:B------:R-:W-:Y:S01]  /*95a0*/  LOP3.LUT R40, R189, 0xff0000, R40, 0xf8, !PT ;  /* 0x00ff0000bd287812 */ /* 0x000fe200078ef828 */
[----:B------:R-:W-:Y:S01]  /*95b0*/  HADD2.F32 R53, -RZ, R188.H0_H0 ;  /* 0x200000bcff357230 */ /* 0x000fe20000004100 */
[----:B0-----:R-:W-:Y:S02]  /*95c0*/  F2FP.F16.E4M3.UNPACK_B R52, R89 ;  /* 0x00000059ff34723e */ /* 0x001fe400020006ff */
[----:B------:R-:W-:Y:S02]  /*95d0*/  F2FP.F16.E4M3.UNPACK_B R190, R40 ;  /* 0x00000028ffbe723e */ /* 0x000fe400020006ff */
[----:B------:R-:W-:Y:S01]  /*95e0*/  F2FP.F16.E4M3.UNPACK_B R191, R187 ;  /* 0x000000bbffbf723e */ /* 0x000fe200020006ff */
[----:B------:R-:W-:Y:S01]  /*95f0*/  HADD2.F32 R189, -RZ, R52.H0_H0 ;  /* 0x20000034ffbd7230 */ /* 0x000fe20000004100 */
[----:B------:R-:W-:Y:S01]  /*9600*/  F2FP.F16.E4M3.UNPACK_B R93, R93.H1 ;  /* 0x0000005dff5d723e */ /* 0x000fe200030006ff */
[--C-:B------:R-:W-:Y:S01]  /*9610*/  HADD2.F32 R193, -RZ, R190.reuse.H0_H0 ;  /* 0x200000beffc17230 */ /* 0x100fe20000004100 */
[----:B------:R-:W-:Y:S01]  /*9620*/  F2FP.F16.E4M3.UNPACK_B R187, R187.H1 ;  /* 0x000000bbffbb723e */ /* 0x000fe200030006ff */
[----:B------:R-:W-:Y:S01]  /*9630*/  HADD2.F32 R192, -RZ, R191.H0_H0 ;  /* 0x200000bfffc07230 */ /* 0x000fe20000004100 */
[----:B------:R-:W-:Y:S01]  /*9640*/  SHF.R.U32.HI R54, RZ, 0x8, R43 ;  /* 0x00000008ff367819 */ /* 0x000fe2000001162b */
[----:B------:R-:W-:-:S02]  /*9650*/  HADD2.F32 R190, -RZ, R190.H1_H1 ;  /* 0x300000beffbe7230 */ /* 0x000fc40000004100 */
[-C--:B------:R-:W-:Y:S01]  /*9660*/  FMUL.FTZ R194, R53, R193.reuse ;  /* 0x000000c135c27220 */ /* 0x080fe20000410000 */
[C---:B------:R-:W-:Y:S01]  /*9670*/  FMUL.FTZ R193, R189.reuse, R193 ;  /* 0x000000c1bdc17220 */ /* 0x040fe20000410000 */
[----:B------:R-:W-:Y:S01]  /*9680*/  HADD2.F32 R52, -RZ, R52.H1_H1 ;  /* 0x30000034ff347230 */ /* 0x000fe20000004100 */
[----:B------:R-:W-:Y:S01]  /*9690*/  SHF.R.U32.HI R41, RZ, 0x10, R43 ;  /* 0x00000010ff297819 */ /* 0x000fe2000001162b */
[-C--:B------:R-:W-:Y:S01]  /*96a0*/  FFMA.FTZ R189, R189, R192.reuse, -R194 ;  /* 0x000000c0bdbd7223 */ /* 0x080fe200000108c2 */
[----:B------:R-:W-:Y:S01]  /*96b0*/  FFMA.FTZ R53, R53, R192, R193 ;  /* 0x000000c035357223 */ /* 0x000fe200000100c1 */
[----:B------:R-:W-:Y:S01]  /*96c0*/  HADD2.F32 R192, -RZ, R188.H1_H1 ;  /* 0x300000bcffc07230 */ /* 0x000fe20000004100 */
[----:B------:R-:W-:Y:S01]  /*96d0*/  LOP3.LUT R43, R43, 0xff0000ff, RZ, 0xc0, !PT ;  /* 0xff0000ff2b2b7812 */ /* 0x000fe200078ec0ff */
[----:B------:R-:W-:Y:S01]  /*96e0*/  HADD2.F32 R191, -RZ, R191.H1_H1 ;  /* 0x300000bfffbf7230 */ /* 0x000fe20000004100 */
[----:B------:R-:W-:Y:S01]  /*96f0*/  SHF.L.U32 R41, R41, 0x10, RZ ;  /* 0x0000001029297819 */ /* 0x000fe200000006ff */
[----:B------:R-:W-:-:S02]  /*9700*/  IMAD.SHL.U32 R54, R54, 0x100, RZ ;  /* 0x0000010036367824 */ /* 0x000fc400078e00ff */
[-C--:B------:R-:W-:Y:S01]  /*9710*/  FMUL.FTZ R188, R192, R190.reuse ;  /* 0x000000bec0bc7220 */ /* 0x080fe20000410000 */
[----:B------:R-:W-:-:S03]  /*9720*/  FMUL.FTZ R190, R52, R190 ;  /* 0x000000be34be7220 */ /* 0x000fc60000410000 */
[-C--:B------:R-:W-:Y:S01]  /*9730*/  FFMA.FTZ R188, R52, R191.reuse, -R188 ;  /* 0x000000bf34bc7223 */ /* 0x080fe200000108bc */
[----:B------:R-:W-:Y:S01]  /*9740*/  FFMA.FTZ R52, R192, R191, R190 ;  /* 0x000000bfc0347223 */ /* 0x000fe200000100be */
[----:B------:R-:W-:Y:S01]  /*9750*/  F2FP.F16.E4M3.UNPACK_B R190, R40.H1 ;  /* 0x00000028ffbe723e */ /* 0x000fe200030006ff */
[----:B------:R-:W-:Y:S01]  /*9760*/  HADD2.F32 R40, -RZ, R93.H0_H0 ;  /* 0x2000005dff287230 */ /* 0x000fe20000004100 */
[----:B------:R-:W-:Y:S01]  /*9770*/  F2FP.F16.E4M3.UNPACK_B R191, R89.H1 ;  /* 0x00000059ffbf723e */ /* 0x000fe200030006ff */
[----:B------:R-:W-:Y:S01]  /*9780*/  HADD2.F32 R192, -RZ, R187.H0_H0 ;  /* 0x200000bbffc07230 */ /* 0x000fe20000004100 */
[----:B------:R-:W-:Y:S01]  /*9790*/  LOP3.LUT R43, R43, 0xff00, R54, 0xf8, !PT ;  /* 0x0000ff002b2b7812 */ /* 0x000fe200078ef836 */
[----:B------:R-:W-:Y:S01]  /*97a0*/  HADD2.F32 R193, -RZ, R190.H0_H0 ;  /* 0x200000beffc17230 */ /* 0x000fe20000004100 */
[----:B------:R-:W-:Y:S01]  /*97b0*/  F2FP.F16.E4M3.UNPACK_B R54, R91 ;  /* 0x0000005bff36723e */ /* 0x000fe200020006ff */
[----:B------:R-:W-:Y:S01]  /*97c0*/  HADD2.F32 R89, -RZ, R191.H0_H0 ;  /* 0x200000bfff597230 */ /* 0x000fe20000004100 */
[----:B------:R-:W-:Y:S01]  /*97d0*/  LOP3.LUT R41, R43, 0xff0000, R41, 0xf8, !PT ;  /* 0x00ff00002b297812 */ /* 0x000fe200078ef829 */
[----:B------:R-:W-:-:S02]  /*97e0*/  HADD2.F32 R93, -RZ, R93.H1_H1 ;  /* 0x3000005dff5d7230 */ /* 0x000fc40000004100 */
[CC--:B------:R-:W-:Y:S01]  /*97f0*/  FMUL.FTZ R194, R40.reuse, R193.reuse ;  /* 0x000000c128c27220 */ /* 0x0c0fe20000410000 */
[----:B------:R-:W-:Y:S02]  /*9800*/  HADD2.F32 R190, -RZ, R190.H1_H1 ;  /* 0x300000beffbe7230 */ /* 0x000fe40000004100 */
[C---:B------:R-:W-:Y:S01]  /*9810*/  FMUL.FTZ R193, R89.reuse, R193 ;  /* 0x000000c159c17220 */ /* 0x040fe20000410000 */
[----:B------:R-:W-:Y:S02]  /*9820*/  HADD2.F32 R191, -RZ, R191.H1_H1 ;  /* 0x300000bfffbf7230 */ /* 0x000fe40000004100 */
[-C--:B------:R-:W-:Y:S01]  /*9830*/  FFMA.FTZ R89, R89, R192.reuse, -R194 ;  /* 0x000000c059597223 */ /* 0x080fe200000108c2 */
[----:B------:R-:W-:Y:S02]  /*9840*/  HADD2.F32 R187, -RZ, R187.H1_H1 ;  /* 0x300000bbffbb7230 */ /* 0x000fe40000004100 */
[----:B------:R-:W-:Y:S01]  /*9850*/  FFMA.FTZ R40, R40, R192, R193 ;  /* 0x000000c028287223 */ /* 0x000fe200000100c1 */
[-C--:B------:R-:W-:Y:S01]  /*9860*/  FMUL.FTZ R192, R93, R190.reuse ;  /* 0x000000be5dc07220 */ /* 0x080fe20000410000 */
[----:B------:R-:W-:Y:S01]  /*9870*/  FMUL.FTZ R193, R191, R190 ;  /* 0x000000bebfc17220 */ /* 0x000fe20000410000 */
[----:B------:R-:W-:-:S02]  /*9880*/  HADD2.F32 R194, -RZ, R54.H0_H0 ;  /* 0x20000036ffc27230 */ /* 0x000fc40000004100 */
[-C--:B------:R-:W-:Y:S01]  /*9890*/  FFMA.FTZ R190, R191, R187.reuse, -R192 ;  /* 0x000000bbbfbe7223 */ /* 0x080fe200000108c0 */
[----:B------:R-:W-:Y:S01]  /*98a0*/  FFMA.FTZ R187, R93, R187, R193 ;  /* 0x000000bb5dbb7223 */ /* 0x000fe200000100c1 */
[----:B------:R-:W-:Y:S01]  /*98b0*/  LOP3.LUT R93, R55, 0xff0000, R42, 0xf8, !PT ;  /* 0x00ff0000375d7812 */ /* 0x000fe200078ef82a */
[----:B------:R-:W-:Y:S01]  /*98c0*/  IMAD.MOV.U32 R42, RZ, RZ, R95 ;  /* 0x000000ffff2a7224 */ /* 0x000fe200078e005f */
[----:B------:R-:W-:Y:S02]  /*98d0*/  F2FP.F16.E4M3.UNPACK_B R95, R41 ;  /* 0x00000029ff5f723e */ /* 0x000fe400020006ff */
[----:B------:R-:W-:Y:S02]  /*98e0*/  F2FP.F16.E4M3.UNPACK_B R191, R93 ;  /* 0x0000005dffbf723e */ /* 0x000fe400020006ff */
[-C--:B------:R-:W-:Y:S01]  /*98f0*/  F2FP.F16.E4M3.UNPACK_B R43, R42.reuse ;  /* 0x0000002aff2b723e */ /* 0x080fe200020006ff */
[----:B------:R-:W-:Y:S01]  /*9900*/  HADD2.F32 R55, -RZ, R95.H0_H0 ;  /* 0x2000005fff377230 */ /* 0x000fe20000004100 */
[----:B------:R-:W-:Y:S01]  /*9910*/  F2FP.F16.E4M3.UNPACK_B R42, R42.H1 ;  /* 0x0000002aff2a723e */ /* 0x000fe200030006ff */
[----:B------:R-:W-:Y:S01]  /*9920*/  HADD2.F32 R193, -RZ, R191.H0_H0 ;  /* 0x200000bfffc17230 */ /* 0x000fe20000004100 */
[----:B------:R-:W-:Y:S01]  /*9930*/  F2FP.F16.E4M3.UNPACK_B R41, R41.H1 ;  /* 0x00000029ff29723e */ /* 0x000fe200030006ff */
[--C-:B------:R-:W-:Y:S01]  /*9940*/  HADD2.F32 R192, -RZ, R43.reuse.H0_H0 ;  /* 0x2000002bffc07230 */ /* 0x100fe20000004100 */
[----:B------:R-:W-:Y:S01]  /*9950*/  F2FP.F16.E4M3.UNPACK_B R93, R93.H1 ;  /* 0x0000005dff5d723e */ /* 0x000fe200030006ff */
[----:B------:R-:W-:Y:S01]  /*9960*/  HADD2.F32 R43, -RZ, R43.H1_H1 ;  /* 0x3000002bff2b7230 */ /* 0x000fe20000004100 */
[----:B------:R-:W-:Y:S01]  /*9970*/  F2FP.SATFINITE.E4M3.F32.PACK_AB_MERGE_C R89, R190, R89, RZ ;  /* 0x00000059be59723e */ /* 0x000fe200048070ff */
[----:B------:R-:W-:-:S02]  /*9980*/  HADD2.F32 R95, -RZ, R95.H1_H1 ;  /* 0x3000005fff5f7230 */ /* 0x000fc40000004100 */
[-C--:B------:R-:W-:Y:S01]  /*9990*/  FMUL.FTZ R195, R192, R55.reuse ;  /* 0x00000037c0c37220 */ /* 0x080fe20000410000 */
[----:B------:R-:W-:Y:S01]  /*99a0*/  FMUL.FTZ R55, R194, R55 ;  /* 0x00000037c2377220 */ /* 0x000fe20000410000 */
[----:B------:R-:W-:Y:S01]  /*99b0*/  HADD2.F32 R191, -RZ, R191.H1_H1 ;  /* 0x300000bfffbf7230 */ /* 0x000fe20000004100 */
[----:B------:R-:W-:Y:S01]  /*99c0*/  F2FP.SATFINITE.E4M3.F32.PACK_AB_MERGE_C R188, R188, R189, R89 ;  /* 0x000000bdbcbc723e */ /* 0x000fe20004807059 */
[-C--:B------:R-:W-:Y:S01]  /*99d0*/  FFMA.FTZ R195, R194, R193.reuse, -R195 ;  /* 0x000000c1c2c37223 */ /* 0x080fe200000108c3 */
[----:B------:R-:W-:Y:S01]  /*99e0*/  FFMA.FTZ R192, R192, R193, R55 ;  /* 0x000000c1c0c07223 */ /* 0x000fe20000010037 */
[----:B------:R-:W-:Y:S02]  /*99f0*/  HADD2.F32 R55, -RZ, R54.H1_H1 ;  /* 0x30000036ff377230 */ /* 0x000fe40000004100 */
[----:B------:R-:W-:Y:S01]  /*9a00*/  FMUL.FTZ R54, R43, R95 ;  /* 0x0000005f2b367220 */ /* 0x000fe20000410000 */
[--C-:B------:R-:W-:Y:S01]  /*9a10*/  HADD2.F32 R193, -RZ, R41.reuse.H0_H0 ;  /* 0x20000029ffc17230 */ /* 0x100fe20000004100 */
[----:B------:R-:W-:Y:S01]  /*9a20*/  F2FP.F16.E4M3.UNPACK_B R89, R92.H1 ;  /* 0x0000005cff59723e */ /* 0x000fe200030006ff */
[----:B------:R-:W-:-:S02]  /*9a30*/  HADD2.F32 R41, -RZ, R41.H1_H1 ;  /* 0x30000029ff297230 */ /* 0x000fc40000004100 */
[C---:B------:R-:W-:Y:S01]  /*9a40*/  FFMA.FTZ R54, R55.reuse, R191, -R54 ;  /* 0x000000bf37367223 */ /* 0x040fe20000010836 */
[----:B------:R-:W-:Y:S01]  /*9a50*/  FMUL.FTZ R55, R55, R95 ;  /* 0x0000005f37377220 */ /* 0x000fe20000410000 */
[--C-:B------:R-:W-:Y:S01]  /*9a60*/  HADD2.F32 R95, -RZ, R93.reuse.H0_H0 ;  /* 0x2000005dff5f7230 */ /* 0x100fe20000004100 */
[----:B------:R-:W-:Y:S01]  /*9a70*/  F2FP.SATFINITE.E4M3.F32.PACK_AB_MERGE_C R40, R187, R40, RZ ;  /* 0x00000028bb28723e */ /* 0x000fe200048070ff */
[----:B------:R-:W-:Y:S02]  /*9a80*/  HADD2.F32 R93, -RZ, R93.H1_H1 ;  /* 0x3000005dff5d7230 */ /* 0x000fe40000004100 */
[----:B------:R-:W-:Y:S01]  /*9a90*/  FFMA.FTZ R43, R43, R191, R55 ;  /* 0x000000bf2b2b7223 */ /* 0x000fe20000010037 */
[----:B------:R-:W-:Y:S01]  /*9aa0*/  F2FP.F16.E4M3.UNPACK_B R55, R91.H1 ;  /* 0x0000005bff37723e */ /* 0x000fe200030006ff */
[--C-:B------:R-:W-:Y:S01]  /*9ab0*/  HADD2.F32 R91, -RZ, R42.reuse.H0_H0 ;  /* 0x2000002aff5b7230 */ /* 0x100fe20000004100 */
[----:B------:R-:W-:Y:S01]  /*9ac0*/  F2FP.F16.E4M3.UNPACK_B R92, R92 ;  /* 0x0000005cff5c723e */ /* 0x000fe200020006ff */
[----:B------:R-:W-:-:S02]  /*9ad0*/  HADD2.F32 R42, -RZ, R42.H1_H1 ;  /* 0x3000002aff2a7230 */ /* 0x000fc40000004100 */
[--C-:B------:R-:W-:Y:S02]  /*9ae0*/  HADD2.F32 R191, -RZ, R55.reuse.H0_H0 ;  /* 0x20000037ffbf7230 */ /* 0x100fe40000004100 */
[----:B------:R-:W-:Y:S01]  /*9af0*/  FMUL.FTZ R194, R91, R193 ;  /* 0x000000c15bc27220 */ /* 0x000fe20000410000 */
[----:B------:R-:W-:-:S03]  /*9b00*/  HADD2.F32 R55, -RZ, R55.H1_H1 ;  /* 0x30000037ff377230 */ /* 0x000fc60000004100 */
[C---:B------:R-:W-:Y:S01]  /*9b10*/  FFMA.FTZ R194, R191.reuse, R95, -R194 ;  /* 0x0000005fbfc27223 */ /* 0x040fe200000108c2 */
[----:B------:R-:W-:-:S04]  /*9b20*/  FMUL.FTZ R191, R191, R193 ;  /* 0x000000c1bfbf7220 */ /* 0x000fc80000410000 */
[----:B------:R-:W-:Y:S01]  /*9b30*/  FFMA.FTZ R191, R91, R95, R191 ;  /* 0x0000005f5bbf7223 */ /* 0x000fe200000100bf */
[CC--:B------:R-:W-:Y:S01]  /*9b40*/  FMUL.FTZ R91, R42.reuse, R41.reuse ;  /* 0x000000292a5b7220 */ /* 0x0c0fe20000410000 */
[C---:B------:R-:W-:Y:S01]  /*9b50*/  FMUL.FTZ R41, R55.reuse, R41 ;  /* 0x0000002937297220 */ /* 0x040fe20000410000 */
[----:B------:R-:W-:Y:S02]  /*9b60*/  F2FP.F16.E4M3.UNPACK_B R95, R184.H1 ;  /* 0x000000b8ff5f723e */ /* 0x000fe400030006ff */
[-C--:B------:R-:W-:Y:S01]  /*9b70*/  FFMA.FTZ R91, R55, R93.reuse, -R91 ;  /* 0x0000005d375b7223 */ /* 0x080fe2000001085b */
[----:B------:R-:W-:Y:S01]  /*9b80*/  FFMA.FTZ R42, R42, R93, R41 ;  /* 0x0000005d2a2a7223 */ /* 0x000fe20000010029 */
[----:B------:R-:W-:Y:S01]  /*9b90*/  IMAD.MOV.U32 R41, RZ, RZ, R88 ;  /* 0x000000ffff297224 */ /* 0x000fe200078e0058 */
[-C--:B------:R-:W-:Y:S01]  /*9ba0*/  F2FP.F16.E4M3.UNPACK_B R55, R182.reuse.H1 ;  /* 0x000000b6ff37723e */ /* 0x080fe200030006ff */
[----:B------:R-:W-:Y:S01]  /*9bb0*/  HADD2.F32 R93, -RZ, R89.H0_H0 ;  /* 0x20000059ff5d7230 */ /* 0x000fe20000004100 */
[----:B------:R-:W-:Y:S01]  /*9bc0*/  F2FP.F16.E4M3.UNPACK_B R182, R182 ;  /* 0x000000b6ffb6723e */ /* 0x000fe200020006ff */
[----:B------:R-:W-:Y:S01]  /*9bd0*/  HADD2.F32 R189, -RZ, R95.H0_H0 ;  /* 0x2000005fffbd7230 */ /* 0x000fe20000004100 */
[-C--:B------:R-:W-:Y:S01]  /*9be0*/  F2FP.F16.E4M3.UNPACK_B R88, R41.reuse.H1 ;  /* 0x00000029ff58723e */ /* 0x080fe200030006ff */
[--C-:B------:R-:W-:Y:S01]  /*9bf0*/  HADD2.F32 R193, -RZ, R55.reuse.H0_H0 ;  /* 0x20000037ffc17230 */ /* 0x100fe20000004100 */
[----:B------:R-:W-:Y:S01]  /*9c00*/  F2FP.F16.E4M3.UNPACK_B R41, R41 ;  /* 0x00000029ff29723e */ /* 0x000fe200020006ff */
[----:B------:R-:W-:Y:S01]  /*9c10*/  HADD2.F32 R55, -RZ, R55.H1_H1 ;  /* 0x30000037ff377230 */ /* 0x000fe20000004100 */
[----:B------:R-:W-:Y:S01]  /*9c20*/  F2FP.F16.E4M3.UNPACK_B R184, R184 ;  /* 0x000000b8ffb8723e */ /* 0x000fe200020006ff */
[----:B------:R-:W-:-:S02]  /*9c30*/  HADD2.F32 R187, -RZ, R88.H0_H0 ;  /* 0x20000058ffbb7230 */ /* 0x000fc40000004100 */
[-C--:B------:R-:W-:Y:S01]  /*9c40*/  FMUL.FTZ R190, R93, R193.reuse ;  /* 0x000000c15dbe7220 */ /* 0x080fe20000410000 */
[----:B------:R-:W-:Y:S01]  /*9c50*/  HADD2.F32 R89, -RZ, R89.H1_H1 ;  /* 0x30000059ff597230 */ /* 0x000fe20000004100 */
[----:B------:R-:W-:Y:S01]  /*9c60*/  F2FP.SATFINITE.E4M3.F32.PACK_AB_MERGE_C R91, R91, R194, RZ ;  /* 0x000000c25b5b723e */ /* 0x000fe200048070ff */
[----:B------:R-:W-:Y:S02]  /*9c70*/  HADD2.F32 R88, -RZ, R88.H1_H1 ;  /* 0x30000058ff587230 */ /* 0x000fe40000004100 */
[C---:B------:R-:W-:Y:S01]  /*9c80*/  FMUL.FTZ R193, R187.reuse, R193 ;  /* 0x000000c1bbc17220 */ /* 0x040fe20000410000 */
[----:B------:R-:W-:Y:S02]  /*9c90*/  HADD2.F32 R95, -RZ, R95.H1_H1 ;  /* 0x3000005fff5f7230 */ /* 0x000fe40000004100 */
[----:B------:R-:W-:Y:S01]  /*9ca0*/  FFMA.FTZ R190, R187, R189, -R190 ;  /* 0x000000bdbbbe7223 */ /* 0x000fe200000108be */
[----:B------:R-:W-:Y:S01]  /*9cb0*/  F2FP.SATFINITE.E4M3.F32.PACK_AB_MERGE_C R42, R42, R191, RZ ;  /* 0x000000bf2a2a723e */ /* 0x000fe200048070ff */
[----:B------:R-:W-:Y:S01]  /*9cc0*/  FFMA.FTZ R193, R93, R189, R193 ;  /* 0x000000bd5dc17223 */ /* 0x000fe200000100c1 */
[CC--:B------:R-:W-:Y:S01]  /*9cd0*/  FMUL.FTZ R93, R89.reuse, R55.reuse ;  /* 0x00000037595d7220 */ /* 0x0c0fe20000410000 */
[----:B------:R-:W-:Y:S01]  /*9ce0*/  FMUL.FTZ R55, R88, R55 ;  /* 0x0000003758377220 */ /* 0x000fe20000410000 */
[----:B------:R-:W-:Y:S01]  /*9cf0*/  HADD2.F32 R189, -RZ, R182.H0_H0 ;  /* 0x200000b6ffbd7230 */ /* 0x000fe20000004100 */
[----:B------:R-:W-:Y:S01]  /*9d00*/  F2FP.SATFINITE.E4M3.F32.PACK_AB_MERGE_C R91, R54, R195, R91 ;  /* 0x000000c3365b723e */ /* 0x000fe2000480705b */
[-C--:B------:R-:W-:Y:S01]  /*9d10*/  FFMA.FTZ R88, R88, R95.reuse, -R93 ;  /* 0x0000005f58587223 */ /* 0x080fe2000001085d */
[----:B------:R-:W-:Y:S01]  /*9d20*/  FFMA.FTZ R55, R89, R95, R55 ;  /* 0x0000005f59377223 */ /* 0x000fe20000010037 */
[----:B------:R-:W-:-:S02]  /*9d30*/  HADD2.F32 R89, -RZ, R92.H0_H0 ;  /* 0x2000005cff597230 */ /* 0x000fc40000004100 */
[--C-:B------:R-:W-:Y:S01]  /*9d40*/  HADD2.F32 R95, -RZ, R41.reuse.H0_H0 ;  /* 0x20000029ff5f7230 */ /* 0x100fe20000004100 */
[----:B------:R-:W-:Y:S01]  /*9d50*/  F2FP.SATFINITE.E4M3.F32.PACK_AB_MERGE_C R88, R88, R190, RZ ;  /* 0x000000be5858723e */ /* 0x000fe200048070ff */
[----:B------:R-:W-:Y:S02]  /*9d60*/  HADD2.F32 R93, -RZ, R184.H0_H0 ;  /* 0x200000b8ff5d7230 */ /* 0x000fe40000004100 */
[-C--:B------:R-:W-:Y:S01]  /*9d70*/  FMUL.FTZ R187, R89, R189.reuse ;  /* 0x000000bd59bb7220 */ /* 0x080fe20000410000 */
[----:B------:R-:W-:Y:S02]  /*9d80*/  HADD2.F32 R182, -RZ, R182.H1_H1 ;  /* 0x300000b6ffb67230 */ /* 0x000fe40000004100 */
[C---:B------:R-:W-:Y:S01]  /*9d90*/  FMUL.FTZ R189, R95.reuse, R189 ;  /* 0x000000bd5fbd7220 */ /* 0x040fe20000410000 */
[----:B------:R-:W-:Y:S02]  /*9da0*/  HADD2.F32 R92, -RZ, R92.H1_H1 ;  /* 0x3000005cff5c7230 */ /* 0x000fe40000004100 */
[----:B------:R-:W-:Y:S01]  /*9db0*/  FFMA.FTZ R187, R95, R93, -R187 ;  /* 0x0000005d5fbb7223 */ /* 0x000fe200000108bb */
[----:B------:R-:W-:-:S02]  /*9dc0*/  HADD2.F32 R41, -RZ, R41.H1_H1 ;  /* 0x30000029ff297230 */ /* 0x000fc40000004100 */
[----:B------:R-:W-:Y:S01]  /*9dd0*/  FFMA.FTZ R189, R89, R93, R189 ;  /* 0x0000005d59bd7223 */ /* 0x000fe200000100bd */
[----:B------:R-:W-:Y:S02]  /*9de0*/  HADD2.F32 R184, -RZ, R184.H1_H1 ;  /* 0x300000b8ffb87230 */ /* 0x000fe40000004100 */
[CC--:B------:R-:W-:Y:S01]  /*9df0*/  FMUL.FTZ R89, R92.reuse, R182.reuse ;  /* 0x000000b65c597220 */ /* 0x0c0fe20000410000 */
[-C--:B------:R-:W-:Y:S01]  /*9e00*/  F2FP.F16.E4M3.UNPACK_B R95, R185.reuse.H1 ;  /* 0x000000b9ff5f723e */ /* 0x080fe200030006ff */
[C---:B------:R-:W-:Y:S01]  /*9e10*/  FMUL.FTZ R182, R41.reuse, R182 ;  /* 0x000000b629b67220 */ /* 0x040fe20000410000 */
[----:B------:R-:W-:Y:S01]  /*9e20*/  F2FP.F16.E4M3.UNPACK_B R185, R185 ;  /* 0x000000b9ffb9723e */ /* 0x000fe200020006ff */
[-C--:B------:R-:W-:Y:S02]  /*9e30*/  FFMA.FTZ R89, R41, R184.reuse, -R89 ;  /* 0x000000b829597223 */ /* 0x080fe40000010859 */
[----:B------:R-:W-:Y:S01]  /*9e40*/  FFMA.FTZ R41, R92, R184, R182 ;  /* 0x000000b85c297223 */ /* 0x000fe200000100b6 */
[----:B------:R-:W-:Y:S01]  /*9e50*/  F2FP.F16.E4M3.UNPACK_B R92, R94.H1 ;  /* 0x0000005eff5c723e */ /* 0x000fe200030006ff */
[--C-:B------:R-:W-:Y:S01]  /*9e60*/  HADD2.F32 R184, -RZ, R95.reuse.H0_H0 ;  /* 0x2000005fffb87230 */ /* 0x100fe20000004100 */
[----:B------:R-:W-:Y:S01]  /*9e70*/  F2FP.SATFINITE.E4M3.F32.PACK_AB_MERGE_C R187, R89, R187, R88 ;  /* 0x000000bb59bb723e */ /* 0x000fe20004807058 */
[----:B------:R-:W-:Y:S01]  /*9e80*/  HADD2.F32 R95, -RZ, R95.H1_H1 ;  /* 0x3000005fff5f7230 */ /* 0x000fe20000004100 */
[-C--:B------:R-:W-:Y:S01]  /*9e90*/  F2FP.F16.E4M3.UNPACK_B R88, R183.reuse.H1 ;  /* 0x000000b7ff58723e */ /* 0x080fe200030006ff */
[--C-:B------:R-:W-:Y:S01]  /*9ea0*/  HADD2.F32 R93, -RZ, R92.reuse.H0_H0 ;  /* 0x2000005cff5d7230 */ /* 0x100fe20000004100 */
[----:B------:R-:W-:Y:S01]  /*9eb0*/  F2FP.F16.E4M3.UNPACK_B R89, R90.H1 ;  /* 0x0000005aff59723e */ /* 0x000fe200030006ff */
[----:B------:R-:W-:Y:S01]  /*9ec0*/  HADD2.F32 R92, -RZ, R92.H1_H1 ;  /* 0x3000005cff5c7230 */ /* 0x000fe20000004100 */
[----:B------:R-:W-:Y:S01]  /*9ed0*/  F2FP.F16.E4M3.UNPACK_B R183, R183 ;  /* 0x000000b7ffb7723e */ /* 0x000fe200020006ff */
[--C-:B------:R-:W-:Y:S01]  /*9ee0*/  HADD2.F32 R194, -RZ, R88.reuse.H0_H0 ;  /* 0x20000058ffc27230 */ /* 0x100fe20000004100 */
[----:B------:R-:W-:Y:S01]  /*9ef0*/  F2FP.F16.E4M3.UNPACK_B R94, R94 ;  /* 0x0000005eff5e723e */ /* 0x000fe200020006ff */
[----:B------:R-:W-:Y:S01]  /*9f00*/  HADD2.F32 R182, -RZ, R89.H0_H0 ;  /* 0x20000059ffb67230 */ /* 0x000fe20000004100 */
[----:B------:R-:W-:Y:S01]  /*9f10*/  F2FP.F16.E4M3.UNPACK_B R90, R90 ;  /* 0x0000005aff5a723e */ /* 0x000fe200020006ff */
[----:B------:R-:W-:-:S02]  /*9f20*/  HADD2.F32 R88, -RZ, R88.H1_H1 ;  /* 0x30000058ff587230 */ /* 0x000fc40000004100 */
[-C--:B------:R-:W-:Y:S01]  /*9f30*/  FMUL.FTZ R190, R93, R194.reuse ;  /* 0x000000c25dbe7220 */ /* 0x080fe20000410000 */
[----:B------:R-:W-:Y:S02]  /*9f40*/  HADD2.F32 R89, -RZ, R89.H1_H1 ;  /* 0x30000059ff597230 */ /* 0x000fe40000004100 */
[C---:B------:R-:W-:Y:S01]  /*9f50*/  FMUL.FTZ R194, R182.reuse, R194 ;  /* 0x000000c2b6c27220 */ /* 0x040fe20000410000 */
[----:B------:R-:W-:-:S03]  /*9f60*/  FFMA.FTZ R190, R182, R184, -R190 ;  /* 0x000000b8b6be7223 */ /* 0x000fc600000108be */
[----:B------:R-:W-:Y:S01]  /*9f70*/  FFMA.FTZ R194, R93, R184, R194 ;  /* 0x000000b85dc27223 */ /* 0x000fe200000100c2 */
[CC--:B------:R-:W-:Y:S01]  /*9f80*/  FMUL.FTZ R93, R92.reuse, R88.reuse ;  /* 0x000000585c5d7220 */ /* 0x0c0fe20000410000 */
[C---:B------:R-:W-:Y:S01]  /*9f90*/  FMUL.FTZ R88, R89.reuse, R88 ;  /* 0x0000005859587220 */ /* 0x040fe20000410000 */
[----:B------:R-:W-:Y:S02]  /*9fa0*/  HADD2.F32 R184, -RZ, R183.H0_H0 ;  /* 0x200000b7ffb87230 */ /* 0x000fe40000004100 */
[-C--:B------:R-:W-:Y:S01]  /*9fb0*/  FFMA.FTZ R89, R89, R95.reuse, -R93 ;  /* 0x0000005f59597223 */ /* 0x080fe2000001085d */
[----:B------:R-:W-:Y:S01]  /*9fc0*/  FFMA.FTZ R88, R92, R95, R88 ;  /* 0x0000005f5c587223 */ /* 0x000fe20000010058 */
[----:B------:R-:W-:Y:S02]  /*9fd0*/  HADD2.F32 R92, -RZ, R94.H0_H0 ;  /* 0x2000005eff5c7230 */ /* 0x000fe40000004100 */
[----:B------:R-:W-:Y:S01]  /*9fe0*/  HADD2.F32 R95, -RZ, R90.H0_H0 ;  /* 0x2000005aff5f7230 */ /* 0x000fe20000004100 */
[----:B------:R-:W-:Y:S01]  /*9ff0*/  F2FP.SATFINITE.E4M3.F32.PACK_AB_MERGE_C R89, R89, R190, RZ ;  /* 0x000000be5959723e */ /* 0x000fe200048070ff */
[----:B------:R-:W-:-:S02]  /*a000*/  HADD2.F32 R93, -RZ, R185.H0_H0 ;  /* 0x200000b9ff5d7230 */ /* 0x000fc40000004100 */
[CC--:B------:R-:W-:Y:S01]  /*a010*/  FMUL.FTZ R182, R92.reuse, R184.reuse ;  /* 0x000000b85cb67220 */ /* 0x0c0fe20000410000 */
[----:B------:R-:W-:Y:S02]  /*a020*/  HADD2.F32 R183, -RZ, R183.H1_H1 ;  /* 0x300000b7ffb77230 */ /* 0x000fe40000004100 */
[C---:B------:R-:W-:Y:S01]  /*a030*/  FMUL.FTZ R184, R95.reuse, R184 ;  /* 0x000000b85fb87220 */ /* 0x040fe20000410000 */
[----:B------:R-:W-:Y:S02]  /*a040*/  HADD2.F32 R94, -RZ, R94.H1_H1 ;  /* 0x3000005eff5e7230 */ /* 0x000fe40000004100 */
[-C--:B------:R-:W-:Y:S01]  /*a050*/  FFMA.FTZ R182, R95, R93.reuse, -R182 ;  /* 0x0000005d5fb67223 */ /* 0x080fe200000108b6 */
[----:B------:R-:W-:Y:S02]  /*a060*/  HADD2.F32 R90, -RZ, R90.H1_H1 ;  /* 0x3000005aff5a7230 */ /* 0x000fe40000004100 */
[----:B------:R-:W-:Y:S01]  /*a070*/  FFMA.FTZ R184, R92, R93, R184 ;  /* 0x0000005d5cb87223 */ /* 0x000fe200000100b8 */
[----:B------:R-:W-:-:S02]  /*a080*/  HADD2.F32 R185, -RZ, R185.H1_H1 ;  /* 0x300000b9ffb97230 */ /* 0x000fc40000004100 */
[-C--:B------:R-:W-:Y:S01]  /*a090*/  FMUL.FTZ R92, R94, R183.reuse ;  /* 0x000000b75e5c7220 */ /* 0x080fe20000410000 */
[----:B------:R-:W-:Y:S01]  /*a0a0*/  F2FP.SATFINITE.E4M3.F32.PACK_AB_MERGE_C R88, R88, R194, RZ ;  /* 0x000000c25858723e */ /* 0x000fe200048070ff */
[----:B------:R-:W-:Y:S01]  /*a0b0*/  FMUL.FTZ R183, R90, R183 ;  /* 0x000000b75ab77220 */ /* 0x000fe20000410000 */
[----:B------:R-:W-:Y:S01]  /*a0c0*/  F2FP.SATFINITE.E4M3.F32.PACK_AB_MERGE_C R93, R52, R53, R40 ;  /* 0x00000035345d723e */ /* 0x000fe20004807028 */
[----:B------:R-:W-:Y:S01]  /*a0d0*/  FFMA.FTZ R92, R90, R185, -R92 ;  /* 0x000000b95a5c7223 */ /* 0x000fe2000001085c */
[----:B------:R-:W-:Y:S01]  /*a0e0*/  F2FP.SATFINITE.E4M3.F32.PACK_AB_MERGE_C R90, R55, R193, RZ ;  /* 0x000000c1375a723e */ /* 0x000fe200048070ff */
[----:B------:R-:W-:Y:S01]  /*a0f0*/  FFMA.FTZ R183, R94, R185, R183 ;  /* 0x000000b95eb77223 */ /* 0x000fe200000100b7 */
[----:B------:R-:W-:Y:S02]  /*a100*/  F2FP.SATFINITE.E4M3.F32.PACK_AB_MERGE_C R95, R43, R192, R42 ;  /* 0x000000c02b5f723e */ /* 0x000fe4000480702a */
[----:B------:R-:W-:Y:S02]  /*a110*/  F2FP.SATFINITE.E4M3.F32.PACK_AB_MERGE_C R41, R41, R189, R90 ;  /* 0x000000bd2929723e */ /* 0x000fe4000480705a */
[----:B------:R-:W-:Y:S01]  /*a120*/  F2FP.SATFINITE.E4M3.F32.PACK_AB_MERGE_C R90, R92, R182, R89 ;  /* 0x000000b65c5a723e */ /* 0x000fe20004807059 */
[----:B------:R-:W-:Y:S01]  /*a130*/  IMAD.MOV.U32 R89, RZ, RZ, R188 ;  /* 0x000000ffff597224 */ /* 0x000fe200078e00bc */
[----:B------:R-:W-:Y:S01]  /*a140*/  F2FP.SATFINITE.E4M3.F32.PACK_AB_MERGE_C R94, R183, R184, R88 ;  /* 0x000000b8b75e723e */ /* 0x000fe20004807058 */
[----:B------:R-:W-:Y:S01]  /*a150*/  IMAD.MOV.U32 R88, RZ, RZ, R187 ;  /* 0x000000ffff587224 */ /* 0x000fe200078e00bb */
[----:B------:R-:W-:-:S07]  /*a160*/  MOV R92, R41 ;  /* 0x00000029005c7202 */ /* 0x000fce0000000f00 */
.L_x_548:
[----:B------:R-:W-:Y:S05]  /*a170*/  BSYNC B3 ;  /* 0x0000000000037941 */ /* 0x000fea0003800000 */
.L_x_547:
[----:B------:R-:W-:-:S13]  /*a180*/  ISETP.GE.AND P4, PT, R186, R150, PT ;  /* 0x00000096ba00720c */ /* 0x000fda0003f86270 */
[--C-:B------:R-:W-:Y:S02]  /*a190*/  @!P4 SHF.R.S32.HI R40, RZ, 0x1f, R186.reuse ;  /* 0x0000001fff28c819 */ /* 0x100fe400000114ba */
[----:B------:R-:W-:-:S04]  /*a1a0*/  @!P4 IADD3 R43, P5, P6, R116, R138, R186 ;  /* 0x0000008a742bc210 */ /* 0x000fc80007ebe0ba */
[----:B------:R-:W-:Y:S02]  /*a1b0*/  @!P4 IADD3.X R52, R4, R177, R40, P5, P6 ;  /* 0x000000b10434c210 */ /* 0x000fe40002fec428 */
[----:B------:R-:W-:-:S04]  /*a1c0*/  IADD3 R41, P5, P6, R116, R138, R25 ;  /* 0x0000008a74297210 */ /* 0x000fc80007ebe019 */
[----:B------:R-:W-:Y:S02]  /*a1d0*/  IADD3.X R42, R4, R177, R30, P5, P6 ;  /* 0x000000b1042a7210 */ /* 0x000fe40002fec41e */
[----:B------:R-:W-:-:S05]  /*a1e0*/  IADD3 R40, P5, R41, R122, RZ ;  /* 0x0000007a29287210 */ /* 0x000fca0007fbe0ff */
[----:B------:R-:W-:Y:S01]  /*a1f0*/  IMAD.X R41, R42, 0x1, R123, P5 ;  /* 0x000000012a297824 */ /* 0x000fe200028e067b */
[----:B------:R-:W-:-:S04]  /*a200*/  @!P4 IADD3 R42, P5, R43, R122, RZ ;  /* 0x0000007a2b2ac210 */ /* 0x000fc80007fbe0ff */
[----:B0-----:R0:W-:Y:S01]  /*a210*/  STG.E.128 desc[UR54][R40.64], R88 ;  /* 0x0000005828007986 */ /* 0x0011e2000c101d36 */
[----:B------:R-:W-:-:S05]  /*a220*/  @!P4 IMAD.X R43, R52, 0x1, R123, P5 ;  /* 0x00000001342bc824 */ /* 0x000fca00028e067b */
[----:B-1----:R0:W-:Y:S03]  /*a230*/  @!P4 STG.E.128 desc[UR54][R42.64], R92 ;  /* 0x0000005c2a00c986 */ /* 0x0021e6000c101d36 */
.L_x_546:
[----:B------:R-:W-:Y:S05]  /*a240*/  BSYNC B2 ;  /* 0x0000000000027941 */ /* 0x000fea0003800000 */
.L_x_545:
[----:B------:R-:W-:Y:S01]  /*a250*/  ISETP.NE.AND P4, PT, R35, RZ, PT ;  /* 0x000000ff2300720c */ /* 0x000fe20003f85270 */
[----:B------:R-:W-:-:S12]  /*a260*/  BSSY B2, `(.L_x_549) ;  /* 0x00000f5000027945 */ /* 0x000fd80003800000 */
[----:B------:R-:W-:Y:S05]  /*a270*/  @!P4 BRA `(.L_x_550) ;  /* 0x0000000c00ccc947 */ /* 0x000fea0003800000 */
[----:B0-----:R-:W-:Y:S01]  /*a280*/  SEL R40, R99, R155, !P3 ;  /* 0x0000009b63287207 */ /* 0x001fe20005800000 */
[----:B------:R-:W-:Y:S01]  /*a290*/  BSSY B3, `(.L_x_551) ;  /* 0x00000e7000037945 */ /* 0x000fe20003800000 */
[----:B------:R-:W-:Y:S02]  /*a2a0*/  IADD3 R89, P4, P5, R116, R138, R27 ;  /* 0x0000008a74597210 */ /* 0x000fe40007d9e01b */
[----:B------:R-:W-:Y:S02]  /*a2b0*/  SHF.R.S32.HI R41, RZ, 0x1f, R40 ;  /* 0x0000001fff297819 */ /* 0x000fe40000011428 */
[----:B------:R-:W-:Y:S02]  /*a2c0*/  IADD3.X R88, R4, R177, R31, P4, P5 ;  /* 0x000000b104587210 */ /* 0x000fe400027ea41f */
[----:B------:R-:W-:Y:S02]  /*a2d0*/  LEA.HI R41, R41, R40, RZ, 0x5 ;  /* 0x0000002829297211 */ /* 0x000fe400078f28ff */
[----:B------:R-:W-:-:S02]  /*a2e0*/  ISETP.GE.AND P4, PT, R0, R131, PT ;  /* 0x000000830000720c */ /* 0x000fc40003f86270 */
[----:B------:R-:W-:-:S04]  /*a2f0*/  LEA.HI.SX32 R41, R41, R26, 0x1b ;  /* 0x0000001a29297211 */ /* 0x000fc800078fdaff */
[----:B------:R-:W-:Y:S01]  /*a300*/  SHF.R.S32.HI R40, RZ, 0x1f, R41 ;  /* 0x0000001fff287819 */ /* 0x000fe20000011429 */
[----:B------:R-:W-:-:S03]  /*a310*/  IMAD.SHL.U32 R90, R41, 0x10, RZ ;  /* 0x00000010295a7824 */ /* 0x000fc600078e00ff */
[----:B------:R-:W-:Y:S02]  /*a320*/  LEA.HI R40, R40, R41, RZ, 0x2 ;  /* 0x0000002928287211 */ /* 0x000fe400078f10ff */
[----:B------:R-:W-:Y:S02]  /*a330*/  LOP3.LUT R41, R175, 0x30, R90, 0xf8, !PT ;  /* 0x00000030af297812 */ /* 0x000fe400078ef85a */
[----:B------:R-:W-:Y:S02]  /*a340*/  SHF.R.S32.HI R40, RZ, 0x2, R40 ;  /* 0x00000002ff287819 */ /* 0x000fe40000011428 */
[----:B------:R-:W-:-:S03]  /*a350*/  LOP3.LUT R41, R41, R196, RZ, 0x3c, !PT ;  /* 0x000000c429297212 */ /* 0x000fc600078e3cff */
[----:B------:R-:W-:-:S04]  /*a360*/  IMAD R40, R40, 0x2800, R197 ;  /* 0x0000280028287824 */ /* 0x000fc800078e02c5 */
[----:B------:R-:W-:Y:S02]  /*a370*/  IMAD.IADD R40, R40, 0x1, R41 ;  /* 0x0000000128287824 */ /* 0x000fe400078e0229 */
[C---:B------:R-:W-:Y:S02]  /*a380*/  IMAD R41, R17.reuse, 0x7800, R142 ;  /* 0x0000780011297824 */ /* 0x040fe400078e028e */
[----:B------:R-:W-:-:S03]  /*a390*/  IMAD R43, R17, 0x7800, R40 ;  /* 0x00007800112b7824 */ /* 0x000fc600078e0228 */
[C---:B------:R-:W-:Y:S01]  /*a3a0*/  IADD3 R41, R16.reuse, R41, RZ ;  /* 0x0000002910297210 */ /* 0x040fe20007ffe0ff */
[----:B------:R-:W-:-:S05]  /*a3b0*/  IMAD.IADD R52, R16, 0x1, R43 ;  /* 0x0000000110347824 */ /* 0x000fca00078e022b */
[----:B------:R-:W0:Y:S04]  /*a3c0*/  LDS.128 R40, [R41+0x1a400] ;  /* 0x01a4000029287984 */ /* 0x000e280000000c00 */
[----:B------:R-:W1:Y:S01]  /*a3d0*/  LDS.128 R52, [R52+0x1a400] ;  /* 0x01a4000034347984 */ /* 0x000e620000000c00 */
[----:B------:R-:W-:Y:S05]  /*a3e0*/  @P4 BRA `(.L_x_552) ;  /* 0x0000000c00444947 */ /* 0x000fea0003800000 */
[--C-:B------:R-:W-:Y:S02]  /*a3f0*/  SHF.R.U32.HI R91, RZ, 0x8, R57.reuse ;  /* 0x00000008ff5b7819 */ /* 0x100fe40000011639 */
[----:B------:R-:W-:Y:S02]  /*a400*/  LOP3.LUT R44, R57, 0xff0000ff, RZ, 0xc0, !PT ;  /* 0xff0000ff392c7812 */ /* 0x000fe400078ec0ff */
[----:B------:R-:W-:Y:S02]  /*a410*/  SHF.R.U32.HI R58, RZ, 0x10, R57 ;  /* 0x00000010ff3a7819 */ /* 0x000fe40000011639 */
[--C-:B------:R-:W-:Y:S02]  /*a420*/  SHF.R.U32.HI R57, RZ, 0x8, R45.reuse ;  /* 0x00000008ff397819 */ /* 0x100fe4000001162d */
[----:B------:R-:W-:Y:S02]  /*a430*/  LOP3.LUT R46, R45, 0xff0000ff, RZ, 0xc0, !PT ;  /* 0xff0000ff2d2e7812 */ /* 0x000fe400078ec0ff */
[----:B------:R-:W-:Y:S01]  /*a440*/  SHF.R.U32.HI R56, RZ, 0x10, R45 ;  /* 0x00000010ff387819 */ /* 0x000fe2000001162d */
[----:B------:R-:W-:Y:S01]  /*a450*/  IMAD.SHL.U32 R57, R57, 0x100, RZ ;  /* 0x0000010039397824 */ /* 0x000fe200078e00ff */
[-C--:B------:R-:W-:Y:S01]  /*a460*/  F2FP.F16.E4M3.UNPACK_B R185, R179.reuse.H1 ;  /* 0x000000b3ffb9723e */ /* 0x080fe200030006ff */
[----:B------:R-:W-:Y:S01]  /*a470*/  IMAD.SHL.U32 R45, R91, 0x100, RZ ;  /* 0x000001005b2d7824 */ /* 0x000fe200078e00ff */
[----:B------:R-:W-:-:S02]  /*a480*/  F2FP.F16.E4M3.UNPACK_B R179, R179 ;  /* 0x000000b3ffb3723e */ /* 0x000fc400020006ff */
[----:B------:R-:W-:Y:S01]  /*a490*/  LOP3.LUT R57, R46, 0xff00, R57, 0xf8, !PT ;  /* 0x0000ff002e397812 */ /* 0x000fe200078ef839 */
[--C-:B------:R-:W-:Y:S01]  /*a4a0*/  HADD2.F32 R187, -RZ, R185.reuse.H0_H0 ;  /* 0x200000b9ffbb7230 */ /* 0x100fe20000004100 */
[----:B------:R-:W-:Y:S01]  /*a4b0*/  LOP3.LUT R44, R44, 0xff00, R45, 0xf8, !PT ;  /* 0x0000ff002c2c7812 */ /* 0x000fe200078ef82d */
[----:B------:R-:W-:Y:S01]  /*a4c0*/  IMAD.U32 R45, R58, 0x10000, RZ ;  /* 0x000100003a2d7824 */ /* 0x000fe200078e00ff */
[----:B------:R-:W-:Y:S01]  /*a4d0*/  SHF.L.U32 R46, R56, 0x10, RZ ;  /* 0x00000010382e7819 */ /* 0x000fe200000006ff */
[----:B-1----:R-:W-:Y:S01]  /*a4e0*/  IMAD.MOV.U32 R58, RZ, RZ, R53 ;  /* 0x000000ffff3a7224 */ /* 0x002fe200078e0035 */
[----:B0-----:R-:W-:Y:S01]  /*a4f0*/  F2FP.F16.E4M3.UNPACK_B R53, R41 ;  /* 0x00000029ff35723e */ /* 0x001fe200020006ff */
[----:B------:R-:W-:Y:S01]  /*a500*/  HADD2.F32 R185, -RZ, R185.H1_H1 ;  /* 0x300000b9ffb97230 */ /* 0x000fe20000004100 */
[----:B------:R-:W-:Y:S02]  /*a510*/  LOP3.LUT R57, R57, 0xff0000, R46, 0xf8, !PT ;  /* 0x00ff000039397812 */ /* 0x000fe400078ef82e */
[-C--:B------:R-:W-:Y:S01]  /*a520*/  F2FP.F16.E4M3.UNPACK_B R91, R58.reuse ;  /* 0x0000003aff5b723e */ /* 0x080fe200020006ff */
[--C-:B------:R-:W-:Y:S01]  /*a530*/  HADD2.F32 R56, -RZ, R53.reuse.H0_H0 ;  /* 0x20000035ff387230 */ /* 0x100fe20000004100 */
[----:B------:R-:W-:Y:S01]  /*a540*/  F2FP.F16.E4M3.UNPACK_B R92, R57 ;  /* 0x00000039ff5c723e */ /* 0x000fe200020006ff */
[----:B------:R-:W-:Y:S01]  /*a550*/  HADD2.F32 R53, -RZ, R53.H1_H1 ;  /* 0x30000035ff357230 */ /* 0x000fe20000004100 */
[----:B------:R-:W-:Y:S01]  /*a560*/  LOP3.LUT R44, R44, 0xff0000, R45, 0xf8, !PT ;  /* 0x00ff00002c2c7812 */ /* 0x000fe200078ef82d */
[--C-:B------:R-:W-:Y:S01]  /*a570*/  HADD2.F32 R46, -RZ, R91.reuse.H0_H0 ;  /* 0x2000005bff2e7230 */ /* 0x100fe20000004100 */
[----:B------:R-:W-:Y:S01]  /*a580*/  F2FP.F16.E4M3.UNPACK_B R58, R58.H1 ;  /* 0x0000003aff3a723e */ /* 0x000fe200030006ff */
[----:B------:R-:W-:Y:S01]  /*a590*/  HADD2.F32 R91, -RZ, R91.H1_H1 ;  /* 0x3000005bff5b7230 */ /* 0x000fe20000004100 */
[----:B------:R-:W-:Y:S01]  /*a5a0*/  F2FP.F16.E4M3.UNPACK_B R45, R44 ;  /* 0x0000002cff2d723e */ /* 0x000fe200020006ff */
[----:B------:R-:W-:-:S02]  /*a5b0*/  HADD2.F32 R94, -RZ, R92.H1_H1 ;  /* 0x3000005cff5e7230 */ /* 0x000fc40000004100 */
[----:B------:R-:W-:Y:S02]  /*a5c0*/  HADD2.F32 R95, -RZ, R92.H0_H0 ;  /* 0x2000005cff5f7230 */ /* 0x000fe40000004100 */
[--C-:B------:R-:W-:Y:S02]  /*a5d0*/  HADD2.F32 R92, -RZ, R45.reuse.H1_H1 ;  /* 0x3000002dff5c7230 */ /* 0x100fe40000004100 */
[-C--:B------:R-:W-:Y:S01]  /*a5e0*/  FMUL.FTZ R182, R91, R94.reuse ;  /* 0x0000005e5bb67220 */ /* 0x080fe20000410000 */
[C---:B------:R-:W-:Y:S01]  /*a5f0*/  FMUL.FTZ R94, R53.reuse, R94 ;  /* 0x0000005e355e7220 */ /* 0x040fe20000410000 */
[----:B------:R-:W-:Y:S02]  /*a600*/  HADD2.F32 R93, -RZ, R45.H0_H0 ;  /* 0x2000002dff5d7230 */ /* 0x000fe40000004100 */
[----:B------:R-:W-:Y:S01]  /*a610*/  FMUL.FTZ R183, R46, R95 ;  /* 0x0000005f2eb77220 */ /* 0x000fe20000410000 */
[-C--:B------:R-:W-:Y:S01]  /*a620*/  FFMA.FTZ R53, R53, R92.reuse, -R182 ;  /* 0x0000005c35357223 */ /* 0x080fe200000108b6 */
[----:B------:R-:W-:Y:S01]  /*a630*/  FFMA.FTZ R45, R91, R92, R94 ;  /* 0x0000005c5b2d7223 */ /* 0x000fe2000001005e */
[----:B------:R-:W-:Y:S01]  /*a640*/  F2FP.F16.E4M3.UNPACK_B R91, R57.H1 ;  /* 0x00000039ff5b723e */ /* 0x000fe200030006ff */
[----:B------:R-:W-:Y:S01]  /*a650*/  FMUL.FTZ R95, R56, R95 ;  /* 0x0000005f385f7220 */ /* 0x000fe20000410000 */
[----:B------:R-:W-:Y:S01]  /*a660*/  F2FP.F16.E4M3.UNPACK_B R57, R41.H1 ;  /* 0x00000029ff39723e */ /* 0x000fe200030006ff */
[----:B------:R-:W-:Y:S01]  /*a670*/  HADD2.F32 R41, -RZ, R58.H0_H0 ;  /* 0x2000003aff297230 */ /* 0x000fe20000004100 */
[----:B------:R-:W-:Y:S01]  /*a680*/  F2FP.F16.E4M3.UNPACK_B R92, R44.H1 ;  /* 0x0000002cff5c723e */ /* 0x000fe200030006ff */
[----:B------:R-:W-:-:S02]  /*a690*/  HADD2.F32 R94, -RZ, R91.H0_H0 ;  /* 0x2000005bff5e7230 */ /* 0x000fc40000004100 */
[-C--:B------:R-:W-:Y:S01]  /*a6a0*/  FFMA.FTZ R56, R56, R93.reuse, -R183 ;  /* 0x0000005d38387223 */ /* 0x080fe200000108b7 */
[--C-:B------:R-:W-:Y:S02]  /*a6b0*/  HADD2.F32 R44, -RZ, R57.reuse.H0_H0 ;  /* 0x20000039ff2c7230 */ /* 0x100fe40000004100 */
[----:B------:R-:W-:Y:S01]  /*a6c0*/  FFMA.FTZ R46, R46, R93, R95 ;  /* 0x0000005d2e2e7223 */ /* 0x000fe2000001005f */
[--C-:B------:R-:W-:Y:S02]  /*a6d0*/  HADD2.F32 R93, -RZ, R92.reuse.H0_H0 ;  /* 0x2000005cff5d7230 */ /* 0x100fe40000004100 */
[-C--:B------:R-:W-:Y:S01]  /*a6e0*/  FMUL.FTZ R95, R41, R94.reuse ;  /* 0x0000005e295f7220 */ /* 0x080fe20000410000 */
[----:B------:R-:W-:Y:S02]  /*a6f0*/  HADD2.F32 R57, -RZ, R57.H1_H1 ;  /* 0x30000039ff397230 */ /* 0x000fe40000004100 */
[----:B------:R-:W-:Y:S01]  /*a700*/  FMUL.FTZ R94, R44, R94 ;  /* 0x0000005e2c5e7220 */ /* 0x000fe20000410000 */
[----:B------:R-:W-:-:S02]  /*a710*/  HADD2.F32 R92, -RZ, R92.H1_H1 ;  /* 0x3000005cff5c7230 */ /* 0x000fc40000004100 */
[-C--:B------:R-:W-:Y:S01]  /*a720*/  FFMA.FTZ R44, R44, R93.reuse, -R95 ;  /* 0x0000005d2c2c7223 */ /* 0x080fe2000001085f */
[----:B------:R-:W-:Y:S01]  /*a730*/  SHF.R.U32.HI R95, RZ, 0x10, R59 ;  /* 0x00000010ff5f7819 */ /* 0x000fe2000001163b */
[----:B------:R-:W-:Y:S01]  /*a740*/  FFMA.FTZ R41, R41, R93, R94 ;  /* 0x0000005d29297223 */ /* 0x000fe2000001005e */
[----:B------:R-:W-:Y:S02]  /*a750*/  HADD2.F32 R93, -RZ, R58.H1_H1 ;  /* 0x3000003aff5d7230 */ /* 0x000fe40000004100 */
[----:B------:R-:W-:Y:S01]  /*a760*/  HADD2.F32 R58, -RZ, R91.H1_H1 ;  /* 0x3000005bff3a7230 */ /* 0x000fe20000004100 */
[----:B------:R-:W-:-:S04]  /*a770*/  LOP3.LUT R91, R59, 0xff0000ff, RZ, 0xc0, !PT ;  /* 0xff0000ff3b5b7812 */ /* 0x000fc800078ec0ff */
[-C--:B------:R-:W-:Y:S01]  /*a780*/  FMUL.FTZ R94, R93, R58.reuse ;  /* 0x0000003a5d5e7220 */ /* 0x080fe20000410000 */
[----:B------:R-:W-:-:S03]  /*a790*/  FMUL.FTZ R182, R57, R58 ;  /* 0x0000003a39b67220 */ /* 0x000fc60000410000 */
[-C--:B------:R-:W-:Y:S01]  /*a7a0*/  FFMA.FTZ R58, R57, R92.reuse, -R94 ;  /* 0x0000005c393a7223 */ /* 0x080fe2000001085e */
[----:B------:R-:W-:Y:S01]  /*a7b0*/  SHF.R.U32.HI R94, RZ, 0x8, R47 ;  /* 0x00000008ff5e7819 */ /* 0x000fe2000001162f */
[----:B------:R-:W-:Y:S01]  /*a7c0*/  FFMA.FTZ R57, R93, R92, R182 ;  /* 0x0000005c5d397223 */ /* 0x000fe200000100b6 */
[----:B------:R-:W-:Y:S02]  /*a7d0*/  SHF.R.U32.HI R92, RZ, 0x8, R59 ;  /* 0x00000008ff5c7819 */ /* 0x000fe4000001163b */
[----:B------:R-:W-:Y:S01]  /*a7e0*/  LOP3.LUT R59, R47, 0xff0000ff, RZ, 0xc0, !PT ;  /* 0xff0000ff2f3b7812 */ /* 0x000fe200078ec0ff */
[----:B------:R-:W-:Y:S01]  /*a7f0*/  IMAD.SHL.U32 R94, R94, 0x100, RZ ;  /* 0x000001005e5e7824 */ /* 0x000fe200078e00ff */
[----:B------:R-:W-:Y:S01]  /*a800*/  SHF.R.U32.HI R93, RZ, 0x10, R47 ;  /* 0x00000010ff5d7819 */ /* 0x000fe2000001162f */
[----:B------:R-:W-:Y:S01]  /*a810*/  IMAD.SHL.U32 R92, R92, 0x100, RZ ;  /* 0x000001005c5c7824 */ /* 0x000fe200078e00ff */
[----:B------:R-:W-:Y:S02]  /*a820*/  F2FP.SATFINITE.E4M3.F32.PACK_AB_MERGE_C R44, R58, R44, RZ ;  /* 0x0000002c3a2c723e */ /* 0x000fe400048070ff */
[----:B------:R-:W-:-:S02]  /*a830*/  LOP3.LUT R59, R59, 0xff00, R94, 0xf8, !PT ;  /* 0x0000ff003b3b7812 */ /* 0x000fc400078ef85e */
[----:B------:R-:W-:Y:S02]  /*a840*/  SHF.L.U32 R94, R93, 0x10, RZ ;  /* 0x000000105d5e7819 */ /* 0x000fe400000006ff */
[----:B------:R-:W-:Y:S01]  /*a850*/  LOP3.LUT R47, R91, 0xff00, R92, 0xf8, !PT ;  /* 0x0000ff005b2f7812 */ /* 0x000fe200078ef85c */
[----:B------:R-:W-:Y:S01]  /*a860*/  IMAD.U32 R92, R95, 0x10000, RZ ;  /* 0x000100005f5c7824 */ /* 0x000fe200078e00ff */
[----:B------:R-:W-:Y:S01]  /*a870*/  LOP3.LUT R93, R59, 0xff0000, R94, 0xf8, !PT ;  /* 0x00ff00003b5d7812 */ /* 0x000fe200078ef85e */
[----:B------:R-:W-:Y:S01]  /*a880*/  IMAD.MOV.U32 R94, RZ, RZ, R55 ;  /* 0x000000ffff5e7224 */ /* 0x000fe200078e0037 */
[----:B------:R-:W-:Y:S02]  /*a890*/  F2FP.F16.E4M3.UNPACK_B R91, R43 ;  /* 0x0000002bff5b723e */ /* 0x000fe400020006ff */
[----:B------:R-:W-:Y:S02]  /*a8a0*/  F2FP.F16.E4M3.UNPACK_B R95, R93 ;  /* 0x0000005dff5f723e */ /* 0x000fe400020006ff */
[-C--:B------:R-:W-:Y:S01]  /*a8b0*/  F2FP.F16.E4M3.UNPACK_B R55, R94.reuse ;  /* 0x0000005eff37723e */ /* 0x080fe200020006ff */
[----:B------:R-:W-:Y:S01]  /*a8c0*/  HADD2.F32 R183, -RZ, R91.H0_H0 ;  /* 0x2000005bffb77230 */ /* 0x000fe20000004100 */
[----:B------:R-:W-:Y:S01]  /*a8d0*/  LOP3.LUT R47, R47, 0xff0000, R92, 0xf8, !PT ;  /* 0x00ff00002f2f7812 */ /* 0x000fe200078ef85c */
[----:B------:R-:W-:Y:S01]  /*a8e0*/  HADD2.F32 R186, -RZ, R95.H0_H0 ;  /* 0x2000005fffba7230 */ /* 0x000fe20000004100 */
[----:B------:R-:W-:Y:S01]  /*a8f0*/  F2FP.F16.E4M3.UNPACK_B R94, R94.H1 ;  /* 0x0000005eff5e723e */ /* 0x000fe200030006ff */
[--C-:B------:R-:W-:Y:S01]  /*a900*/  HADD2.F32 R59, -RZ, R55.reuse.H0_H0 ;  /* 0x20000037ff3b7230 */ /* 0x100fe20000004100 */
[----:B------:R-:W-:Y:S01]  /*a910*/  F2FP.F16.E4M3.UNPACK_B R182, R47 ;  /* 0x0000002fffb6723e */ /* 0x000fe200020006ff */
[----:B------:R-:W-:Y:S01]  /*a920*/  HADD2.F32 R55, -RZ, R55.H1_H1 ;  /* 0x30000037ff377230 */ /* 0x000fe20000004100 */
[----:B------:R-:W-:Y:S01]  /*a930*/  F2FP.F16.E4M3.UNPACK_B R93, R93.H1 ;  /* 0x0000005dff5d723e */ /* 0x000fe200030006ff */
[----:B------:R-:W-:-:S02]  /*a940*/  HADD2.F32 R91, -RZ, R91.H1_H1 ;  /* 0x3000005bff5b7230 */ /* 0x000fc40000004100 */
[-C--:B------:R-:W-:Y:S01]  /*a950*/  FMUL.FTZ R92, R59, R186.reuse ;  /* 0x000000ba3b5c7220 */ /* 0x080fe20000410000 */
[--C-:B------:R-:W-:Y:S02]  /*a960*/  HADD2.F32 R184, -RZ, R182.reuse.H0_H0 ;  /* 0x200000b6ffb87230 */ /* 0x100fe40000004100 */
[----:B------:R-:W-:Y:S01]  /*a970*/  FMUL.FTZ R186, R183, R186 ;  /* 0x000000bab7ba7220 */ /* 0x000fe20000410000 */
[----:B------:R-:W-:Y:S01]  /*a980*/  HADD2.F32 R182, -RZ, R182.H1_H1 ;  /* 0x300000b6ffb67230 */ /* 0x000fe20000004100 */
[----:B------:R-:W-:Y:S01]  /*a990*/  F2FP.SATFINITE.E4M3.F32.PACK_AB_MERGE_C R57, R57, R41, RZ ;  /* 0x000000293939723e */ /* 0x000fe200048070ff */
[-C--:B------:R-:W-:Y:S01]  /*a9a0*/  FFMA.FTZ R92, R183, R184.reuse, -R92 ;  /* 0x000000b8b75c7223 */ /* 0x080fe2000001085c */
[----:B------:R-:W-:Y:S01]  /*a9b0*/  FFMA.FTZ R59, R59, R184, R186 ;  /* 0x000000b83b3b7223 */ /* 0x000fe200000100ba */
[----:B------:R-:W-:Y:S01]  /*a9c0*/  HADD2.F32 R184, -RZ, R95.H1_H1 ;  /* 0x3000005fffb87230 */ /* 0x000fe20000004100 */
[----:B------:R-:W-:Y:S01]  /*a9d0*/  F2FP.F16.E4M3.UNPACK_B R95, R43.H1 ;  /* 0x0000002bff5f723e */ /* 0x000fe200030006ff */
[----:B------:R-:W-:Y:S01]  /*a9e0*/  HADD2.F32 R183, -RZ, R94.H1_H1 ;  /* 0x3000005effb77230 */ /* 0x000fe20000004100 */
[----:B------:R-:W-:-:S02]  /*a9f0*/  F2FP.SATFINITE.E4M3.F32.PACK_AB_MERGE_C R41, R53, R56, R44 ;  /* 0x000000383529723e */ /* 0x000fc4000480702c */
[-C--:B------:R-:W-:Y:S01]  /*aa00*/  FMUL.FTZ R186, R55, R184.reuse ;  /* 0x000000b837ba7220 */ /* 0x080fe20000410000 */
[----:B------:R-:W-:Y:S01]  /*aa10*/  FMUL.FTZ R184, R91, R184 ;  /* 0x000000b85bb87220 */ /* 0x000fe20000410000 */
[----:B------:R-:W-:Y:S01]  /*aa20*/  HADD2.F32 R43, -RZ, R95.H0_H0 ;  /* 0x2000005fff2b7230 */ /* 0x000fe20000004100 */
[----:B------:R-:W-:Y:S01]  /*aa30*/  F2FP.SATFINITE.E4M3.F32.PACK_AB_MERGE_C R53, R45, R46, R57 ;  /* 0x0000002e2d35723e */ /* 0x000fe20004807039 */
[-C--:B------:R-:W-:Y:S01]  /*aa40*/  FFMA.FTZ R91, R91, R182.reuse, -R186 ;  /* 0x000000b65b5b7223 */ /* 0x080fe200000108ba */
[----:B------:R-:W-:Y:S01]  /*aa50*/  FFMA.FTZ R55, R55, R182, R184 ;  /* 0x000000b637377223 */ /* 0x000fe200000100b8 */
[----:B------:R-:W-:Y:S01]  /*aa60*/  F2FP.F16.E4M3.UNPACK_B R182, R47.H1 ;  /* 0x0000002fffb6723e */ /* 0x000fe200030006ff */
[----:B------:R-:W-:Y:S02]  /*aa70*/  HADD2.F32 R47, -RZ, R94.H0_H0 ;  /* 0x2000005eff2f7230 */ /* 0x000fe40000004100 */
        /* <DEDUP_REMOVED lines=8> */
[----:B------:R-:W-:Y:S02]  /*ab00*/  HADD2.F32 R182, -RZ, R182.H1_H1 ;  /* 0x300000b6ffb67230 */ /* 0x000fe40000004100 */
[-C--:B------:R-:W-:Y:S01]  /*ab10*/  FMUL.FTZ R184, R183, R94.reuse ;  /* 0x0000005eb7b87220 */ /* 0x080fe20000410000 */
[----:B------:R-:W-:-:S03]  /*ab20*/  FMUL.FTZ R186, R95, R94 ;  /* 0x0000005e5fba7220 */ /* 0x000fc60000410000 */
[-C--:B------:R-:W-:Y:S01]  /*ab30*/  FFMA.FTZ R94, R95, R182.reuse, -R184 ;  /* 0x000000b65f5e7223 */ /* 0x080fe200000108b8 */
[----:B------:R-:W-:Y:S02]  /*ab40*/  IMAD.MOV.U32 R95, RZ, RZ, R40 ;  /* 0x000000ffff5f7224 */ /* 0x000fe400078e0028 */
[----:B------:R-:W-:Y:S01]  /*ab50*/  FFMA.FTZ R93, R183, R182, R186 ;  /* 0x000000b6b75d7223 */ /* 0x000fe200000100ba */
[----:B------:R-:W-:Y:S02]  /*ab60*/  F2FP.F16.E4M3.UNPACK_B R40, R181.H1 ;  /* 0x000000b5ff28723e */ /* 0x000fe400030006ff */
[-C--:B------:R-:W-:Y:S02]  /*ab70*/  F2FP.F16.E4M3.UNPACK_B R183, R52.reuse.H1 ;  /* 0x00000034ffb7723e */ /* 0x080fe400030006ff */
[----:B------:R-:W-:Y:S01]  /*ab80*/  F2FP.F16.E4M3.UNPACK_B R182, R95.H1 ;  /* 0x0000005fffb6723e */ /* 0x000fe200030006ff */
[----:B------:R-:W-:Y:S01]  /*ab90*/  HADD2.F32 R189, -RZ, R40.H0_H0 ;  /* 0x20000028ffbd7230 */ /* 0x000fe20000004100 */
[----:B------:R-:W-:Y:S01]  /*aba0*/  F2FP.F16.E4M3.UNPACK_B R181, R181 ;  /* 0x000000b5ffb5723e */ /* 0x000fe200020006ff */
[----:B------:R-:W-:Y:S01]  /*abb0*/  HADD2.F32 R184, -RZ, R183.H0_H0 ;  /* 0x200000b7ffb87230 */ /* 0x000fe20000004100 */
[----:B------:R-:W-:Y:S01]  /*abc0*/  F2FP.F16.E4M3.UNPACK_B R52, R52 ;  /* 0x00000034ff34723e */ /* 0x000fe200020006ff */
[----:B------:R-:W-:Y:S01]  /*abd0*/  HADD2.F32 R186, -RZ, R182.H0_H0 ;  /* 0x200000b6ffba7230 */ /* 0x000fe20000004100 */
[----:B------:R-:W-:Y:S01]  /*abe0*/  F2FP.F16.E4M3.UNPACK_B R95, R95 ;  /* 0x0000005fff5f723e */ /* 0x000fe200020006ff */
[----:B------:R-:W-:-:S02]  /*abf0*/  HADD2.F32 R40, -RZ, R40.H1_H1 ;  /* 0x30000028ff287230 */ /* 0x000fc40000004100 */
[-C--:B------:R-:W-:Y:S01]  /*ac00*/  FMUL.FTZ R188, R184, R189.reuse ;  /* 0x000000bdb8bc7220 */ /* 0x080fe20000410000 */
[----:B------:R-:W-:Y:S02]  /*ac10*/  HADD2.F32 R183, -RZ, R183.H1_H1 ;  /* 0x300000b7ffb77230 */ /* 0x000fe40000004100 */
[C---:B------:R-:W-:Y:S01]  /*ac20*/  FMUL.FTZ R189, R186.reuse, R189 ;  /* 0x000000bdbabd7220 */ /* 0x040fe20000410000 */
[----:B------:R-:W-:Y:S02]  /*ac30*/  HADD2.F32 R182, -RZ, R182.H1_H1 ;  /* 0x300000b6ffb67230 */ /* 0x000fe40000004100 */
[----:B------:R-:W-:Y:S01]  /*ac40*/  FFMA.FTZ R188, R186, R187, -R188 ;  /* 0x000000bbbabc7223 */ /* 0x000fe200000108bc */
[----:B------:R-:W-:Y:S01]  /*ac50*/  F2FP.SATFINITE.E4M3.F32.PACK_AB_MERGE_C R43, R94, R43, RZ ;  /* 0x0000002b5e2b723e */ /* 0x000fe200048070ff */
[----:B------:R-:W-:Y:S01]  /*ac60*/  FFMA.FTZ R189, R184, R187, R189 ;  /* 0x000000bbb8bd7223 */ /* 0x000fe200000100bd */
[-C--:B------:R-:W-:Y:S01]  /*ac70*/  FMUL.FTZ R184, R183, R40.reuse ;  /* 0x00000028b7b87220 */ /* 0x080fe20000410000 */
[C---:B------:R-:W-:Y:S01]  /*ac80*/  FMUL.FTZ R40, R182.reuse, R40 ;  /* 0x00000028b6287220 */ /* 0x040fe20000410000 */
[----:B------:R-:W-:Y:S01]  /*ac90*/  HADD2.F32 R187, -RZ, R181.H0_H0 ;  /* 0x200000b5ffbb7230 */ /* 0x000fe20000004100 */
[----:B------:R-:W-:Y:S01]  /*aca0*/  F2FP.SATFINITE.E4M3.F32.PACK_AB_MERGE_C R43, R91, R92, R43 ;  /* 0x0000005c5b2b723e */ /* 0x000fe2000480702b */
[-C--:B------:R-:W-:Y:S01]  /*acb0*/  FFMA.FTZ R182, R182, R185.reuse, -R184 ;  /* 0x000000b9b6b67223 */ /* 0x080fe200000108b8 */
[----:B------:R-:W-:Y:S01]  /*acc0*/  FFMA.FTZ R40, R183, R185, R40 ;  /* 0x000000b9b7287223 */ /* 0x000fe20000010028 */
[----:B------:R-:W-:-:S02]  /*acd0*/  HADD2.F32 R183, -RZ, R52.H0_H0 ;  /* 0x20000034ffb77230 */ /* 0x000fc40000004100 */
[----:B------:R-:W-:Y:S01]  /*ace0*/  HADD2.F32 R185, -RZ, R95.H0_H0 ;  /* 0x2000005fffb97230 */ /* 0x000fe20000004100 */
        /* <DEDUP_REMOVED lines=10> */
[----:B------:R-:W-:Y:S01]  /*ad90*/  FMUL.FTZ R95, R52, R181 ;  /* 0x000000b5345f7220 */ /* 0x000fe20000410000 */
[-C--:B------:R-:W-:Y:S02]  /*ada0*/  F2FP.F16.E4M3.UNPACK_B R183, R178.reuse.H1 ;  /* 0x000000b2ffb7723e */ /* 0x080fe400030006ff */
[----:B------:R-:W-:Y:S01]  /*adb0*/  F2FP.F16.E4M3.UNPACK_B R178, R178 ;  /* 0x000000b2ffb2723e */ /* 0x000fe200020006ff */
[C---:B------:R-:W-:Y:S01]  /*adc0*/  FFMA.FTZ R95, R184.reuse, R179, -R95 ;  /* 0x000000b3b85f7223 */ /* 0x040fe2000001085f */
[----:B------:R-:W-:Y:S01]  /*add0*/  FMUL.FTZ R181, R184, R181 ;  /* 0x000000b5b8b57220 */ /* 0x000fe20000410000 */
[----:B------:R-:W-:Y:S01]  /*ade0*/  HADD2.F32 R185, -RZ, R183.H0_H0 ;  /* 0x200000b7ffb97230 */ /* 0x000fe20000004100 */
[----:B------:R-:W-:-:S02]  /*adf0*/  F2FP.SATFINITE.E4M3.F32.PACK_AB_MERGE_C R40, R40, R189, RZ ;  /* 0x000000bd2828723e */ /* 0x000fc400048070ff */
[----:B------:R-:W-:Y:S01]  /*ae00*/  F2FP.SATFINITE.E4M3.F32.PACK_AB_MERGE_C R186, R95, R186, R182 ;  /* 0x000000ba5fba723e */ /* 0x000fe200048070b6 */
[----:B------:R-:W-:Y:S02]  /*ae10*/  IMAD.MOV.U32 R95, RZ, RZ, R42 ;  /* 0x000000ffff5f7224 */ /* 0x000fe400078e002a */
[----:B------:R-:W-:Y:S01]  /*ae20*/  FFMA.FTZ R52, R52, R179, R181 ;  /* 0x000000b334347223 */ /* 0x000fe200000100b5 */
[----:B------:R-:W-:Y:S02]  /*ae30*/  F2FP.F16.E4M3.UNPACK_B R42, R180.H1 ;  /* 0x000000b4ff2a723e */ /* 0x000fe400030006ff */
[----:B------:R-:W-:Y:S02]  /*ae40*/  F2FP.F16.E4M3.UNPACK_B R181, R54.H1 ;  /* 0x00000036ffb5723e */ /* 0x000fe400030006ff */
[-C--:B------:R-:W-:Y:S01]  /*ae50*/  F2FP.F16.E4M3.UNPACK_B R179, R95.reuse.H1 ;  /* 0x0000005fffb3723e */ /* 0x080fe200030006ff */
[--C-:B------:R-:W-:Y:S01]  /*ae60*/  HADD2.F32 R190, -RZ, R42.reuse.H0_H0 ;  /* 0x2000002affbe7230 */ /* 0x100fe20000004100 */
        /* <DEDUP_REMOVED lines=11> */
[----:B------:R-:W-:Y:S01]  /*af20*/  F2FP.SATFINITE.E4M3.F32.PACK_AB_MERGE_C R52, R52, R187, R40 ;  /* 0x000000bb3434723e */ /* 0x000fe20004807028 */
[----:B------:R-:W-:Y:S01]  /*af30*/  FFMA.FTZ R190, R182, R185, R190 ;  /* 0x000000b9b6be7223 */ /* 0x000fe200000100be */
[----:B------:R-:W-:Y:S02]  /*af40*/  HADD2.F32 R182, -RZ, R183.H1_H1 ;  /* 0x300000b7ffb67230 */ /* 0x000fe40000004100 */
[-C--:B------:R-:W-:Y:S01]  /*af50*/  FMUL.FTZ R184, R181, R42.reuse ;  /* 0x0000002ab5b87220 */ /* 0x080fe20000410000 */
[----:B------:R-:W-:Y:S01]  /*af60*/  FMUL.FTZ R42, R179, R42 ;  /* 0x0000002ab32a7220 */ /* 0x000fe20000410000 */
[----:B------:R-:W-:Y:S01]  /*af70*/  HADD2.F32 R185, -RZ, R180.H0_H0 ;  /* 0x200000b4ffb97230 */ /* 0x000fe20000004100 */
[----:B------:R-:W-:Y:S01]  /*af80*/  F2FP.SATFINITE.E4M3.F32.PACK_AB_MERGE_C R40, R93, R47, RZ ;  /* 0x0000002f5d28723e */ /* 0x000fe200048070ff */
[----:B------:R-:W-:-:S02]  /*af90*/  HADD2.F32 R183, -RZ, R95.H0_H0 ;  /* 0x2000005fffb77230 */ /* 0x000fc40000004100 */
[-C--:B------:R-:W-:Y:S01]  /*afa0*/  FFMA.FTZ R42, R181, R182.reuse, R42 ;  /* 0x000000b6b52a7223 */ /* 0x080fe2000001002a */
[----:B------:R-:W-:Y:S02]  /*afb0*/  HADD2.F32 R181, -RZ, R54.H0_H0 ;  /* 0x20000036ffb57230 */ /* 0x000fe40000004100 */
[----:B------:R-:W-:Y:S01]  /*afc0*/  FFMA.FTZ R179, R179, R182, -R184 ;  /* 0x000000b6b3b37223 */ /* 0x000fe200000108b8 */
[----:B------:R-:W-:Y:S01]  /*afd0*/  HADD2.F32 R182, -RZ, R178.H0_H0 ;  /* 0x200000b2ffb67230 */ /* 0x000fe20000004100 */
[----:B------:R-:W-:Y:S01]  /*afe0*/  F2FP.SATFINITE.E4M3.F32.PACK_AB_MERGE_C R55, R55, R59, R40 ;  /* 0x0000003b3737723e */ /* 0x000fe20004807028 */
[----:B------:R-:W-:Y:S02]  /*aff0*/  HADD2.F32 R180, -RZ, R180.H1_H1 ;  /* 0x300000b4ffb47230 */ /* 0x000fe40000004100 */
[-C--:B------:R-:W-:Y:S01]  /*b000*/  FMUL.FTZ R184, R181, R185.reuse ;  /* 0x000000b9b5b87220 */ /* 0x080fe20000410000 */
[----:B------:R-:W-:Y:S01]  /*b010*/  FMUL.FTZ R185, R183, R185 ;  /* 0x000000b9b7b97220 */ /* 0x000fe20000410000 */
[----:B------:R-:W-:Y:S01]  /*b020*/  HADD2.F32 R95, -RZ, R95.H1_H1 ;  /* 0x3000005fff5f7230 */ /* 0x000fe20000004100 */
[----:B------:R-:W-:Y:S01]  /*b030*/  F2FP.SATFINITE.E4M3.F32.PACK_AB_MERGE_C R179, R179, R188, RZ ;  /* 0x000000bcb3b3723e */ /* 0x000fe200048070ff */
[----:B------:R-:W-:-:S02]  /*b040*/  HADD2.F32 R178, -RZ, R178.H1_H1 ;  /* 0x300000b2ffb27230 */ /* 0x000fc40000004100 */
[-C--:B------:R-:W-:Y:S01]  /*b050*/  FFMA.FTZ R185, R181, R182.reuse, R185 ;  /* 0x000000b6b5b97223 */ /* 0x080fe200000100b9 */
[----:B------:R-:W-:Y:S02]  /*b060*/  HADD2.F32 R181, -RZ, R54.H1_H1 ;  /* 0x30000036ffb57230 */ /* 0x000fe40000004100 */
[----:B------:R-:W-:Y:S01]  /*b070*/  FFMA.FTZ R184, R183, R182, -R184 ;  /* 0x000000b6b7b87223 */ /* 0x000fe200000108b8 */
[----:B------:R-:W-:Y:S02]  /*b080*/  IMAD.MOV.U32 R40, RZ, RZ, R186 ;  /* 0x000000ffff287224 */ /* 0x000fe400078e00ba */
[-C--:B------:R-:W-:Y:S01]  /*b090*/  FMUL.FTZ R54, R181, R180.reuse ;  /* 0x000000b4b5367220 */ /* 0x080fe20000410000 */
[----:B------:R-:W-:-:S03]  /*b0a0*/  FMUL.FTZ R180, R95, R180 ;  /* 0x000000b45fb47220 */ /* 0x000fc60000410000 */
[-C--:B------:R-:W-:Y:S01]  /*b0b0*/  FFMA.FTZ R95, R95, R178.reuse, -R54 ;  /* 0x000000b25f5f7223 */ /* 0x080fe20000010836 */
[----:B------:R-:W-:Y:S01]  /*b0c0*/  FFMA.FTZ R178, R181, R178, R180 ;  /* 0x000000b2b5b27223 */ /* 0x000fe200000100b4 */
[----:B------:R-:W-:-:S03]  /*b0d0*/  F2FP.SATFINITE.E4M3.F32.PACK_AB_MERGE_C R54, R42, R190, RZ ;  /* 0x000000be2a36723e */ /* 0x000fc600048070ff */
[----:B------:R-:W-:Y:S02]  /*b0e0*/  F2FP.SATFINITE.E4M3.F32.PACK_AB_MERGE_C R42, R95, R184, R179 ;  /* 0x000000b85f2a723e */ /* 0x000fe400048070b3 */
[----:B------:R-:W-:-:S07]  /*b0f0*/  F2FP.SATFINITE.E4M3.F32.PACK_AB_MERGE_C R54, R178, R185, R54 ;  /* 0x000000b9b236723e */ /* 0x000fce0004807036 */
.L_x_552:
[----:B------:R-:W-:Y:S05]  /*b100*/  BSYNC B3 ;  /* 0x0000000000037941 */ /* 0x000fea0003800000 */
.L_x_551:
[----:B------:R-:W-:-:S13]  /*b110*/  ISETP.GE.AND P4, PT, R90, R150, PT ;  /* 0x000000965a00720c */ /* 0x000fda0003f86270 */
[--C-:B------:R-:W-:Y:S02]  /*b120*/  @!P4 SHF.R.S32.HI R44, RZ, 0x1f, R90.reuse ;  /* 0x0000001fff2cc819 */ /* 0x100fe4000001145a */
[----:B------:R-:W-:-:S04]  /*b130*/  @!P4 IADD3 R47, P5, P6, R116, R138, R90 ;  /* 0x0000008a742fc210 */ /* 0x000fc80007ebe05a */
[----:B------:R-:W-:Y:S02]  /*b140*/  @!P4 IADD3.X R56, R4, R177, R44, P5, P6 ;  /* 0x000000b10438c210 */ /* 0x000fe40002fec42c */
[----:B------:R-:W-:-:S04]  /*b150*/  IADD3 R44, P5, R89, R122, RZ ;  /* 0x0000007a592c7210 */ /* 0x000fc80007fbe0ff */
[----:B------:R-:W-:Y:S02]  /*b160*/  IADD3.X R45, R88, R123, RZ, P5, !PT ;  /* 0x0000007b582d7210 */ /* 0x000fe40002ffe4ff */
[----:B------:R-:W-:-:S03]  /*b170*/  @!P4 IADD3 R46, P5, R47, R122, RZ ;  /* 0x0000007a2f2ec210 */ /* 0x000fc60007fbe0ff */
[----:B0-----:R3:W-:Y:S02]  /*b180*/  STG.E.128 desc[UR54][R44.64], R40 ;  /* 0x000000282c007986 */ /* 0x0017e4000c101d36 */
[----:B------:R-:W-:-:S05]  /*b190*/  @!P4 IMAD.X R47, R56, 0x1, R123, P5 ;  /* 0x00000001382fc824 */ /* 0x000fca00028e067b */
[----:B-1----:R3:W-:Y:S03]  /*b1a0*/  @!P4 STG.E.128 desc[UR54][R46.64], R52 ;  /* 0x000000342e00c986 */ /* 0x0027e6000c101d36 */
.L_x_550:
[----:B------:R-:W-:Y:S05]  /*b1b0*/  BSYNC B2 ;  /* 0x0000000000027941 */ /* 0x000fea0003800000 */
.L_x_549:
[----:B------:R-:W-:-:S13]  /*b1c0*/  ISETP.NE.AND P4, PT, R36, RZ, PT ;  /* 0x000000ff2400720c */ /* 0x000fda0003f85270 */
[----:B------:R-:W-:Y:S05]  /*b1d0*/  @!P4 BRA `(.L_x_544) ;  /* 0x0000000c00e0c947 */ /* 0x000fea0003800000 */
[----:B0--3--:R-:W3:Y:S01]  /*b1e0*/  LDL R40, [R1+0x10] ;  /* 0x0000100001287983 */ /* 0x009ee20000100800 */
[----:B------:R-:W-:Y:S01]  /*b1f0*/  IADD3 R53, P4, P5, R116, R138, R29 ;  /* 0x0000008a74357210 */ /* 0x000fe20007d9e01d */
[----:B------:R-:W-:Y:S03]  /*b200*/  BSSY B2, `(.L_x_553) ;  /* 0x00000eb000027945 */ /* 0x000fe60003800000 */
[----:B------:R-:W-:Y:S02]  /*b210*/  IADD3.X R52, R4, R177, R32, P4, P5 ;  /* 0x000000b104347210 */ /* 0x000fe400027ea420 */
[----:B------:R-:W-:Y:S02]  /*b220*/  ISETP.GE.AND P4, PT, R6, R131, PT ;  /* 0x000000830600720c */ /* 0x000fe40003f86270 */
[----:B---3--:R-:W-:-:S04]  /*b230*/  LOP3.LUT P6, RZ, R40, 0x1, RZ, 0xc0, !PT ;  /* 0x0000000128ff7812 */ /* 0x008fc800078cc0ff */
[----:B------:R-:W-:-:S04]  /*b240*/  SEL R40, R99, R155, !P6 ;  /* 0x0000009b63287207 */ /* 0x000fc80007000000 */
[----:B------:R-:W-:-:S04]  /*b250*/  SHF.R.S32.HI R41, RZ, 0x1f, R40 ;  /* 0x0000001fff297819 */ /* 0x000fc80000011428 */
[----:B------:R-:W-:-:S04]  /*b260*/  LEA.HI R41, R41, R40, RZ, 0x5 ;  /* 0x0000002829297211 */ /* 0x000fc800078f28ff */
        /* <DEDUP_REMOVED lines=10> */
[----:B------:R-:W-:Y:S02]  /*b310*/  IMAD R43, R17, 0x7800, R40 ;  /* 0x00007800112b7824 */ /* 0x000fe400078e0228 */
[----:B------:R-:W-:-:S03]  /*b320*/  IMAD.IADD R41, R16, 0x1, R41 ;  /* 0x0000000110297824 */ /* 0x000fc600078e0229 */
[----:B------:R-:W-:-:S03]  /*b330*/  IADD3 R44, R16, R43, RZ ;  /* 0x0000002b102c7210 */ /* 0x000fc60007ffe0ff */
[----:B------:R-:W0:Y:S04]  /*b340*/  LDS.128 R40, [R41+0x1a400] ;  /* 0x01a4000029287984 */ /* 0x000e280000000c00 */
[----:B------:R-:W1:Y:S01]  /*b350*/  LDS.128 R44, [R44+0x1a400] ;  /* 0x01a400002c2c7984 */ /* 0x000e620000000c00 */
[----:B------:R-:W-:Y:S05]  /*b360*/  @P4 BRA `(.L_x_554) ;  /* 0x0000000c00504947 */ /* 0x000fea0003800000 */
[----:B------:R-:W-:Y:S01]  /*b370*/  SHF.R.U32.HI R48, RZ, 0x8, R61 ;  /* 0x00000008ff307819 */ /* 0x000fe2000001163d */
[----:B0-----:R-:W-:Y:S01]  /*b380*/  IMAD.MOV.U32 R54, RZ, RZ, R40 ;  /* 0x000000ffff367224 */ /* 0x001fe200078e0028 */
[----:B------:R-:W-:Y:S01]  /*b390*/  LOP3.LUT R59, R61, 0xff0000ff, RZ, 0xc0, !PT ;  /* 0xff0000ff3d3b7812 */ /* 0x000fe200078ec0ff */
[----:B-1----:R-:W-:Y:S01]  /*b3a0*/  IMAD.MOV.U32 R56, RZ, RZ, R44 ;  /* 0x000000ffff387224 */ /* 0x002fe200078e002c */
[----:B------:R-:W-:Y:S01]  /*b3b0*/  SHF.R.U32.HI R88, RZ, 0x8, R63 ;  /* 0x00000008ff587819 */ /* 0x000fe2000001163f */
[----:B------:R-:W-:Y:S01]  /*b3c0*/  IMAD.SHL.U32 R40, R48, 0x100, RZ ;  /* 0x0000010030287824 */ /* 0x000fe200078e00ff */
[----:B------:R-:W-:Y:S01]  /*b3d0*/  SHF.R.U32.HI R89, RZ, 0x10, R61 ;  /* 0x00000010ff597819 */ /* 0x000fe2000001163d */
[----:B------:R-:W-:Y:S01]  /*b3e0*/  IMAD.MOV.U32 R48, RZ, RZ, R42 ;  /* 0x000000ffff307224 */ /* 0x000fe200078e002a */
[----:B------:R-:W-:Y:S02]  /*b3f0*/  LOP3.LUT R61, R63, 0xff0000ff, RZ, 0xc0, !PT ;  /* 0xff0000ff3f3d7812 */ /* 0x000fe400078ec0ff */
[----:B------:R-:W-:Y:S01]  /*b400*/  LOP3.LUT R59, R59, 0xff00, R40, 0xf8, !PT ;  /* 0x0000ff003b3b7812 */ /* 0x000fe200078ef828 */
[----:B------:R-:W-:Y:S01]  /*b410*/  IMAD.SHL.U32 R40, R88, 0x100, RZ ;  /* 0x0000010058287824 */ /* 0x000fe200078e00ff */
[----:B------:R-:W-:Y:S01]  /*b420*/  SHF.R.U32.HI R62, RZ, 0x8, R49 ;  /* 0x00000008ff3e7819 */ /* 0x000fe20000011631 */
[----:B------:R-:W-:Y:S01]  /*b430*/  IMAD.U32 R44, R89, 0x10000, RZ ;  /* 0x00010000592c7824 */ /* 0x000fe200078e00ff */
[----:B------:R-:W-:-:S02]  /*b440*/  SHF.R.U32.HI R58, RZ, 0x10, R63 ;  /* 0x00000010ff3a7819 */ /* 0x000fc4000001163f */
[----:B------:R-:W-:Y:S01]  /*b450*/  SHF.R.U32.HI R60, RZ, 0x8, R51 ;  /* 0x00000008ff3c7819 */ /* 0x000fe20000011633 */
[----:B------:R-:W-:Y:S01]  /*b460*/  IMAD.SHL.U32 R42, R62, 0x100, RZ ;  /* 0x000001003e2a7824 */ /* 0x000fe200078e00ff */
[----:B------:R-:W-:Y:S02]  /*b470*/  SHF.R.U32.HI R50, RZ, 0x10, R49 ;  /* 0x00000010ff327819 */ /* 0x000fe40000011631 */
[----:B------:R-:W-:Y:S02]  /*b480*/  LOP3.LUT R63, R49, 0xff0000ff, RZ, 0xc0, !PT ;  /* 0xff0000ff313f7812 */ /* 0x000fe400078ec0ff */
[----:B------:R-:W-:Y:S02]  /*b490*/  LOP3.LUT R61, R61, 0xff00, R40, 0xf8, !PT ;  /* 0x0000ff003d3d7812 */ /* 0x000fe400078ef828 */
[----:B------:R-:W-:Y:S01]  /*b4a0*/  MOV R49, R46 ;  /* 0x0000002e00317202 */ /* 0x000fe20000000f00 */
[----:B------:R-:W-:Y:S01]  /*b4b0*/  IMAD.SHL.U32 R46, R60, 0x100, RZ ;  /* 0x000001003c2e7824 */ /* 0x000fe200078e00ff */
[----:B------:R-:W-:-:S02]  /*b4c0*/  LOP3.LUT R44, R59, 0xff0000, R44, 0xf8, !PT ;  /* 0x00ff00003b2c7812 */ /* 0x000fc400078ef82c */
[----:B------:R-:W-:Y:S02]  /*b4d0*/  SHF.L.U32 R40, R58, 0x10, RZ ;  /* 0x000000103a287819 */ /* 0x000fe400000006ff */
[----:B------:R-:W-:Y:S02]  /*b4e0*/  SHF.R.U32.HI R57, RZ, 0x10, R51 ;  /* 0x00000010ff397819 */ /* 0x000fe40000011633 */
[----:B------:R-:W-:Y:S02]  /*b4f0*/  F2FP.F16.E4M3.UNPACK_B R62, R165.H1 ;  /* 0x000000a5ff3e723e */ /* 0x000fe400030006ff */
[----:B------:R-:W-:Y:S02]  /*b500*/  F2FP.F16.E4M3.UNPACK_B R59, R56.H1 ;  /* 0x00000038ff3b723e */ /* 0x000fe400030006ff */
[----:B------:R-:W-:Y:S02]  /*b510*/  LOP3.LUT R51, R51, 0xff0000ff, RZ, 0xc0, !PT ;  /* 0xff0000ff33337812 */ /* 0x000fe400078ec0ff */
[----:B------:R-:W-:Y:S01]  /*b520*/  F2FP.F16.E4M3.UNPACK_B R58, R54.H1 ;  /* 0x00000036ff3a723e */ /* 0x000fe200030006ff */
[----:B------:R-:W-:Y:S01]  /*b530*/  HADD2.F32 R60, -RZ, R59.H0_H0 ;  /* 0x2000003bff3c7230 */ /* 0x000fe20000004100 */
[----:B------:R-:W-:-:S02]  /*b540*/  LOP3.LUT R40, R61, 0xff0000, R40, 0xf8, !PT ;  /* 0x00ff00003d287812 */ /* 0x000fc400078ef828 */
[----:B------:R-:W-:Y:S01]  /*b550*/  LOP3.LUT R63, R63, 0xff00, R42, 0xf8, !PT ;  /* 0x0000ff003f3f7812 */ /* 0x000fe200078ef82a */
[----:B------:R-:W-:Y:S01]  /*b560*/  HADD2.F32 R42, -RZ, R62.H0_H0 ;  /* 0x2000003eff2a7230 */ /* 0x000fe20000004100 */
[----:B------:R-:W-:Y:S02]  /*b570*/  F2FP.F16.E4M3.UNPACK_B R61, R167.H1 ;  /* 0x000000a7ff3d723e */ /* 0x000fe400030006ff */
[----:B------:R-:W-:Y:S01]  /*b580*/  LOP3.LUT R89, R51, 0xff00, R46, 0xf8, !PT ;  /* 0x0000ff0033597812 */ /* 0x000fe200078ef82e */
[----:B------:R-:W-:Y:S02]  /*b590*/  HADD2.F32 R51, -RZ, R58.H0_H0 ;  /* 0x2000003aff337230 */ /* 0x000fe40000004100 */
[----:B------:R-:W-:Y:S01]  /*b5a0*/  FMUL.FTZ R88, R60, R42 ;  /* 0x0000002a3c587220 */ /* 0x000fe20000410000 */
[----:B------:R-:W-:Y:S01]  /*b5b0*/  IMAD.U32 R46, R50, 0x10000, RZ ;  /* 0x00010000322e7824 */ /* 0x000fe200078e00ff */
[----:B------:R-:W-:Y:S01]  /*b5c0*/  F2FP.F16.E4M3.UNPACK_B R165, R165 ;  /* 0x000000a5ffa5723e */ /* 0x000fe200020006ff */
[----:B------:R-:W-:-:S02]  /*b5d0*/  IMAD.U32 R50, R57, 0x10000, RZ ;  /* 0x0001000039327824 */ /* 0x000fc400078e00ff */
[----:B------:R-:W-:Y:S01]  /*b5e0*/  FMUL.FTZ R91, R51, R42 ;  /* 0x0000002a335b7220 */ /* 0x000fe20000410000 */
[--C-:B------:R-:W-:Y:S01]  /*b5f0*/  HADD2.F32 R57, -RZ, R61.reuse.H0_H0 ;  /* 0x2000003dff397230 */ /* 0x100fe20000004100 */
[----:B------:R-:W-:Y:S01]  /*b600*/  LOP3.LUT R46, R63, 0xff0000, R46, 0xf8, !PT ;  /* 0x00ff00003f2e7812 */ /* 0x000fe200078ef82e */
[----:B------:R-:W-:Y:S01]  /*b610*/  HADD2.F32 R58, -RZ, R58.H1_H1 ;  /* 0x3000003aff3a7230 */ /* 0x000fe20000004100 */
[----:B------:R-:W-:Y:S01]  /*b620*/  LOP3.LUT R42, R89, 0xff0000, R50, 0xf8, !PT ;  /* 0x00ff0000592a7812 */ /* 0x000fe200078ef832 */
[----:B------:R-:W-:Y:S02]  /*b630*/  HADD2.F32 R63, -RZ, R61.H1_H1 ;  /* 0x3000003dff3f7230 */ /* 0x000fe40000004100 */
[-C--:B------:R-:W-:Y:S01]  /*b640*/  FFMA.FTZ R50, R51, R57.reuse, -R88 ;  /* 0x0000003933327223 */ /* 0x080fe20000010858 */
[----:B------:R-:W-:Y:S01]  /*b650*/  FFMA.FTZ R51, R60, R57, R91 ;  /* 0x000000393c337223 */ /* 0x000fe2000001005b */
[----:B------:R-:W-:Y:S01]  /*b660*/  HADD2.F32 R57, -RZ, R62.H1_H1 ;  /* 0x3000003eff397230 */ /* 0x000fe20000004100 */
[----:B------:R-:W-:Y:S01]  /*b670*/  F2FP.F16.E4M3.UNPACK_B R60, R56 ;  /* 0x00000038ff3c723e */ /* 0x000fe200020006ff */
[----:B------:R-:W-:Y:S01]  /*b680*/  HADD2.F32 R62, -RZ, R59.H1_H1 ;  /* 0x3000003bff3e7230 */ /* 0x000fe20000004100 */
[----:B------:R-:W-:Y:S01]  /*b690*/  F2FP.F16.E4M3.UNPACK_B R59, R54 ;  /* 0x00000036ff3b723e */ /* 0x000fe200020006ff */
[----:B------:R-:W-:-:S02]  /*b6a0*/  HADD2.F32 R88, -RZ, R165.H0_H0 ;  /* 0x200000a5ff587230 */ /* 0x000fc40000004100 */
[----:B------:R-:W-:Y:S01]  /*b6b0*/  FMUL.FTZ R91, R58, R57 ;  /* 0x000000393a5b7220 */ /* 0x000fe20000410000 */
[----:B------:R-:W-:Y:S01]  /*b6c0*/  F2FP.F16.E4M3.UNPACK_B R167, R167 ;  /* 0x000000a7ffa7723e */ /* 0x000fe200020006ff */
[C---:B------:R-:W-:Y:S01]  /*b6d0*/  FMUL.FTZ R89, R62.reuse, R57 ;  /* 0x000000393e597220 */ /* 0x040fe20000410000 */
[--C-:B------:R-:W-:Y:S02]  /*b6e0*/  HADD2.F32 R61, -RZ, R60.reuse.H0_H0 ;  /* 0x2000003cff3d7230 */ /* 0x100fe40000004100 */
[-C--:B------:R-:W-:Y:S01]  /*b6f0*/  FFMA.FTZ R54, R62, R63.reuse, R91 ;  /* 0x0000003f3e367223 */ /* 0x080fe2000001005b */
[----:B------:R-:W-:Y:S02]  /*b700*/  HADD2.F32 R56, -RZ, R59.H0_H0 ;  /* 0x2000003bff387230 */ /* 0x000fe40000004100 */
[----:B------:R-:W-:Y:S01]  /*b710*/  FFMA.FTZ R57, R58, R63, -R89 ;  /* 0x0000003f3a397223 */ /* 0x000fe20000010859 */
[----:B------:R-:W-:Y:S02]  /*b720*/  HADD2.F32 R165, -RZ, R165.H1_H1 ;  /* 0x300000a5ffa57230 */ /* 0x000fe40000004100 */
[----:B------:R-:W-:Y:S01]  /*b730*/  FMUL.FTZ R63, R61, R88 ;  /* 0x000000583d3f7220 */ /* 0x000fe20000410000 */
[----:B------:R-:W-:-:S02]  /*b740*/  HADD2.F32 R62, -RZ, R60.H1_H1 ;  /* 0x3000003cff3e7230 */ /* 0x000fc40000004100 */
[----:B------:R-:W-:Y:S01]  /*b750*/  FMUL.FTZ R88, R56, R88 ;  /* 0x0000005838587220 */ /* 0x000fe20000410000 */
[----:B------:R-:W-:Y:S01]  /*b760*/  HADD2.F32 R58, -RZ, R167.H0_H0 ;  /* 0x200000a7ff3a7230 */ /* 0x000fe20000004100 */
[----:B------:R-:W-:Y:S01]  /*b770*/  F2FP.F16.E4M3.UNPACK_B R89, R166.H1 ;  /* 0x000000a6ff59723e */ /* 0x000fe200030006ff */
[----:B------:R-:W-:Y:S02]  /*b780*/  HADD2.F32 R59, -RZ, R59.H1_H1 ;  /* 0x3000003bff3b7230 */ /* 0x000fe40000004100 */
[----:B------:R-:W-:Y:S01]  /*b790*/  FMUL.FTZ R60, R62, R165 ;  /* 0x000000a53e3c7220 */ /* 0x000fe20000410000 */
[----:B------:R-:W-:Y:S02]  /*b7a0*/  HADD2.F32 R167, -RZ, R167.H1_H1 ;  /* 0x300000a7ffa77230 */ /* 0x000fe40000004100 */
[-C--:B------:R-:W-:Y:S01]  /*b7b0*/  FFMA.FTZ R56, R56, R58.reuse, -R63 ;  /* 0x0000003a38387223 */ /* 0x080fe2000001083f */
[----:B------:R-:W-:Y:S01]  /*b7c0*/  FFMA.FTZ R58, R61, R58, R88 ;  /* 0x0000003a3d3a7223 */ /* 0x000fe20000010058 */
[----:B------:R-:W-:Y:S01]  /*b7d0*/  F2FP.F16.E4M3.UNPACK_B R63, R49.H1 ;  /* 0x00000031ff3f723e */ /* 0x000fe200030006ff */
[C---:B------:R-:W-:Y:S01]  /*b7e0*/  FMUL.FTZ R165, R59.reuse, R165 ;  /* 0x000000a53ba57220 */ /* 0x040fe20000410000 */
[----:B------:R-:W-:Y:S01]  /*b7f0*/  FFMA.FTZ R61, R59, R167, -R60 ;  /* 0x000000a73b3d7223 */ /* 0x000fe2000001083c */
[----:B------:R-:W-:Y:S01]  /*b800*/  F2FP.F16.E4M3.UNPACK_B R60, R48.H1 ;  /* 0x00000030ff3c723e */ /* 0x000fe200030006ff */
[----:B------:R-:W-:Y:S01]  /*b810*/  HADD2.F32 R93, -RZ, R89.H0_H0 ;  /* 0x20000059ff5d7230 */ /* 0x000fe20000004100 */
[----:B------:R-:W-:Y:S01]  /*b820*/  F2FP.F16.E4M3.UNPACK_B R90, R176.H1 ;  /* 0x000000b0ff5a723e */ /* 0x000fe200030006ff */
[----:B------:R-:W-:-:S02]  /*b830*/  HADD2.F32 R88, -RZ, R63.H0_H0 ;  /* 0x2000003fff587230 */ /* 0x000fc40000004100 */
[----:B------:R-:W-:Y:S01]  /*b840*/  FFMA.FTZ R59, R62, R167, R165 ;  /* 0x000000a73e3b7223 */ /* 0x000fe200000100a5 */
[----:B------:R-:W-:Y:S01]  /*b850*/  HADD2.F32 R62, -RZ, R60.H0_H0 ;  /* 0x2000003cff3e7230 */ /* 0x000fe20000004100 */
[----:B------:R-:W-:Y:S01]  /*b860*/  F2FP.F16.E4M3.UNPACK_B R166, R166 ;  /* 0x000000a6ffa6723e */ /* 0x000fe200020006ff */
[----:B------:R-:W-:Y:S02]  /*b870*/  HADD2.F32 R92, -RZ, R89.H1_H1 ;  /* 0x30000059ff5c7230 */ /* 0x000fe40000004100 */
[-C--:B------:R-:W-:Y:S01]  /*b880*/  FMUL.FTZ R95, R88, R93.reuse ;  /* 0x0000005d585f7220 */ /* 0x080fe20000410000 */
[----:B------:R-:W-:Y:S02]  /*b890*/  HADD2.F32 R91, -RZ, R90.H0_H0 ;  /* 0x2000005aff5b7230 */ /* 0x000fe40000004100 */
[----:B------:R-:W-:Y:S01]  /*b8a0*/  FMUL.FTZ R93, R62, R93 ;  /* 0x0000005d3e5d7220 */ /* 0x000fe20000410000 */
[----:B------:R-:W-:Y:S01]  /*b8b0*/  HADD2.F32 R89, -RZ, R63.H1_H1 ;  /* 0x3000003fff597230 */ /* 0x000fe20000004100 */
[----:B------:R-:W-:Y:S01]  /*b8c0*/  F2FP.F16.E4M3.UNPACK_B R48, R48 ;  /* 0x00000030ff30723e */ /* 0x000fe200020006ff */
[----:B------:R-:W-:-:S02]  /*b8d0*/  HADD2.F32 R63, -RZ, R60.H1_H1 ;  /* 0x3000003cff3f7230 */ /* 0x000fc40000004100 */
[-C--:B------:R-:W-:Y:S01]  /*b8e0*/  FFMA.FTZ R60, R62, R91.reuse, -R95 ;  /* 0x0000005b3e3c7223 */ /* 0x080fe2000001085f */
[----:B------:R-:W-:Y:S02]  /*b8f0*/  HADD2.F32 R90, -RZ, R90.H1_H1 ;  /* 0x3000005aff5a7230 */ /* 0x000fe40000004100 */
[-C--:B------:R-:W-:Y:S01]  /*b900*/  FMUL.FTZ R94, R89, R92.reuse ;  /* 0x0000005c595e7220 */ /* 0x080fe20000410000 */
[----:B------:R-:W-:Y:S01]  /*b910*/  FFMA.FTZ R62, R88, R91, R93 ;  /* 0x0000005b583e7223 */ /* 0x000fe2000001005d */
[C---:B------:R-:W-:Y:S01]  /*b920*/  FMUL.FTZ R92, R63.reuse, R92 ;  /* 0x0000005c3f5c7220 */ /* 0x040fe20000410000 */
[----:B------:R-:W-:Y:S01]  /*b930*/  F2FP.F16.E4M3.UNPACK_B R88, R49 ;  /* 0x00000031ff58723e */ /* 0x000fe200020006ff */
[----:B------:R-:W-:Y:S01]  /*b940*/  FFMA.FTZ R63, R63, R90, -R94 ;  /* 0x0000005a3f3f7223 */ /* 0x000fe2000001085e */
[----:B------:R-:W-:Y:S01]  /*b950*/  F2FP.F16.E4M3.UNPACK_B R176, R176 ;  /* 0x000000b0ffb0723e */ /* 0x000fe200020006ff */
[----:B------:R-:W-:Y:S01]  /*b960*/  FFMA.FTZ R89, R89, R90, R92 ;  /* 0x0000005a59597223 */ /* 0x000fe2000001005c */
[----:B------:R-:W-:Y:S01]  /*b970*/  HADD2.F32 R92, -RZ, R166.H0_H0 ;  /* 0x200000a6ff5c7230 */ /* 0x000fe20000004100 */
[----:B------:R-:W-:Y:S01]  /*b980*/  F2FP.SATFINITE.E4M3.F32.PACK_AB_MERGE_C R50, R57, R50, RZ ;  /* 0x000000323932723e */ /* 0x000fe200048070ff */
[----:B------:R-:W-:Y:S01]  /*b990*/  HADD2.F32 R90, -RZ, R88.H0_H0 ;  /* 0x20000058ff5a7230 */ /* 0x000fe20000004100 */
[----:B------:R-:W-:Y:S01]  /*b9a0*/  F2FP.SATFINITE.E4M3.F32.PACK_AB_MERGE_C R54, R54, R51, RZ ;  /* 0x000000333636723e */ /* 0x000fe200048070ff */
[----:B------:R-:W-:Y:S01]  /*b9b0*/  HADD2.F32 R95, -RZ, R166.H1_H1 ;  /* 0x300000a6ff5f7230 */ /* 0x000fe20000004100 */
[----:B------:R-:W-:Y:S01]  /*b9c0*/  F2FP.SATFINITE.E4M3.F32.PACK_AB_MERGE_C R60, R63, R60, RZ ;  /* 0x0000003c3f3c723e */ /* 0x000fe200048070ff */
[----:B------:R-:W-:-:S02]  /*b9d0*/  HADD2.F32 R49, -RZ, R48.H0_H0 ;  /* 0x20000030ff317230 */ /* 0x000fc40000004100 */
[----:B------:R-:W-:Y:S01]  /*b9e0*/  FMUL.FTZ R94, R90, R92 ;  /* 0x0000005c5a5e7220 */ /* 0x000fe20000410000 */
[----:B------:R-:W-:Y:S01]  /*b9f0*/  HADD2.F32 R88, -RZ, R88.H1_H1 ;  /* 0x30000058ff587230 */ /* 0x000fe20000004100 */
[----:B------:R-:W-:Y:S01]  /*ba00*/  F2FP.SATFINITE.E4M3.F32.PACK_AB_MERGE_C R51, R61, R56, R50 ;  /* 0x000000383d33723e */ /* 0x000fe20004807032 */
[----:B------:R-:W-:Y:S02]  /*ba10*/  HADD2.F32 R48, -RZ, R48.H1_H1 ;  /* 0x30000030ff307230 */ /* 0x000fe40000004100 */
[C---:B------:R-:W-:Y:S01]  /*ba20*/  FMUL.FTZ R165, R49.reuse, R92 ;  /* 0x0000005c31a57220 */ /* 0x040fe20000410000 */
[--C-:B------:R-:W-:Y:S02]  /*ba30*/  HADD2.F32 R91, -RZ, R176.reuse.H0_H0 ;  /* 0x200000b0ff5b7230 */ /* 0x100fe40000004100 */
[-C--:B------:R-:W-:Y:S01]  /*ba40*/  FMUL.FTZ R167, R88, R95.reuse ;  /* 0x0000005f58a77220 */ /* 0x080fe20000410000 */
[----:B------:R-:W-:Y:S02]  /*ba50*/  HADD2.F32 R93, -RZ, R176.H1_H1 ;  /* 0x300000b0ff5d7230 */ /* 0x000fe40000004100 */
[C---:B------:R-:W-:Y:S01]  /*ba60*/  FMUL.FTZ R95, R48.reuse, R95 ;  /* 0x0000005f305f7220 */ /* 0x040fe20000410000 */
[----:B------:R-:W-:Y:S01]  /*ba70*/  F2FP.F16.E4M3.UNPACK_B R57, R45 ;  /* 0x0000002dff39723e */ /* 0x000fe200020006ff */
[----:B------:R-:W-:Y:S01]  /*ba80*/  FFMA.FTZ R49, R49, R91, -R94 ;  /* 0x0000005b31317223 */ /* 0x000fe2000001085e */
[----:B------:R-:W-:Y:S01]  /*ba90*/  F2FP.F16.E4M3.UNPACK_B R63, R46 ;  /* 0x0000002eff3f723e */ /* 0x000fe200020006ff */
[----:B------:R-:W-:Y:S01]  /*baa0*/  FFMA.FTZ R48, R48, R93, -R167 ;  /* 0x0000005d30307223 */ /* 0x000fe200000108a7 */
[----:B------:R-:W-:Y:S01]  /*bab0*/  F2FP.F16.E4M3.UNPACK_B R56, R41 ;  /* 0x00000029ff38723e */ /* 0x000fe200020006ff */
[----:B------:R-:W-:Y:S01]  /*bac0*/  FFMA.FTZ R165, R90, R91, R165 ;  /* 0x0000005b5aa57223 */ /* 0x000fe200000100a5 */
[----:B------:R-:W-:Y:S01]  /*bad0*/  FFMA.FTZ R88, R88, R93, R95 ;  /* 0x0000005d58587223 */ /* 0x000fe2000001005f */
[----:B------:R-:W-:-:S02]  /*bae0*/  F2FP.SATFINITE.E4M3.F32.PACK_AB_MERGE_C R62, R89, R62, RZ ;  /* 0x0000003e593e723e */ /* 0x000fc400048070ff */
[----:B------:R-:W-:Y:S01]  /*baf0*/  F2FP.SATFINITE.E4M3.F32.PACK_AB_MERGE_C R50, R59, R58, R54 ;  /* 0x0000003a3b32723e */ /* 0x000fe20004807036 */
[----:B------:R-:W-:Y:S01]  /*bb00*/  HADD2.F32 R59, -RZ, R57.H0_H0 ;  /* 0x20000039ff3b7230 */ /* 0x000fe20000004100 */
[----:B------:R-:W-:Y:S01]  /*bb10*/  F2FP.F16.E4M3.UNPACK_B R61, R44 ;  /* 0x0000002cff3d723e */ /* 0x000fe200020006ff */
[----:B------:R-:W-:Y:S01]  /*bb20*/  HADD2.F32 R58, -RZ, R63.H0_H0 ;  /* 0x2000003fff3a7230 */ /* 0x000fe20000004100 */
[----:B------:R-:W-:Y:S01]  /*bb30*/  F2FP.SATFINITE.E4M3.F32.PACK_AB_MERGE_C R49, R48, R49, R60 ;  /* 0x000000313031723e */ /* 0x000fe2000480703c */
[----:B------:R-:W-:Y:S01]  /*bb40*/  HADD2.F32 R54, -RZ, R56.H0_H0 ;  /* 0x20000038ff367230 */ /* 0x000fe20000004100 */
[----:B------:R-:W-:Y:S01]  /*bb50*/  F2FP.SATFINITE.E4M3.F32.PACK_AB_MERGE_C R48, R88, R165, R62 ;  /* 0x000000a55830723e */ /* 0x000fe2000480703e */
[----:B------:R-:W-:Y:S02]  /*bb60*/  HADD2.F32 R62, -RZ, R61.H0_H0 ;  /* 0x2000003dff3e7230 */ /* 0x000fe40000004100 */
[----:B------:R-:W-:Y:S01]  /*bb70*/  FMUL.FTZ R89, R59, R58 ;  /* 0x0000003a3b597220 */ /* 0x000fe20000410000 */
[----:B------:R-:W-:-:S02]  /*bb80*/  HADD2.F32 R60, -RZ, R57.H1_H1 ;  /* 0x30000039ff3c7230 */ /* 0x000fc40000004100 */
[C---:B------:R-:W-:Y:S01]  /*bb90*/  FMUL.FTZ R88, R54.reuse, R58 ;  /* 0x0000003a36587220 */ /* 0x040fe20000410000 */
[----:B------:R-:W-:Y:S02]  /*bba0*/  HADD2.F32 R63, -RZ, R63.H1_H1 ;  /* 0x3000003fff3f7230 */ /* 0x000fe40000004100 */
[-C--:B------:R-:W-:Y:S01]  /*bbb0*/  FFMA.FTZ R54, R54, R62.reuse, -R89 ;  /* 0x0000003e36367223 */ /* 0x080fe20000010859 */
[----:B------:R-:W-:Y:S02]  /*bbc0*/  HADD2.F32 R58, -RZ, R56.H1_H1 ;  /* 0x30000038ff3a7230 */ /* 0x000fe40000004100 */
[----:B------:R-:W-:Y:S01]  /*bbd0*/  FFMA.FTZ R56, R59, R62, R88 ;  /* 0x0000003e3b387223 */ /* 0x000fe20000010058 */
[----:B------:R-:W-:Y:S02]  /*bbe0*/  HADD2.F32 R61, -RZ, R61.H1_H1 ;  /* 0x3000003dff3d7230 */ /* 0x000fe40000004100 */
[----:B------:R-:W-:Y:S01]  /*bbf0*/  FMUL.FTZ R89, R60, R63 ;  /* 0x0000003f3c597220 */ /* 0x000fe20000410000 */
[----:B------:R-:W-:Y:S01]  /*bc00*/  F2FP.F16.E4M3.UNPACK_B R59, R45.H1 ;  /* 0x0000002dff3b723e */ /* 0x000fe200030006ff */
[----:B------:R-:W-:Y:S01]  /*bc10*/  FMUL.FTZ R63, R58, R63 ;  /* 0x0000003f3a3f7220 */ /* 0x000fe20000410000 */
[----:B------:R-:W-:-:S02]  /*bc20*/  F2FP.F16.E4M3.UNPACK_B R62, R46.H1 ;  /* 0x0000002eff3e723e */ /* 0x000fc400030006ff */
[----:B------:R-:W-:Y:S01]  /*bc30*/  F2FP.F16.E4M3.UNPACK_B R57, R41.H1 ;  /* 0x00000029ff39723e */ /* 0x000fe200030006ff */
[-C--:B------:R-:W-:Y:S01]  /*bc40*/  FFMA.FTZ R41, R58, R61.reuse, -R89 ;  /* 0x0000003d3a297223 */ /* 0x080fe20000010859 */
[----:B------:R-:W-:Y:S01]  /*bc50*/  FFMA.FTZ R45, R60, R61, R63 ;  /* 0x0000003d3c2d7223 */ /* 0x000fe2000001003f */
[----:B------:R-:W-:Y:S01]  /*bc60*/  HADD2.F32 R58, -RZ, R59.H0_H0 ;  /* 0x2000003bff3a7230 */ /* 0x000fe20000004100 */
[----:B------:R-:W-:Y:S01]  /*bc70*/  F2FP.F16.E4M3.UNPACK_B R44, R44.H1 ;  /* 0x0000002cff2c723e */ /* 0x000fe200030006ff */
[--C-:B------:R-:W-:Y:S01]  /*bc80*/  HADD2.F32 R63, -RZ, R62.reuse.H0_H0 ;  /* 0x2000003eff3f7230 */ /* 0x100fe20000004100 */
[-C--:B------:R-:W-:Y:S01]  /*bc90*/  F2FP.F16.E4M3.UNPACK_B R93, R42.reuse.H1 ;  /* 0x0000002aff5d723e */ /* 0x080fe200030006ff */
[----:B------:R-:W-:Y:S01]  /*bca0*/  HADD2.F32 R46, -RZ, R57.H0_H0 ;  /* 0x20000039ff2e7230 */ /* 0x000fe20000004100 */
[----:B------:R-:W-:Y:S01]  /*bcb0*/  F2FP.F16.E4M3.UNPACK_B R92, R42 ;  /* 0x0000002aff5c723e */ /* 0x000fe200020006ff */
[----:B------:R-:W-:Y:S02]  /*bcc0*/  HADD2.F32 R59, -RZ, R59.H1_H1 ;  /* 0x3000003bff3b7230 */ /* 0x000fe40000004100 */
[----:B------:R-:W-:Y:S01]  /*bcd0*/  FMUL.FTZ R89, R58, R63 ;  /* 0x0000003f3a597220 */ /* 0x000fe20000410000 */
[----:B------:R-:W-:-:S02]  /*bce0*/  HADD2.F32 R62, -RZ, R62.H1_H1 ;  /* 0x3000003eff3e7230 */ /* 0x000fc40000004100 */
[----:B------:R-:W-:Y:S01]  /*bcf0*/  FMUL.FTZ R63, R46, R63 ;  /* 0x0000003f2e3f7220 */ /* 0x000fe20000410000 */
[----:B------:R-:W-:Y:S01]  /*bd00*/  HADD2.F32 R57, -RZ, R57.H1_H1 ;  /* 0x30000039ff397230 */ /* 0x000fe20000004100 */
[----:B------:R-:W-:Y:S01]  /*bd10*/  F2FP.F16.E4M3.UNPACK_B R90, R40.H1 ;  /* 0x00000028ff5a723e */ /* 0x000fe200030006ff */
[--C-:B------:R-:W-:Y:S02]  /*bd20*/  HADD2.F32 R60, -RZ, R44.reuse.H1_H1 ;  /* 0x3000002cff3c7230 */ /* 0x100fe40000004100 */
[-C--:B------:R-:W-:Y:S01]  /*bd30*/  FMUL.FTZ R88, R59, R62.reuse ;  /* 0x0000003e3b587220 */ /* 0x080fe20000410000 */
[----:B------:R-:W-:Y:S02]  /*bd40*/  HADD2.F32 R61, -RZ, R44.H0_H0 ;  /* 0x2000002cff3d7230 */ /* 0x000fe40000004100 */
[C---:B------:R-:W-:Y:S01]  /*bd50*/  FMUL.FTZ R62, R57.reuse, R62 ;  /* 0x0000003e393e7220 */ /* 0x040fe20000410000 */
[----:B------:R-:W-:Y:S02]  /*bd60*/  HADD2.F32 R95, -RZ, R93.H0_H0 ;  /* 0x2000005dff5f7230 */ /* 0x000fe40000004100 */
[----:B------:R-:W-:Y:S01]  /*bd70*/  FFMA.FTZ R57, R57, R60, -R88 ;  /* 0x0000003c39397223 */ /* 0x000fe20000010858 */
[----:B------:R-:W-:-:S02]  /*bd80*/  HADD2.F32 R91, -RZ, R90.H0_H0 ;  /* 0x2000005aff5b7230 */ /* 0x000fc40000004100 */
[----:B------:R-:W-:Y:S01]  /*bd90*/  FFMA.FTZ R59, R59, R60, R62 ;  /* 0x0000003c3b3b7223 */ /* 0x000fe2000001003e */
[----:B------:R-:W-:Y:S01]  /*bda0*/  F2FP.F16.E4M3.UNPACK_B R62, R47.H1 ;  /* 0x0000002fff3e723e */ /* 0x000fe200030006ff */
[-C--:B------:R-:W-:Y:S01]  /*bdb0*/  FFMA.FTZ R44, R46, R61.reuse, -R89 ;  /* 0x0000003d2e2c7223 */ /* 0x080fe20000010859 */
[----:B------:R-:W-:Y:S01]  /*bdc0*/  FFMA.FTZ R46, R58, R61, R63 ;  /* 0x0000003d3a2e7223 */ /* 0x000fe2000001003f */
[----:B------:R-:W-:Y:S01]  /*bdd0*/  F2FP.F16.E4M3.UNPACK_B R58, R43 ;  /* 0x0000002bff3a723e */ /* 0x000fe200020006ff */
[----:B------:R-:W-:Y:S01]  /*bde0*/  HADD2.F32 R93, -RZ, R93.H1_H1 ;  /* 0x3000005dff5d7230 */ /* 0x000fe20000004100 */
[----:B------:R-:W-:Y:S01]  /*bdf0*/  F2FP.F16.E4M3.UNPACK_B R61, R47 ;  /* 0x0000002fff3d723e */ /* 0x000fe200020006ff */
[--C-:B------:R-:W-:Y:S01]  /*be00*/  HADD2.F32 R88, -RZ, R62.reuse.H0_H0 ;  /* 0x2000003eff587230 */ /* 0x100fe20000004100 */
[----:B------:R-:W-:Y:S01]  /*be10*/  F2FP.F16.E4M3.UNPACK_B R43, R43.H1 ;  /* 0x0000002bff2b723e */ /* 0x000fe200030006ff */
[----:B------:R-:W-:Y:S01]  /*be20*/  HADD2.F32 R62, -RZ, R62.H1_H1 ;  /* 0x3000003eff3e7230 */ /* 0x000fe20000004100 */
[----:B------:R-:W-:Y:S01]  /*be30*/  F2FP.F16.E4M3.UNPACK_B R89, R40 ;  /* 0x00000028ff59723e */ /* 0x000fe200020006ff */
[----:B------:R-:W-:-:S02]  /*be40*/  HADD2.F32 R63, -RZ, R61.H0_H0 ;  /* 0x2000003dff3f7230 */ /* 0x000fc40000004100 */
[-C--:B------:R-:W-:Y:S01]  /*be50*/  FMUL.FTZ R165, R88, R95.reuse ;  /* 0x0000005f58a57220 */ /* 0x080fe20000410000 */
[--C-:B------:R-:W-:Y:S01]  /*be60*/  HADD2.F32 R60, -RZ, R43.reuse.H0_H0 ;  /* 0x2000002bff3c7230 */ /* 0x100fe20000004100 */
[----:B------:R-:W-:Y:S01]  /*be70*/  F2FP.SATFINITE.E4M3.F32.PACK_AB_MERGE_C R44, R57, R44, RZ ;  /* 0x0000002c392c723e */ /* 0x000fe200048070ff */
[----:B------:R-:W-:Y:S01]  /*be80*/  HADD2.F32 R40, -RZ, R92.H0_H0 ;  /* 0x2000005cff287230 */ /* 0x000fe20000004100 */
[----:B------:R-:W-:Y:S01]  /*be90*/  F2FP.SATFINITE.E4M3.F32.PACK_AB_MERGE_C R46, R59, R46, RZ ;  /* 0x0000002e3b2e723e */ /* 0x000fe200048070ff */
[----:B------:R-:W-:Y:S02]  /*bea0*/  HADD2.F32 R43, -RZ, R43.H1_H1 ;  /* 0x3000002bff2b7230 */ /* 0x000fe40000004100 */
[----:B------:R-:W-:Y:S01]  /*beb0*/  FMUL.FTZ R95, R60, R95 ;  /* 0x0000005f3c5f7220 */ /* 0x000fe20000410000 */
[----:B------:R-:W-:Y:S02]  /*bec0*/  HADD2.F32 R47, -RZ, R58.H0_H0 ;  /* 0x2000003aff2f7230 */ /* 0x000fe40000004100 */
[----:B------:R-:W-:Y:S01]  /*bed0*/  FMUL.FTZ R94, R63, R40 ;  /* 0x000000283f5e7220 */ /* 0x000fe20000410000 */
[----:B------:R-:W-:-:S02]  /*bee0*/  HADD2.F32 R42, -RZ, R89.H0_H0 ;  /* 0x20000059ff2a7230 */ /* 0x000fc40000004100 */
[----:B------:R-:W-:Y:S01]  /*bef0*/  FFMA.FTZ R165, R60, R91, -R165 ;  /* 0x0000005b3ca57223 */ /* 0x000fe200000108a5 */
[----:B------:R-:W-:Y:S02]  /*bf00*/  HADD2.F32 R61, -RZ, R61.H1_H1 ;  /* 0x3000003dff3d7230 */ /* 0x000fe40000004100 */
[-C--:B------:R-:W-:Y:S01]  /*bf10*/  FMUL.FTZ R60, R62, R93.reuse ;  /* 0x0000005d3e3c7220 */ /* 0x080fe20000410000 */
[----:B------:R-:W-:Y:S02]  /*bf20*/  HADD2.F32 R92, -RZ, R92.H1_H1 ;  /* 0x3000005cff5c7230 */ /* 0x000fe40000004100 */
[----:B------:R-:W-:Y:S01]  /*bf30*/  FMUL.FTZ R93, R43, R93 ;  /* 0x0000005d2b5d7220 */ /* 0x000fe20000410000 */
[----:B------:R-:W-:Y:S02]  /*bf40*/  HADD2.F32 R90, -RZ, R90.H1_H1 ;  /* 0x3000005aff5a7230 */ /* 0x000fe40000004100 */
[----:B------:R-:W-:Y:S01]  /*bf50*/  FMUL.FTZ R166, R47, R40 ;  /* 0x000000282fa67220 */ /* 0x000fe20000410000 */
[----:B------:R-:W-:-:S02]  /*bf60*/  HADD2.F32 R58, -RZ, R58.H1_H1 ;  /* 0x3000003aff3a7230 */ /* 0x000fc40000004100 */
[----:B------:R-:W-:Y:S01]  /*bf70*/  FFMA.FTZ R40, R47, R42, -R94 ;  /* 0x0000002a2f287223 */ /* 0x000fe2000001085e */
[----:B------:R-:W-:Y:S02]  /*bf80*/  HADD2.F32 R89, -RZ, R89.H1_H1 ;  /* 0x30000059ff597230 */ /* 0x000fe40000004100 */
[----:B------:R-:W-:Y:S01]  /*bf90*/  FMUL.FTZ R47, R61, R92 ;  /* 0x0000005c3d2f7220 */ /* 0x000fe20000410000 */
[----:B------:R-:W-:Y:S01]  /*bfa0*/  FFMA.FTZ R60, R43, R90, -R60 ;  /* 0x0000005a2b3c7223 */ /* 0x000fe2000001083c */
[----:B------:R-:W-:Y:S01]  /*bfb0*/  FFMA.FTZ R95, R88, R91, R95 ;  /* 0x0000005b585f7223 */ /* 0x000fe2000001005f */
[----:B------:R-:W-:Y:S01]  /*bfc0*/  FMUL.FTZ R92, R58, R92 ;  /* 0x0000005c3a5c7220 */ /* 0x000fe20000410000 */
[----:B------:R-:W-:Y:S01]  /*bfd0*/  FFMA.FTZ R62, R62, R90, R93 ;  /* 0x0000005a3e3e7223 */ /* 0x000fe2000001005d */
[-C--:B------:R-:W-:Y:S01]  /*bfe0*/  FFMA.FTZ R47, R58, R89.reuse, -R47 ;  /* 0x000000593a2f7223 */ /* 0x080fe2000001082f */
[----:B------:R-:W-:Y:S01]  /*bff0*/  FFMA.FTZ R42, R63, R42, R166 ;  /* 0x0000002a3f2a7223 */ /* 0x000fe200000100a6 */
[----:B------:R-:W-:Y:S01]  /*c000*/  FFMA.FTZ R61, R61, R89, R92 ;  /* 0x000000593d3d7223 */ /* 0x000fe2000001005c */
[----:B------:R-:W-:-:S02]  /*c010*/  F2FP.SATFINITE.E4M3.F32.PACK_AB_MERGE_C R60, R60, R165, RZ ;  /* 0x000000a53c3c723e */ /* 0x000fc400048070ff */
[----:B------:R-:W-:Y:S02]  /*c020*/  F2FP.SATFINITE.E4M3.F32.PACK_AB_MERGE_C R62, R62, R95, RZ ;  /* 0x0000005f3e3e723e */ /* 0x000fe400048070ff */
[----:B------:R-:W-:Y:S01]  /*c030*/  F2FP.SATFINITE.E4M3.F32.PACK_AB_MERGE_C R43, R47, R40, R60 ;  /* 0x000000282f2b723e */ /* 0x000fe2000480703c */
[----:B------:R-:W-:Y:S01]  /*c040*/  IMAD.MOV.U32 R40, RZ, RZ, R51 ;  /* 0x000000ffff287224 */ /* 0x000fe200078e0033 */
[----:B------:R-:W-:Y:S01]  /*c050*/  F2FP.SATFINITE.E4M3.F32.PACK_AB_MERGE_C R41, R41, R54, R44 ;  /* 0x000000362929723e */ /* 0x000fe2000480702c */
[----:B------:R-:W-:Y:S01]  /*c060*/  IMAD.MOV.U32 R44, RZ, RZ, R50 ;  /* 0x000000ffff2c7224 */ /* 0x000fe200078e0032 */
[----:B------:R-:W-:Y:S01]  /*c070*/  F2FP.SATFINITE.E4M3.F32.PACK_AB_MERGE_C R45, R45, R56, R46 ;  /* 0x000000382d2d723e */ /* 0x000fe2000480702e */
[----:B------:R-:W-:Y:S01]  /*c080*/  IMAD.MOV.U32 R46, RZ, RZ, R48 ;  /* 0x000000ffff2e7224 */ /* 0x000fe200078e0030 */
[----:B------:R-:W-:Y:S02]  /*c090*/  F2FP.SATFINITE.E4M3.F32.PACK_AB_MERGE_C R47, R61, R42, R62 ;  /* 0x0000002a3d2f723e */ /* 0x000fe4000480703e */
[----:B------:R-:W-:-:S07]  /*c0a0*/  MOV R42, R49 ;  /* 0x00000031002a7202 */ /* 0x000fce0000000f00 */
.L_x_554:
[----:B------:R-:W-:Y:S05]  /*c0b0*/  BSYNC B2 ;  /* 0x0000000000027941 */ /* 0x000fea0003800000 */
.L_x_553:
[----:B------:R-:W-:-:S13]  /*c0c0*/  ISETP.GE.AND P4, PT, R55, R150, PT ;  /* 0x000000963700720c */ /* 0x000fda0003f86270 */
[--C-:B------:R-:W-:Y:S02]  /*c0d0*/  @!P4 SHF.R.S32.HI R48, RZ, 0x1f, R55.reuse ;  /* 0x0000001fff30c819 */ /* 0x100fe40000011437 */
[----:B------:R-:W-:-:S04]  /*c0e0*/  @!P4 IADD3 R51, P5, P6, R116, R138, R55 ;  /* 0x0000008a7433c210 */ /* 0x000fc80007ebe037 */
[----:B------:R-:W-:Y:S02]  /*c0f0*/  @!P4 IADD3.X R54, R4, R177, R48, P5, P6 ;  /* 0x000000b10436c210 */ /* 0x000fe40002fec430 */
[----:B------:R-:W-:-:S05]  /*c100*/  IADD3 R48, P5, R53, R122, RZ ;  /* 0x0000007a35307210 */ /* 0x000fca0007fbe0ff */
[----:B------:R-:W-:Y:S01]  /*c110*/  IMAD.X R49, R52, 0x1, R123, P5 ;  /* 0x0000000134317824 */ /* 0x000fe200028e067b */
[----:B------:R-:W-:-:S04]  /*c120*/  @!P4 IADD3 R50, P5, R51, R122, RZ ;  /* 0x0000007a3332c210 */ /* 0x000fc80007fbe0ff */
[----:B0-----:R4:W-:Y:S01]  /*c130*/  STG.E.128 desc[UR54][R48.64], R40 ;  /* 0x0000002830007986 */ /* 0x0019e2000c101d36 */
[----:B------:R-:W-:-:S05]  /*c140*/  @!P4 IMAD.X R51, R54, 0x1, R123, P5 ;  /* 0x000000013633c824 */ /* 0x000fca00028e067b */
[----:B-1----:R4:W-:Y:S03]  /*c150*/  @!P4 STG.E.128 desc[UR54][R50.64], R44 ;  /* 0x0000002c3200c986 */ /* 0x0029e6000c101d36 */
.L_x_544:
[----:B------:R-:W-:Y:S05]  /*c160*/  BSYNC B1 ;  /* 0x0000000000017941 */ /* 0x000fea0003800000 */
.L_x_543:
[-C--:B0--34-:R-:W-:Y:S02]  /*c170*/  IMAD R40, R145, R134.reuse, RZ ;  /* 0x0000008691287224 */ /* 0x099fe400078e02ff */
[----:B------:R-:W-:-:S04]  /*c180*/  IMAD.WIDE.U32 R136, R218, R134, R136 ;  /* 0x00000086da887225 */ /* 0x000fc800078e0088 */
[----:B------:R-:W-:Y:S01]  /*c190*/  IMAD R53, R218, R135, R40 ;  /* 0x00000087da357224 */ /* 0x000fe200078e0228 */
[----:B------:R-:W-:Y:S06]  /*c1a0*/  @P2 BRA `(.L_x_513) ;  /* 0x0000003000982947 */ /* 0x000fec0003800000 */
[----:B------:R-:W-:Y:S01]  /*c1b0*/  ISETP.NE.AND P2, PT, R34, RZ, PT ;  /* 0x000000ff2200720c */ /* 0x000fe20003f45270 */
[----:B------:R-:W-:Y:S01]  /*c1c0*/  BSSY B1, `(.L_x_555) ;  /* 0x00000f8000017945 */ /* 0x000fe20003800000 */
[----:B------:R-:W-:-:S11]  /*c1d0*/  IMAD.IADD R53, R137, 0x1, R53 ;  /* 0x0000000189357824 */ /* 0x000fd600078e0235 */
[----:B------:R-:W-:Y:S05]  /*c1e0*/  @!P2 BRA `(.L_x_556) ;  /* 0x0000000c00d4a947 */ /* 0x000fea0003800000 */
[----:B------:R-:W-:Y:S01]  /*c1f0*/  SEL R40, R99, R155, !P0 ;  /* 0x0000009b63287207 */ /* 0x000fe20004000000 */
[----:B------:R-:W-:Y:S01]  /*c200*/  BSSY B2, `(.L_x_557) ;  /* 0x00000f1000027945 */ /* 0x000fe20003800000 */
[----:B------:R-:W-:Y:S02]  /*c210*/  IADD3 R49, P2, P4, R116, R136, R25 ;  /* 0x0000008874317210 */ /* 0x000fe40007c5e019 */
[----:B------:R-:W-:Y:S02]  /*c220*/  SHF.R.S32.HI R41, RZ, 0x1f, R40 ;  /* 0x0000001fff297819 */ /* 0x000fe40000011428 */
[----:B------:R-:W-:Y:S02]  /*c230*/  IADD3.X R42, R4, R53, R30, P2, P4 ;  /* 0x00000035042a7210 */ /* 0x000fe400017e841e */
[----:B------:R-:W-:-:S04]  /*c240*/  LEA.HI R40, R41, R40, RZ, 0x5 ;  /* 0x0000002829287211 */ /* 0x000fc800078f28ff */
[----:B------:R-:W-:-:S04]  /*c250*/  LEA.HI.SX32 R41, R40, R21, 0x1b ;  /* 0x0000001528297211 */ /* 0x000fc800078fdaff */
[----:B------:R-:W-:-:S04]  /*c260*/  SHF.L.U32 R43, R41, 0x4, RZ ;  /* 0x00000004292b7819 */ /* 0x000fc800000006ff */
[----:B------:R-:W-:-:S13]  /*c270*/  ISETP.GE.AND P2, PT, R43, R150, PT ;  /* 0x000000962b00720c */ /* 0x000fda0003f46270 */
[--C-:B------:R-:W-:Y:S02]  /*c280*/  @!P2 SHF.R.S32.HI R40, RZ, 0x1f, R43.reuse ;  /* 0x0000001fff28a819 */ /* 0x100fe4000001142b */
[----:B------:R-:W-:-:S04]  /*c290*/  @!P2 IADD3 R51, P4, P5, R116, R136, R43 ;  /* 0x000000887433a210 */ /* 0x000fc80007d9e02b */
[----:B------:R-:W-:Y:S02]  /*c2a0*/  @!P2 IADD3.X R40, R4, R53, R40, P4, P5 ;  /* 0x000000350428a210 */ /* 0x000fe400027ea428 */
[----:B------:R-:W-:-:S05]  /*c2b0*/  IADD3 R48, P4, R49, R122, RZ ;  /* 0x0000007a31307210 */ /* 0x000fca0007f9e0ff */
[----:B------:R-:W-:Y:S01]  /*c2c0*/  IMAD.X R49, R42, 0x1, R123, P4 ;  /* 0x000000012a317824 */ /* 0x000fe200020e067b */
[----:B------:R-:W-:-:S05]  /*c2d0*/  @!P2 IADD3 R50, P4, R51, R122, RZ ;  /* 0x0000007a3332a210 */ /* 0x000fca0007f9e0ff */
[----:B------:R-:W-:Y:S01]  /*c2e0*/  @!P2 IMAD.X R51, R40, 0x1, R123, P4 ;  /* 0x000000012833a824 */ /* 0x000fe200020e067b */
[----:B------:R-:W-:Y:S02]  /*c2f0*/  SHF.R.S32.HI R40, RZ, 0x1f, R41 ;  /* 0x0000001fff287819 */ /* 0x000fe40000011429 */
[----:B------:R-:W-:Y:S02]  /*c300*/  ISETP.GE.AND P4, PT, R18, R131, PT ;  /* 0x000000831200720c */ /* 0x000fe40003f86270 */
        /* <DEDUP_REMOVED lines=15> */
[----:B------:R-:W-:Y:S01]  /*c400*/  SHF.R.U32.HI R62, RZ, 0x8, R65 ;  /* 0x00000008ff3e7819 */ /* 0x000fe20000011641 */
[----:B------:R-:W-:Y:S01]  /*c410*/  IMAD.MOV.U32 R52, RZ, RZ, R41 ;  /* 0x000000ffff347224 */ /* 0x000fe200078e0029 */
[----:B------:R-:W-:Y:S01]  /*c420*/  SHF.R.U32.HI R66, RZ, 0x10, R77 ;  /* 0x00000010ff427819 */ /* 0x000fe2000001164d */
[----:B------:R-:W-:Y:S01]  /*c430*/  IMAD.SHL.U32 R40, R54, 0x100, RZ ;  /* 0x0000010036287824 */ /* 0x000fe200078e00ff */
[----:B------:R-:W-:Y:S01]  /*c440*/  SHF.R.U32.HI R61, RZ, 0x8, R67 ;  /* 0x00000008ff3d7819 */ /* 0x000fe20000011643 */
[----:B-1----:R-:W-:Y:S01]  /*c450*/  IMAD.MOV.U32 R58, RZ, RZ, R44 ;  /* 0x000000ffff3a7224 */ /* 0x002fe200078e002c */
[----:B------:R-:W-:Y:S01]  /*c460*/  LOP3.LUT R55, R77, 0xff0000ff, RZ, 0xc0, !PT ;  /* 0xff0000ff4d377812 */ /* 0x000fe200078ec0ff */
[----:B------:R-:W-:Y:S01]  /*c470*/  IMAD.U32 R41, R66, 0x10000, RZ ;  /* 0x0001000042297824 */ /* 0x000fe200078e00ff */
[----:B------:R-:W-:Y:S01]  /*c480*/  SHF.R.U32.HI R64, RZ, 0x8, R79 ;  /* 0x00000008ff407819 */ /* 0x000fe2000001164f */
[----:B------:R-:W-:Y:S01]  /*c490*/  IMAD.SHL.U32 R61, R61, 0x100, RZ ;  /* 0x000001003d3d7824 */ /* 0x000fe200078e00ff */
[----:B------:R-:W-:Y:S01]  /*c4a0*/  MOV R54, R42 ;  /* 0x0000002a00367202 */ /* 0x000fe20000000f00 */
[----:B------:R-:W-:Y:S01]  /*c4b0*/  IMAD.SHL.U32 R42, R62, 0x100, RZ ;  /* 0x000001003e2a7824 */ /* 0x000fe200078e00ff */
[----:B------:R-:W-:-:S02]  /*c4c0*/  LOP3.LUT R59, R65, 0xff0000ff, RZ, 0xc0, !PT ;  /* 0xff0000ff413b7812 */ /* 0x000fc400078ec0ff */
[----:B------:R-:W-:Y:S01]  /*c4d0*/  LOP3.LUT R40, R55, 0xff00, R40, 0xf8, !PT ;  /* 0x0000ff0037287812 */ /* 0x000fe200078ef828 */
[----:B------:R-:W-:Y:S01]  /*c4e0*/  IMAD.SHL.U32 R55, R64, 0x100, RZ ;  /* 0x0000010040377824 */ /* 0x000fe200078e00ff */
[----:B------:R-:W-:Y:S02]  /*c4f0*/  SHF.R.U32.HI R63, RZ, 0x10, R79 ;  /* 0x00000010ff3f7819 */ /* 0x000fe4000001164f */
[----:B------:R-:W-:Y:S02]  /*c500*/  LOP3.LUT R60, R67, 0xff0000ff, RZ, 0xc0, !PT ;  /* 0xff0000ff433c7812 */ /* 0x000fe400078ec0ff */
[----:B------:R-:W-:Y:S02]  /*c510*/  LOP3.LUT R56, R79, 0xff0000ff, RZ, 0xc0, !PT ;  /* 0xff0000ff4f387812 */ /* 0x000fe400078ec0ff */
[----:B------:R-:W-:Y:S02]  /*c520*/  LOP3.LUT R44, R59, 0xff00, R42, 0xf8, !PT ;  /* 0x0000ff003b2c7812 */ /* 0x000fe400078ef82a */
[----:B------:R-:W-:-:S02]  /*c530*/  LOP3.LUT R42, R40, 0xff0000, R41, 0xf8, !PT ;  /* 0x00ff0000282a7812 */ /* 0x000fc400078ef829 */
[----:B------:R-:W-:Y:S02]  /*c540*/  LOP3.LUT R64, R60, 0xff00, R61, 0xf8, !PT ;  /* 0x0000ff003c407812 */ /* 0x000fe400078ef83d */
[----:B------:R-:W-:Y:S02]  /*c550*/  SHF.L.U32 R40, R63, 0x10, RZ ;  /* 0x000000103f287819 */ /* 0x000fe400000006ff */
[----:B------:R-:W-:Y:S02]  /*c560*/  LOP3.LUT R55, R56, 0xff00, R55, 0xf8, !PT ;  /* 0x0000ff0038377812 */ /* 0x000fe400078ef837 */
[----:B------:R-:W-:Y:S02]  /*c570*/  F2FP.F16.E4M3.UNPACK_B R63, R159.H1 ;  /* 0x0000009fff3f723e */ /* 0x000fe400030006ff */
[----:B------:R-:W-:Y:S02]  /*c580*/  F2FP.F16.E4M3.UNPACK_B R61, R58.H1 ;  /* 0x0000003aff3d723e */ /* 0x000fe400030006ff */
[----:B------:R-:W-:Y:S01]  /*c590*/  F2FP.F16.E4M3.UNPACK_B R59, R57.H1 ;  /* 0x00000039ff3b723e */ /* 0x000fe200030006ff */
[----:B------:R-:W-:Y:S01]  /*c5a0*/  HADD2.F32 R41, -RZ, R63.H0_H0 ;  /* 0x2000003fff297230 */ /* 0x000fe20000004100 */
[----:B------:R-:W-:Y:S01]  /*c5b0*/  SHF.R.U32.HI R65, RZ, 0x10, R65 ;  /* 0x00000010ff417819 */ /* 0x000fe20000011641 */
[----:B------:R-:W-:Y:S01]  /*c5c0*/  HADD2.F32 R56, -RZ, R61.H0_H0 ;  /* 0x2000003dff387230 */ /* 0x000fe20000004100 */
[----:B------:R-:W-:Y:S01]  /*c5d0*/  SHF.R.U32.HI R67, RZ, 0x10, R67 ;  /* 0x00000010ff437819 */ /* 0x000fe20000011643 */
[----:B------:R-:W-:Y:S01]  /*c5e0*/  HADD2.F32 R63, -RZ, R63.H1_H1 ;  /* 0x3000003fff3f7230 */ /* 0x000fe20000004100 */
[----:B------:R-:W-:Y:S01]  /*c5f0*/  LOP3.LUT R40, R55, 0xff0000, R40, 0xf8, !PT ;  /* 0x00ff000037287812 */ /* 0x000fe200078ef828 */
[----:B------:R-:W-:Y:S01]  /*c600*/  HADD2.F32 R55, -RZ, R59.H0_H0 ;  /* 0x2000003bff377230 */ /* 0x000fe20000004100 */
[----:B------:R-:W-:Y:S01]  /*c610*/  F2FP.F16.E4M3.UNPACK_B R60, R161.H1 ;  /* 0x000000a1ff3c723e */ /* 0x000fe200030006ff */
[----:B------:R-:W-:-:S02]  /*c620*/  IMAD.U32 R65, R65, 0x10000, RZ ;  /* 0x0001000041417824 */ /* 0x000fc400078e00ff */
[-C--:B------:R-:W-:Y:S01]  /*c630*/  FMUL.FTZ R66, R56, R41.reuse ;  /* 0x0000002938427220 */ /* 0x080fe20000410000 */
[----:B------:R-:W-:Y:S02]  /*c640*/  IMAD.U32 R67, R67, 0x10000, RZ ;  /* 0x0001000043437824 */ /* 0x000fe400078e00ff */
[C---:B------:R-:W-:Y:S01]  /*c650*/  FMUL.FTZ R77, R55.reuse, R41 ;  /* 0x00000029374d7220 */ /* 0x040fe20000410000 */
        /* <DEDUP_REMOVED lines=9> */
[----:B------:R-:W-:Y:S01]  /*c6f0*/  FMUL.FTZ R67, R60, R63 ;  /* 0x0000003f3c437220 */ /* 0x000fe20000410000 */
[----:B------:R-:W-:-:S02]  /*c700*/  F2FP.F16.E4M3.UNPACK_B R62, R58 ;  /* 0x0000003aff3e723e */ /* 0x000fc400020006ff */
[----:B------:R-:W-:Y:S01]  /*c710*/  F2FP.F16.E4M3.UNPACK_B R61, R57 ;  /* 0x00000039ff3d723e */ /* 0x000fe200020006ff */
[----:B------:R-:W-:Y:S01]  /*c720*/  FMUL.FTZ R57, R64, R63 ;  /* 0x0000003f40397220 */ /* 0x000fe20000410000 */
[----:B------:R-:W-:Y:S01]  /*c730*/  F2FP.F16.E4M3.UNPACK_B R161, R161 ;  /* 0x000000a1ffa1723e */ /* 0x000fe200020006ff */
[----:B------:R-:W-:Y:S02]  /*c740*/  HADD2.F32 R66, -RZ, R159.H0_H0 ;  /* 0x2000009fff427230 */ /* 0x000fe40000004100 */
[----:B------:R-:W-:Y:S02]  /*c750*/  HADD2.F32 R63, -RZ, R62.H0_H0 ;  /* 0x2000003eff3f7230 */ /* 0x000fe40000004100 */
[-C--:B------:R-:W-:Y:S01]  /*c760*/  FFMA.FTZ R58, R60, R65.reuse, -R57 ;  /* 0x000000413c3a7223 */ /* 0x080fe20000010839 */
[----:B------:R-:W-:Y:S02]  /*c770*/  HADD2.F32 R59, -RZ, R61.H0_H0 ;  /* 0x2000003dff3b7230 */ /* 0x000fe40000004100 */
[----:B------:R-:W-:Y:S01]  /*c780*/  FFMA.FTZ R57, R64, R65, R67 ;  /* 0x0000004140397223 */ /* 0x000fe20000010043 */
[----:B------:R-:W-:-:S02]  /*c790*/  HADD2.F32 R60, -RZ, R161.H0_H0 ;  /* 0x200000a1ff3c7230 */ /* 0x000fc40000004100 */
[-C--:B------:R-:W-:Y:S01]  /*c7a0*/  FMUL.FTZ R76, R63, R66.reuse ;  /* 0x000000423f4c7220 */ /* 0x080fe20000410000 */
[----:B------:R-:W-:Y:S02]  /*c7b0*/  HADD2.F32 R159, -RZ, R159.H1_H1 ;  /* 0x3000009fff9f7230 */ /* 0x000fe40000004100 */
[C---:B------:R-:W-:Y:S01]  /*c7c0*/  FMUL.FTZ R66, R59.reuse, R66 ;  /* 0x000000423b427220 */ /* 0x040fe20000410000 */
[----:B------:R-:W-:Y:S02]  /*c7d0*/  HADD2.F32 R64, -RZ, R62.H1_H1 ;  /* 0x3000003eff407230 */ /* 0x000fe40000004100 */
[----:B------:R-:W-:Y:S01]  /*c7e0*/  FFMA.FTZ R59, R59, R60, -R76 ;  /* 0x0000003c3b3b7223 */ /* 0x000fe2000001084c */
[----:B------:R-:W-:Y:S01]  /*c7f0*/  HADD2.F32 R61, -RZ, R61.H1_H1 ;  /* 0x3000003dff3d7230 */ /* 0x000fe20000004100 */
[----:B------:R-:W-:Y:S01]  /*c800*/  F2FP.F16.E4M3.UNPACK_B R76, R160.H1 ;  /* 0x000000a0ff4c723e */ /* 0x000fe200030006ff */
[----:B------:R-:W-:Y:S01]  /*c810*/  HADD2.F32 R161, -RZ, R161.H1_H1 ;  /* 0x300000a1ffa17230 */ /* 0x000fe20000004100 */
[----:B------:R-:W-:Y:S01]  /*c820*/  F2FP.F16.E4M3.UNPACK_B R65, R46.H1 ;  /* 0x0000002eff41723e */ /* 0x000fe200030006ff */
[----:B------:R-:W-:Y:S01]  /*c830*/  FFMA.FTZ R60, R63, R60, R66 ;  /* 0x0000003c3f3c7223 */ /* 0x000fe20000010042 */
[-C--:B------:R-:W-:Y:S01]  /*c840*/  FMUL.FTZ R62, R64, R159.reuse ;  /* 0x0000009f403e7220 */ /* 0x080fe20000410000 */
[----:B------:R-:W-:Y:S01]  /*c850*/  FMUL.FTZ R159, R61, R159 ;  /* 0x0000009f3d9f7220 */ /* 0x000fe20000410000 */
[----:B------:R-:W-:Y:S01]  /*c860*/  F2FP.F16.E4M3.UNPACK_B R67, R162.H1 ;  /* 0x000000a2ff43723e */ /* 0x000fe200030006ff */
[----:B------:R-:W-:Y:S01]  /*c870*/  HADD2.F32 R79, -RZ, R76.H0_H0 ;  /* 0x2000004cff4f7230 */ /* 0x000fe20000004100 */
[----:B------:R-:W-:Y:S01]  /*c880*/  F2FP.F16.E4M3.UNPACK_B R63, R54.H1 ;  /* 0x00000036ff3f723e */ /* 0x000fe200030006ff */
[----:B------:R-:W-:-:S02]  /*c890*/  HADD2.F32 R66, -RZ, R65.H0_H0 ;  /* 0x20000041ff427230 */ /* 0x000fc40000004100 */
[-C--:B------:R-:W-:Y:S01]  /*c8a0*/  FFMA.FTZ R62, R61, R161.reuse, -R62 ;  /* 0x000000a13d3e7223 */ /* 0x080fe2000001083e */
[----:B------:R-:W-:Y:S01]  /*c8b0*/  FFMA.FTZ R61, R64, R161, R159 ;  /* 0x000000a1403d7223 */ /* 0x000fe2000001009f */
[----:B------:R-:W-:Y:S01]  /*c8c0*/  HADD2.F32 R77, -RZ, R67.H0_H0 ;  /* 0x20000043ff4d7230 */ /* 0x000fe20000004100 */
[----:B------:R-:W-:Y:S01]  /*c8d0*/  F2FP.F16.E4M3.UNPACK_B R160, R160 ;  /* 0x000000a0ffa0723e */ /* 0x000fe200020006ff */
[----:B------:R-:W-:Y:S02]  /*c8e0*/  HADD2.F32 R64, -RZ, R63.H0_H0 ;  /* 0x2000003fff407230 */ /* 0x000fe40000004100 */
[-C--:B------:R-:W-:Y:S01]  /*c8f0*/  FMUL.FTZ R89, R66, R79.reuse ;  /* 0x0000004f42597220 */ /* 0x080fe20000410000 */
[----:B------:R-:W-:Y:S01]  /*c900*/  HADD2.F32 R76, -RZ, R76.H1_H1 ;  /* 0x3000004cff4c7230 */ /* 0x000fe20000004100 */
[----:B------:R-:W-:Y:S01]  /*c910*/  F2FP.F16.E4M3.UNPACK_B R54, R54 ;  /* 0x00000036ff36723e */ /* 0x000fe200020006ff */
[----:B------:R-:W-:Y:S02]  /*c920*/  HADD2.F32 R65, -RZ, R65.H1_H1 ;  /* 0x30000041ff417230 */ /* 0x000fe40000004100 */
[C---:B------:R-:W-:Y:S01]  /*c930*/  FMUL.FTZ R79, R64.reuse, R79 ;  /* 0x0000004f404f7220 */ /* 0x040fe20000410000 */
[----:B------:R-:W-:Y:S01]  /*c940*/  FFMA.FTZ R89, R64, R77, -R89 ;  /* 0x0000004d40597223 */ /* 0x000fe20000010859 */
[----:B------:R-:W-:Y:S01]  /*c950*/  HADD2.F32 R63, -RZ, R63.H1_H1 ;  /* 0x3000003fff3f7230 */ /* 0x000fe20000004100 */
[----:B------:R-:W-:Y:S01]  /*c960*/  F2FP.F16.E4M3.UNPACK_B R162, R162 ;  /* 0x000000a2ffa2723e */ /* 0x000fe200020006ff */
[----:B------:R-:W-:-:S02]  /*c970*/  HADD2.F32 R64, -RZ, R67.H1_H1 ;  /* 0x30000043ff407230 */ /* 0x000fc40000004100 */
[-C--:B------:R-:W-:Y:S01]  /*c980*/  FMUL.FTZ R78, R65, R76.reuse ;  /* 0x0000004c414e7220 */ /* 0x080fe20000410000 */
[--C-:B------:R-:W-:Y:S02]  /*c990*/  HADD2.F32 R67, -RZ, R160.reuse.H0_H0 ;  /* 0x200000a0ff437230 */ /* 0x100fe40000004100 */
[C---:B------:R-:W-:Y:S01]  /*c9a0*/  FMUL.FTZ R76, R63.reuse, R76 ;  /* 0x0000004c3f4c7220 */ /* 0x040fe20000410000 */
[----:B------:R-:W-:Y:S02]  /*c9b0*/  HADD2.F32 R160, -RZ, R160.H1_H1 ;  /* 0x300000a0ffa07230 */ /* 0x000fe40000004100 */
[----:B------:R-:W-:Y:S01]  /*c9c0*/  FFMA.FTZ R78, R63, R64, -R78 ;  /* 0x000000403f4e7223 */ /* 0x000fe2000001084e */
[----:B------:R-:W-:Y:S01]  /*c9d0*/  F2FP.F16.E4M3.UNPACK_B R63, R46 ;  /* 0x0000002eff3f723e */ /* 0x000fe200020006ff */
[----:B------:R-:W-:Y:S01]  /*c9e0*/  FFMA.FTZ R91, R65, R64, R76 ;  /* 0x00000040415b7223 */ /* 0x000fe2000001004c */
[--C-:B------:R-:W-:Y:S02]  /*c9f0*/  HADD2.F32 R46, -RZ, R54.reuse.H0_H0 ;  /* 0x20000036ff2e7230 */ /* 0x100fe40000004100 */
[----:B------:R-:W-:Y:S01]  /*ca00*/  FFMA.FTZ R66, R66, R77, R79 ;  /* 0x0000004d42427223 */ /* 0x000fe2000001004f */
[----:B------:R-:W-:Y:S01]  /*ca10*/  HADD2.F32 R54, -RZ, R54.H1_H1 ;  /* 0x30000036ff367230 */ /* 0x000fe20000004100 */
[----:B------:R-:W-:Y:S01]  /*ca20*/  F2FP.SATFINITE.E4M3.F32.PACK_AB_MERGE_C R55, R58, R55, RZ ;  /* 0x000000373a37723e */ /* 0x000fe200048070ff */
[--C-:B------:R-:W-:Y:S01]  /*ca30*/  HADD2.F32 R64, -RZ, R63.reuse.H0_H0 ;  /* 0x2000003fff407230 */ /* 0x100fe20000004100 */
[----:B------:R-:W-:Y:S01]  /*ca40*/  F2FP.SATFINITE.E4M3.F32.PACK_AB_MERGE_C R57, R57, R56, RZ ;  /* 0x000000383939723e */ /* 0x000fe200048070ff */
[----:B------:R-:W-:Y:S01]  /*ca50*/  HADD2.F32 R63, -RZ, R63.H1_H1 ;  /* 0x3000003fff3f7230 */ /* 0x000fe20000004100 */
[----:B------:R-:W-:Y:S01]  /*ca60*/  F2FP.F16.E4M3.UNPACK_B R58, R52 ;  /* 0x00000034ff3a723e */ /* 0x000fe200020006ff */
[----:B------:R-:W-:-:S02]  /*ca70*/  HADD2.F32 R65, -RZ, R162.H0_H0 ;  /* 0x200000a2ff417230 */ /* 0x000fc40000004100 */
[-C--:B------:R-:W-:Y:S01]  /*ca80*/  FMUL.FTZ R77, R64, R67.reuse ;  /* 0x00000043404d7220 */ /* 0x080fe20000410000 */
[----:B------:R-:W-:Y:S02]  /*ca90*/  HADD2.F32 R162, -RZ, R162.H1_H1 ;  /* 0x300000a2ffa27230 */ /* 0x000fe40000004100 */
[----:B------:R-:W-:Y:S01]  /*caa0*/  FMUL.FTZ R67, R46, R67 ;  /* 0x000000432e437220 */ /* 0x000fe20000410000 */
[CC--:B------:R-:W-:Y:S01]  /*cab0*/  FMUL.FTZ R79, R63.reuse, R160.reuse ;  /* 0x000000a03f4f7220 */ /* 0x0c0fe20000410000 */
[----:B------:R-:W-:Y:S01]  /*cac0*/  FMUL.FTZ R160, R54, R160 ;  /* 0x000000a036a07220 */ /* 0x000fe20000410000 */
[-C--:B------:R-:W-:Y:S01]  /*cad0*/  FFMA.FTZ R77, R46, R65.reuse, -R77 ;  /* 0x000000412e4d7223 */ /* 0x080fe2000001084d */
[----:B------:R-:W-:Y:S01]  /*cae0*/  FFMA.FTZ R46, R64, R65, R67 ;  /* 0x00000041402e7223 */ /* 0x000fe20000010043 */
[----:B------:R-:W-:Y:S01]  /*caf0*/  F2FP.F16.E4M3.UNPACK_B R64, R44 ;  /* 0x0000002cff40723e */ /* 0x000fe200020006ff */
[-C--:B------:R-:W-:Y:S01]  /*cb00*/  FFMA.FTZ R65, R63, R162.reuse, R160 ;  /* 0x000000a23f417223 */ /* 0x080fe200000100a0 */
[----:B------:R-:W-:Y:S01]  /*cb10*/  F2FP.F16.E4M3.UNPACK_B R63, R45 ;  /* 0x0000002dff3f723e */ /* 0x000fe200020006ff */
[----:B------:R-:W-:Y:S01]  /*cb20*/  FFMA.FTZ R54, R54, R162, -R79 ;  /* 0x000000a236367223 */ /* 0x000fe2000001084f */
[----:B------:R-:W-:-:S02]  /*cb30*/  F2FP.SATFINITE.E4M3.F32.PACK_AB_MERGE_C R56, R62, R59, R55 ;  /* 0x0000003b3e38723e */ /* 0x000fc40004807037 */
[----:B------:R-:W-:Y:S01]  /*cb40*/  F2FP.SATFINITE.E4M3.F32.PACK_AB_MERGE_C R55, R61, R60, R57 ;  /* 0x0000003c3d37723e */ /* 0x000fe20004807039 */
[--C-:B------:R-:W-:Y:S01]  /*cb50*/  HADD2.F32 R59, -RZ, R63.reuse.H0_H0 ;  /* 0x2000003fff3b7230 */ /* 0x100fe20000004100 */
[----:B------:R-:W-:Y:S01]  /*cb60*/  F2FP.SATFINITE.E4M3.F32.PACK_AB_MERGE_C R66, R91, R66, RZ ;  /* 0x000000425b42723e */ /* 0x000fe200048070ff */
[----:B------:R-:W-:Y:S01]  /*cb70*/  HADD2.F32 R60, -RZ, R64.H0_H0 ;  /* 0x20000040ff3c7230 */ /* 0x000fe20000004100 */
[----:B------:R-:W-:Y:S01]  /*cb80*/  F2FP.F16.E4M3.UNPACK_B R61, R42 ;  /* 0x0000002aff3d723e */ /* 0x000fe200020006ff */
[----:B------:R-:W-:Y:S01]  /*cb90*/  HADD2.F32 R57, -RZ, R58.H0_H0 ;  /* 0x2000003aff397230 */ /* 0x000fe20000004100 */
[----:B------:R-:W-:Y:S01]  /*cba0*/  F2FP.SATFINITE.E4M3.F32.PACK_AB_MERGE_C R46, R65, R46, R66 ;  /* 0x0000002e412e723e */ /* 0x000fe20004807042 */
[----:B------:R-:W-:Y:S02]  /*cbb0*/  HADD2.F32 R63, -RZ, R63.H1_H1 ;  /* 0x3000003fff3f7230 */ /* 0x000fe40000004100 */
[----:B------:R-:W-:Y:S01]  /*cbc0*/  FMUL.FTZ R66, R59, R60 ;  /* 0x0000003c3b427220 */ /* 0x000fe20000410000 */
[----:B------:R-:W-:-:S02]  /*cbd0*/  HADD2.F32 R62, -RZ, R61.H0_H0 ;  /* 0x2000003dff3e7230 */ /* 0x000fc40000004100 */
[C---:B------:R-:W-:Y:S01]  /*cbe0*/  FMUL.FTZ R76, R57.reuse, R60 ;  /* 0x0000003c394c7220 */ /* 0x040fe20000410000 */
[----:B------:R-:W-:Y:S01]  /*cbf0*/  HADD2.F32 R64, -RZ, R64.H1_H1 ;  /* 0x30000040ff407230 */ /* 0x000fe20000004100 */
[----:B------:R-:W-:Y:S01]  /*cc00*/  F2FP.F16.E4M3.UNPACK_B R42, R42.H1 ;  /* 0x0000002aff2a723e */ /* 0x000fe200030006ff */
[----:B------:R-:W-:Y:S02]  /*cc10*/  HADD2.F32 R60, -RZ, R58.H1_H1 ;  /* 0x3000003aff3c7230 */ /* 0x000fe40000004100 */
[-C--:B------:R-:W-:Y:S01]  /*cc20*/  FFMA.FTZ R57, R57, R62.reuse, -R66 ;  /* 0x0000003e39397223 */ /* 0x080fe20000010842 */
[----:B------:R-:W-:Y:S01]  /*cc30*/  FFMA.FTZ R58, R59, R62, R76 ;  /* 0x0000003e3b3a7223 */ /* 0x000fe2000001004c */
[----:B------:R-:W-:Y:S02]  /*cc40*/  HADD2.F32 R62, -RZ, R61.H1_H1 ;  /* 0x3000003dff3e7230 */ /* 0x000fe40000004100 */
[-C--:B------:R-:W-:Y:S01]  /*cc50*/  FMUL.FTZ R65, R63, R64.reuse ;  /* 0x000000403f417220 */ /* 0x080fe20000410000 */
[----:B------:R-:W-:Y:S01]  /*cc60*/  FMUL.FTZ R66, R60, R64 ;  /* 0x000000403c427220 */ /* 0x000fe20000410000 */
[----:B------:R-:W-:-:S02]  /*cc70*/  F2FP.F16.E4M3.UNPACK_B R61, R45.H1 ;  /* 0x0000002dff3d723e */ /* 0x000fc400030006ff */
[----:B------:R-:W-:Y:S01]  /*cc80*/  F2FP.F16.E4M3.UNPACK_B R64, R44.H1 ;  /* 0x0000002cff40723e */ /* 0x000fe200030006ff */
[----:B------:R-:W-:Y:S01]  /*cc90*/  FFMA.FTZ R45, R63, R62, R66 ;  /* 0x0000003e3f2d7223 */ /* 0x000fe20000010042 */
[----:B------:R-:W-:Y:S01]  /*cca0*/  F2FP.F16.E4M3.UNPACK_B R59, R52.H1 ;  /* 0x00000034ff3b723e */ /* 0x000fe200030006ff */
[----:B------:R-:W-:Y:S01]  /*ccb0*/  FFMA.FTZ R52, R60, R62, -R65 ;  /* 0x0000003e3c347223 */ /* 0x000fe20000010841 */
[----:B------:R-:W-:Y:S01]  /*ccc0*/  HADD2.F32 R60, -RZ, R61.H0_H0 ;  /* 0x2000003dff3c7230 */ /* 0x000fe20000004100 */
[----:B------:R-:W-:Y:S01]  /*ccd0*/  F2FP.SATFINITE.E4M3.F32.PACK_AB_MERGE_C R78, R78, R89, RZ ;  /* 0x000000594e4e723e */ /* 0x000fe200048070ff */
[----:B------:R-:W-:Y:S01]  /*cce0*/  HADD2.F32 R65, -RZ, R64.H0_H0 ;  /* 0x20000040ff417230 */ /* 0x000fe20000004100 */
[----:B------:R-:W-:Y:S01]  /*ccf0*/  F2FP.F16.E4M3.UNPACK_B R76, R41.H1 ;  /* 0x00000029ff4c723e */ /* 0x000fe200030006ff */
[----:B------:R-:W-:Y:S01]  /*cd00*/  HADD2.F32 R44, -RZ, R59.H0_H0 ;  /* 0x2000003bff2c7230 */ /* 0x000fe20000004100 */
[----:B------:R-:W-:Y:S01]  /*cd10*/  F2FP.SATFINITE.E4M3.F32.PACK_AB_MERGE_C R54, R54, R77, R78 ;  /* 0x0000004d3636723e */ /* 0x000fe2000480704e */
[----:B------:R-:W-:-:S02]  /*cd20*/  HADD2.F32 R63, -RZ, R42.H0_H0 ;  /* 0x2000002aff3f7230 */ /* 0x000fc40000004100 */
[-C--:B------:R-:W-:Y:S01]  /*cd30*/  FMUL.FTZ R67, R60, R65.reuse ;  /* 0x000000413c437220 */ /* 0x080fe20000410000 */
[----:B------:R-:W-:Y:S02]  /*cd40*/  HADD2.F32 R59, -RZ, R59.H1_H1 ;  /* 0x3000003bff3b7230 */ /* 0x000fe40000004100 */
[C---:B------:R-:W-:Y:S01]  /*cd50*/  FMUL.FTZ R65, R44.reuse, R65 ;  /* 0x000000412c417220 */ /* 0x040fe20000410000 */
[----:B------:R-:W-:Y:S02]  /*cd60*/  HADD2.F32 R62, -RZ, R64.H1_H1 ;  /* 0x30000040ff3e7230 */ /* 0x000fe40000004100 */
[----:B------:R-:W-:Y:S02]  /*cd70*/  HADD2.F32 R64, -RZ, R42.H1_H1 ;  /* 0x3000002aff407230 */ /* 0x000fe40000004100 */
[-C--:B------:R-:W-:Y:S01]  /*cd80*/  FFMA.FTZ R42, R44, R63.reuse, -R67 ;  /* 0x0000003f2c2a7223 */ /* 0x080fe20000010843 */
[----:B------:R-:W-:Y:S02]  /*cd90*/  HADD2.F32 R61, -RZ, R61.H1_H1 ;  /* 0x3000003dff3d7230 */ /* 0x000fe40000004100 */
[----:B------:R-:W-:Y:S01]  /*cda0*/  FFMA.FTZ R44, R60, R63, R65 ;  /* 0x0000003f3c2c7223 */ /* 0x000fe20000010041 */
[----:B------:R-:W-:Y:S01]  /*cdb0*/  FMUL.FTZ R60, R59, R62 ;  /* 0x0000003e3b3c7220 */ /* 0x000fe20000410000 */
[----:B------:R-:W-:Y:S01]  /*cdc0*/  F2FP.F16.E4M3.UNPACK_B R67, R41 ;  /* 0x00000029ff43723e */ /* 0x000fe200020006ff */
[----:B------:R-:W-:-:S02]  /*cdd0*/  HADD2.F32 R77, -RZ, R76.H0_H0 ;  /* 0x2000004cff4d7230 */ /* 0x000fc40000004100 */
[C---:B------:R-:W-:Y:S01]  /*cde0*/  FMUL.FTZ R66, R61.reuse, R62 ;  /* 0x0000003e3d427220 */ /* 0x040fe20000410000 */
[-C--:B------:R-:W-:Y:S01]  /*cdf0*/  FFMA.FTZ R89, R61, R64.reuse, R60 ;  /* 0x000000403d597223 */ /* 0x080fe2000001003c */
[----:B------:R-:W-:Y:S01]  /*ce00*/  F2FP.F16.E4M3.UNPACK_B R61, R47.H1 ;  /* 0x0000002fff3d723e */ /* 0x000fe200030006ff */
[----:B------:R-:W-:Y:S02]  /*ce10*/  HADD2.F32 R76, -RZ, R76.H1_H1 ;  /* 0x3000004cff4c7230 */ /* 0x000fe40000004100 */
[----:B------:R-:W-:Y:S01]  /*ce20*/  FFMA.FTZ R79, R59, R64, -R66 ;  /* 0x000000403b4f7223 */ /* 0x000fe20000010842 */
[-C--:B------:R-:W-:Y:S01]  /*ce30*/  F2FP.F16.E4M3.UNPACK_B R59, R43.reuse ;  /* 0x0000002bff3b723e */ /* 0x080fe200020006ff */
[--C-:B------:R-:W-:Y:S01]  /*ce40*/  HADD2.F32 R78, -RZ, R67.reuse.H0_H0 ;  /* 0x20000043ff4e7230 */ /* 0x100fe20000004100 */
[----:B------:R-:W-:Y:S01]  /*ce50*/  F2FP.F16.E4M3.UNPACK_B R43, R43.H1 ;  /* 0x0000002bff2b723e */ /* 0x000fe200030006ff */
[----:B------:R-:W-:Y:S01]  /*ce60*/  HADD2.F32 R67, -RZ, R67.H1_H1 ;  /* 0x30000043ff437230 */ /* 0x000fe20000004100 */
[----:B------:R-:W-:-:S02]  /*ce70*/  F2FP.F16.E4M3.UNPACK_B R41, R40 ;  /* 0x00000028ff29723e */ /* 0x000fc400020006ff */
[----:B------:R-:W-:Y:S01]  /*ce80*/  F2FP.F16.E4M3.UNPACK_B R64, R40.H1 ;  /* 0x00000028ff40723e */ /* 0x000fe200030006ff */
[----:B------:R-:W-:Y:S01]  /*ce90*/  HADD2.F32 R40, -RZ, R61.H0_H0 ;  /* 0x2000003dff287230 */ /* 0x000fe20000004100 */
[----:B------:R-:W-:Y:S01]  /*cea0*/  F2FP.F16.E4M3.UNPACK_B R62, R47 ;  /* 0x0000002fff3e723e */ /* 0x000fe200020006ff */
[----:B------:R-:W-:Y:S01]  /*ceb0*/  HADD2.F32 R60, -RZ, R43.H0_H0 ;  /* 0x2000002bff3c7230 */ /* 0x000fe20000004100 */
[----:B------:R-:W-:Y:S01]  /*cec0*/  F2FP.SATFINITE.E4M3.F32.PACK_AB_MERGE_C R42, R79, R42, RZ ;  /* 0x0000002a4f2a723e */ /* 0x000fe200048070ff */
[----:B------:R-:W-:Y:S02]  /*ced0*/  HADD2.F32 R65, -RZ, R64.H0_H0 ;  /* 0x20000040ff417230 */ /* 0x000fe40000004100 */
[-C--:B------:R-:W-:Y:S01]  /*cee0*/  FMUL.FTZ R91, R40, R77.reuse ;  /* 0x0000004d285b7220 */ /* 0x080fe20000410000 */
[----:B------:R-:W-:Y:S02]  /*cef0*/  HADD2.F32 R61, -RZ, R61.H1_H1 ;  /* 0x3000003dff3d7230 */ /* 0x000fe40000004100 */
[----:B------:R-:W-:Y:S01]  /*cf00*/  FMUL.FTZ R77, R60, R77 ;  /* 0x0000004d3c4d7220 */ /* 0x000fe20000410000 */
[----:B------:R-:W-:-:S02]  /*cf10*/  HADD2.F32 R43, -RZ, R43.H1_H1 ;  /* 0x3000002bff2b7230 */ /* 0x000fc40000004100 */
[-C--:B------:R-:W-:Y:S01]  /*cf20*/  FFMA.FTZ R91, R60, R65.reuse, -R91 ;  /* 0x000000413c5b7223 */ /* 0x080fe2000001085b */
[--C-:B------:R-:W-:Y:S02]  /*cf30*/  HADD2.F32 R63, -RZ, R62.reuse.H0_H0 ;  /* 0x2000003eff3f7230 */ /* 0x100fe40000004100 */
[-C--:B------:R-:W-:Y:S01]  /*cf40*/  FMUL.FTZ R60, R61, R76.reuse ;  /* 0x0000004c3d3c7220 */ /* 0x080fe20000410000 */
[--C-:B------:R-:W-:Y:S02]  /*cf50*/  HADD2.F32 R47, -RZ, R59.reuse.H0_H0 ;  /* 0x2000003bff2f7230 */ /* 0x100fe40000004100 */
[----:B------:R-:W-:Y:S01]  /*cf60*/  FMUL.FTZ R76, R43, R76 ;  /* 0x0000004c2b4c7220 */ /* 0x000fe20000410000 */
[----:B------:R-:W-:Y:S02]  /*cf70*/  HADD2.F32 R62, -RZ, R62.H1_H1 ;  /* 0x3000003eff3e7230 */ /* 0x000fe40000004100 */
[----:B------:R-:W-:Y:S01]  /*cf80*/  FFMA.FTZ R77, R40, R65, R77 ;  /* 0x00000041284d7223 */ /* 0x000fe2000001004d */
[----:B------:R-:W-:-:S02]  /*cf90*/  HADD2.F32 R59, -RZ, R59.H1_H1 ;  /* 0x3000003bff3b7230 */ /* 0x000fc40000004100 */
[-C--:B------:R-:W-:Y:S01]  /*cfa0*/  FMUL.FTZ R88, R63, R78.reuse ;  /* 0x0000004e3f587220 */ /* 0x080fe20000410000 */
[----:B------:R-:W-:Y:S02]  /*cfb0*/  HADD2.F32 R64, -RZ, R64.H1_H1 ;  /* 0x30000040ff407230 */ /* 0x000fe40000004100 */
[CC--:B------:R-:W-:Y:S01]  /*cfc0*/  FMUL.FTZ R40, R62.reuse, R67.reuse ;  /* 0x000000433e287220 */ /* 0x0c0fe20000410000 */
[--C-:B------:R-:W-:Y:S02]  /*cfd0*/  HADD2.F32 R66, -RZ, R41.reuse.H0_H0 ;  /* 0x20000029ff427230 */ /* 0x100fe40000004100 */
[----:B------:R-:W-:Y:S01]  /*cfe0*/  FMUL.FTZ R78, R47, R78 ;  /* 0x0000004e2f4e7220 */ /* 0x000fe20000410000 */
[----:B------:R-:W-:Y:S02]  /*cff0*/  HADD2.F32 R41, -RZ, R41.H1_H1 ;  /* 0x30000029ff297230 */ /* 0x000fe40000004100 */
[----:B------:R-:W-:Y:S01]  /*d000*/  FMUL.FTZ R67, R59, R67 ;  /* 0x000000433b437220 */ /* 0x000fe20000410000 */
[-C--:B------:R-:W-:Y:S01]  /*d010*/  FFMA.FTZ R60, R43, R64.reuse, -R60 ;  /* 0x000000402b3c7223 */ /* 0x080fe2000001083c */
[----:B------:R-:W-:Y:S01]  /*d020*/  FFMA.FTZ R76, R61, R64, R76 ;  /* 0x000000403d4c7223 */ /* 0x000fe2000001004c */
[-C--:B------:R-:W-:Y:S01]  /*d030*/  FFMA.FTZ R88, R47, R66.reuse, -R88 ;  /* 0x000000422f587223 */ /* 0x080fe20000010858 */
[----:B------:R-:W-:Y:S01]  /*d040*/  FFMA.FTZ R78, R63, R66, R78 ;  /* 0x000000423f4e7223 */ /* 0x000fe2000001004e */
[-C--:B------:R-:W-:Y:S01]  /*d050*/  FFMA.FTZ R59, R59, R41.reuse, -R40 ;  /* 0x000000293b3b7223 */ /* 0x080fe20000010828 */
[----:B------:R-:W-:Y:S01]  /*d060*/  FFMA.FTZ R67, R62, R41, R67 ;  /* 0x000000293e437223 */ /* 0x000fe20000010043 */
[----:B------:R-:W-:Y:S01]  /*d070*/  F2FP.SATFINITE.E4M3.F32.PACK_AB_MERGE_C R44, R89, R44, RZ ;  /* 0x0000002c592c723e */ /* 0x000fe200048070ff */
[----:B------:R-:W-:Y:S01]  /*d080*/  IMAD.MOV.U32 R40, RZ, RZ, R56 ;  /* 0x000000ffff287224 */ /* 0x000fe200078e0038 */
[----:B------:R-:W-:-:S02]  /*d090*/  F2FP.SATFINITE.E4M3.F32.PACK_AB_MERGE_C R60, R60, R91, RZ ;  /* 0x0000005b3c3c723e */ /* 0x000fc400048070ff */
[----:B------:R-:W-:Y:S02]  /*d0a0*/  F2FP.SATFINITE.E4M3.F32.PACK_AB_MERGE_C R76, R76, R77, RZ ;  /* 0x0000004d4c4c723e */ /* 0x000fe400048070ff */
[----:B------:R-:W-:Y:S02]  /*d0b0*/  F2FP.SATFINITE.E4M3.F32.PACK_AB_MERGE_C R41, R52, R57, R42 ;  /* 0x000000393429723e */ /* 0x000fe4000480702a */
[----:B------:R-:W-:Y:S01]  /*d0c0*/  F2FP.SATFINITE.E4M3.F32.PACK_AB_MERGE_C R45, R45, R58, R44 ;  /* 0x0000003a2d2d723e */ /* 0x000fe2000480702c */
[----:B------:R-:W-:Y:S01]  /*d0d0*/  IMAD.MOV.U32 R44, RZ, RZ, R55 ;  /* 0x000000ffff2c7224 */ /* 0x000fe200078e0037 */
[----:B------:R-:W-:Y:S02]  /*d0e0*/  F2FP.SATFINITE.E4M3.F32.PACK_AB_MERGE_C R43, R59, R88, R60 ;  /* 0x000000583b2b723e */ /* 0x000fe4000480703c */
[----:B------:R-:W-:Y:S02]  /*d0f0*/  F2FP.SATFINITE.E4M3.F32.PACK_AB_MERGE_C R47, R67, R78, R76 ;  /* 0x0000004e432f723e */ /* 0x000fe4000480704c */
[----:B------:R-:W-:-:S07]  /*d100*/  MOV R42, R54 ;  /* 0x00000036002a7202 */ /* 0x000fce0000000f00 */
.L_x_558:
[----:B------:R-:W-:Y:S05]  /*d110*/  BSYNC B2 ;  /* 0x0000000000027941 */ /* 0x000fea0003800000 */
.L_x_557:
[----:B0-----:R0:W-:Y:S04]  /*d120*/  STG.E.128 desc[UR54][R48.64], R40 ;  /* 0x0000002830007986 */ /* 0x0011e8000c101d36 */
[----:B-1----:R0:W-:Y:S02]  /*d130*/  @!P2 STG.E.128 desc[UR54][R50.64], R44 ;  /* 0x0000002c3200a986 */ /* 0x0021e4000c101d36 */
.L_x_556:
[----:B------:R-:W-:Y:S05]  /*d140*/  BSYNC B1 ;  /* 0x0000000000017941 */ /* 0x000fea0003800000 */
.L_x_555:
        /* <DEDUP_REMOVED lines=8> */
[----:B------:R-:W-:-:S04]  /*d1d0*/  LEA.HI R41, R41, R40, RZ, 0x5 ;  /* 0x0000002829297211 */ /* 0x000fc800078f28ff */
[----:B------:R-:W-:-:S05]  /*d1e0*/  LEA.HI.SX32 R41, R41, R26, 0x1b ;  /* 0x0000001a29297211 */ /* 0x000fca00078fdaff */
[----:B------:R-:W-:-:S05]  /*d1f0*/  IMAD.SHL.U32 R43, R41, 0x10, RZ ;  /* 0x00000010292b7824 */ /* 0x000fca00078e00ff */
        /* <DEDUP_REMOVED lines=28> */
[----:B------:R-:W-:Y:S01]  /*d3c0*/  IMAD.MOV.U32 R52, RZ, RZ, R41 ;  /* 0x000000ffff347224 */ /* 0x000fe200078e0029 */
[----:B------:R-:W-:Y:S01]  /*d3d0*/  SHF.L.U32 R40, R54, 0x8, RZ ;  /* 0x0000000836287819 */ /* 0x000fe200000006ff */
[----:B------:R-:W-:Y:S01]  /*d3e0*/  IMAD.MOV.U32 R54, RZ, RZ, R42 ;  /* 0x000000ffff367224 */ /* 0x000fe200078e002a */
[----:B------:R-:W-:Y:S02]  /*d3f0*/  SHF.R.U32.HI R58, RZ, 0x8, R71 ;  /* 0x00000008ff3a7819 */ /* 0x000fe40000011647 */
[----:B------:R-:W-:Y:S01]  /*d400*/  LOP3.LUT R55, R55, 0xff00, R40, 0xf8, !PT ;  /* 0x0000ff0037377812 */ /* 0x000fe200078ef828 */
[----:B------:R-:W-:Y:S01]  /*d410*/  IMAD.SHL.U32 R40, R65, 0x100, RZ ;  /* 0x0000010041287824 */ /* 0x000fe200078e00ff */
[----:B------:R-:W-:Y:S01]  /*d420*/  SHF.R.U32.HI R66, RZ, 0x10, R83 ;  /* 0x00000010ff427819 */ /* 0x000fe20000011653 */
[----:B------:R-:W-:Y:S01]  /*d430*/  IMAD.SHL.U32 R44, R58, 0x100, RZ ;  /* 0x000001003a2c7824 */ /* 0x000fe200078e00ff */
[----:B------:R-:W-:-:S02]  /*d440*/  LOP3.LUT R61, R83, 0xff0000ff, RZ, 0xc0, !PT ;  /* 0xff0000ff533d7812 */ /* 0x000fc400078ec0ff */
[----:B------:R-:W-:Y:S02]  /*d450*/  SHF.R.U32.HI R67, RZ, 0x10, R81 ;  /* 0x00000010ff437819 */ /* 0x000fe40000011651 */
[----:B------:R-:W-:Y:S02]  /*d460*/  SHF.R.U32.HI R60, RZ, 0x8, R69 ;  /* 0x00000008ff3c7819 */ /* 0x000fe40000011645 */
[----:B------:R-:W-:Y:S02]  /*d470*/  LOP3.LUT R63, R71, 0xff0000ff, RZ, 0xc0, !PT ;  /* 0xff0000ff473f7812 */ /* 0x000fe400078ec0ff */
[----:B------:R-:W-:Y:S01]  /*d480*/  LOP3.LUT R61, R61, 0xff00, R40, 0xf8, !PT ;  /* 0x0000ff003d3d7812 */ /* 0x000fe200078ef828 */
[----:B------:R-:W-:Y:S01]  /*d490*/  IMAD.U32 R40, R66, 0x10000, RZ ;  /* 0x0001000042287824 */ /* 0x000fe200078e00ff */
[----:B------:R-:W-:Y:S01]  /*d4a0*/  SHF.L.U32 R42, R67, 0x10, RZ ;  /* 0x00000010432a7819 */ /* 0x000fe200000006ff */
[----:B------:R-:W-:Y:S01]  /*d4b0*/  IMAD.SHL.U32 R41, R60, 0x100, RZ ;  /* 0x000001003c297824 */ /* 0x000fe200078e00ff */
[----:B------:R-:W-:-:S02]  /*d4c0*/  LOP3.LUT R67, R63, 0xff00, R44, 0xf8, !PT ;  /* 0x0000ff003f437812 */ /* 0x000fc400078ef82c */
[----:B------:R-:W-:Y:S02]  /*d4d0*/  LOP3.LUT R56, R69, 0xff0000ff, RZ, 0xc0, !PT ;  /* 0xff0000ff45387812 */ /* 0x000fe400078ec0ff */
[----:B------:R-:W-:Y:S02]  /*d4e0*/  F2FP.F16.E4M3.UNPACK_B R63, R151.H1 ;  /* 0x00000097ff3f723e */ /* 0x000fe400030006ff */
[----:B------:R-:W-:Y:S02]  /*d4f0*/  F2FP.F16.E4M3.UNPACK_B R60, R59.H1 ;  /* 0x0000003bff3c723e */ /* 0x000fe400030006ff */
[----:B------:R-:W-:Y:S02]  /*d500*/  F2FP.F16.E4M3.UNPACK_B R58, R57.H1 ;  /* 0x00000039ff3a723e */ /* 0x000fe400030006ff */
[----:B------:R-:W-:Y:S02]  /*d510*/  SHF.R.U32.HI R62, RZ, 0x10, R69 ;  /* 0x00000010ff3e7819 */ /* 0x000fe40000011645 */
[----:B------:R-:W-:-:S02]  /*d520*/  LOP3.LUT R40, R61, 0xff0000, R40, 0xf8, !PT ;  /* 0x00ff00003d287812 */ /* 0x000fc400078ef828 */
[----:B------:R-:W-:Y:S01]  /*d530*/  LOP3.LUT R65, R56, 0xff00, R41, 0xf8, !PT ;  /* 0x0000ff0038417812 */ /* 0x000fe200078ef829 */
[----:B------:R-:W-:Y:S01]  /*d540*/  HADD2.F32 R41, -RZ, R63.H0_H0 ;  /* 0x2000003fff297230 */ /* 0x000fe20000004100 */
[----:B------:R-:W-:Y:S01]  /*d550*/  LOP3.LUT R42, R55, 0xff0000, R42, 0xf8, !PT ;  /* 0x00ff0000372a7812 */ /* 0x000fe200078ef82a */
[----:B------:R-:W-:Y:S01]  /*d560*/  HADD2.F32 R56, -RZ, R60.H0_H0 ;  /* 0x2000003cff387230 */ /* 0x000fe20000004100 */
[----:B------:R-:W-:Y:S01]  /*d570*/  F2FP.F16.E4M3.UNPACK_B R61, R153.H1 ;  /* 0x00000099ff3d723e */ /* 0x000fe200030006ff */
[----:B------:R-:W-:Y:S01]  /*d580*/  HADD2.F32 R55, -RZ, R58.H0_H0 ;  /* 0x2000003aff377230 */ /* 0x000fe20000004100 */
[----:B------:R-:W-:Y:S01]  /*d590*/  SHF.R.U32.HI R64, RZ, 0x10, R71 ;  /* 0x00000010ff407819 */ /* 0x000fe20000011647 */
[----:B------:R-:W-:Y:S02]  /*d5a0*/  IMAD.U32 R44, R62, 0x10000, RZ ;  /* 0x000100003e2c7824 */ /* 0x000fe400078e00ff */
[----:B------:R-:W-:Y:S01]  /*d5b0*/  FMUL.FTZ R66, R56, R41 ;  /* 0x0000002938427220 */ /* 0x000fe20000410000 */
[----:B------:R-:W-:-:S02]  /*d5c0*/  HADD2.F32 R62, -RZ, R61.H0_H0 ;  /* 0x2000003dff3e7230 */ /* 0x000fc40000004100 */
[C---:B------:R-:W-:Y:S01]  /*d5d0*/  FMUL.FTZ R69, R55.reuse, R41 ;  /* 0x0000002937457220 */ /* 0x040fe20000410000 */
[----:B------:R-:W-:Y:S01]  /*d5e0*/  IMAD.U32 R64, R64, 0x10000, RZ ;  /* 0x0001000040407824 */ /* 0x000fe200078e00ff */
[----:B------:R-:W-:Y:S01]  /*d5f0*/  F2FP.F16.E4M3.UNPACK_B R151, R151 ;  /* 0x00000097ff97723e */ /* 0x000fe200020006ff */
[----:B------:R-:W-:Y:S02]  /*d600*/  HADD2.F32 R58, -RZ, R58.H1_H1 ;  /* 0x3000003aff3a7230 */ /* 0x000fe40000004100 */
[-C--:B------:R-:W-:Y:S01]  /*d610*/  FFMA.FTZ R55, R55, R62.reuse, -R66 ;  /* 0x0000003e37377223 */ /* 0x080fe20000010842 */
[----:B------:R-:W-:Y:S01]  /*d620*/  FFMA.FTZ R56, R56, R62, R69 ;  /* 0x0000003e38387223 */ /* 0x000fe20000010045 */
[----:B------:R-:W-:Y:S01]  /*d630*/  HADD2.F32 R62, -RZ, R63.H1_H1 ;  /* 0x3000003fff3e7230 */ /* 0x000fe20000004100 */
[----:B------:R-:W-:Y:S01]  /*d640*/  LOP3.LUT R41, R67, 0xff0000, R64, 0xf8, !PT ;  /* 0x00ff000043297812 */ /* 0x000fe200078ef840 */
[----:B------:R-:W-:Y:S01]  /*d650*/  HADD2.F32 R63, -RZ, R60.H1_H1 ;  /* 0x3000003cff3f7230 */ /* 0x000fe20000004100 */
[----:B------:R-:W-:Y:S01]  /*d660*/  F2FP.F16.E4M3.UNPACK_B R60, R59 ;  /* 0x0000003bff3c723e */ /* 0x000fe200020006ff */
[----:B------:R-:W-:Y:S01]  /*d670*/  HADD2.F32 R64, -RZ, R61.H1_H1 ;  /* 0x3000003dff407230 */ /* 0x000fe20000004100 */
[----:B------:R-:W-:Y:S01]  /*d680*/  F2FP.F16.E4M3.UNPACK_B R61, R57 ;  /* 0x00000039ff3d723e */ /* 0x000fe200020006ff */
[-C--:B------:R-:W-:Y:S01]  /*d690*/  FMUL.FTZ R66, R58, R62.reuse ;  /* 0x0000003e3a427220 */ /* 0x080fe20000410000 */
[----:B------:R-:W-:Y:S01]  /*d6a0*/  LOP3.LUT R44, R65, 0xff0000, R44, 0xf8, !PT ;  /* 0x00ff0000412c7812 */ /* 0x000fe200078ef82c */
[----:B------:R-:W-:Y:S01]  /*d6b0*/  FMUL.FTZ R57, R63, R62 ;  /* 0x0000003e3f397220 */ /* 0x000fe20000410000 */
[----:B------:R-:W-:Y:S01]  /*d6c0*/  F2FP.F16.E4M3.UNPACK_B R153, R153 ;  /* 0x00000099ff99723e */ /* 0x000fe200020006ff */
[----:B------:R-:W-:Y:S01]  /*d6d0*/  HADD2.F32 R65, -RZ, R151.H0_H0 ;  /* 0x20000097ff417230 */ /* 0x000fe20000004100 */
[----:B------:R-:W-:Y:S01]  /*d6e0*/  F2FP.F16.E4M3.UNPACK_B R67, R152.H1 ;  /* 0x00000098ff43723e */ /* 0x000fe200030006ff */
[----:B------:R-:W-:-:S02]  /*d6f0*/  HADD2.F32 R62, -RZ, R60.H0_H0 ;  /* 0x2000003cff3e7230 */ /* 0x000fc40000004100 */
[-C--:B------:R-:W-:Y:S01]  /*d700*/  FFMA.FTZ R58, R58, R64.reuse, -R57 ;  /* 0x000000403a3a7223 */ /* 0x080fe20000010839 */
[----:B------:R-:W-:Y:S02]  /*d710*/  HADD2.F32 R59, -RZ, R61.H0_H0 ;  /* 0x2000003dff3b7230 */ /* 0x000fe40000004100 */
[----:B------:R-:W-:Y:S01]  /*d720*/  FFMA.FTZ R57, R63, R64, R66 ;  /* 0x000000403f397223 */ /* 0x000fe20000010042 */
[----:B------:R-:W-:Y:S02]  /*d730*/  HADD2.F32 R64, -RZ, R153.H0_H0 ;  /* 0x20000099ff407230 */ /* 0x000fe40000004100 */
[-C--:B------:R-:W-:Y:S01]  /*d740*/  FMUL.FTZ R68, R62, R65.reuse ;  /* 0x000000413e447220 */ /* 0x080fe20000410000 */
[----:B------:R-:W-:Y:S02]  /*d750*/  HADD2.F32 R66, -RZ, R151.H1_H1 ;  /* 0x30000097ff427230 */ /* 0x000fe40000004100 */
[----:B------:R-:W-:Y:S01]  /*d760*/  FMUL.FTZ R65, R59, R65 ;  /* 0x000000413b417220 */ /* 0x000fe20000410000 */
[----:B------:R-:W-:-:S02]  /*d770*/  HADD2.F32 R63, -RZ, R60.H1_H1 ;  /* 0x3000003cff3f7230 */ /* 0x000fc40000004100 */
[-C--:B------:R-:W-:Y:S01]  /*d780*/  FFMA.FTZ R59, R59, R64.reuse, -R68 ;  /* 0x000000403b3b7223 */ /* 0x080fe20000010844 */
[----:B------:R-:W-:Y:S02]  /*d790*/  HADD2.F32 R61, -RZ, R61.H1_H1 ;  /* 0x3000003dff3d7230 */ /* 0x000fe40000004100 */
[----:B------:R-:W-:Y:S01]  /*d7a0*/  FFMA.FTZ R60, R62, R64, R65 ;  /* 0x000000403e3c7223 */ /* 0x000fe20000010041 */
[----:B------:R-:W-:Y:S02]  /*d7b0*/  HADD2.F32 R62, -RZ, R153.H1_H1 ;  /* 0x30000099ff3e7230 */ /* 0x000fe40000004100 */
[----:B------:R-:W-:Y:S01]  /*d7c0*/  FMUL.FTZ R68, R63, R66 ;  /* 0x000000423f447220 */ /* 0x000fe20000410000 */
[----:B------:R-:W-:Y:S01]  /*d7d0*/  F2FP.F16.E4M3.UNPACK_B R64, R46.H1 ;  /* 0x0000002eff40723e */ /* 0x000fe200030006ff */
[C---:B------:R-:W-:Y:S01]  /*d7e0*/  FMUL.FTZ R76, R61.reuse, R66 ;  /* 0x000000423d4c7220 */ /* 0x040fe20000410000 */
[----:B------:R-:W-:Y:S01]  /*d7f0*/  F2FP.F16.E4M3.UNPACK_B R66, R154.H1 ;  /* 0x0000009aff42723e */ /* 0x000fe200030006ff */
[----:B------:R-:W-:Y:S01]  /*d800*/  FFMA.FTZ R70, R61, R62, -R68 ;  /* 0x0000003e3d467223 */ /* 0x000fe20000010844 */
[----:B------:R-:W-:Y:S01]  /*d810*/  F2FP.F16.E4M3.UNPACK_B R61, R54.H1 ;  /* 0x00000036ff3d723e */ /* 0x000fe200030006ff */
[----:B------:R-:W-:-:S02]  /*d820*/  HADD2.F32 R68, -RZ, R67.H0_H0 ;  /* 0x20000043ff447230 */ /* 0x000fc40000004100 */
[----:B------:R-:W-:Y:S01]  /*d830*/  FFMA.FTZ R69, R63, R62, R76 ;  /* 0x0000003e3f457223 */ /* 0x000fe2000001004c */
[----:B------:R-:W-:Y:S01]  /*d840*/  HADD2.F32 R65, -RZ, R64.H0_H0 ;  /* 0x20000040ff417230 */ /* 0x000fe20000004100 */
[----:B------:R-:W-:Y:S01]  /*d850*/  F2FP.F16.E4M3.UNPACK_B R152, R152 ;  /* 0x00000098ff98723e */ /* 0x000fe200020006ff */
[----:B------:R-:W-:Y:S01]  /*d860*/  HADD2.F32 R62, -RZ, R61.H0_H0 ;  /* 0x2000003dff3e7230 */ /* 0x000fe20000004100 */
[----:B------:R-:W-:Y:S01]  /*d870*/  F2FP.F16.E4M3.UNPACK_B R54, R54 ;  /* 0x00000036ff36723e */ /* 0x000fe200020006ff */
        /* <DEDUP_REMOVED lines=9> */
[-C--:B------:R-:W-:Y:S01]  /*d910*/  FMUL.FTZ R62, R64, R67.reuse ;  /* 0x00000043403e7220 */ /* 0x080fe20000410000 */
[----:B------:R-:W-:Y:S01]  /*d920*/  F2FP.F16.E4M3.UNPACK_B R154, R154 ;  /* 0x0000009aff9a723e */ /* 0x000fe200020006ff */
[C---:B------:R-:W-:Y:S01]  /*d930*/  FMUL.FTZ R67, R61.reuse, R67 ;  /* 0x000000433d437220 */ /* 0x040fe20000410000 */
[--C-:B------:R-:W-:Y:S02]  /*d940*/  HADD2.F32 R65, -RZ, R152.reuse.H0_H0 ;  /* 0x20000098ff417230 */ /* 0x100fe40000004100 */
[----:B------:R-:W-:Y:S01]  /*d950*/  FFMA.FTZ R77, R61, R66, -R62 ;  /* 0x000000423d4d7223 */ /* 0x000fe2000001083e */
[----:B------:R-:W-:Y:S01]  /*d960*/  F2FP.F16.E4M3.UNPACK_B R61, R46 ;  /* 0x0000002eff3d723e */ /* 0x000fe200020006ff */
[----:B------:R-:W-:-:S02]  /*d970*/  HADD2.F32 R152, -RZ, R152.H1_H1 ;  /* 0x30000098ff987230 */ /* 0x000fc40000004100 */
[----:B------:R-:W-:Y:S01]  /*d980*/  FFMA.FTZ R79, R64, R66, R67 ;  /* 0x00000042404f7223 */ /* 0x000fe20000010043 */
[--C-:B------:R-:W-:Y:S01]  /*d990*/  HADD2.F32 R46, -RZ, R54.reuse.H0_H0 ;  /* 0x20000036ff2e7230 */ /* 0x100fe20000004100 */
[----:B------:R-:W-:Y:S01]  /*d9a0*/  F2FP.SATFINITE.E4M3.F32.PACK_AB_MERGE_C R55, R58, R55, RZ ;  /* 0x000000373a37723e */ /* 0x000fe200048070ff */
[--C-:B------:R-:W-:Y:S01]  /*d9b0*/  HADD2.F32 R62, -RZ, R61.reuse.H0_H0 ;  /* 0x2000003dff3e7230 */ /* 0x100fe20000004100 */
[----:B------:R-:W-:Y:S01]  /*d9c0*/  F2FP.SATFINITE.E4M3.F32.PACK_AB_MERGE_C R57, R57, R56, RZ ;  /* 0x000000383939723e */ /* 0x000fe200048070ff */
[----:B------:R-:W-:Y:S01]  /*d9d0*/  HADD2.F32 R61, -RZ, R61.H1_H1 ;  /* 0x3000003dff3d7230 */ /* 0x000fe20000004100 */
[----:B------:R-:W-:Y:S01]  /*d9e0*/  F2FP.F16.E4M3.UNPACK_B R58, R52 ;  /* 0x00000034ff3a723e */ /* 0x000fe200020006ff */
[----:B------:R-:W-:Y:S02]  /*d9f0*/  HADD2.F32 R54, -RZ, R54.H1_H1 ;  /* 0x30000036ff367230 */ /* 0x000fe40000004100 */
[----:B------:R-:W-:Y:S01]  /*da00*/  FMUL.FTZ R67, R62, R65 ;  /* 0x000000413e437220 */ /* 0x000fe20000410000 */
[----:B------:R-:W-:-:S02]  /*da10*/  HADD2.F32 R63, -RZ, R154.H0_H0 ;  /* 0x2000009aff3f7230 */ /* 0x000fc40000004100 */
[CC--:B------:R-:W-:Y:S01]  /*da20*/  FMUL.FTZ R71, R61.reuse, R152.reuse ;  /* 0x000000983d477220 */ /* 0x0c0fe20000410000 */
[----:B------:R-:W-:Y:S02]  /*da30*/  HADD2.F32 R154, -RZ, R154.H1_H1 ;  /* 0x3000009aff9a7230 */ /* 0x000fe40000004100 */
[----:B------:R-:W-:Y:S01]  /*da40*/  FMUL.FTZ R65, R46, R65 ;  /* 0x000000412e417220 */ /* 0x000fe20000410000 */
[----:B------:R-:W-:Y:S01]  /*da50*/  FMUL.FTZ R152, R54, R152 ;  /* 0x0000009836987220 */ /* 0x000fe20000410000 */
[----:B------:R-:W-:Y:S01]  /*da60*/  FFMA.FTZ R67, R46, R63, -R67 ;  /* 0x0000003f2e437223 */ /* 0x000fe20000010843 */
[----:B------:R-:W-:Y:S01]  /*da70*/  F2FP.SATFINITE.E4M3.F32.PACK_AB_MERGE_C R56, R70, R59, R55 ;  /* 0x0000003b4638723e */ /* 0x000fe20004807037 */
[-C--:B------:R-:W-:Y:S01]  /*da80*/  FFMA.FTZ R54, R54, R154.reuse, -R71 ;  /* 0x0000009a36367223 */ /* 0x080fe20000010847 */
[----:B------:R-:W-:Y:S01]  /*da90*/  FFMA.FTZ R46, R62, R63, R65 ;  /* 0x0000003f3e2e7223 */ /* 0x000fe20000010041 */
[----:B------:R-:W-:Y:S01]  /*daa0*/  FFMA.FTZ R71, R61, R154, R152 ;  /* 0x0000009a3d477223 */ /* 0x000fe20000010098 */
[----:B------:R-:W-:-:S02]  /*dab0*/  F2FP.F16.E4M3.UNPACK_B R61, R45 ;  /* 0x0000002dff3d723e */ /* 0x000fc400020006ff */
[----:B------:R-:W-:Y:S02]  /*dac0*/  F2FP.F16.E4M3.UNPACK_B R65, R44 ;  /* 0x0000002cff41723e */ /* 0x000fe400020006ff */
[----:B------:R-:W-:Y:S01]  /*dad0*/  F2FP.SATFINITE.E4M3.F32.PACK_AB_MERGE_C R55, R69, R60, R57 ;  /* 0x0000003c4537723e */ /* 0x000fe20004807039 */
[----:B------:R-:W-:Y:S01]  /*dae0*/  HADD2.F32 R59, -RZ, R61.H0_H0 ;  /* 0x2000003dff3b7230 */ /* 0x000fe20000004100 */
        /* <DEDUP_REMOVED lines=24> */
[----:B------:R-:W-:Y:S01]  /*dc70*/  F2FP.SATFINITE.E4M3.F32.PACK_AB_MERGE_C R76, R79, R76, RZ ;  /* 0x0000004c4f4c723e */ /* 0x000fe200048070ff */
[----:B------:R-:W-:Y:S01]  /*dc80*/  HADD2.F32 R44, -RZ, R59.H0_H0 ;  /* 0x2000003bff2c7230 */ /* 0x000fe20000004100 */
[----:B------:R-:W-:Y:S01]  /*dc90*/  F2FP.F16.E4M3.UNPACK_B R66, R41.H1 ;  /* 0x00000029ff42723e */ /* 0x000fe200030006ff */
[----:B------:R-:W-:Y:S02]  /*dca0*/  HADD2.F32 R61, -RZ, R61.H1_H1 ;  /* 0x3000003dff3d7230 */ /* 0x000fe40000004100 */
[----:B------:R-:W-:Y:S01]  /*dcb0*/  FMUL.FTZ R67, R60, R65 ;  /* 0x000000413c437220 */ /* 0x000fe20000410000 */
[----:B------:R-:W-:-:S02]  /*dcc0*/  HADD2.F32 R64, -RZ, R64.H1_H1 ;  /* 0x30000040ff407230 */ /* 0x000fc40000004100 */
[----:B------:R-:W-:Y:S01]  /*dcd0*/  FMUL.FTZ R65, R44, R65 ;  /* 0x000000412c417220 */ /* 0x000fe20000410000 */
[----:B------:R-:W-:Y:S01]  /*dce0*/  HADD2.F32 R59, -RZ, R59.H1_H1 ;  /* 0x3000003bff3b7230 */ /* 0x000fe20000004100 */
[----:B------:R-:W-:Y:S01]  /*dcf0*/  F2FP.SATFINITE.E4M3.F32.PACK_AB_MERGE_C R46, R71, R46, R76 ;  /* 0x0000002e472e723e */ /* 0x000fe2000480704c */
[--C-:B------:R-:W-:Y:S02]  /*dd00*/  HADD2.F32 R63, -RZ, R42.reuse.H0_H0 ;  /* 0x2000002aff3f7230 */ /* 0x100fe40000004100 */
[----:B------:R-:W-:Y:S02]  /*dd10*/  HADD2.F32 R62, -RZ, R42.H1_H1 ;  /* 0x3000002aff3e7230 */ /* 0x000fe40000004100 */
[-C--:B------:R-:W-:Y:S01]  /*dd20*/  FMUL.FTZ R42, R61, R64.reuse ;  /* 0x000000403d2a7220 */ /* 0x080fe20000410000 */
[C---:B------:R-:W-:Y:S01]  /*dd30*/  FMUL.FTZ R64, R59.reuse, R64 ;  /* 0x000000403b407220 */ /* 0x040fe20000410000 */
[----:B------:R-:W-:Y:S01]  /*dd40*/  FFMA.FTZ R70, R60, R63, R65 ;  /* 0x0000003f3c467223 */ /* 0x000fe20000010041 */
[----:B------:R-:W-:Y:S01]  /*dd50*/  F2FP.F16.E4M3.UNPACK_B R65, R41 ;  /* 0x00000029ff41723e */ /* 0x000fe200020006ff */
[-C--:B------:R-:W-:Y:S01]  /*dd60*/  FFMA.FTZ R76, R59, R62.reuse, -R42 ;  /* 0x0000003e3b4c7223 */ /* 0x080fe2000001082a */
[----:B------:R-:W-:Y:S01]  /*dd70*/  F2FP.F16.E4M3.UNPACK_B R42, R43 ;  /* 0x0000002bff2a723e */ /* 0x000fe200020006ff */
[----:B------:R-:W-:Y:S01]  /*dd80*/  FFMA.FTZ R69, R44, R63, -R67 ;  /* 0x0000003f2c457223 */ /* 0x000fe20000010843 */
[-C--:B------:R-:W-:Y:S01]  /*dd90*/  F2FP.F16.E4M3.UNPACK_B R59, R47.reuse ;  /* 0x0000002fff3b723e */ /* 0x080fe200020006ff */
[----:B------:R-:W-:Y:S01]  /*dda0*/  FFMA.FTZ R71, R61, R62, R64 ;  /* 0x0000003e3d477223 */ /* 0x000fe20000010040 */
[----:B------:R-:W-:Y:S01]  /*ddb0*/  F2FP.F16.E4M3.UNPACK_B R60, R47.H1 ;  /* 0x0000002fff3c723e */ /* 0x000fe200030006ff */
[----:B------:R-:W-:Y:S01]  /*ddc0*/  HADD2.F32 R44, -RZ, R42.H0_H0 ;  /* 0x2000002aff2c7230 */ /* 0x000fe20000004100 */
[----:B------:R-:W-:Y:S01]  /*ddd0*/  F2FP.F16.E4M3.UNPACK_B R43, R43.H1 ;  /* 0x0000002bff2b723e */ /* 0x000fe200030006ff */
[----:B------:R-:W-:Y:S01]  /*dde0*/  HADD2.F32 R61, -RZ, R59.H0_H0 ;  /* 0x2000003bff3d7230 */ /* 0x000fe20000004100 */
[-C--:B------:R-:W-:Y:S01]  /*ddf0*/  F2FP.F16.E4M3.UNPACK_B R41, R40.reuse ;  /* 0x00000028ff29723e */ /* 0x080fe200020006ff */
[----:B------:R-:W-:Y:S01]  /*de00*/  HADD2.F32 R67, -RZ, R65.H0_H0 ;  /* 0x20000041ff437230 */ /* 0x000fe20000004100 */
[----:B------:R-:W-:Y:S01]  /*de10*/  F2FP.F16.E4M3.UNPACK_B R62, R40.H1 ;  /* 0x00000028ff3e723e */ /* 0x000fe200030006ff */
[----:B------:R-:W-:Y:S01]  /*de20*/  HADD2.F32 R40, -RZ, R60.H0_H0 ;  /* 0x2000003cff287230 */ /* 0x000fe20000004100 */
[----:B------:R-:W-:Y:S01]  /*de30*/  F2FP.SATFINITE.E4M3.F32.PACK_AB_MERGE_C R69, R76, R69, RZ ;  /* 0x000000454c45723e */ /* 0x000fe200048070ff */
[----:B------:R-:W-:-:S02]  /*de40*/  HADD2.F32 R68, -RZ, R66.H0_H0 ;  /* 0x20000042ff447230 */ /* 0x000fc40000004100 */
[-C--:B------:R-:W-:Y:S01]  /*de50*/  FMUL.FTZ R77, R61, R67.reuse ;  /* 0x000000433d4d7220 */ /* 0x080fe20000410000 */
[----:B------:R-:W-:Y:S02]  /*de60*/  HADD2.F32 R47, -RZ, R43.H0_H0 ;  /* 0x2000002bff2f7230 */ /* 0x000fe40000004100 */
[----:B------:R-:W-:Y:S01]  /*de70*/  FMUL.FTZ R78, R44, R67 ;  /* 0x000000432c4e7220 */ /* 0x000fe20000410000 */
        /* <DEDUP_REMOVED lines=18> */
[----:B------:R-:W-:Y:S02]  /*dfa0*/  HADD2.F32 R41, -RZ, R41.H1_H1 ;  /* 0x30000029ff297230 */ /* 0x000fe40000004100 */
[----:B------:R-:W-:Y:S01]  /*dfb0*/  FMUL.FTZ R40, R42, R65 ;  /* 0x000000412a287220 */ /* 0x000fe20000410000 */
[----:B------:R-:W-:Y:S01]  /*dfc0*/  F2FP.SATFINITE.E4M3.F32.PACK_AB_MERGE_C R70, R71, R70, RZ ;  /* 0x000000464746723e */ /* 0x000fe200048070ff */
[-C--:B------:R-:W-:Y:S01]  /*dfd0*/  FFMA.FTZ R43, R43, R62.reuse, -R44 ;  /* 0x0000003e2b2b7223 */ /* 0x080fe2000001082c */
[----:B------:R-:W-:Y:S01]  /*dfe0*/  FFMA.FTZ R60, R60, R62, R61 ;  /* 0x0000003e3c3c7223 */ /* 0x000fe2000001003d */
[-C--:B------:R-:W-:Y:S01]  /*dff0*/  FFMA.FTZ R42, R42, R41.reuse, -R47 ;  /* 0x000000292a2a7223 */ /* 0x080fe2000001082f */
[----:B------:R-:W-:Y:S01]  /*e000*/  FFMA.FTZ R41, R59, R41, R40 ;  /* 0x000000293b297223 */ /* 0x000fe20000010028 */
[----:B------:R-:W-:Y:S01]  /*e010*/  F2FP.SATFINITE.E4M3.F32.PACK_AB_MERGE_C R57, R52, R57, R69 ;  /* 0x000000393439723e */ /* 0x000fe20004807045 */
[----:B------:R-:W-:Y:S01]  /*e020*/  IMAD.MOV.U32 R40, RZ, RZ, R56 ;  /* 0x000000ffff287224 */ /* 0x000fe200078e0038 */
[----:B------:R-:W-:Y:S01]  /*e030*/  F2FP.SATFINITE.E4M3.F32.PACK_AB_MERGE_C R43, R43, R80, RZ ;  /* 0x000000502b2b723e */ /* 0x000fe200048070ff */
[----:B------:R-:W-:Y:S01]  /*e040*/  IMAD.MOV.U32 R44, RZ, RZ, R55 ;  /* 0x000000ffff2c7224 */ /* 0x000fe200078e0037 */
[----:B------:R-:W-:-:S02]  /*e050*/  F2FP.SATFINITE.E4M3.F32.PACK_AB_MERGE_C R60, R60, R67, RZ ;  /* 0x000000433c3c723e */ /* 0x000fc400048070ff */
[----:B------:R-:W-:Y:S01]  /*e060*/  F2FP.SATFINITE.E4M3.F32.PACK_AB_MERGE_C R43, R42, R77, R43 ;  /* 0x0000004d2a2b723e */ /* 0x000fe2000480702b */
[----:B------:R-:W-:Y:S01]  /*e070*/  IMAD.MOV.U32 R42, RZ, RZ, R54 ;  /* 0x000000ffff2a7224 */ /* 0x000fe200078e0036 */
[----:B------:R-:W-:Y:S02]  /*e080*/  F2FP.SATFINITE.E4M3.F32.PACK_AB_MERGE_C R47, R41, R78, R60 ;  /* 0x0000004e292f723e */ /* 0x000fe4000480703c */
[----:B------:R-:W-:Y:S02]  /*e090*/  F2FP.SATFINITE.E4M3.F32.PACK_AB_MERGE_C R45, R45, R58, R70 ;  /* 0x0000003a2d2d723e */ /* 0x000fe40004807046 */
[----:B------:R-:W-:-:S07]  /*e0a0*/  MOV R41, R57 ;  /* 0x0000003900297202 */ /* 0x000fce0000000f00 */
.L_x_562:
[----:B------:R-:W-:Y:S05]  /*e0b0*/  BSYNC B2 ;  /* 0x0000000000027941 */ /* 0x000fea0003800000 */
.L_x_561:
[----:B0-----:R3:W-:Y:S04]  /*e0c0*/  STG.E.128 desc[UR54][R48.64], R40 ;  /* 0x0000002830007986 */ /* 0x0017e8000c101d36 */
[----:B-1----:R3:W-:Y:S02]  /*e0d0*/  @!P2 STG.E.128 desc[UR54][R50.64], R44 ;  /* 0x0000002c3200a986 */ /* 0x0027e4000c101d36 */
.L_x_560:
[----:B------:R-:W-:Y:S05]  /*e0e0*/  BSYNC B1 ;  /* 0x0000000000017941 */ /* 0x000fea0003800000 */
.L_x_559:
[----:B------:R-:W-:-:S13]  /*e0f0*/  ISETP.NE.AND P2, PT, R36, RZ, PT ;  /* 0x000000ff2400720c */ /* 0x000fda0003f45270 */
[----:B------:R-:W-:Y:S05]  /*e100*/  @!P2 BRA `(.L_x_513) ;  /* 0x0000001000c0a947 */ /* 0x000fea0003800000 */
[----:B0--3--:R-:W3:Y:S01]  /*e110*/  LDL R40, [R1+0x10] ;  /* 0x0000100001287983 */ /* 0x009ee20000100800 */
[----:B------:R-:W-:Y:S01]  /*e120*/  IADD3 R49, P2, P4, R116, R136, R29 ;  /* 0x0000008874317210 */ /* 0x000fe20007c5e01d */
[----:B------:R-:W-:Y:S03]  /*e130*/  BSSY B1, `(.L_x_563) ;  /* 0x00000ed000017945 */ /* 0x000fe60003800000 */
[----:B------:R-:W-:Y:S02]  /*e140*/  IADD3.X R42, R4, R53, R32, P2, P4 ;  /* 0x00000035042a7210 */ /* 0x000fe400017e8420 */
[----:B------:R-:W-:-:S05]  /*e150*/  IADD3 R48, P2, R49, R122, RZ ;  /* 0x0000007a31307210 */ /* 0x000fca0007f5e0ff */
[----:B------:R-:W-:Y:S01]  /*e160*/  IMAD.X R49, R42, 0x1, R123, P2 ;  /* 0x000000012a317824 */ /* 0x000fe200010e067b */
        /* <DEDUP_REMOVED lines=21> */
[--C-:B------:R-:W-:Y:S01]  /*e2c0*/  SHF.R.U32.HI R55, RZ, 0x8, R85.reuse ;  /* 0x00000008ff377819 */ /* 0x100fe20000011655 */
[----:B-1----:R-:W-:Y:S01]  /*e2d0*/  IMAD.MOV.U32 R59, RZ, RZ, R44 ;  /* 0x000000ffff3b7224 */ /* 0x002fe200078e002c */
[----:B------:R-:W-:Y:S01]  /*e2e0*/  LOP3.LUT R54, R85, 0xff0000ff, RZ, 0xc0, !PT ;  /* 0xff0000ff55367812 */ /* 0x000fe200078ec0ff */
[----:B0-----:R-:W-:Y:S01]  /*e2f0*/  IMAD.MOV.U32 R56, RZ, RZ, R40 ;  /* 0x000000ffff387224 */ /* 0x001fe200078e0028 */
[----:B------:R-:W-:Y:S01]  /*e300*/  SHF.R.U32.HI R66, RZ, 0x10, R85 ;  /* 0x00000010ff427819 */ /* 0x000fe20000011655 */
[----:B------:R-:W-:Y:S01]  /*e310*/  IMAD.MOV.U32 R52, RZ, RZ, R46 ;  /* 0x000000ffff347224 */ /* 0x000fe200078e002e */
[----:B------:R-:W-:Y:S01]  /*e320*/  SHF.L.U32 R55, R55, 0x8, RZ ;  /* 0x0000000837377819 */ /* 0x000fe200000006ff */
[----:B------:R-:W-:Y:S01]  /*e330*/  IMAD.MOV.U32 R50, RZ, RZ, R42 ;  /* 0x000000ffff327224 */ /* 0x000fe200078e002a */
[----:B------:R-:W-:Y:S02]  /*e340*/  SHF.R.U32.HI R62, RZ, 0x8, R87 ;  /* 0x00000008ff3e7819 */ /* 0x000fe40000011657 */
[----:B------:R-:W-:-:S02]  /*e350*/  SHF.R.U32.HI R63, RZ, 0x8, R75 ;  /* 0x00000008ff3f7819 */ /* 0x000fc4000001164b */
[----:B------:R-:W-:Y:S01]  /*e360*/  LOP3.LUT R44, R54, 0xff00, R55, 0xf8, !PT ;  /* 0x0000ff00362c7812 */ /* 0x000fe200078ef837 */
[----:B------:R-:W-:Y:S01]  /*e370*/  IMAD.U32 R55, R66, 0x10000, RZ ;  /* 0x0001000042377824 */ /* 0x000fe200078e00ff */
[----:B------:R-:W-:Y:S01]  /*e380*/  SHF.R.U32.HI R61, RZ, 0x8, R73 ;  /* 0x00000008ff3d7819 */ /* 0x000fe20000011649 */
[----:B------:R-:W-:Y:S01]  /*e390*/  IMAD.SHL.U32 R40, R62, 0x100, RZ ;  /* 0x000001003e287824 */ /* 0x000fe200078e00ff */
[----:B------:R-:W-:Y:S02]  /*e3a0*/  SHF.R.U32.HI R64, RZ, 0x10, R87 ;  /* 0x00000010ff407819 */ /* 0x000fe40000011657 */
[----:B------:R-:W-:Y:S01]  /*e3b0*/  LOP3.LUT R57, R87, 0xff0000ff, RZ, 0xc0, !PT ;  /* 0xff0000ff57397812 */ /* 0x000fe200078ec0ff */
[----:B------:R-:W-:Y:S01]  /*e3c0*/  IMAD.SHL.U32 R61, R61, 0x100, RZ ;  /* 0x000001003d3d7824 */ /* 0x000fe200078e00ff */
[----:B------:R-:W-:Y:S02]  /*e3d0*/  LOP3.LUT R60, R75, 0xff0000ff, RZ, 0xc0, !PT ;  /* 0xff0000ff4b3c7812 */ /* 0x000fe400078ec0ff */
[----:B------:R-:W-:-:S02]  /*e3e0*/  SHF.L.U32 R63, R63, 0x8, RZ ;  /* 0x000000083f3f7819 */ /* 0x000fc400000006ff */
[----:B------:R-:W-:Y:S01]  /*e3f0*/  LOP3.LUT R44, R44, 0xff0000, R55, 0xf8, !PT ;  /* 0x00ff00002c2c7812 */ /* 0x000fe200078ef837 */
[----:B------:R-:W-:Y:S01]  /*e400*/  IMAD.U32 R55, R64, 0x10000, RZ ;  /* 0x0001000040377824 */ /* 0x000fe200078e00ff */
[----:B------:R-:W-:Y:S02]  /*e410*/  LOP3.LUT R58, R73, 0xff0000ff, RZ, 0xc0, !PT ;  /* 0xff0000ff493a7812 */ /* 0x000fe400078ec0ff */
[----:B------:R-:W-:Y:S02]  /*e420*/  LOP3.LUT R40, R57, 0xff00, R40, 0xf8, !PT ;  /* 0x0000ff0039287812 */ /* 0x000fe400078ef828 */
[----:B------:R-:W-:Y:S02]  /*e430*/  LOP3.LUT R62, R60, 0xff00, R63, 0xf8, !PT ;  /* 0x0000ff003c3e7812 */ /* 0x000fe400078ef83f */
[----:B------:R-:W-:Y:S02]  /*e440*/  F2FP.F16.E4M3.UNPACK_B R63, R146.H1 ;  /* 0x00000092ff3f723e */ /* 0x000fe400030006ff */
[----:B------:R-:W-:-:S02]  /*e450*/  F2FP.F16.E4M3.UNPACK_B R60, R59.H1 ;  /* 0x0000003bff3c723e */ /* 0x000fc400030006ff */
[----:B------:R-:W-:Y:S01]  /*e460*/  F2FP.F16.E4M3.UNPACK_B R57, R56.H1 ;  /* 0x00000038ff39723e */ /* 0x000fe200030006ff */
[----:B------:R-:W-:Y:S01]  /*e470*/  HADD2.F32 R42, -RZ, R63.H0_H0 ;  /* 0x2000003fff2a7230 */ /* 0x000fe20000004100 */
[----:B------:R-:W-:Y:S02]  /*e480*/  LOP3.LUT R46, R58, 0xff00, R61, 0xf8, !PT ;  /* 0x0000ff003a2e7812 */ /* 0x000fe400078ef83d */
[----:B------:R-:W-:Y:S01]  /*e490*/  SHF.R.U32.HI R67, RZ, 0x10, R75 ;  /* 0x00000010ff437819 */ /* 0x000fe2000001164b */
[----:B------:R-:W-:Y:S01]  /*e4a0*/  HADD2.F32 R54, -RZ, R57.H0_H0 ;  /* 0x20000039ff367230 */ /* 0x000fe20000004100 */
[----:B------:R-:W-:Y:S01]  /*e4b0*/  LOP3.LUT R40, R40, 0xff0000, R55, 0xf8, !PT ;  /* 0x00ff000028287812 */ /* 0x000fe200078ef837 */
[----:B------:R-:W-:Y:S01]  /*e4c0*/  HADD2.F32 R55, -RZ, R60.H0_H0 ;  /* 0x2000003cff377230 */ /* 0x000fe20000004100 */
[----:B------:R-:W-:Y:S01]  /*e4d0*/  F2FP.F16.E4M3.UNPACK_B R58, R148.H1 ;  /* 0x00000094ff3a723e */ /* 0x000fe200030006ff */
[----:B------:R-:W-:Y:S01]  /*e4e0*/  IMAD.U32 R67, R67, 0x10000, RZ ;  /* 0x0001000043437824 */ /* 0x000fe200078e00ff */
[----:B------:R-:W-:Y:S01]  /*e4f0*/  SHF.R.U32.HI R65, RZ, 0x10, R73 ;  /* 0x00000010ff417819 */ /* 0x000fe20000011649 */
[-C--:B------:R-:W-:Y:S01]  /*e500*/  FMUL.FTZ R64, R54, R42.reuse ;  /* 0x0000002a36407220 */ /* 0x080fe20000410000 */
[----:B------:R-:W-:Y:S01]  /*e510*/  FMUL.FTZ R69, R55, R42 ;  /* 0x0000002a37457220 */ /* 0x000fe20000410000 */
[--C-:B------:R-:W-:Y:S01]  /*e520*/  HADD2.F32 R61, -RZ, R58.reuse.H0_H0 ;  /* 0x2000003aff3d7230 */ /* 0x100fe20000004100 */
[----:B------:R-:W-:Y:S01]  /*e530*/  LOP3.LUT R42, R62, 0xff0000, R67, 0xf8, !PT ;  /* 0x00ff00003e2a7812 */ /* 0x000fe200078ef843 */
[----:B------:R-:W-:Y:S01]  /*e540*/  IMAD.U32 R65, R65, 0x10000, RZ ;  /* 0x0001000041417824 */ /* 0x000fe200078e00ff */
[----:B------:R-:W-:Y:S01]  /*e550*/  F2FP.F16.E4M3.UNPACK_B R146, R146 ;  /* 0x00000092ff92723e */ /* 0x000fe200020006ff */
[----:B------:R-:W-:-:S02]  /*e560*/  HADD2.F32 R62, -RZ, R58.H1_H1 ;  /* 0x3000003aff3e7230 */ /* 0x000fc40000004100 */
[-C--:B------:R-:W-:Y:S01]  /*e570*/  FFMA.FTZ R54, R54, R61.reuse, -R69 ;  /* 0x0000003d36367223 */ /* 0x080fe20000010845 */
[----:B------:R-:W-:Y:S01]  /*e580*/  FFMA.FTZ R55, R55, R61, R64 ;  /* 0x0000003d37377223 */ /* 0x000fe20000010040 */
[----:B------:R-:W-:Y:S01]  /*e590*/  HADD2.F32 R64, -RZ, R63.H1_H1 ;  /* 0x3000003fff407230 */ /* 0x000fe20000004100 */
[----:B------:R-:W-:Y:S01]  /*e5a0*/  F2FP.F16.E4M3.UNPACK_B R59, R59 ;  /* 0x0000003bff3b723e */ /* 0x000fe200020006ff */
[----:B------:R-:W-:Y:S01]  /*e5b0*/  HADD2.F32 R61, -RZ, R60.H1_H1 ;  /* 0x3000003cff3d7230 */ /* 0x000fe20000004100 */
[----:B------:R-:W-:Y:S01]  /*e5c0*/  F2FP.F16.E4M3.UNPACK_B R56, R56 ;  /* 0x00000038ff38723e */ /* 0x000fe200020006ff */
[----:B------:R-:W-:Y:S01]  /*e5d0*/  HADD2.F32 R58, -RZ, R57.H1_H1 ;  /* 0x30000039ff3a7230 */ /* 0x000fe20000004100 */
[----:B------:R-:W-:Y:S01]  /*e5e0*/  LOP3.LUT R46, R46, 0xff0000, R65, 0xf8, !PT ;  /* 0x00ff00002e2e7812 */ /* 0x000fe200078ef841 */
[----:B------:R-:W-:Y:S02]  /*e5f0*/  HADD2.F32 R63, -RZ, R146.H0_H0 ;  /* 0x20000092ff3f7230 */ /* 0x000fe40000004100 */
[----:B------:R-:W-:Y:S01]  /*e600*/  FMUL.FTZ R65, R61, R64 ;  /* 0x000000403d417220 */ /* 0x000fe20000410000 */
[----:B------:R-:W-:Y:S01]  /*e610*/  F2FP.F16.E4M3.UNPACK_B R148, R148 ;  /* 0x00000094ff94723e */ /* 0x000fe200020006ff */
[----:B------:R-:W-:Y:S01]  /*e620*/  FMUL.FTZ R64, R58, R64 ;  /* 0x000000403a407220 */ /* 0x000fe20000410000 */
        /* <DEDUP_REMOVED lines=14> */
[----:B------:R-:W-:Y:S01]  /*e710*/  F2FP.F16.E4M3.UNPACK_B R57, R147.H1 ;  /* 0x00000093ff39723e */ /* 0x000fe200030006ff */
[C---:B------:R-:W-:Y:S01]  /*e720*/  FMUL.FTZ R146, R56.reuse, R146 ;  /* 0x0000009238927220 */ /* 0x040fe20000410000 */
[----:B------:R-:W-:Y:S01]  /*e730*/  F2FP.F16.E4M3.UNPACK_B R58, R52.H1 ;  /* 0x00000034ff3a723e */ /* 0x000fe200030006ff */
[----:B------:R-:W-:Y:S01]  /*e740*/  FFMA.FTZ R67, R56, R148, -R61 ;  /* 0x0000009438437223 */ /* 0x000fe2000001083d */
[----:B------:R-:W-:Y:S01]  /*e750*/  F2FP.F16.E4M3.UNPACK_B R61, R149.H1 ;  /* 0x00000095ff3d723e */ /* 0x000fe200030006ff */
[----:B------:R-:W-:Y:S01]  /*e760*/  HADD2.F32 R62, -RZ, R57.H0_H0 ;  /* 0x20000039ff3e7230 */ /* 0x000fe20000004100 */
[----:B------:R-:W-:Y:S01]  /*e770*/  F2FP.F16.E4M3.UNPACK_B R56, R50.H1 ;  /* 0x00000032ff38723e */ /* 0x000fe200030006ff */
[----:B------:R-:W-:-:S02]  /*e780*/  HADD2.F32 R60, -RZ, R58.H0_H0 ;  /* 0x2000003aff3c7230 */ /* 0x000fc40000004100 */
[----:B------:R-:W-:Y:S01]  /*e790*/  FFMA.FTZ R146, R59, R148, R146 ;  /* 0x000000943b927223 */ /* 0x000fe20000010092 */
[----:B------:R-:W-:Y:S01]  /*e7a0*/  HADD2.F32 R63, -RZ, R57.H1_H1 ;  /* 0x30000039ff3f7230 */ /* 0x000fe20000004100 */
[----:B------:R-:W-:Y:S01]  /*e7b0*/  F2FP.F16.E4M3.UNPACK_B R147, R147 ;  /* 0x00000093ff93723e */ /* 0x000fe200020006ff */
[----:B------:R-:W-:Y:S02]  /*e7c0*/  HADD2.F32 R57, -RZ, R56.H0_H0 ;  /* 0x20000038ff397230 */ /* 0x000fe40000004100 */
[----:B------:R-:W-:Y:S01]  /*e7d0*/  FMUL.FTZ R68, R60, R62 ;  /* 0x0000003e3c447220 */ /* 0x000fe20000410000 */
[----:B------:R-:W-:Y:S01]  /*e7e0*/  HADD2.F32 R59, -RZ, R61.H0_H0 ;  /* 0x2000003dff3b7230 */ /* 0x000fe20000004100 */
[----:B------:R-:W-:Y:S01]  /*e7f0*/  F2FP.F16.E4M3.UNPACK_B R50, R50 ;  /* 0x00000032ff32723e */ /* 0x000fe200020006ff */
[----:B------:R-:W-:Y:S02]  /*e800*/  HADD2.F32 R58, -RZ, R58.H1_H1 ;  /* 0x3000003aff3a7230 */ /* 0x000fe40000004100 */
[----:B------:R-:W-:Y:S01]  /*e810*/  FMUL.FTZ R71, R57, R62 ;  /* 0x0000003e39477220 */ /* 0x000fe20000410000 */
[----:B------:R-:W-:-:S02]  /*e820*/  HADD2.F32 R56, -RZ, R56.H1_H1 ;  /* 0x30000038ff387230 */ /* 0x000fc40000004100 */
[----:B------:R-:W-:Y:S01]  /*e830*/  FFMA.FTZ R68, R57, R59, -R68 ;  /* 0x0000003b39447223 */ /* 0x000fe20000010844 */
[----:B------:R-:W-:Y:S02]  /*e840*/  HADD2.F32 R61, -RZ, R61.H1_H1 ;  /* 0x3000003dff3d7230 */ /* 0x000fe40000004100 */
[----:B------:R-:W-:Y:S01]  /*e850*/  FMUL.FTZ R57, R58, R63 ;  /* 0x0000003f3a397220 */ /* 0x000fe20000410000 */
[----:B------:R-:W-:Y:S01]  /*e860*/  FFMA.FTZ R62, R60, R59, R71 ;  /* 0x0000003b3c3e7223 */ /* 0x000fe20000010047 */
[C---:B------:R-:W-:Y:S01]  /*e870*/  FMUL.FTZ R73, R56.reuse, R63 ;  /* 0x0000003f38497220 */ /* 0x040fe20000410000 */
[----:B------:R-:W-:Y:S01]  /*e880*/  F2FP.F16.E4M3.UNPACK_B R149, R149 ;  /* 0x00000095ff95723e */ /* 0x000fe200020006ff */
[-C--:B------:R-:W-:Y:S01]  /*e890*/  FFMA.FTZ R63, R56, R61.reuse, -R57 ;  /* 0x0000003d383f7223 */ /* 0x080fe20000010839 */
[----:B------:R-:W-:Y:S01]  /*e8a0*/  F2FP.F16.E4M3.UNPACK_B R56, R52 ;  /* 0x00000034ff38723e */ /* 0x000fe200020006ff */
[--C-:B------:R-:W-:Y:S02]  /*e8b0*/  HADD2.F32 R59, -RZ, R147.reuse.H0_H0 ;  /* 0x20000093ff3b7230 */ /* 0x100fe40000004100 */
[----:B------:R-:W-:Y:S01]  /*e8c0*/  FFMA.FTZ R73, R58, R61, R73 ;  /* 0x0000003d3a497223 */ /* 0x000fe20000010049 */
[----:B------:R-:W-:Y:S01]  /*e8d0*/  HADD2.F32 R52, -RZ, R50.H0_H0 ;  /* 0x20000032ff347230 */ /* 0x000fe20000004100 */
[----:B------:R-:W-:Y:S01]  /*e8e0*/  F2FP.SATFINITE.E4M3.F32.PACK_AB_MERGE_C R68, R63, R68, RZ ;  /* 0x000000443f44723e */ /* 0x000fe200048070ff */
[----:B------:R-:W-:Y:S01]  /*e8f0*/  HADD2.F32 R57, -RZ, R56.H0_H0 ;  /* 0x20000038ff397230 */ /* 0x000fe20000004100 */
[----:B------:R-:W-:Y:S01]  /*e900*/  F2FP.SATFINITE.E4M3.F32.PACK_AB_MERGE_C R54, R69, R54, RZ ;  /* 0x000000364536723e */ /* 0x000fe200048070ff */
[----:B------:R-:W-:-:S02]  /*e910*/  HADD2.F32 R147, -RZ, R147.H1_H1 ;  /* 0x30000093ff937230 */ /* 0x000fc40000004100 */
[-C--:B------:R-:W-:Y:S01]  /*e920*/  FMUL.FTZ R60, R52, R59.reuse ;  /* 0x0000003b343c7220 */ /* 0x080fe20000410000 */
[----:B------:R-:W-:Y:S02]  /*e930*/  HADD2.F32 R56, -RZ, R56.H1_H1 ;  /* 0x30000038ff387230 */ /* 0x000fe40000004100 */
[C---:B------:R-:W-:Y:S01]  /*e940*/  FMUL.FTZ R61, R57.reuse, R59 ;  /* 0x0000003b393d7220 */ /* 0x040fe20000410000 */
[--C-:B------:R-:W-:Y:S01]  /*e950*/  HADD2.F32 R58, -RZ, R149.reuse.H0_H0 ;  /* 0x20000095ff3a7230 */ /* 0x100fe20000004100 */
[----:B------:R-:W-:Y:S01]  /*e960*/  F2FP.F16.E4M3.UNPACK_B R63, R46 ;  /* 0x0000002eff3f723e */ /* 0x000fe200020006ff */
[----:B------:R-:W-:Y:S02]  /*e970*/  HADD2.F32 R50, -RZ, R50.H1_H1 ;  /* 0x30000032ff327230 */ /* 0x000fe40000004100 */
[-C--:B------:R-:W-:Y:S01]  /*e980*/  FMUL.FTZ R59, R56, R147.reuse ;  /* 0x00000093383b7220 */ /* 0x080fe20000410000 */
[----:B------:R-:W-:Y:S02]  /*e990*/  HADD2.F32 R149, -RZ, R149.H1_H1 ;  /* 0x30000095ff957230 */ /* 0x000fe40000004100 */
[-C--:B------:R-:W-:Y:S01]  /*e9a0*/  FFMA.FTZ R52, R52, R58.reuse, -R61 ;  /* 0x0000003a34347223 */ /* 0x080fe2000001083d */
[----:B------:R-:W-:Y:S01]  /*e9b0*/  FFMA.FTZ R60, R57, R58, R60 ;  /* 0x0000003a393c7223 */ /* 0x000fe2000001003c */
[C---:B------:R-:W-:Y:S01]  /*e9c0*/  FMUL.FTZ R147, R50.reuse, R147 ;  /* 0x0000009332937220 */ /* 0x040fe20000410000 */
[----:B------:R-:W-:Y:S01]  /*e9d0*/  F2FP.F16.E4M3.UNPACK_B R58, R45 ;  /* 0x0000002dff3a723e */ /* 0x000fe200020006ff */
[----:B------:R-:W-:Y:S01]  /*e9e0*/  FFMA.FTZ R71, R50, R149, -R59 ;  /* 0x0000009532477223 */ /* 0x000fe2000001083b */
[----:B------:R-:W-:Y:S01]  /*e9f0*/  F2FP.SATFINITE.E4M3.F32.PACK_AB_MERGE_C R66, R66, R55, RZ ;  /* 0x000000374242723e */ /* 0x000fe200048070ff */
[----:B------:R-:W-:Y:S01]  /*ea00*/  FFMA.FTZ R147, R56, R149, R147 ;  /* 0x0000009538937223 */ /* 0x000fe20000010093 */
[----:B------:R-:W-:Y:S01]  /*ea10*/  F2FP.F16.E4M3.UNPACK_B R57, R41 ;  /* 0x00000029ff39723e */ /* 0x000fe200020006ff */
[--C-:B------:R-:W-:Y:S01]  /*ea20*/  HADD2.F32 R59, -RZ, R58.reuse.H0_H0 ;  /* 0x2000003aff3b7230 */ /* 0x100fe20000004100 */
[----:B------:R-:W-:Y:S01]  /*ea30*/  F2FP.SATFINITE.E4M3.F32.PACK_AB_MERGE_C R55, R67, R64, R54 ;  /* 0x000000404337723e */ /* 0x000fe20004807036 */
[----:B------:R-:W-:Y:S01]  /*ea40*/  HADD2.F32 R64, -RZ, R63.H0_H0 ;  /* 0x2000003fff407230 */ /* 0x000fe20000004100 */
[----:B------:R-:W-:Y:S01]  /*ea50*/  F2FP.F16.E4M3.UNPACK_B R61, R44 ;  /* 0x0000002cff3d723e */ /* 0x000fe200020006ff */
[----:B------:R-:W-:Y:S01]  /*ea60*/  HADD2.F32 R56, -RZ, R57.H0_H0 ;  /* 0x20000039ff387230 */ /* 0x000fe20000004100 */
[----:B------:R-:W-:Y:S01]  /*ea70*/  F2FP.SATFINITE.E4M3.F32.PACK_AB_MERGE_C R50, R73, R62, RZ ;  /* 0x0000003e4932723e */ /* 0x000fe200048070ff */
[----:B------:R-:W-:Y:S01]  /*ea80*/  HADD2.F32 R63, -RZ, R63.H1_H1 ;  /* 0x3000003fff3f7230 */ /* 0x000fe20000004100 */
[----:B------:R-:W-:Y:S01]  /*ea90*/  F2FP.SATFINITE.E4M3.F32.PACK_AB_MERGE_C R54, R146, R65, R66 ;  /* 0x000000419236723e */ /* 0x000fe20004807042 */
[----:B------:R-:W-:Y:S01]  /*eaa0*/  HADD2.F32 R62, -RZ, R61.H0_H0 ;  /* 0x2000003dff3e7230 */ /* 0x000fe20000004100 */
[----:B------:R-:W-:Y:S01]  /*eab0*/  F2FP.SATFINITE.E4M3.F32.PACK_AB_MERGE_C R50, R147, R60, R50 ;  /* 0x0000003c9332723e */ /* 0x000fe20004807032 */
[----:B------:R-:W-:Y:S01]  /*eac0*/  FMUL.FTZ R65, R59, R64 ;  /* 0x000000403b417220 */ /* 0x000fe20000410000 */
[----:B------:R-:W-:-:S02]  /*ead0*/  HADD2.F32 R60, -RZ, R58.H1_H1 ;  /* 0x3000003aff3c7230 */ /* 0x000fc40000004100 */
[C---:B------:R-:W-:Y:S01]  /*eae0*/  FMUL.FTZ R64, R56.reuse, R64 ;  /* 0x0000004038407220 */ /* 0x040fe20000410000 */
[----:B------:R-:W-:Y:S02]  /*eaf0*/  HADD2.F32 R58, -RZ, R57.H1_H1 ;  /* 0x30000039ff3a7230 */ /* 0x000fe40000004100 */
[-C--:B------:R-:W-:Y:S01]  /*eb00*/  FFMA.FTZ R56, R56, R62.reuse, -R65 ;  /* 0x0000003e38387223 */ /* 0x080fe20000010841 */
[----:B------:R-:W-:Y:S02]  /*eb10*/  HADD2.F32 R61, -RZ, R61.H1_H1 ;  /* 0x3000003dff3d7230 */ /* 0x000fe40000004100 */
[-C--:B------:R-:W-:Y:S01]  /*eb20*/  FMUL.FTZ R65, R60, R63.reuse ;  /* 0x0000003f3c417220 */ /* 0x080fe20000410000 */
[----:B------:R-:W-:Y:S01]  /*eb30*/  FFMA.FTZ R57, R59, R62, R64 ;  /* 0x0000003e3b397223 */ /* 0x000fe20000010040 */
[C---:B------:R-:W-:Y:S01]  /*eb40*/  FMUL.FTZ R63, R58.reuse, R63 ;  /* 0x0000003f3a3f7220 */ /* 0x040fe20000410000 */
[----:B------:R-:W-:Y:S01]  /*eb50*/  F2FP.F16.E4M3.UNPACK_B R41, R41.H1 ;  /* 0x00000029ff29723e */ /* 0x000fe200030006ff */
[----:B------:R-:W-:Y:S01]  /*eb60*/  FFMA.FTZ R67, R58, R61, -R65 ;  /* 0x0000003d3a437223 */ /* 0x000fe20000010841 */
[----:B------:R-:W-:Y:S01]  /*eb70*/  F2FP.F16.E4M3.UNPACK_B R59, R45.H1 ;  /* 0x0000002dff3b723e */ /* 0x000fe200030006ff */
[----:B------:R-:W-:Y:S01]  /*eb80*/  FFMA.FTZ R66, R60, R61, R63 ;  /* 0x0000003d3c427223 */ /* 0x000fe2000001003f */
[----:B------:R-:W-:Y:S01]  /*eb90*/  F2FP.F16.E4M3.UNPACK_B R58, R46.H1 ;  /* 0x0000002eff3a723e */ /* 0x000fe200030006ff */
[----:B------:R-:W-:Y:S01]  /*eba0*/  HADD2.F32 R45, -RZ, R41.H0_H0 ;  /* 0x20000029ff2d7230 */ /* 0x000fe20000004100 */
[----:B------:R-:W-:Y:S01]  /*ebb0*/  F2FP.F16.E4M3.UNPACK_B R44, R44.H1 ;  /* 0x0000002cff2c723e */ /* 0x000fe200030006ff */
[--C-:B------:R-:W-:Y:S01]  /*ebc0*/  HADD2.F32 R46, -RZ, R59.reuse.H0_H0 ;  /* 0x2000003bff2e7230 */ /* 0x100fe20000004100 */
[----:B------:R-:W-:Y:S01]  /*ebd0*/  F2FP.SATFINITE.E4M3.F32.PACK_AB_MERGE_C R52, R71, R52, R68 ;  /* 0x000000344734723e */ /* 0x000fe20004807044 */
[----:B------:R-:W-:Y:S01]  /*ebe0*/  HADD2.F32 R60, -RZ, R58.H0_H0 ;  /* 0x2000003aff3c7230 */ /* 0x000fe20000004100 */
[----:B------:R-:W-:Y:S01]  /*ebf0*/  F2FP.F16.E4M3.UNPACK_B R63, R42.H1 ;  /* 0x0000002aff3f723e */ /* 0x000fe200030006ff */
[----:B------:R-:W-:-:S02]  /*ec00*/  HADD2.F32 R59, -RZ, R59.H1_H1 ;  /* 0x3000003bff3b7230 */ /* 0x000fc40000004100 */
[----:B------:R-:W-:Y:S02]  /*ec10*/  HADD2.F32 R62, -RZ, R58.H1_H1 ;  /* 0x3000003aff3e7230 */ /* 0x000fe40000004100 */
[CC--:B------:R-:W-:Y:S01]  /*ec20*/  FMUL.FTZ R64, R46.reuse, R60.reuse ;  /* 0x0000003c2e407220 */ /* 0x0c0fe20000410000 */
[----:B------:R-:W-:Y:S02]  /*ec30*/  HADD2.F32 R41, -RZ, R41.H1_H1 ;  /* 0x30000029ff297230 */ /* 0x000fe40000004100 */
[----:B------:R-:W-:Y:S01]  /*ec40*/  FMUL.FTZ R61, R45, R60 ;  /* 0x0000003c2d3d7220 */ /* 0x000fe20000410000 */
[--C-:B------:R-:W-:Y:S02]  /*ec50*/  HADD2.F32 R58, -RZ, R44.reuse.H0_H0 ;  /* 0x2000002cff3a7230 */ /* 0x100fe40000004100 */
[-C--:B------:R-:W-:Y:S01]  /*ec60*/  FMUL.FTZ R60, R59, R62.reuse ;  /* 0x0000003e3b3c7220 */ /* 0x080fe20000410000 */
[----:B------:R-:W-:Y:S02]  /*ec70*/  HADD2.F32 R44, -RZ, R44.H1_H1 ;  /* 0x3000002cff2c7230 */ /* 0x000fe40000004100 */
[----:B------:R-:W-:Y:S01]  /*ec80*/  FMUL.FTZ R62, R41, R62 ;  /* 0x0000003e293e7220 */ /* 0x000fe20000410000 */
[----:B------:R-:W-:Y:S01]  /*ec90*/  FFMA.FTZ R69, R46, R58, R61 ;  /* 0x0000003a2e457223 */ /* 0x000fe2000001003d */
[----:B------:R-:W-:-:S02]  /*eca0*/  F2FP.F16.E4M3.UNPACK_B R46, R47 ;  /* 0x0000002fff2e723e */ /* 0x000fc400020006ff */
[----:B------:R-:W-:Y:S01]  /*ecb0*/  FFMA.FTZ R70, R59, R44, R62 ;  /* 0x0000002c3b467223 */ /* 0x000fe2000001003e */
[----:B------:R-:W-:Y:S01]  /*ecc0*/  F2FP.F16.E4M3.UNPACK_B R62, R42 ;  /* 0x0000002aff3e723e */ /* 0x000fe200020006ff */
[----:B------:R-:W-:Y:S01]  /*ecd0*/  FFMA.FTZ R71, R41, R44, -R60 ;  /* 0x0000002c29477223 */ /* 0x000fe2000001083c */
[-C--:B------:R-:W-:Y:S01]  /*ece0*/  F2FP.F16.E4M3.UNPACK_B R41, R43.reuse ;  /* 0x0000002bff29723e */ /* 0x080fe200020006ff */
[----:B------:R-:W-:Y:S01]  /*ecf0*/  FFMA.FTZ R68, R45, R58, -R64 ;  /* 0x0000003a2d447223 */ /* 0x000fe20000010840 */
[----:B------:R-:W-:Y:S01]  /*ed00*/  F2FP.F16.E4M3.UNPACK_B R43, R43.H1 ;  /* 0x0000002bff2b723e */ /* 0x000fe200030006ff */
[----:B------:R-:W-:Y:S01]  /*ed10*/  HADD2.F32 R58, -RZ, R46.H0_H0 ;  /* 0x2000002eff3a7230 */ /* 0x000fe20000004100 */
[-C--:B------:R-:W-:Y:S01]  /*ed20*/  F2FP.F16.E4M3.UNPACK_B R42, R40.reuse ;  /* 0x00000028ff2a723e */ /* 0x080fe200020006ff */
[----:B------:R-:W-:Y:S01]  /*ed30*/  HADD2.F32 R65, -RZ, R62.H0_H0 ;  /* 0x2000003eff417230 */ /* 0x000fe20000004100 */
[----:B------:R-:W-:Y:S01]  /*ed40*/  F2FP.F16.E4M3.UNPACK_B R47, R47.H1 ;  /* 0x0000002fff2f723e */ /* 0x000fe200030006ff */
[----:B------:R-:W-:Y:S01]  /*ed50*/  HADD2.F32 R44, -RZ, R41.H0_H0 ;  /* 0x20000029ff2c7230 */ /* 0x000fe20000004100 */
[----:B------:R-:W-:Y:S01]  /*ed60*/  F2FP.F16.E4M3.UNPACK_B R59, R40.H1 ;  /* 0x00000028ff3b723e */ /* 0x000fe200030006ff */
[----:B------:R-:W-:-:S02]  /*ed70*/  HADD2.F32 R45, -RZ, R43.H0_H0 ;  /* 0x2000002bff2d7230 */ /* 0x000fc40000004100 */
[-C--:B------:R-:W-:Y:S01]  /*ed80*/  FMUL.FTZ R73, R58, R65.reuse ;  /* 0x000000413a497220 */ /* 0x080fe20000410000 */
[----:B------:R-:W-:Y:S02]  /*ed90*/  HADD2.F32 R64, -RZ, R63.H0_H0 ;  /* 0x2000003fff407230 */ /* 0x000fe40000004100 */
[C---:B------:R-:W-:Y:S01]  /*eda0*/  FMUL.FTZ R65, R44.reuse, R65 ;  /* 0x000000412c417220 */ /* 0x040fe20000410000 */
[----:B------:R-:W-:Y:S01]  /*edb0*/  HADD2.F32 R61, -RZ, R42.H0_H0 ;  /* 0x2000002aff3d7230 */ /* 0x000fe20000004100 */
[----:B------:R-:W-:Y:S01]  /*edc0*/  F2FP.SATFINITE.E4M3.F32.PACK_AB_MERGE_C R68, R71, R68, RZ ;  /* 0x000000444744723e */ /* 0x000fe200048070ff */
[----:B------:R-:W-:Y:S02]  /*edd0*/  HADD2.F32 R40, -RZ, R47.H0_H0 ;  /* 0x2000002fff287230 */ /* 0x000fe40000004100 */
[----:B------:R-:W-:Y:S01]  /*ede0*/  FMUL.FTZ R75, R45, R64 ;  /* 0x000000402d4b7220 */ /* 0x000fe20000410000 */
[----:B------:R-:W-:Y:S02]  /*edf0*/  HADD2.F32 R60, -RZ, R59.H0_H0 ;  /* 0x2000003bff3c7230 */ /* 0x000fe40000004100 */
[----:B------:R-:W-:Y:S01]  /*ee00*/  FFMA.FTZ R73, R44, R61, -R73 ;  /* 0x0000003d2c497223 */ /* 0x000fe20000010849 */
[----:B------:R-:W-:-:S02]  /*ee10*/  HADD2.F32 R47, -RZ, R47.H1_H1 ;  /* 0x3000002fff2f7230 */ /* 0x000fc40000004100 */
[C---:B------:R-:W-:Y:S01]  /*ee20*/  FMUL.FTZ R72, R40.reuse, R64 ;  /* 0x0000004028487220 */ /* 0x040fe20000410000 */
[----:B------:R-:W-:Y:S02]  /*ee30*/  HADD2.F32 R44, -RZ, R63.H1_H1 ;  /* 0x3000003fff2c7230 */ /* 0x000fe40000004100 */
[-C--:B------:R-:W-:Y:S01]  /*ee40*/  FFMA.FTZ R75, R40, R60.reuse, R75 ;  /* 0x0000003c284b7223 */ /* 0x080fe2000001004b */
[----:B------:R-:W-:Y:S02]  /*ee50*/  HADD2.F32 R43, -RZ, R43.H1_H1 ;  /* 0x3000002bff2b7230 */ /* 0x000fe40000004100 */
[----:B------:R-:W-:Y:S01]  /*ee60*/  FFMA.FTZ R65, R58, R61, R65 ;  /* 0x0000003d3a417223 */ /* 0x000fe20000010041 */
[----:B------:R-:W-:Y:S02]  /*ee70*/  HADD2.F32 R46, -RZ, R46.H1_H1 ;  /* 0x3000002eff2e7230 */ /* 0x000fe40000004100 */
[----:B------:R-:W-:Y:S01]  /*ee80*/  FFMA.FTZ R72, R45, R60, -R72 ;  /* 0x0000003c2d487223 */ /* 0x000fe20000010848 */
[----:B------:R-:W-:-:S02]  /*ee90*/  HADD2.F32 R62, -RZ, R62.H1_H1 ;  /* 0x3000003eff3e7230 */ /* 0x000fc40000004100 */
[-C--:B------:R-:W-:Y:S01]  /*eea0*/  FMUL.FTZ R58, R47, R44.reuse ;  /* 0x0000002c2f3a7220 */ /* 0x080fe20000410000 */
[----:B------:R-:W-:Y:S02]  /*eeb0*/  HADD2.F32 R41, -RZ, R41.H1_H1 ;  /* 0x30000029ff297230 */ /* 0x000fe40000004100 */
[----:B------:R-:W-:Y:S01]  /*eec0*/  FMUL.FTZ R60, R43, R44 ;  /* 0x0000002c2b3c7220 */ /* 0x000fe20000410000 */
        /* <DEDUP_REMOVED lines=11> */
[----:B------:R-:W-:-:S02]  /*ef80*/  F2FP.SATFINITE.E4M3.F32.PACK_AB_MERGE_C R43, R43, R72, RZ ;  /* 0x000000482b2b723e */ /* 0x000fc400048070ff */
[----:B------:R-:W-:Y:S02]  /*ef90*/  F2FP.SATFINITE.E4M3.F32.PACK_AB_MERGE_C R60, R60, R75, RZ ;  /* 0x0000004b3c3c723e */ /* 0x000fe400048070ff */
[----:B------:R-:W-:Y:S01]  /*efa0*/  F2FP.SATFINITE.E4M3.F32.PACK_AB_MERGE_C R43, R44, R73, R43 ;  /* 0x000000492c2b723e */ /* 0x000fe2000480702b */
[----:B------:R-:W-:Y:S01]  /*efb0*/  IMAD.MOV.U32 R44, RZ, RZ, R54 ;  /* 0x000000ffff2c7224 */ /* 0x000fe200078e0036 */
[----:B------:R-:W-:Y:S01]  /*efc0*/  F2FP.SATFINITE.E4M3.F32.PACK_AB_MERGE_C R47, R42, R65, R60 ;  /* 0x000000412a2f723e */ /* 0x000fe2000480703c */
[----:B------:R-:W-:Y:S01]  /*efd0*/  IMAD.MOV.U32 R42, RZ, RZ, R52 ;  /* 0x000000ffff2a7224 */ /* 0x000fe200078e0034 */
[----:B------:R-:W-:Y:S02]  /*efe0*/  F2FP.SATFINITE.E4M3.F32.PACK_AB_MERGE_C R45, R66, R57, R69 ;  /* 0x00000039422d723e */ /* 0x000fe40004807045 */
[----:B------:R-:W-:-:S07]  /*eff0*/  MOV R40, R55 ;  /* 0x0000003700287202 */ /* 0x000fce0000000f00 */
.L_x_564:
[----:B------:R-:W-:Y:S05]  /*f000*/  BSYNC B1 ;  /* 0x0000000000017941 */ /* 0x000fea0003800000 */
.L_x_563:
[----:B0-----:R4:W-:Y:S01]  /*f010*/  STG.E.128 desc[UR54][R48.64], R40 ;  /* 0x0000002830007986 */ /* 0x0019e2000c101d36 */
[----:B------:R-:W-:-:S13]  /*f020*/  ISETP.GE.AND P2, PT, R51, R150, PT ;  /* 0x000000963300720c */ /* 0x000fda0003f46270 */
[----:B------:R-:W-:Y:S05]  /*f030*/  @P2 BRA `(.L_x_513) ;  /* 0x0000000000f42947 */ /* 0x000fea0003800000 */
[--C-:B----4-:R-:W-:Y:S02]  /*f040*/  SHF.R.S32.HI R40, RZ, 0x1f, R51.reuse ;  /* 0x0000001fff287819 */ /* 0x110fe40000011433 */
[----:B------:R-:W-:-:S04]  /*f050*/  IADD3 R51, P2, P4, R116, R136, R51 ;  /* 0x0000008874337210 */ /* 0x000fc80007c5e033 */
[----:B------:R-:W-:Y:S02]  /*f060*/  IADD3.X R40, R4, R53, R40, P2, P4 ;  /* 0x0000003504287210 */ /* 0x000fe400017e8428 */
[----:B------:R-:W-:-:S05]  /*f070*/  IADD3 R122, P2, R51, R122, RZ ;  /* 0x0000007a337a7210 */ /* 0x000fca0007f5e0ff */
[----:B------:R-:W-:-:S05]  /*f080*/  IMAD.X R123, R40, 0x1, R123, P2 ;  /* 0x00000001287b7824 */ /* 0x000fca00010e067b */
[----:B-1----:R0:W-:Y:S01]  /*f090*/  STG.E.128 desc[UR54][R122.64], R44 ;  /* 0x0000002c7a007986 */ /* 0x0021e2000c101d36 */
[----:B------:R-:W-:Y:S05]  /*f0a0*/  BRA `(.L_x_513) ;  /* 0x0000000000d87947 */ /* 0x000fea0003800000 */
.L_x_480:
[----:B------:R-:W-:-:S06]  /*f0b0*/  UISETP.NE.AND UP0, UPT, UR53, 0x3, UPT ;  /* 0x000000033500788c */ /* 0x000fcc000bf05270 */
[----:B------:R-:W-:-:S13]  /*f0c0*/  PLOP3.LUT P1, PT, PT, PT, UP0, 0x80, 0x0 ;  /* 0x000000000000781c */ /* 0x000fda0003f2f008 */
[----:B------:R-:W-:Y:S05]  /*f0d0*/  @!P1 BRA `(.L_x_565) ;  /* 0x0000000000049947 */ /* 0x000fea0003800000 */
[----:B------:R-:W-:Y:S01]  /*f0e0*/  BPT.TRAP 0x1 ;  /* 0x000000040000795c */ /* 0x000fe20000300000 */
.L_x_565:
[----:B------:R-:W-:Y:S01]  /*f0f0*/  LEA R97, R17, R16, 0x3 ;  /* 0x0000001011617211 */ /* 0x000fe200078e18ff */
[----:B------:R-:W-:Y:S01]  /*f100*/  IMAD R96, R24, -0xa0, R2 ;  /* 0xffffff6018607824 */ /* 0x000fe200078e0202 */
[----:B------:R-:W-:Y:S01]  /*f110*/  SHF.L.U32 R98, R169, 0x1f, RZ ;  /* 0x0000001fa9627819 */ /* 0x000fe200000006ff */
[----:B------:R-:W-:Y:S03]  /*f120*/  BSSY B1, `(.L_x_566) ;  /* 0x0000004000017945 */ /* 0x000fe60003800000 */
[----:B------:R-:W1:Y:S01]  /*f130*/  SYNCS.PHASECHK.TRANS64.TRYWAIT P2, [R97+URZ+0x29890], R98 ;  /* 0x02989062610075a7 */ /* 0x000e62000804017f */
[----:B------:R-:W-:Y:S01]  /*f140*/  VIMNMX R96, R96, 0xa0, PT ;  /* 0x000000a060607848 */ /* 0x000fe20003fe0100 */
[----:B-1----:R-:W-:Y:S06]  /*f150*/  @!P2 BRA `(.L_x_567) ;  /* 0x000001800064a947 */ /* 0x002fec0003800000 */
.L_x_798:
[----:B------:R-:W-:Y:S05]  /*f160*/  BSYNC B1 ;  /* 0x0000000000017941 */ /* 0x000fea0003800000 */
.L_x_566:
[----:B------:R-:W-:Y:S01]  /*f170*/  ISETP.GE.AND P2, PT, R168, R96, PT ;  /* 0x00000060a800720c */ /* 0x000fe20003f46270 */
[----:B------:R-:W-:-:S12]  /*f180*/  BSSY B1, `(.L_x_568) ;  /* 0x0000014000017945 */ /* 0x000fd80003800000 */
[----:B------:R-:W-:Y:S05]  /*f190*/  @P2 BRA `(.L_x_569) ;  /* 0x0000000000482947 */ /* 0x000fea0003800000 */
[----:B------:R-:W-:-:S13]  /*f1a0*/  ISETP.NE.AND P2, PT, R34, RZ, PT ;  /* 0x000000ff2200720c */ /* 0x000fda0003f45270 */
[----:B0-----:R-:W0:Y:S04]  /*f1b0*/  @P2 LDS.128 R40, [R47+0x1a400] ;  /* 0x01a400002f282984 */ /* 0x001e280000000c00 */
[----:B0-----:R-:W-:Y:S01]  /*f1c0*/  @P2 STG.E.128 desc[UR54][R48.64], R40 ;  /* 0x0000002830002986 */ /* 0x001fe2000c101d36 */
[----:B------:R-:W-:-:S13]  /*f1d0*/  ISETP.NE.AND P2, PT, R35, RZ, PT ;  /* 0x000000ff2300720c */ /* 0x000fda0003f45270 */
[----:B------:R-:W0:Y:S04]  /*f1e0*/  @P2 LDS.128 R40, [R46+0x1a400] ;  /* 0x01a400002e282984 */ /* 0x000e280000000c00 */
        /* <DEDUP_REMOVED lines=12> */
[----:B0-----:R2:W-:Y:S02]  /*f2b0*/  @P2 STG.E.128 desc[UR54][R48.64+0xa0], R40 ;  /* 0x0000a02830002986 */ /* 0x0015e4000c101d36 */
.L_x_569:
[----:B------:R-:W-:Y:S05]  /*f2c0*/  BSYNC B1 ;  /* 0x0000000000017941 */ /* 0x000fea0003800000 */
.L_x_568:
[----:B------:R-:W-:-:S13]  /*f2d0*/  ISETP.GE.AND P2, PT, R218, R96, PT ;  /* 0x00000060da00720c */ /* 0x000fda0003f46270 */
[----:B------:R-:W-:Y:S05]  /*f2e0*/  @P2 BRA `(.L_x_513) ;  /* 0x0000000000482947 */ /* 0x000fea0003800000 */
[----:B------:R-:W-:-:S13]  /*f2f0*/  ISETP.NE.AND P2, PT, R34, RZ, PT ;  /* 0x000000ff2200720c */ /* 0x000fda0003f45270 */
[----:B0-2---:R-:W0:Y:S04]  /*f300*/  @P2 LDS.128 R40, [R47+0x1c400] ;  /* 0x01c400002f282984 */ /* 0x005e280000000c00 */
        /* <DEDUP_REMOVED lines=16> */
.L_x_513:
[----:B------:R-:W-:Y:S05]  /*f410*/  BSYNC B0 ;  /* 0x0000000000007941 */ /* 0x000fea0003800000 */
.L_x_479:
[----:B01234-:R-:W0:Y:S01]  /*f420*/  S2R R40, SR_TID.X ;  /* 0x0000000000287919 */ /* 0x01fe220000002100 */
[----:B------:R-:W-:Y:S01]  /*f430*/  @!PT LDS RZ, [RZ] ;  /* 0x00000000fffff984 */ /* 0x000fe20000000800 */
[----:B------:R-:W-:Y:S01]  /*f440*/  @!PT LDS RZ, [RZ] ;  /* 0x00000000fffff984 */ /* 0x000fe20000000800 */
[----:B------:R-:W-:Y:S01]  /*f450*/  @!PT LDS RZ, [RZ] ;  /* 0x00000000fffff984 */ /* 0x000fe20000000800 */
[----:B------:R-:W-:Y:S01]  /*f460*/  @!PT LDS RZ, [RZ] ;  /* 0x00000000fffff984 */ /* 0x000fe20000000800 */
[----:B------:R1:W-:Y:S06]  /*f470*/  MEMBAR.ALL.CTA ;  /* 0x0000000000007992 */ /* 0x0003ec0000008000 */
[----:B-1----:R-:W1:Y:S01]  /*f480*/  FENCE.VIEW.ASYNC.S ;  /* 0x00000000000073c6 */ /* 0x002e620000000000 */
[----:B------:R-:W-:Y:S05]  /*f490*/  WARPSYNC.ALL ;  /* 0x0000000000007948 */ /* 0x000fea0003800000 */
[----:B------:R-:W-:Y:S01]  /*f4a0*/  BSSY B0, `(.L_x_570) ;  /* 0x0000009000007945 */ /* 0x000fe20003800000 */
[----:B0-----:R-:W-:Y:S01]  /*f4b0*/  LOP3.LUT R40, R40, 0x7f, RZ, 0xc0, !PT ;  /* 0x0000007f28287812 */ /* 0x001fe200078ec0ff */
[----:B-1----:R0:W-:Y:S03]  /*f4c0*/  BAR.SYNC.DEFER_BLOCKING R163, 0x80 ;  /* 0x000200a30000751d */ /* 0x0021e60000010000 */
[----:B------:R-:W-:-:S13]  /*f4d0*/  ISETP.NE.AND P2, PT, R40, RZ, PT ;  /* 0x000000ff2800720c */ /* 0x000fda0003f45270 */
[----:B------:R-:W-:-:S05]  /*f4e0*/  @!P2 VIADD R40, R97, 0x298a0 ;  /* 0x000298a06128a836 */ /* 0x000fca0000000000 */
[----:B------:R-:W-:-:S04]  /*f4f0*/  @!P2 PRMT R40, RZ, 0x654, R40 ;  /* 0x00000654ff28a816 */ /* 0x000fc80000000028 */
[----:B------:R0:W-:Y:S01]  /*f500*/  @!P2 SYNCS.ARRIVE.TRANS64.RED.A1T0 RZ, [R40+URZ], RZ ;  /* 0x000000ff28ffa9a7 */ /* 0x0001e2000810043f */
[----:B------:R-:W-:Y:S05]  /*f510*/  @!P1 BRA `(.L_x_571) ;  /* 0x0000000000049947 */ /* 0x000fea0003800000 */
[----:B------:R-:W-:Y:S01]  /*f520*/  BPT.TRAP 0x1 ;  /* 0x000000040000795c */ /* 0x000fe20000300000 */
.L_x_571:
[----:B------:R-:W-:Y:S05]  /*f530*/  BSYNC B0 ;  /* 0x0000000000007941 */ /* 0x000fea0003800000 */
.L_x_570:
[----:B------:R-:W1:Y:S01]  /*f540*/  SYNCS.PHASECHK.TRANS64.TRYWAIT P1, [R97+URZ+0x298b0], R98 ;  /* 0x0298b062610075a7 */ /* 0x000e62000802017f */
[----:B------:R-:W-:Y:S01]  /*f550*/  ULDC UR42, c[0x0][0x320] ;  /* 0x0000c800002a7ab9 */ /* 0x000fe20000000800 */
[----:B------:R-:W-:Y:S01]  /*f560*/  ULDC.64 UR40, c[0x0][0x328] ;  /* 0x0000ca0000287ab9 */ /* 0x000fe20000000a00 */
[----:B------:R-:W-:Y:S01]  /*f570*/  ULDC.64 UR38, c[0x0][0x318] ;  /* 0x0000c60000267ab9 */ /* 0x000fe20000000a00 */
[----:B------:R-:W-:Y:S01]  /*f580*/  BSSY B0, `(.L_x_572) ;  /* 0x0000003000007945 */ /* 0x000fe20003800000 */
[----:B------:R-:W-:-:S03]  /*f590*/  IMAD R41, R17, 0x5000, R209 ;  /* 0x0000500011297824 */ /* 0x000fc600078e02d1 */
[----:B-1----:R-:W-:Y:S05]  /*f5a0*/  @!P1 BRA `(.L_x_573) ;  /* 0x0000017c00649947 */ /* 0x002fea0003800000 */
.L_x_799:
[----:B------:R-:W-:Y:S05]  /*f5b0*/  BSYNC B0 ;  /* 0x0000000000007941 */ /* 0x000fea0003800000 */
.L_x_572:
[----:B------:R-:W-:Y:S01]  /*f5c0*/  ISETP.GE.AND P1, PT, R168, R96, PT ;  /* 0x00000060a800720c */ /* 0x000fe20003f26270 */
[----:B------:R-:W-:Y:S01]  /*f5d0*/  BSSY B0, `(.L_x_574) ;  /* 0x000001a000007945 */ /* 0x000fe20003800000 */
[C---:B------:R-:W-:Y:S01]  /*f5e0*/  IMAD.IADD R48, R16.reuse, 0x1, R41 ;  /* 0x0000000110307824 */ /* 0x040fe200078e0229 */
[-C--:B------:R-:W-:Y:S01]  /*f5f0*/  IADD3 R49, R16, R41.reuse, R124 ;  /* 0x0000002910317210 */ /* 0x080fe20007ffe07c */
[----:B------:R-:W-:Y:S01]  /*f600*/  IMAD.WIDE R44, R24, 0xa0, R118 ;  /* 0x000000a0182c7825 */ /* 0x000fe200078e0276 */
[CC--:B------:R-:W-:Y:S02]  /*f610*/  IADD3 R50, R16.reuse, R41.reuse, R121 ;  /* 0x0000002910327210 */ /* 0x0c0fe40007ffe079 */
[----:B------:R-:W-:-:S06]  /*f620*/  IADD3 R51, R16, R41, R130 ;  /* 0x0000002910337210 */ /* 0x000fcc0007ffe082 */
[----:B------:R-:W-:Y:S05]  /*f630*/  @P1 BRA `(.L_x_575) ;  /* 0x00000000004c1947 */ /* 0x000fea0003800000 */
[----:B0-----:R-:W-:Y:S02]  /*f640*/  IMAD.MOV.U32 R40, RZ, RZ, R114 ;  /* 0x000000ffff287224 */ /* 0x001fe400078e0072 */
[----:B------:R-:W-:Y:S02]  /*f650*/  IMAD.MOV.U32 R41, RZ, RZ, R33 ;  /* 0x000000ffff297224 */ /* 0x000fe400078e0021 */
[----:B------:R-:W-:Y:S02]  /*f660*/  IMAD R43, R45, UR40, RZ ;  /* 0x000000282d2b7c24 */ /* 0x000fe4000f8e02ff */
[----:B------:R-:W-:-:S04]  /*f670*/  IMAD.WIDE.U32 R40, R44, UR40, R40 ;  /* 0x000000282c287c25 */ /* 0x000fc8000f8e0028 */
[----:B------:R-:W-:Y:S01]  /*f680*/  IMAD R43, R44, UR41, R43 ;  /* 0x000000292c2b7c24 */ /* 0x000fe2000f8e022b */
[----:B------:R-:W-:-:S04]  /*f690*/  IADD3 R46, P1, R40, UR38, RZ ;  /* 0x00000026282e7c10 */ /* 0x000fc8000ff3e0ff */
[----:B------:R-:W-:Y:S02]  /*f6a0*/  IADD3.X R47, R41, UR39, R43, P1, !PT ;  /* 0x00000027292f7c10 */ /* 0x000fe40008ffe42b */
[----:B------:R-:W-:-:S13]  /*f6b0*/  ISETP.GE.AND P1, PT, R18, UR42, PT ;  /* 0x0000002a12007c0c */ /* 0x000fda000bf26270 */
[----:B------:R-:W0:Y:S04]  /*f6c0*/  @!P1 LDS.128 R40, [R48+0xa400] ;  /* 0x00a4000030289984 */ /* 0x000e280000000c00 */
[----:B0-----:R-:W-:Y:S01]  /*f6d0*/  @!P1 STG.E.128 desc[UR54][R46.64], R40 ;  /* 0x000000282e009986 */ /* 0x001fe2000c101d36 */
        /* <DEDUP_REMOVED lines=8> */
[----:B0-----:R2:W-:Y:S02]  /*f760*/  @!P1 STG.E.128 desc[UR54][R46.64+0x60], R40 ;  /* 0x000060282e009986 */ /* 0x0015e4000c101d36 */
.L_x_575:
[----:B------:R-:W-:Y:S05]  /*f770*/  BSYNC B0 ;  /* 0x0000000000007941 */ /* 0x000fea0003800000 */
.L_x_574:
[----:B------:R-:W-:Y:S01]  /*f780*/  ISETP.GE.AND P1, PT, R218, R96, PT ;  /* 0x00000060da00720c */ /* 0x000fe20003f26270 */
[----:B------:R-:W-:-:S12]  /*f790*/  BSSY B0, `(.L_x_576) ;  /* 0x0000017000007945 */ /* 0x000fd80003800000 */
[----:B------:R-:W-:Y:S05]  /*f7a0*/  @P1 BRA `(.L_x_577) ;  /* 0x0000000000541947 */ /* 0x000fea0003800000 */
[----:B--2---:R-:W-:Y:S01]  /*f7b0*/  IADD3 R43, P1, R44, 0x80, RZ ;  /* 0x000000802c2b7810 */ /* 0x004fe20007f3e0ff */
[----:B0-----:R-:W-:Y:S02]  /*f7c0*/  IMAD.MOV.U32 R40, RZ, RZ, R114 ;  /* 0x000000ffff287224 */ /* 0x001fe400078e0072 */
[----:B------:R-:W-:Y:S01]  /*f7d0*/  IMAD.MOV.U32 R41, RZ, RZ, R33 ;  /* 0x000000ffff297224 */ /* 0x000fe200078e0021 */
[----:B------:R-:W-:Y:S01]  /*f7e0*/  IADD3.X R44, RZ, R45, RZ, P1, !PT ;  /* 0x0000002dff2c7210 */ /* 0x000fe20000ffe4ff */
[----:B------:R-:W-:-:S04]  /*f7f0*/  IMAD.WIDE.U32 R40, R43, UR40, R40 ;  /* 0x000000282b287c25 */ /* 0x000fc8000f8e0028 */
[----:B------:R-:W-:-:S04]  /*f800*/  IMAD R44, R44, UR40, RZ ;  /* 0x000000282c2c7c24 */ /* 0x000fc8000f8e02ff */
        /* <DEDUP_REMOVED lines=15> */
.L_x_577:
[----:B------:R-:W-:Y:S05]  /*f900*/  BSYNC B0 ;  /* 0x0000000000007941 */ /* 0x000fea0003800000 */
.L_x_576:
[----:B0-23--:R-:W2:Y:S01]  /*f910*/  LDL R40, [R1+0x10] ;  /* 0x0000100001287983 */ /* 0x00dea20000100800 */
[----:B------:R-:W-:Y:S02]  /*f920*/  VIADD R17, R17, 0x1 ;  /* 0x0000000111117836 */ /* 0x000fe40000000000 */
[----:B-1----:R-:W-:Y:S01]  /*f930*/  @!P2 VIADD R97, R97, 0x298c0 ;  /* 0x000298c06161a836 */ /* 0x002fe20000000000 */
[----:B------:R-:W-:Y:S01]  /*f940*/  @!PT LDS RZ, [RZ] ;  /* 0x00000000fffff984 */ /* 0x000fe20000000800 */
[----:B------:R-:W-:Y:S01]  /*f950*/  @!PT LDS RZ, [RZ] ;  /* 0x00000000fffff984 */ /* 0x000fe20000000800 */
[----:B------:R-:W-:Y:S01]  /*f960*/  @!PT LDS RZ, [RZ] ;  /* 0x00000000fffff984 */ /* 0x000fe20000000800 */
[----:B------:R-:W-:Y:S01]  /*f970*/  @!PT LDS RZ, [RZ] ;  /* 0x00000000fffff984 */ /* 0x000fe20000000800 */
[----:B------:R0:W-:Y:S06]  /*f980*/  MEMBAR.ALL.CTA ;  /* 0x0000000000007992 */ /* 0x0001ec0000008000 */
[----:B0-----:R-:W0:Y:S02]  /*f990*/  FENCE.VIEW.ASYNC.S ;  /* 0x00000000000073c6 */ /* 0x001e240000000000 */
[----:B0-----:R0:W-:Y:S01]  /*f9a0*/  BAR.SYNC.DEFER_BLOCKING R163, 0x80 ;  /* 0x000200a30000751d */ /* 0x0011e20000010000 */
[----:B------:R-:W-:-:S02]  /*f9b0*/  ISETP.NE.AND P1, PT, R17, 0x2, PT ;  /* 0x000000021100780c */ /* 0x000fc40003f25270 */
[----:B------:R-:W-:Y:S02]  /*f9c0*/  @!P2 PRMT R97, RZ, 0x654, R97 ;  /* 0x00000654ff61a816 */ /* 0x000fe40000000061 */
[----:B------:R-:W-:Y:S02]  /*f9d0*/  SEL R17, R17, RZ, P1 ;  /* 0x000000ff11117207 */ /* 0x000fe40000800000 */
[----:B------:R0:W-:Y:S01]  /*f9e0*/  @!P2 SYNCS.ARRIVE.TRANS64.RED.A1T0 RZ, [R97+URZ], RZ ;  /* 0x000000ff61ffa9a7 */ /* 0x0001e2000810043f */
[----:B--2---:R-:W-:Y:S02]  /*f9f0*/  LOP3.LUT P4, RZ, R40, 0x2, RZ, 0xc0, !PT ;  /* 0x0000000228ff7812 */ /* 0x004fe4000788c0ff */
[----:B------:R-:W-:-:S04]  /*fa00*/  SEL R40, RZ, 0x1, P1 ;  /* 0x00000001ff287807 */ /* 0x000fc80000800000 */
[----:B------:R-:W-:-:S07]  /*fa10*/  LOP3.LUT R169, R169, R40, RZ, 0x3c, !PT ;  /* 0x00000028a9a97212 */ /* 0x000fce00078e3cff */
[----:B0-----:R-:W-:Y:S05]  /*fa20*/  @P4 BRA `(.L_x_578) ;  /* 0xffffff2c00d84947 */ /* 0x001fea000383ffff */
[----:B------:R-:W0:Y:S01]  /*fa30*/  S2R R41, SR_TID.X ;  /* 0x0000000000297919 */ /* 0x000e220000002100 */
[----:B------:R-:W-:Y:S02]  /*fa40*/  PLOP3.LUT P0, PT, PT, PT, PT, 0x8, 0x0 ;  /* 0x000000000000781c */ /* 0x000fe40003f0e170 */
[----:B0-----:R-:W-:-:S04]  /*fa50*/  SHF.R.U32.HI R41, RZ, 0x7, R41 ;  /* 0x00000007ff297819 */ /* 0x001fc80000011629 */
[----:B------:R-:W-:-:S13]  /*fa60*/  ISETP.NE.AND P4, PT, R41, 0x1, PT ;  /* 0x000000012900780c */ /* 0x000fda0003f85270 */
[----:B------:R-:W-:Y:S06]  /*fa70*/  @!P4 BAR.ARV 0x9, 0x100 ;  /* 0x024400000000cb1d */ /* 0x000fec0000002000 */
.L_x_474:
[----:B------:R-:W-:Y:S05]  /*fa80*/  @P0 BRA `(.L_x_579) ;  /* 0x00000000000c0947 */ /* 0x000fea0003800000 */
[----:B------:R-:W0:Y:S01]  /*fa90*/  FENCE.VIEW.ASYNC.G ;  /* 0x00000000000073c6 */ /* 0x000e220000000100 */
[----:B------:R-:W-:Y:S05]  /*faa0*/  WARPSYNC.ALL ;  /* 0x0000000000007948 */ /* 0x000fea0003800000 */
[----:B0-----:R-:W-:Y:S06]  /*fab0*/  BAR.ARV 0xc, 0x180 ;  /* 0x0306000000007b1d */ /* 0x001fec0000002000 */
.L_x_579:
[----:B------:R-:W-:Y:S01]  /*fac0*/  ULDC.64 UR6, c[0x0][0x998] ;  /* 0x0002660000067ab9 */ /* 0x000fe20000000a00 */
[----:B------:R-:W-:Y:S01]  /*fad0*/  ULDC.64 UR4, c[0x0][0x990] ;  /* 0x0002640000047ab9 */ /* 0x000fe20000000a00 */
[----:B------:R-:W-:Y:S02]  /*fae0*/  ISETP.NE.U32.AND P1, PT, RZ, UR6, PT ;  /* 0x00000006ff007c0c */ /* 0x000fe4000bf25070 */
[----:B------:R-:W-:Y:S02]  /*faf0*/  ISETP.NE.U32.AND P0, PT, RZ, UR4, PT ;  /* 0x00000004ff007c0c */ /* 0x000fe4000bf05070 */
[----:B------:R-:W-:Y:S02]  /*fb00*/  ISETP.NE.AND.EX P1, PT, RZ, UR7, PT, P1 ;  /* 0x00000007ff007c0c */ /* 0x000fe4000bf25310 */
[----:B------:R-:W-:-:S11]  /*fb10*/  ISETP.NE.AND.EX P0, PT, RZ, UR5, PT, P0 ;  /* 0x00000005ff007c0c */ /* 0x000fd6000bf05300 */
[----:B------:R-:W0:Y:S01]  /*fb20*/  @P1 LDC.64 R8, c[0x0][0x9b8] ;  /* 0x00026e00ff081b82 */ /* 0x000e220000000a00 */
[----:B------:R-:W-:-:S07]  /*fb30*/  @P1 SHF.R.S32.HI R15, RZ, 0x1f, R206 ;  /* 0x0000001fff0f1819 */ /* 0x000fce00000114ce */
[----:B------:R-:W1:Y:S08]  /*fb40*/  @P0 LDC.64 R6, c[0x0][0x9a8] ;  /* 0x00026a00ff060b82 */ /* 0x000e700000000a00 */
[----:B------:R-:W2:Y:S08]  /*fb50*/  @P1 LDC.64 R10, c[0x0][0x9c0] ;  /* 0x00027000ff0a1b82 */ /* 0x000eb00000000a00 */
[----:B------:R-:W3:Y:S01]  /*fb60*/  @P0 LDC.64 R12, c[0x0][0x9b0] ;  /* 0x00026c00ff0c0b82 */ /* 0x000ee20000000a00 */
[----:B0-----:R-:W-:-:S02]  /*fb70*/  @P1 IMAD R2, R216, R8, RZ ;  /* 0x00000008d8021224 */ /* 0x001fc400078e02ff */
[----:B------:R-:W-:-:S04]  /*fb80*/  @P1 IMAD.WIDE.U32 R4, R210, R8, RZ ;  /* 0x00000008d2041225 */ /* 0x000fc800078e00ff */
[----:B------:R-:W-:Y:S02]  /*fb90*/  @P1 IMAD R9, R210, R9, R2 ;  /* 0x00000009d2091224 */ /* 0x000fe400078e0202 */
[-C--:B-1----:R-:W-:Y:S02]  /*fba0*/  @P0 IMAD R0, R216, R6.reuse, RZ ;  /* 0x00000006d8000224 */ /* 0x082fe400078e02ff */
[C---:B------:R-:W-:Y:S01]  /*fbb0*/  @P0 IMAD.WIDE.U32 R2, R210.reuse, R6, RZ ;  /* 0x00000006d2020225 */ /* 0x040fe200078e00ff */
[----:B------:R-:W-:Y:S02]  /*fbc0*/  @P1 IADD3 R5, R5, R9, RZ ;  /* 0x0000000905051210 */ /* 0x000fe40007ffe0ff */
[----:B------:R-:W-:Y:S01]  /*fbd0*/  @P0 SHF.R.S32.HI R9, RZ, 0x1f, R206 ;  /* 0x0000001fff090819 */ /* 0x000fe200000114ce */
[----:B------:R-:W-:Y:S02]  /*fbe0*/  @P0 IMAD R7, R210, R7, R0 ;  /* 0x00000007d2070224 */ /* 0x000fe400078e0200 */
[----:B--2---:R-:W-:-:S02]  /*fbf0*/  @P1 IMAD R6, R15, R10, RZ ;  /* 0x0000000a0f061224 */ /* 0x004fc400078e02ff */
[----:B------:R-:W-:Y:S02]  /*fc00*/  @P0 IMAD.IADD R3, R3, 0x1, R7 ;  /* 0x0000000103030824 */ /* 0x000fe400078e0207 */
[C---:B------:R-:W-:Y:S02]  /*fc10*/  @P1 IMAD R11, R206.reuse, R11, R6 ;  /* 0x0000000bce0b1224 */ /* 0x040fe400078e0206 */
[----:B------:R-:W-:-:S04]  /*fc20*/  @P1 IMAD.WIDE.U32 R6, R206, R10, R4 ;  /* 0x0000000ace061225 */ /* 0x000fc800078e0004 */
[-C--:B---3--:R-:W-:Y:S01]  /*fc30*/  @P0 IMAD R0, R9, R12.reuse, RZ ;  /* 0x0000000c09000224 */ /* 0x088fe200078e02ff */
[----:B------:R-:W-:Y:S01]  /*fc40*/  @P1 LEA R8, P3, R6, UR6, 0x2 ;  /* 0x0000000606081c11 */ /* 0x000fe2000f8610ff */
[----:B------:R-:W-:-:S04]  /*fc50*/  @P0 IMAD.WIDE.U32 R2, R206, R12, R2 ;  /* 0x0000000cce020225 */ /* 0x000fc800078e0002 */
[----:B------:R-:W-:Y:S01]  /*fc60*/  @P0 IMAD R9, R206, R13, R0 ;  /* 0x0000000dce090224 */ /* 0x000fe200078e0200 */
[----:B------:R-:W-:Y:S01]  /*fc70*/  @P0 LEA R4, P2, R2, UR4, 0x2 ;  /* 0x0000000402040c11 */ /* 0x000fe2000f8410ff */
[----:B------:R-:W-:Y:S01]  /*fc80*/  @P1 IMAD.IADD R5, R7, 0x1, R11 ;  /* 0x0000000107051824 */ /* 0x000fe200078e020b */
[----:B------:R-:W-:Y:S01]  /*fc90*/  ULDC UR4, c[0x0][0x988] ;  /* 0x0002620000047ab9 */ /* 0x000fe20000000800 */
[----:B------:R-:W-:Y:S02]  /*fca0*/  @P0 IMAD.IADD R3, R3, 0x1, R9 ;  /* 0x0000000103030824 */ /* 0x000fe400078e0209 */
[----:B------:R-:W-:Y:S01]  /*fcb0*/  IMAD.MOV.U32 R0, RZ, RZ, 0x3f800000 ;  /* 0x3f800000ff007424 */ /* 0x000fe200078e00ff */
[----:B------:R-:W-:Y:S02]  /*fcc0*/  @P1 LEA.HI.X R9, R6, UR7, R5, 0x2, P3 ;  /* 0x0000000706091c11 */ /* 0x000fe400098f1405 */
[----:B------:R-:W-:Y:S02]  /*fcd0*/  @P0 LEA.HI.X R5, R2, UR5, R3, 0x2, P2 ;  /* 0x0000000502050c11 */ /* 0x000fe400090f1403 */
[----:B------:R-:W-:Y:S01]  /*fce0*/  MOV R3, 0x3f800000 ;  /* 0x3f80000000037802 */ /* 0x000fe20000000f00 */
[----:B------:R0:W2:Y:S05]  /*fcf0*/  @P1 LDG.E R0, desc[UR54][R8.64] ;  /* 0x0000003608001981 */ /* 0x0000aa000c1e1900 */
[----:B------:R1:W2:Y:S01]  /*fd00*/  @P0 LDG.E R3, desc[UR54][R4.64] ;  /* 0x0000003604030981 */ /* 0x0002a2000c1e1900 */
[----:B------:R-:W-:-:S02]  /*fd10*/  ISETP.GE.AND P1, PT, R158, 0x1, PT ;  /* 0x000000019e00780c */ /* 0x000fc40003f26270 */
[----:B------:R-:W-:Y:S02]  /*fd20*/  CS2R R88, SRZ ;  /* 0x0000000000587805 */ /* 0x000fe4000001ff00 */
[----:B------:R-:W-:Y:S01]  /*fd30*/  PLOP3.LUT P0, PT, PT, PT, PT, 0x80, 0x0 ;  /* 0x000000000000781c */ /* 0x000fe20003f0f070 */
[----:B------:R-:W-:Y:S01]  /*fd40*/  IMAD.MOV.U32 R87, RZ, RZ, RZ ;  /* 0x000000ffff577224 */ /* 0x000fe200078e00ff */
[----:B------:R-:W-:Y:S02]  /*fd50*/  CS2R R6, SRZ ;  /* 0x0000000000067805 */ /* 0x000fe4000001ff00 */
[----:B------:R-:W-:Y:S02]  /*fd60*/  CS2R R10, SRZ ;  /* 0x00000000000a7805 */ /* 0x000fe4000001ff00 */
[----:B0-----:R-:W-:Y:S02]  /*fd70*/  CS2R R8, SRZ ;  /* 0x0000000000087805 */ /* 0x001fe4000001ff00 */
[----:B------:R-:W-:-:S02]  /*fd80*/  CS2R R12, SRZ ;  /* 0x00000000000c7805 */ /* 0x000fc4000001ff00 */
[----:B------:R-:W-:Y:S02]  /*fd90*/  CS2R R14, SRZ ;  /* 0x00000000000e7805 */ /* 0x000fe4000001ff00 */
[----:B-1----:R-:W-:Y:S02]  /*fda0*/  CS2R R4, SRZ ;  /* 0x0000000000047805 */ /* 0x002fe4000001ff00 */
        /* <DEDUP_REMOVED lines=22> */
[----:B------:R-:W-:Y:S01]  /*ff10*/  CS2R R98, SRZ ;  /* 0x0000000000627805 */ /* 0x000fe2000001ff00 */
[----:B------:R-:W-:Y:S01]  /*ff20*/  IMAD.MOV.U32 R68, RZ, RZ, RZ ;  /* 0x000000ffff447224 */ /* 0x000fe200078e00ff */
[----:B------:R-:W-:Y:S01]  /*ff30*/  CS2R R100, SRZ ;  /* 0x0000000000647805 */ /* 0x000fe2000001ff00 */
[----:B------:R-:W-:Y:S02]  /*ff40*/  IMAD.MOV.U32 R72, RZ, RZ, RZ ;  /* 0x000000ffff487224 */ /* 0x000fe400078e00ff */
[----:B------:R-:W-:Y:S02]  /*ff50*/  IMAD.MOV.U32 R103, RZ, RZ, RZ ;  /* 0x000000ffff677224 */ /* 0x000fe400078e00ff */
[----:B--2---:R-:W-:-:S04]  /*ff60*/  FMUL.FTZ R0, R3, R0 ;  /* 0x0000000003007220 */ /* 0x004fc80000410000 */
[----:B------:R-:W-:Y:S01]  /*ff70*/  FMUL.FTZ R2, R0, UR4 ;  /* 0x0000000400027c20 */ /* 0x000fe20008410000 */
[----:B------:R-:W-:Y:S06]  /*ff80*/  @!P1 BRA `(.L_x_580) ;  /* 0x000000e000bc9947 */ /* 0x000fec0003800000 */
[----:B------:R-:W-:-:S03]  /*ff90*/  UMOV UR4, 0xffffffff ;  /* 0xffffffff00047882 */ /* 0x000fc60000000000 */
[----:B------:R-:W-:Y:S05]  /*ffa0*/  BRA.DIV UR4, `(.L_x_581) ;  /* 0x0000017204f87947 */ /* 0x000fea000b800000 */
[----:B------:R0:W1:Y:S02]  /*ffb0*/  SHFL.IDX PT, R201, R234, RZ, 0x1f ;  /* 0x00001fffeac97589 */ /* 0x00006400000e0000 */
.L_x_802:
[----:B------:R-:W-:Y:S01]  /*ffc0*/  ULOP3.LUT UP0, URZ, UR52, 0x9f, URZ, 0xc0, !UPT ;  /* 0x0000009f343f7892 */ /* 0x000fe2000f80c03f */
[----:B-1----:R-:W-:-:S04]  /*ffd0*/  LEA.HI R0, R201, R201, RZ, 0x1 ;  /* 0x000000c9c9007211 */ /* 0x002fc800078f08ff */
[----:B------:R-:W-:Y:S02]  /*ffe0*/  LOP3.LUT R0, R0, 0x3e, RZ, 0xc0, !PT ;  /* 0x0000003e00007812 */ /* 0x000fe400078ec0ff */
[----:B------:R-:W-:Y:S02]  /*fff0*/  PLOP3.LUT P0, PT, PT, PT, UP0, 0x80, 0x0 ;  /* 0x000000000000781c */ /* 0x000fe40003f0f008 */
[----:B------:R-:W-:-:S04]  /*10000*/  IADD3 R0, R201, -R0, RZ ;  /* 0x80000000c9007210 */ /* 0x000fc80007ffe0ff */
[----:B------:R-:W-:-:S04]  /*10010*/  LEA R0, R0, UR52, 0xc ;  /* 0x0000003400007c11 */ /* 0x000fc8000f8e60ff */
[----:B------:R-:W-:-:S04]  /*10020*/  SHF.R.U32.HI R0, RZ, 0x4, R0 ;  /* 0x00000004ff007819 */ /* 0x000fc80000011600 */
[----:B------:R-:W-:Y:S01]  /*10030*/  LOP3.LUT R44, R0, 0x3fff, RZ, 0xc0, !PT ;  /* 0x00003fff002c7812 */ /* 0x000fe200078ec0ff */
[----:B------:R-:W-:Y:S06]  /*10040*/  @!P0 BRA `(.L_x_582) ;  /* 0x0000000000408947 */ /* 0x000fec0003800000 */
[----:B------:R-:W-:Y:S01]  /*10050*/  MOV R0, 0x0 ;  /* 0x0000000000007802 */ /* 0x000fe20000000f00 */
[----:B------:R-:W-:Y:S01]  /*10060*/  ULDC.64 UR4, c[0x4][0xa0] ;  /* 0x0100280000047ab9 */ /* 0x000fe20000000a00 */
[----:B------:R-:W-:Y:S01]  /*10070*/  ULDC.64 UR6, c[0x4][0xa8] ;  /* 0x01002a0000067ab9 */ /* 0x000fe20000000a00 */
[----:B------:R-:W-:Y:S01]  /*10080*/  IMAD.U32 R4, RZ, RZ, UR4 ;  /* 0x00000004ff047e24 */ /* 0x000fe2000f8e00ff */
[----:B------:R1:W2:Y:S01]  /*10090*/  LDC.64 R14, c[0x4][R0] ;  /* 0x01000000000e7b82 */ /* 0x0002a20000000a00 */
        /* <DEDUP_REMOVED lines=8> */
[----:B-1----:R-:W-:-:S07]  /*10120*/  IMAD.MOV.U32 R13, RZ, RZ, RZ ;  /* 0x000000ffff0d7224 */ /* 0x002fce00078e00ff */
[----:B------:R-:W-:-:S07]  /*10130*/  LEPC R20, `(.L_x_582) ;  /* 0x000000001014794e */ /* 0x000fce0000000000 */
[----:B0-2--5:R-:W-:Y:S05]  /*10140*/  CALL.ABS.NOINC R14 ;  /* 0x000000000e007343 */ /* 0x025fea0003c00000 */
.L_x_582:
[----:B------:R-:W-:Y:S02]  /*10150*/  ULDC UR4, c[0x0][0x3f4] ;  /* 0x0000fd0000047ab9 */ /* 0x000fe40000000800 */
[----:B------:R-:W-:-:S13]  /*10160*/  ISETP.LT.AND P0, PT, RZ, UR4, PT ;  /* 0x00000004ff007c0c */ /* 0x000fda000bf01270 */
[----:B------:R-:W-:Y:S05]  /*10170*/  @P0 BRA `(.L_x_583) ;  /* 0x0000000000400947 */ /* 0x000fea0003800000 */
[----:B------:R-:W-:-:S04]  /*10180*/  ULEA.HI UR4, UR43, UR43, URZ, 0x1 ;  /* 0x0000002b2b047291 */ /* 0x000fc8000f8f083f */
[----:B------:R-:W-:-:S04]  /*10190*/  ULOP3.LUT UR4, UR4, 0xfffffffe, URZ, 0xc0, !UPT ;  /* 0xfffffffe04047892 */ /* 0x000fc8000f8ec03f */
[----:B------:R-:W-:-:S06]  /*101a0*/  UIADD3 UR4, UR43, -UR4, URZ ;  /* 0x800000042b047290 */ /* 0x000fcc000fffe03f */
[----:B------:R-:W-:-:S04]  /*101b0*/  MOV R3, UR4 ;  /* 0x0000000400037c02 */ /* 0x000fc80008000f00 */
[----:B------:R-:W-:-:S04]  /*101c0*/  SHF.L.U32 R3, R3, 0x1f, RZ ;  /* 0x0000001f03037819 */ /* 0x000fc800000006ff */
[----:B------:R1:W2:Y:S03]  /*101d0*/  SYNCS.PHASECHK.TRANS64.TRYWAIT P0, [R16+URZ+0x29800], R3 ;  /* 0x02980003100075a7 */ /* 0x0002a6000800017f */
[----:B--2---:R-:W-:Y:S05]  /*101e0*/  @!P0 NANOSLEEP.SYNCS 0x989680 ;  /* 0x009896800000895d */ /* 0x004fea0003900000 */
[----:B------:R-:W2:Y:S01]  /*101f0*/  @!P0 SYNCS.PHASECHK.TRANS64 P0, [R16+URZ+0x29800], R3 ;  /* 0x02980003100085a7 */ /* 0x000ea2000800007f */
[----:B------:R-:W-:Y:S04]  /*10200*/  BSSY B0, `(.L_x_584) ;  /* 0x0000006000007945 */ /* 0x000fe80003800000 */
[----:B--2---:R-:W-:Y:S05]  /*10210*/  @P0 BRA `(.L_x_585) ;  /* 0x0000000000100947 */ /* 0x004fea0003800000 */
.L_x_586:
[----:B--2---:R2:W3:Y:S02]  /*10220*/  SYNCS.PHASECHK.TRANS64.TRYWAIT P0, [R16+URZ+0x29800], R3 ;  /* 0x02980003100075a7 */ /* 0x0044e4000800017f */
[----:B---3--:R-:W-:Y:S05]  /*10230*/  @!P0 NANOSLEEP.SYNCS 0x989680 ;  /* 0x009896800000895d */ /* 0x008fea0003900000 */
[----:B------:R-:W3:Y:S02]  /*10240*/  @!P0 SYNCS.PHASECHK.TRANS64 P0, [R16+URZ+0x29800], R3 ;  /* 0x02980003100085a7 */ /* 0x000ee4000800007f */
[----:B---3--:R-:W-:Y:S05]  /*10250*/  @!P0 BRA `(.L_x_586) ;  /* 0xfffffffc00f08947 */ /* 0x008fea000383ffff */
.L_x_585:
[----:B------:R-:W-:Y:S05]  /*10260*/  BSYNC B0 ;  /* 0x0000000000007941 */ /* 0x000fea0003800000 */
.L_x_584:
[----:B------:R-:W-:Y:S05]  /*10270*/  BRA `(.L_x_587) ;  /* 0x0000006800e47947 */ /* 0x000fea0003800000 */
.L_x_583:
[----:B------:R-:W1:Y:S01]  /*10280*/  LDC.64 R24, c[0x0][0x3e8] ;  /* 0x0000fa00ff187b82 */ /* 0x000e620000000a00 */
[----:B------:R-:W-:Y:S01]  /*10290*/  ULOP3.LUT UP0, URZ, UR52, 0x1bf, URZ, 0xc0, !UPT ;  /* 0x000001bf343f7892 */ /* 0x000fe2000f80c03f */
[----:B-----5:R-:W-:Y:S01]  /*102a0*/  SHF.R.S32.HI R0, RZ, 0x1f, R144 ;  /* 0x0000001fff007819 */ /* 0x020fe20000011490 */
[----:B------:R-:W-:Y:S01]  /*102b0*/  ULDC.64 UR4, c[0x0][0x3f8] ;  /* 0x0000fe0000047ab9 */ /* 0x000fe20000000a00 */
[----:B------:R-:W-:-:S03]  /*102c0*/  ULDC.64 UR6, c[0x0][0x408] ;  /* 0x0001020000067ab9 */ /* 0x000fc60000000a00 */
[----:B------:R-:W-:Y:S01]  /*102d0*/  PLOP3.LUT P0, PT, PT, PT, UP0, 0x80, 0x0 ;  /* 0x000000000000781c */ /* 0x000fe20003f0f008 */
[----:B------:R-:W2:Y:S01]  /*102e0*/  LDC.64 R4, c[0x0][0x400] ;  /* 0x00010000ff047b82 */ /* 0x000ea20000000a00 */
[C---:B------:R-:W-:Y:S02]  /*102f0*/  IMAD R3, R0.reuse, UR4, RZ ;  /* 0x0000000400037c24 */ /* 0x040fe4000f8e02ff */
[----:B------:R-:W-:Y:S02]  /*10300*/  IMAD R7, R0, UR6, RZ ;  /* 0x0000000600077c24 */ /* 0x000fe4000f8e02ff */
[C---:B------:R-:W-:Y:S02]  /*10310*/  IMAD R3, R144.reuse, UR5, R3 ;  /* 0x0000000590037c24 */ /* 0x040fe4000f8e0203 */
[C---:B------:R-:W-:Y:S02]  /*10320*/  IMAD R7, R144.reuse, UR7, R7 ;  /* 0x0000000790077c24 */ /* 0x040fe4000f8e0207 */
[----:B-1----:R-:W-:-:S04]  /*10330*/  IMAD.WIDE.U32 R24, R144, UR4, R24 ;  /* 0x0000000490187c25 */ /* 0x002fc8000f8e0018 */
[----:B------:R-:W-:Y:S02]  /*10340*/  IMAD.IADD R26, R3, 0x1, R25 ;  /* 0x00000001031a7824 */ /* 0x000fe400078e0219 */
[----:B--2---:R-:W-:-:S04]  /*10350*/  IMAD.WIDE.U32 R144, R144, UR6, R4 ;  /* 0x0000000690907c25 */ /* 0x004fc8000f8e0004 */
[----:B------:R-:W-:Y:S01]  /*10360*/  IMAD.IADD R27, R7, 0x1, R145 ;  /* 0x00000001071b7824 */ /* 0x000fe200078e0291 */
        /* <DEDUP_REMOVED lines=8> */
[----:B------:R-:W-:Y:S01]  /*103f0*/  MOV R6, UR6 ;  /* 0x0000000600067c02 */ /* 0x000fe20008000f00 */
[----:B------:R-:W-:Y:S01]  /*10400*/  IMAD.U32 R7, RZ, RZ, UR7 ;  /* 0x00000007ff077e24 */ /* 0x000fe2000f8e00ff */
[----:B------:R-:W-:Y:S01]  /*10410*/  MOV R12, 0x1 ;  /* 0x00000001000c7802 */ /* 0x000fe20000000f00 */
[----:B------:R-:W-:-:S02]  /*10420*/  IMAD.U32 R10, RZ, RZ, UR4 ;  /* 0x00000004ff0a7e24 */ /* 0x000fc4000f8e00ff */
[----:B------:R-:W-:Y:S02]  /*10430*/  IMAD.U32 R11, RZ, RZ, UR5 ;  /* 0x00000005ff0b7e24 */ /* 0x000fe4000f8e00ff */
[----:B------:R-:W-:Y:S02]  /*10440*/  IMAD.MOV.U32 R8, RZ, RZ, 0x70 ;  /* 0x00000070ff087424 */ /* 0x000fe400078e00ff */
[----:B-1----:R-:W-:-:S07]  /*10450*/  IMAD.MOV.U32 R13, RZ, RZ, RZ ;  /* 0x000000ffff0d7224 */ /* 0x002fce00078e00ff */
[----:B------:R-:W-:-:S07]  /*10460*/  LEPC R20, `(.L_x_588) ;  /* 0x000000001014794e */ /* 0x000fce0000000000 */
[----:B0-2---:R-:W-:Y:S05]  /*10470*/  CALL.ABS.NOINC R14 ;  /* 0x000000000e007343 */ /* 0x005fea0003c00000 */
.L_x_588:
[----:B------:R-:W-:Y:S01]  /*10480*/  ULDC.U8 UR4, c[0x0][0x410] ;  /* 0x0001040000047ab9 */ /* 0x000fe20000000000 */
[----:B------:R-:W-:Y:S01]  /*10490*/  BSSY B0, `(.L_x_589) ;  /* 0x000068f000007945 */ /* 0x000fe20003800000 */
[----:B------:R-:W-:Y:S01]  /*104a0*/  ISETP.NE.AND P0, PT, RZ, UR4, PT ;  /* 0x00000004ff007c0c */ /* 0x000fe2000bf05270 */
[----:B------:R-:W-:-:S12]  /*104b0*/  IMAD R8, R205, 0x80, R168 ;  /* 0x00000080cd087824 */ /* 0x000fd800078e02a8 */
[----:B------:R-:W-:Y:S05]  /*104c0*/  @!P0 BRA `(.L_x_590) ;  /* 0x0000003400188947 */ /* 0x000fea0003800000 */
[----:B------:R-:W-:-:S03]  /*104d0*/  UMOV UR4, 0xffffffff ;  /* 0xffffffff00047882 */ /* 0x000fc60000000000 */
[----:B------:R-:W-:Y:S05]  /*104e0*/  BRA.DIV UR4, `(.L_x_591) ;  /* 0x0000016e04d47947 */ /* 0x000fea000b800000 */
[----:B------:R1:W2:Y:S04]  /*104f0*/  SHFL.IDX PT, R5, R24, RZ, 0x1e1f ;  /* 0x001e1fff18057589 */ /* 0x0002a800000e0000 */
[----:B------:R1:W3:Y:S04]  /*10500*/  SHFL.IDX PT, R14, R144, RZ, 0x1e1f ;  /* 0x001e1fff900e7589 */ /* 0x0002e800000e0000 */
[----:B------:R1:W4:Y:S04]  /*10510*/  SHFL.IDX PT, R3, R26, RZ, 0x1e1f ;  /* 0x001e1fff1a037589 */ /* 0x00032800000e0000 */
[----:B------:R1:W0:Y:S02]  /*10520*/  SHFL.IDX PT, R7, R27, RZ, 0x1e1f ;  /* 0x001e1fff1b077589 */ /* 0x00022400000e0000 */
.L_x_808:
[----:B------:R-:W-:Y:S01]  /*10530*/  ULDC UR4, c[0x0][0x448] ;  /* 0x0001120000047ab9 */ /* 0x000fe20000000800 */
[----:B------:R-:W-:Y:S01]  /*10540*/  BSSY B1, `(.L_x_592) ;  /* 0x0000048000017945 */ /* 0x000fe20003800000 */
[----:B------:R-:W-:Y:S01]  /*10550*/  IMAD R0, R157, UR4, RZ ;  /* 0x000000049d007c24 */ /* 0x000fe2000f8e02ff */
[----:B------:R-:W-:Y:S02]  /*10560*/  CS2R R36, SRZ ;  /* 0x0000000000247805 */ /* 0x000fe4000001ff00 */
[----:B------:R-:W-:Y:S02]  /*10570*/  CS2R R34, SRZ ;  /* 0x0000000000227805 */ /* 0x000fe4000001ff00 */
[----:B------:R-:W-:Y:S02]  /*10580*/  CS2R R28, SRZ ;  /* 0x00000000001c7805 */ /* 0x000fe4000001ff00 */
[----:B-1----:R-:W-:Y:S02]  /*10590*/  CS2R R24, SRZ ;  /* 0x0000000000187805 */ /* 0x002fe4000001ff00 */
[----:B------:R-:W-:-:S02]  /*105a0*/  ISETP.GE.AND P0, PT, R8, R0, PT ;  /* 0x000000000800720c */ /* 0x000fc40003f06270 */
        /* <DEDUP_REMOVED lines=9> */
[----:B------:R-:W-:Y:S01]  /*10640*/  ULDC UR4, c[0x0][0x3f4] ;  /* 0x0000fd0000047ab9 */ /* 0x000fe20000000800 */
[----:B------:R-:W-:Y:S02]  /*10650*/  CS2R R38, SRZ ;  /* 0x0000000000267805 */ /* 0x000fe4000001ff00 */
[----:B------:R-:W-:Y:S02]  /*10660*/  ISETP.GE.AND P5, PT, R22, UR4, PT ;  /* 0x0000000416007c0c */ /* 0x000fe4000bfa6270 */
[----:B------:R-:W-:Y:S02]  /*10670*/  CS2R R36, SRZ ;  /* 0x0000000000247805 */ /* 0x000fe4000001ff00 */
[----:B------:R-:W-:Y:S02]  /*10680*/  ISETP.GE.AND P2, PT, R171, UR4, PT ;  /* 0x00000004ab007c0c */ /* 0x000fe4000bf46270 */
[----:B------:R-:W-:Y:S02]  /*10690*/  CS2R R32, SRZ ;  /* 0x0000000000207805 */ /* 0x000fe4000001ff00 */
[----:B------:R-:W-:-:S05]  /*106a0*/  ISETP.GE.AND P3, PT, R170, UR4, PT ;  /* 0x00000004aa007c0c */ /* 0x000fca000bf66270 */
[----:B------:R-:W-:Y:S02]  /*106b0*/  @!P5 SHF.R.S32.HI R4, RZ, 0x1f, R22 ;  /* 0x0000001fff04d819 */ /* 0x000fe40000011416 */
[CC--:B--2---:R-:W-:Y:S02]  /*106c0*/  @!P5 IADD3 R8, P0, R22.reuse, R5.reuse, RZ ;  /* 0x000000051608d210 */ /* 0x0c4fe40007f1e0ff */
[----:B---3--:R-:W-:Y:S02]  /*106d0*/  @!P5 IADD3 R10, P1, R22, R14, RZ ;  /* 0x0000000e160ad210 */ /* 0x008fe40007f3e0ff */
[----:B------:R-:W-:Y:S01]  /*106e0*/  @!P2 IADD3 R12, P4, R171, R5, RZ ;  /* 0x00000005ab0ca210 */ /* 0x000fe20007f9e0ff */
[--C-:B----4-:R-:W-:Y:S02]  /*106f0*/  @!P5 IMAD.X R9, R3, 0x1, R4.reuse, P0 ;  /* 0x000000010309d824 */ /* 0x110fe400000e0604 */
[----:B0-----:R-:W-:Y:S01]  /*10700*/  @!P5 IMAD.X R11, R7, 0x1, R4, P1 ;  /* 0x00000001070bd824 */ /* 0x001fe200008e0604 */
[----:B------:R-:W-:-:S02]  /*10710*/  ISETP.GE.AND P1, PT, R173, UR4, PT ;  /* 0x00000004ad007c0c */ /* 0x000fc4000bf26270 */
[----:B------:R-:W-:Y:S01]  /*10720*/  @!P2 IADD3 R20, P0, R171, R14, RZ ;  /* 0x0000000eab14a210 */ /* 0x000fe20007f1e0ff */
[----:B------:R-:W5:Y:S01]  /*10730*/  @!P5 LD.E.64 R38, desc[UR54][R8.64] ;  /* 0x000000360826d980 */ /* 0x000f62000c101b00 */
[----:B------:R-:W-:Y:S02]  /*10740*/  @!P2 IADD3.X R13, R3, R230, RZ, P4, !PT ;  /* 0x000000e6030da210 */ /* 0x000fe400027fe4ff */
[C---:B------:R-:W-:Y:S01]  /*10750*/  @!P3 IADD3 R40, P4, R170.reuse, R5, RZ ;  /* 0x00000005aa28b210 */ /* 0x040fe20007f9e0ff */
[----:B------:R-:W5:Y:S01]  /*10760*/  @!P5 LD.E.64 R36, desc[UR54][R10.64] ;  /* 0x000000360a24d980 */ /* 0x000f62000c101b00 */
[----:B------:R-:W-:Y:S02]  /*10770*/  @!P3 IADD3 R42, P5, R170, R14, RZ ;  /* 0x0000000eaa2ab210 */ /* 0x000fe40007fbe0ff */
[----:B------:R-:W-:Y:S01]  /*10780*/  CS2R R34, SRZ ;  /* 0x0000000000227805 */ /* 0x000fe2000001ff00 */
[----:B------:R-:W-:Y:S01]  /*10790*/  @!P2 IMAD.X R21, R7, 0x1, R230, P0 ;  /* 0x000000010715a824 */ /* 0x000fe200000e06e6 */
[----:B------:R-:W-:-:S02]  /*107a0*/  CS2R R30, SRZ ;  /* 0x00000000001e7805 */ /* 0x000fc4000001ff00 */
[----:B------:R-:W-:Y:S01]  /*107b0*/  CS2R R28, SRZ ;  /* 0x00000000001c7805 */ /* 0x000fe2000001ff00 */
[--C-:B------:R-:W-:Y:S01]  /*107c0*/  @!P3 IMAD.X R41, R3, 0x1, R229.reuse, P4 ;  /* 0x000000010329b824 */ /* 0x100fe200020e06e5 */
[----:B------:R-:W5:Y:S01]  /*107d0*/  @!P2 LD.E.64 R32, desc[UR54][R12.64] ;  /* 0x000000360c20a980 */ /* 0x000f62000c101b00 */
[----:B------:R-:W-:Y:S01]  /*107e0*/  @!P3 IMAD.X R43, R7, 0x1, R229, P5 ;  /* 0x00000001072bb824 */ /* 0x000fe200028e06e5 */
[----:B------:R-:W-:Y:S02]  /*107f0*/  ISETP.GE.AND P0, PT, R172, UR4, PT ;  /* 0x00000004ac007c0c */ /* 0x000fe4000bf06270 */
[----:B------:R-:W5:Y:S01]  /*10800*/  @!P2 LD.E.64 R34, desc[UR54][R20.64] ;  /* 0x000000361422a980 */ /* 0x000f62000c101b00 */
[----:B------:R-:W-:Y:S02]  /*10810*/  ISETP.GE.AND P2, PT, R174, UR4, PT ;  /* 0x00000004ae007c0c */ /* 0x000fe4000bf46270 */
[C---:B------:R-:W-:Y:S01]  /*10820*/  @!P1 IADD3 R48, P4, R173.reuse, R14, RZ ;  /* 0x0000000ead309210 */ /* 0x040fe20007f9e0ff */
[----:B------:R0:W5:Y:S04]  /*10830*/  @!P3 LD.E.64 R30, desc[UR54][R40.64] ;  /* 0x00000036281eb980 */ /* 0x000168000c101b00 */
[----:B------:R1:W5:Y:S01]  /*10840*/  @!P3 LD.E.64 R28, desc[UR54][R42.64] ;  /* 0x000000362a1cb980 */ /* 0x000362000c101b00 */
[----:B------:R-:W-:-:S02]  /*10850*/  @!P1 IADD3 R46, P3, R173, R5, RZ ;  /* 0x00000005ad2e9210 */ /* 0x000fc40007f7e0ff */
[----:B------:R-:W-:Y:S02]  /*10860*/  CS2R R26, SRZ ;  /* 0x00000000001a7805 */ /* 0x000fe4000001ff00 */
[----:B------:R-:W-:Y:S01]  /*10870*/  CS2R R24, SRZ ;  /* 0x0000000000187805 */ /* 0x000fe2000001ff00 */
[----:B------:R-:W-:Y:S01]  /*10880*/  @!P1 IMAD.X R49, R7, 0x1, R228, P4 ;  /* 0x0000000107319824 */ /* 0x000fe200020e06e4 */
[----:B------:R-:W-:Y:S02]  /*10890*/  @!P1 IADD3.X R47, R3, R228, RZ, P3, !PT ;  /* 0x000000e4032f9210 */ /* 0x000fe40001ffe4ff */
[-C--:B------:R-:W-:Y:S02]  /*108a0*/  @!P0 IADD3 R50, P5, R172, R5.reuse, RZ ;  /* 0x00000005ac328210 */ /* 0x080fe40007fbe0ff */
[----:B------:R1:W5:Y:S01]  /*108b0*/  @!P1 LD.E.64 R24, desc[UR54][R48.64] ;  /* 0x0000003630189980 */ /* 0x000362000c101b00 */
[----:B0-----:R-:W-:-:S03]  /*108c0*/  @!P2 IADD3 R40, P3, R174, R5, RZ ;  /* 0x00000005ae28a210 */ /* 0x001fc60007f7e0ff */
[----:B------:R1:W5:Y:S01]  /*108d0*/  @!P1 LD.E.64 R26, desc[UR54][R46.64] ;  /* 0x000000362e1a9980 */ /* 0x000362000c101b00 */
[-C--:B------:R-:W-:Y:S02]  /*108e0*/  @!P0 IADD3 R4, P1, R172, R14.reuse, RZ ;  /* 0x0000000eac048210 */ /* 0x080fe40007f3e0ff */
[----:B------:R-:W-:Y:S02]  /*108f0*/  @!P2 IADD3 R14, P4, R174, R14, RZ ;  /* 0x0000000eae0ea210 */ /* 0x000fe40007f9e0ff */
[----:B------:R-:W-:Y:S02]  /*10900*/  CS2R R12, SRZ ;  /* 0x00000000000c7805 */ /* 0x000fe4000001ff00 */
[----:B------:R-:W-:Y:S02]  /*10910*/  CS2R R20, SRZ ;  /* 0x0000000000147805 */ /* 0x000fe4000001ff00 */
[----:B------:R-:W-:Y:S02]  /*10920*/  CS2R R10, SRZ ;  /* 0x00000000000a7805 */ /* 0x000fe4000001ff00 */
[----:B------:R-:W-:Y:S01]  /*10930*/  CS2R R8, SRZ ;  /* 0x0000000000087805 */ /* 0x000fe2000001ff00 */
[C-C-:B------:R-:W-:Y:S01]  /*10940*/  @!P0 IMAD.X R51, R3.reuse, 0x1, R227.reuse, P5 ;  /* 0x0000000103338824 */ /* 0x140fe200028e06e3 */
[----:B------:R-:W-:Y:S01]  /*10950*/  @!P2 IADD3.X R41, R3, R226, RZ, P3, !PT ;  /* 0x000000e20329a210 */ /* 0x000fe20001ffe4ff */
[----:B------:R-:W-:-:S02]  /*10960*/  @!P0 IMAD.X R5, R7, 0x1, R227, P1 ;  /* 0x0000000107058824 */ /* 0x000fc400008e06e3 */
[----:B------:R-:W-:Y:S01]  /*10970*/  @!P2 IMAD.X R15, R7, 0x1, R226, P4 ;  /* 0x00000001070fa824 */ /* 0x000fe200020e06e2 */
[----:B------:R1:W5:Y:S04]  /*10980*/  @!P0 LD.E.64 R12, desc[UR54][R50.64] ;  /* 0x00000036320c8980 */ /* 0x000368000c101b00 */
[----:B------:R1:W5:Y:S04]  /*10990*/  @!P0 LD.E.64 R20, desc[UR54][R4.64] ;  /* 0x0000003604148980 */ /* 0x000368000c101b00 */
[----:B------:R1:W5:Y:S04]  /*109a0*/  @!P2 LD.E.64 R10, desc[UR54][R40.64] ;  /* 0x00000036280aa980 */ /* 0x000368000c101b00 */
[----:B------:R1:W5:Y:S02]  /*109b0*/  @!P2 LD.E.64 R8, desc[UR54][R14.64] ;  /* 0x000000360e08a980 */ /* 0x000364000c101b00 */
.L_x_593:
[----:B------:R-:W-:Y:S05]  /*109c0*/  BSYNC B1 ;  /* 0x0000000000017941 */ /* 0x000fea0003800000 */
.L_x_592:
[----:B------:R-:W-:Y:S01]  /*109d0*/  ULEA.HI UR4, UR43, UR43, URZ, 0x1 ;  /* 0x0000002b2b047291 */ /* 0x000fe2000f8f083f */
[----:B------:R-:W-:Y:S01]  /*109e0*/  IMAD R0, R205, -0x80, R0 ;  /* 0xffffff80cd007824 */ /* 0x000fe200078e0200 */
[----:B------:R-:W-:Y:S02]  /*109f0*/  BSSY B1, `(.L_x_594) ;  /* 0x0000009000017945 */ /* 0x000fe40003800000 */
[----:B------:R-:W-:Y:S02]  /*10a00*/  ULOP3.LUT UR4, UR4, 0xfffffffe, URZ, 0xc0, !UPT ;  /* 0xfffffffe04047892 */ /* 0x000fe4000f8ec03f */
[----:B----4-:R-:W-:Y:S02]  /*10a10*/  VIMNMX R3, R0, 0x80, PT ;  /* 0x0000008000037848 */ /* 0x010fe40003fe0100 */
[----:B------:R-:W-:Y:S02]  /*10a20*/  UIADD3 UR4, UR43, -UR4, URZ ;  /* 0x800000042b047290 */ /* 0x000fe4000fffe03f */
[----:B------:R-:W-:-:S04]  /*10a30*/  ISETP.GE.AND P1, PT, R168, R3, PT ;  /* 0x00000003a800720c */ /* 0x000fc80003f26270 */
[----:B-12---:R-:W-:-:S05]  /*10a40*/  IMAD.U32 R5, RZ, RZ, UR4 ;  /* 0x00000004ff057e24 */ /* 0x006fca000f8e00ff */
[----:B------:R-:W-:-:S04]  /*10a50*/  SHF.L.U32 R5, R5, 0x1f, RZ ;  /* 0x0000001f05057819 */ /* 0x000fc800000006ff */
[----:B------:R-:W1:Y:S02]  /*10a60*/  SYNCS.PHASECHK.TRANS64.TRYWAIT P0, [R16+URZ+0x29800], R5 ;  /* 0x02980005100075a7 */ /* 0x000e64000800017f */
[----:B-1----:R-:W-:Y:S05]  /*10a70*/  @!P0 BRA `(.L_x_595) ;  /* 0x0000016800e08947 */ /* 0x002fea0003800000 */
.L_x_809:
[----:B------:R-:W-:Y:S05]  /*10a80*/  BSYNC B1 ;  /* 0x0000000000017941 */ /* 0x000fea0003800000 */
.L_x_594:
[----:B------:R-:W-:Y:S05]  /*10a90*/  @P1 BRA `(.L_x_596) ;  /* 0x0000006000b81947 */ /* 0x000fea0003800000 */
[----:B------:R-:W2:Y:S01]  /*10aa0*/  LDC R3, c[0x0][0x3f4] ;  /* 0x0000fd00ff037b82 */ /* 0x000ea20000000800 */
[----:B------:R-:W-:Y:S01]  /*10ab0*/  BSSY B1, `(.L_x_597) ;  /* 0x000007f000017945 */ /* 0x000fe20003800000 */
[----:B------:R-:W-:Y:S01]  /*10ac0*/  IMAD.IADD R0, R16, 0x1, R203 ;  /* 0x0000000110007824 */ /* 0x000fe200078e02cb */
[-C--:B--2---:R-:W-:Y:S02]  /*10ad0*/  ISETP.GE.AND P0, PT, R22, R3.reuse, PT ;  /* 0x000000031600720c */ /* 0x084fe40003f06270 */
[-C--:B------:R-:W-:Y:S02]  /*10ae0*/  ISETP.GE.AND P1, PT, R171, R3.reuse, PT ;  /* 0x00000003ab00720c */ /* 0x080fe40003f26270 */
[-C--:B------:R-:W-:Y:S02]  /*10af0*/  ISETP.GE.AND P2, PT, R170, R3.reuse, PT ;  /* 0x00000003aa00720c */ /* 0x080fe40003f46270 */
[-C--:B------:R-:W-:Y:S02]  /*10b00*/  ISETP.GE.AND P3, PT, R173, R3.reuse, PT ;  /* 0x00000003ad00720c */ /* 0x080fe40003f66270 */
[----:B------:R-:W-:-:S02]  /*10b10*/  ISETP.GE.AND P4, PT, R172, R3, PT ;  /* 0x00000003ac00720c */ /* 0x000fc40003f86270 */
[----:B------:R-:W-:-:S03]  /*10b20*/  ISETP.GE.AND P5, PT, R174, R3, PT ;  /* 0x00000003ae00720c */ /* 0x000fc60003fa6270 */
[----:B------:R-:W-:Y:S10]  /*10b30*/  @P0 BRA `(.L_x_598) ;  /* 0x0000000400d80947 */ /* 0x000ff40003800000 */
[----:B01----:R-:W0:Y:S01]  /*10b40*/  LDS.128 R4, [R0+0x14400] ;  /* 0x0144000000047984 */ /* 0x003e220000000c00 */
[----:B---3-5:R-:W-:Y:S02]  /*10b50*/  SHF.R.U32.HI R14, RZ, 0x8, R38 ;  /* 0x00000008ff0e7819 */ /* 0x028fe40000011626 */
[----:B------:R-:W-:Y:S02]  /*10b60*/  SHF.R.U32.HI R40, RZ, 0x8, R39 ;  /* 0x00000008ff287819 */ /* 0x000fe40000011627 */
[----:B------:R-:W-:Y:S02]  /*10b70*/  LOP3.LUT R3, R38, 0xff, RZ, 0xc0, !PT ;  /* 0x000000ff26037812 */ /* 0x000fe400078ec0ff */
[----:B------:R-:W-:Y:S02]  /*10b80*/  LOP3.LUT R14, R14, 0xff, RZ, 0xc0, !PT ;  /* 0x000000ff0e0e7812 */ /* 0x000fe400078ec0ff */
[----:B------:R-:W-:Y:S02]  /*10b90*/  SHF.R.U32.HI R43, RZ, 0x8, R37 ;  /* 0x00000008ff2b7819 */ /* 0x000fe40000011625 */
[----:B------:R-:W-:-:S02]  /*10ba0*/  LOP3.LUT R15, R39, 0xff, RZ, 0xc0, !PT ;  /* 0x000000ff270f7812 */ /* 0x000fc400078ec0ff */
[----:B------:R-:W-:Y:S02]  /*10bb0*/  LOP3.LUT R40, R40, 0xff, RZ, 0xc0, !PT ;  /* 0x000000ff28287812 */ /* 0x000fe400078ec0ff */
[----:B------:R-:W-:Y:S02]  /*10bc0*/  PRMT R3, R14, 0x7604, R3 ;  /* 0x000076040e037816 */ /* 0x000fe40000000003 */
[----:B------:R-:W-:Y:S02]  /*10bd0*/  SHF.R.U32.HI R45, RZ, 0x10, R37 ;  /* 0x00000010ff2d7819 */ /* 0x000fe40000011625 */
[----:B------:R-:W-:Y:S02]  /*10be0*/  SHF.R.U32.HI R14, RZ, 0x8, R36 ;  /* 0x00000008ff0e7819 */ /* 0x000fe40000011624 */
[----:B------:R-:W-:Y:S01]  /*10bf0*/  SHF.R.U32.HI R46, RZ, 0x10, R39 ;  /* 0x00000010ff2e7819 */ /* 0x000fe20000011627 */
[----:B------:R-:W-:Y:S01]  /*10c00*/  IMAD.U32 R45, R45, 0x10000, RZ ;  /* 0x000100002d2d7824 */ /* 0x000fe200078e00ff */
[----:B------:R-:W-:-:S02]  /*10c10*/  LOP3.LUT R42, R37, 0xff, RZ, 0xc0, !PT ;  /* 0x000000ff252a7812 */ /* 0x000fc400078ec0ff */
[----:B------:R-:W-:Y:S02]  /*10c20*/  LOP3.LUT R43, R43, 0xff, RZ, 0xc0, !PT ;  /* 0x000000ff2b2b7812 */ /* 0x000fe400078ec0ff */
[----:B------:R-:W-:Y:S02]  /*10c30*/  PRMT R15, R40, 0x7604, R15 ;  /* 0x00007604280f7816 */ /* 0x000fe4000000000f */
[----:B------:R-:W-:Y:S02]  /*10c40*/  LOP3.LUT R40, R36, 0xff, RZ, 0xc0, !PT ;  /* 0x000000ff24287812 */ /* 0x000fe400078ec0ff */
[----:B------:R-:W-:Y:S02]  /*10c50*/  LOP3.LUT R41, R14, 0xff, RZ, 0xc0, !PT ;  /* 0x000000ff0e297812 */ /* 0x000fe400078ec0ff */
[----:B------:R-:W-:Y:S02]  /*10c60*/  SHF.L.U32 R14, R46, 0x10, RZ ;  /* 0x000000102e0e7819 */ /* 0x000fe400000006ff */
[----:B------:R-:W-:-:S02]  /*10c70*/  PRMT R42, R43, 0x7604, R42 ;  /* 0x000076042b2a7816 */ /* 0x000fc4000000002a */
[----:B------:R-:W-:Y:S02]  /*10c80*/  PRMT R43, R41, 0x7604, R40 ;  /* 0x00007604292b7816 */ /* 0x000fe40000000028 */
[----:B------:R-:W-:Y:S02]  /*10c90*/  LOP3.LUT R41, R15, 0xff0000, R14, 0xf8, !PT ;  /* 0x00ff00000f297812 */ /* 0x000fe400078ef80e */
[----:B------:R-:W-:Y:S02]  /*10ca0*/  LOP3.LUT R45, R42, 0xff0000, R45, 0xf8, !PT ;  /* 0x00ff00002a2d7812 */ /* 0x000fe400078ef82d */
[----:B------:R-:W-:Y:S02]  /*10cb0*/  LOP3.LUT R41, R41, 0xff000000, R39, 0xf8, !PT ;  /* 0xff00000029297812 */ /* 0x000fe400078ef827 */
[----:B------:R-:W-:Y:S02]  /*10cc0*/  LOP3.LUT R45, R45, 0xff000000, R37, 0xf8, !PT ;  /* 0xff0000002d2d7812 */ /* 0x000fe400078ef825 */
[----:B------:R-:W-:-:S02]  /*10cd0*/  LOP3.LUT R15, R3, 0xff0000, R38, 0xf8, !PT ;  /* 0x00ff0000030f7812 */ /* 0x000fc400078ef826 */
[-C--:B0-----:R-:W-:Y:S02]  /*10ce0*/  F2FP.F16.E4M3.UNPACK_B R3, R6.reuse.H1 ;  /* 0x00000006ff03723e */ /* 0x081fe400030006ff */
[----:B------:R-:W-:Y:S02]  /*10cf0*/  F2FP.F16.E4M3.UNPACK_B R42, R45 ;  /* 0x0000002dff2a723e */ /* 0x000fe400020006ff */
[----:B------:R-:W-:Y:S01]  /*10d00*/  F2FP.F16.E4M3.UNPACK_B R39, R41 ;  /* 0x00000029ff27723e */ /* 0x000fe200020006ff */
[----:B------:R-:W-:Y:S01]  /*10d10*/  HADD2.F32 R14, -RZ, R3.H1_H1 ;  /* 0x30000003ff0e7230 */ /* 0x000fe20000004100 */
[--C-:B------:R-:W-:Y:S01]  /*10d20*/  LOP3.LUT R43, R43, 0xff0000, R36.reuse, 0xf8, !PT ;  /* 0x00ff00002b2b7812 */ /* 0x100fe200078ef824 */
[--C-:B------:R-:W-:Y:S01]  /*10d30*/  HADD2.F32 R46, -RZ, R42.reuse.H1_H1 ;  /* 0x3000002aff2e7230 */ /* 0x100fe20000004100 */
[----:B------:R-:W-:Y:S01]  /*10d40*/  F2FP.F16.E4M3.UNPACK_B R6, R6 ;  /* 0x00000006ff06723e */ /* 0x000fe200020006ff */
[----:B------:R-:W-:Y:S01]  /*10d50*/  HADD2.F32 R40, -RZ, R39.H1_H1 ;  /* 0x30000027ff287230 */ /* 0x000fe20000004100 */
[----:B------:R-:W-:Y:S01]  /*10d60*/  LOP3.LUT R43, R43, 0xff000000, R36, 0xf8, !PT ;  /* 0xff0000002b2b7812 */ /* 0x000fe200078ef824 */
[----:B------:R-:W-:Y:S01]  /*10d70*/  HADD2.F32 R42, -RZ, R42.H0_H0 ;  /* 0x2000002aff2a7230 */ /* 0x000fe20000004100 */
[----:B------:R-:W-:Y:S01]  /*10d80*/  LOP3.LUT R38, R15, 0xff000000, R38, 0xf8, !PT ;  /* 0xff0000000f267812 */ /* 0x000fe200078ef826 */
[C---:B------:R-:W-:Y:S01]  /*10d90*/  FMUL.FTZ R48, R14.reuse, R46 ;  /* 0x0000002e0e307220 */ /* 0x040fe20000410000 */
[-C--:B------:R-:W-:Y:S01]  /*10da0*/  F2FP.F16.E4M3.UNPACK_B R36, R7.reuse ;  /* 0x00000007ff24723e */ /* 0x080fe200020006ff */
[----:B------:R-:W-:Y:S01]  /*10db0*/  FMUL.FTZ R47, R14, R40 ;  /* 0x000000280e2f7220 */ /* 0x000fe20000410000 */
[----:B------:R-:W-:Y:S01]  /*10dc0*/  F2FP.F16.E4M3.UNPACK_B R37, R7.H1 ;  /* 0x00000007ff25723e */ /* 0x000fe200030006ff */
[----:B------:R-:W-:Y:S01]  /*10dd0*/  HADD2.F32 R15, -RZ, R3.H0_H0 ;  /* 0x20000003ff0f7230 */ /* 0x000fe20000004100 */
[-C--:B------:R-:W-:Y:S01]  /*10de0*/  F2FP.F16.E4M3.UNPACK_B R7, R5.reuse ;  /* 0x00000005ff07723e */ /* 0x080fe200020006ff */
[----:B------:R-:W-:Y:S01]  /*10df0*/  HADD2.F32 R39, -RZ, R39.H0_H0 ;  /* 0x20000027ff277230 */ /* 0x000fe20000004100 */
[----:B------:R-:W-:Y:S01]  /*10e00*/  F2FP.F16.E4M3.UNPACK_B R14, R5.H1 ;  /* 0x00000005ff0e723e */ /* 0x000fe200030006ff */
[----:B------:R-:W-:-:S02]  /*10e10*/  HADD2.F32 R5, -RZ, R6.H1_H1 ;  /* 0x30000006ff057230 */ /* 0x000fc40000004100 */
[C---:B------:R-:W-:Y:S01]  /*10e20*/  FFMA.FTZ R48, R15.reuse, R40, -R48 ;  /* 0x000000280f307223 */ /* 0x040fe20000010830 */
[----:B------:R-:W-:Y:S01]  /*10e30*/  FFMA.FTZ R49, R15, R46, R47 ;  /* 0x0000002e0f317223 */ /* 0x000fe2000001002f */
[----:B------:R-:W-:Y:S01]  /*10e40*/  HADD2.F32 R6, -RZ, R6.H0_H0 ;  /* 0x20000006ff067230 */ /* 0x000fe20000004100 */
[----:B------:R-:W-:Y:S01]  /*10e50*/  F2FP.F16.E4M3.UNPACK_B R45, R45.H1 ;  /* 0x0000002dff2d723e */ /* 0x000fe200030006ff */
[C---:B------:R-:W-:Y:S01]  /*10e60*/  FMUL.FTZ R15, R5.reuse, R42 ;  /* 0x0000002a050f7220 */ /* 0x040fe20000410000 */
[----:B------:R-:W-:Y:S01]  /*10e70*/  F2FP.F16.E4M3.UNPACK_B R41, R41.H1 ;  /* 0x00000029ff29723e */ /* 0x000fe200030006ff */
[-C--:B------:R-:W-:Y:S01]  /*10e80*/  FMUL.FTZ R47, R5, R39.reuse ;  /* 0x00000027052f7220 */ /* 0x080fe20000410000 */
[----:B------:R-:W-:Y:S02]  /*10e90*/  HADD2.F32 R5, -RZ, R36.H1_H1 ;  /* 0x30000024ff057230 */ /* 0x000fe40000004100 */
[----:B------:R-:W-:Y:S01]  /*10ea0*/  FFMA.FTZ R46, R6, R39, -R15 ;  /* 0x00000027062e7223 */ /* 0x000fe2000001080f */
[----:B------:R-:W-:-:S02]  /*10eb0*/  HADD2.F32 R40, -RZ, R45.H0_H0 ;  /* 0x2000002dff287230 */ /* 0x000fc40000004100 */
[----:B------:R-:W-:Y:S01]  /*10ec0*/  FFMA.FTZ R47, R6, R42, R47 ;  /* 0x0000002a062f7223 */ /* 0x000fe2000001002f */
[----:B------:R-:W-:Y:S01]  /*10ed0*/  HADD2.F32 R15, -RZ, R41.H0_H0 ;  /* 0x20000029ff0f7230 */ /* 0x000fe20000004100 */
[----:B------:R-:W-:Y:S01]  /*10ee0*/  F2FP.F16.E4M3.UNPACK_B R3, R4 ;  /* 0x00000004ff03723e */ /* 0x000fe200020006ff */
[----:B------:R-:W-:Y:S02]  /*10ef0*/  HADD2.F32 R36, -RZ, R36.H0_H0 ;  /* 0x20000024ff247230 */ /* 0x000fe40000004100 */
[C---:B------:R-:W-:Y:S01]  /*10f00*/  FMUL.FTZ R39, R5.reuse, R40 ;  /* 0x0000002805277220 */ /* 0x040fe20000410000 */
[----:B------:R-:W-:Y:S02]  /*10f10*/  HADD2.F32 R45, -RZ, R45.H1_H1 ;  /* 0x3000002dff2d7230 */ /* 0x000fe40000004100 */
[-C--:B------:R-:W-:Y:S01]  /*10f20*/  FMUL.FTZ R5, R5, R15.reuse ;  /* 0x0000000f05057220 */ /* 0x080fe20000410000 */
[----:B------:R-:W-:Y:S02]  /*10f30*/  HADD2.F32 R6, -RZ, R37.H1_H1 ;  /* 0x30000025ff067230 */ /* 0x000fe40000004100 */
[----:B------:R-:W-:Y:S01]  /*10f40*/  FFMA.FTZ R50, R36, R15, -R39 ;  /* 0x0000000f24327223 */ /* 0x000fe20000010827 */
[----:B------:R-:W-:-:S02]  /*10f50*/  HADD2.F32 R41, -RZ, R41.H1_H1 ;  /* 0x30000029ff297230 */ /* 0x000fc40000004100 */
[----:B------:R-:W-:Y:S01]  /*10f60*/  FFMA.FTZ R51, R36, R40, R5 ;  /* 0x0000002824337223 */ /* 0x000fe20000010005 */
[----:B------:R-:W-:Y:S02]  /*10f70*/  HADD2.F32 R37, -RZ, R37.H0_H0 ;  /* 0x20000025ff257230 */ /* 0x000fe40000004100 */
[C---:B------:R-:W-:Y:S01]  /*10f80*/  FMUL.FTZ R42, R6.reuse, R45 ;  /* 0x0000002d062a7220 */ /* 0x040fe20000410000 */
[----:B------:R-:W-:Y:S01]  /*10f90*/  F2FP.F16.E4M3.UNPACK_B R5, R43 ;  /* 0x0000002bff05723e */ /* 0x000fe200020006ff */
[-C--:B------:R-:W-:Y:S01]  /*10fa0*/  FMUL.FTZ R36, R6, R41.reuse ;  /* 0x0000002906247220 */ /* 0x080fe20000410000 */
[----:B------:R-:W-:Y:S01]  /*10fb0*/  F2FP.F16.E4M3.UNPACK_B R4, R4.H1 ;  /* 0x00000004ff04723e */ /* 0x000fe200030006ff */
[C---:B------:R-:W-:Y:S01]  /*10fc0*/  FFMA.FTZ R52, R37.reuse, R41, -R42 ;  /* 0x0000002925347223 */ /* 0x040fe2000001082a */
[-C--:B------:R-:W-:Y:S01]  /*10fd0*/  F2FP.F16.E4M3.UNPACK_B R15, R38.reuse ;  /* 0x00000026ff0f723e */ /* 0x080fe200020006ff */
[----:B------:R-:W-:Y:S01]  /*10fe0*/  FFMA.FTZ R45, R37, R45, R36 ;  /* 0x0000002d252d7223 */ /* 0x000fe20000010024 */
[--C-:B------:R-:W-:Y:S01]  /*10ff0*/  HADD2.F32 R39, -RZ, R5.reuse.H1_H1 ;  /* 0x30000005ff277230 */ /* 0x100fe20000004100 */
[----:B------:R-:W-:Y:S01]  /*11000*/  F2FP.F16.E4M3.UNPACK_B R38, R38.H1 ;  /* 0x00000026ff26723e */ /* 0x000fe200030006ff */
[----:B------:R-:W-:Y:S01]  /*11010*/  HADD2.F32 R37, -RZ, R5.H0_H0 ;  /* 0x20000005ff257230 */ /* 0x000fe20000004100 */
[----:B------:R-:W-:Y:S01]  /*11020*/  F2FP.F16.E4M3.UNPACK_B R43, R43.H1 ;  /* 0x0000002bff2b723e */ /* 0x000fe200030006ff */
[----:B------:R-:W-:-:S02]  /*11030*/  HADD2.F32 R6, -RZ, R4.H1_H1 ;  /* 0x30000004ff067230 */ /* 0x000fc40000004100 */
[----:B------:R-:W-:Y:S02]  /*11040*/  HADD2.F32 R36, -RZ, R15.H1_H1 ;  /* 0x3000000fff247230 */ /* 0x000fe40000004100 */
[----:B------:R-:W-:Y:S02]  /*11050*/  HADD2.F32 R5, -RZ, R4.H0_H0 ;  /* 0x20000004ff057230 */ /* 0x000fe40000004100 */
[C---:B------:R-:W-:Y:S01]  /*11060*/  FMUL.FTZ R40, R6.reuse, R39 ;  /* 0x0000002706287220 */ /* 0x040fe20000410000 */
[----:B------:R-:W-:Y:S02]  /*11070*/  HADD2.F32 R4, -RZ, R3.H1_H1 ;  /* 0x30000003ff047230 */ /* 0x000fe40000004100 */
[-C--:B------:R-:W-:Y:S01]  /*11080*/  FMUL.FTZ R42, R6, R36.reuse ;  /* 0x00000024062a7220 */ /* 0x080fe20000410000 */
[----:B------:R-:W-:Y:S02]  /*11090*/  HADD2.F32 R15, -RZ, R15.H0_H0 ;  /* 0x2000000fff0f7230 */ /* 0x000fe40000004100 */
[----:B------:R-:W-:Y:S01]  /*110a0*/  FFMA.FTZ R40, R5, R36, -R40 ;  /* 0x0000002405287223 */ /* 0x000fe20000010828 */
[----:B------:R-:W-:-:S02]  /*110b0*/  HADD2.F32 R3, -RZ, R3.H0_H0 ;  /* 0x20000003ff037230 */ /* 0x000fc40000004100 */
[C---:B------:R-:W-:Y:S01]  /*110c0*/  FMUL.FTZ R6, R4.reuse, R37 ;  /* 0x0000002504067220 */ /* 0x040fe20000410000 */
[----:B------:R-:W-:Y:S01]  /*110d0*/  FFMA.FTZ R39, R5, R39, R42 ;  /* 0x0000002705277223 */ /* 0x000fe2000001002a */
[-C--:B------:R-:W-:Y:S01]  /*110e0*/  FMUL.FTZ R4, R4, R15.reuse ;  /* 0x0000000f04047220 */ /* 0x080fe20000410000 */
[----:B------:R-:W-:Y:S02]  /*110f0*/  HADD2.F32 R5, -RZ, R38.H1_H1 ;  /* 0x30000026ff057230 */ /* 0x000fe40000004100 */
[C---:B------:R-:W-:Y:S01]  /*11100*/  FFMA.FTZ R36, R3.reuse, R15, -R6 ;  /* 0x0000000f03247223 */ /* 0x040fe20000010806 */
[--C-:B------:R-:W-:Y:S02]  /*11110*/  HADD2.F32 R15, -RZ, R43.reuse.H1_H1 ;  /* 0x3000002bff0f7230 */ /* 0x100fe40000004100 */
[----:B------:R-:W-:Y:S01]  /*11120*/  FFMA.FTZ R37, R3, R37, R4 ;  /* 0x0000002503257223 */ /* 0x000fe20000010004 */
[----:B------:R-:W-:Y:S02]  /*11130*/  HADD2.F32 R4, -RZ, R14.H1_H1 ;  /* 0x3000000eff047230 */ /* 0x000fe40000004100 */
[----:B------:R-:W-:-:S02]  /*11140*/  HADD2.F32 R6, -RZ, R43.H0_H0 ;  /* 0x2000002bff067230 */ /* 0x000fc40000004100 */
[--C-:B------:R-:W-:Y:S02]  /*11150*/  HADD2.F32 R3, -RZ, R7.reuse.H1_H1 ;  /* 0x30000007ff037230 */ /* 0x100fe40000004100 */
[C---:B------:R-:W-:Y:S01]  /*11160*/  FMUL.FTZ R41, R4.reuse, R15 ;  /* 0x0000000f04297220 */ /* 0x040fe20000410000 */
[----:B------:R-:W-:Y:S02]  /*11170*/  HADD2.F32 R38, -RZ, R38.H0_H0 ;  /* 0x20000026ff267230 */ /* 0x000fe40000004100 */
[-C--:B------:R-:W-:Y:S01]  /*11180*/  FMUL.FTZ R42, R4, R5.reuse ;  /* 0x00000005042a7220 */ /* 0x080fe20000410000 */
[----:B------:R-:W-:Y:S02]  /*11190*/  HADD2.F32 R14, -RZ, R14.H0_H0 ;  /* 0x2000000eff0e7230 */ /* 0x000fe40000004100 */
[C---:B------:R-:W-:Y:S01]  /*111a0*/  FMUL.FTZ R4, R3.reuse, R6 ;  /* 0x0000000603047220 */ /* 0x040fe20000410000 */
[----:B------:R-:W-:Y:S02]  /*111b0*/  HADD2.F32 R7, -RZ, R7.H0_H0 ;  /* 0x20000007ff077230 */ /* 0x000fe40000004100 */
[-C--:B------:R-:W-:Y:S01]  /*111c0*/  FMUL.FTZ R3, R3, R38.reuse ;  /* 0x0000002603037220 */ /* 0x080fe20000410000 */
[C---:B------:R-:W-:Y:S01]  /*111d0*/  FFMA.FTZ R41, R14.reuse, R5, -R41 ;  /* 0x000000050e297223 */ /* 0x040fe20000010829 */
[----:B------:R-:W-:Y:S01]  /*111e0*/  FFMA.FTZ R42, R14, R15, R42 ;  /* 0x0000000f0e2a7223 */ /* 0x000fe2000001002a */
[C---:B------:R-:W-:Y:S01]  /*111f0*/  FFMA.FTZ R5, R7.reuse, R38, -R4 ;  /* 0x0000002607057223 */ /* 0x040fe20000010804 */
[----:B------:R-:W-:Y:S01]  /*11200*/  FFMA.FTZ R14, R7, R6, R3 ;  /* 0x00000006070e7223 */ /* 0x000fe20000010003 */
[----:B------:R-:W-:-:S02]  /*11210*/  F2FP.SATFINITE.E4M3.F32.PACK_AB_MERGE_C R6, R49, R48, RZ ;  /* 0x000000303106723e */ /* 0x000fc400048070ff */
[----:B------:R-:W-:Y:S02]  /*11220*/  F2FP.SATFINITE.E4M3.F32.PACK_AB_MERGE_C R7, R45, R52, RZ ;  /* 0x000000342d07723e */ /* 0x000fe400048070ff */
[----:B------:R-:W-:Y:S02]  /*11230*/  F2FP.SATFINITE.E4M3.F32.PACK_AB_MERGE_C R4, R39, R40, RZ ;  /* 0x000000282704723e */ /* 0x000fe400048070ff */
[----:B------:R-:W-:Y:S02]  /*11240*/  F2FP.SATFINITE.E4M3.F32.PACK_AB_MERGE_C R41, R42, R41, RZ ;  /* 0x000000292a29723e */ /* 0x000fe400048070ff */
[----:B------:R-:W-:Y:S02]  /*11250*/  F2FP.SATFINITE.E4M3.F32.PACK_AB_MERGE_C R6, R47, R46, R6 ;  /* 0x0000002e2f06723e */ /* 0x000fe40004807006 */
[----:B------:R-:W-:Y:S02]  /*11260*/  F2FP.SATFINITE.E4M3.F32.PACK_AB_MERGE_C R7, R51, R50, R7 ;  /* 0x000000323307723e */ /* 0x000fe40004807007 */
[----:B------:R-:W-:-:S02]  /*11270*/  F2FP.SATFINITE.E4M3.F32.PACK_AB_MERGE_C R4, R37, R36, R4 ;  /* 0x000000242504723e */ /* 0x000fc40004807004 */
[----:B------:R-:W-:-:S05]  /*11280*/  F2FP.SATFINITE.E4M3.F32.PACK_AB_MERGE_C R5, R14, R5, R41 ;  /* 0x000000050e05723e */ /* 0x000fca0004807029 */
[----:B------:R2:W-:Y:S02]  /*11290*/  STS.128 [R0+0x14400], R4 ;  /* 0x0144000400007388 */ /* 0x0005e40000000c00 */
.L_x_598:
[----:B------:R-:W-:Y:S05]  /*112a0*/  BSYNC B1 ;  /* 0x0000000000017941 */ /* 0x000fea0003800000 */
.L_x_597:
[----:B------:R-:W-:Y:S04]  /*112b0*/  BSSY B1, `(.L_x_599) ;  /* 0x000007c000017945 */ /* 0x000fe80003800000 */
[----:B------:R-:W-:Y:S05]  /*112c0*/  @P1 BRA `(.L_x_600) ;  /* 0x0000000400e81947 */ /* 0x000fea0003800000 */
[----:B012---:R-:W0:Y:S01]  /*112d0*/  LDS.128 R4, [R220] ;  /* 0x00000000dc047984 */ /* 0x007e220000000c00 */
[----:B-----5:R-:W-:Y:S02]  /*112e0*/  SHF.R.U32.HI R15, RZ, 0x8, R33 ;  /* 0x00000008ff0f7819 */ /* 0x020fe40000011621 */
[----:B------:R-:W-:Y:S02]  /*112f0*/  SHF.R.U32.HI R40, RZ, 0x8, R35 ;  /* 0x00000008ff287819 */ /* 0x000fe40000011623 */
[----:B------:R-:W-:Y:S02]  /*11300*/  SHF.R.U32.HI R37, RZ, 0x8, R34 ;  /* 0x00000008ff257819 */ /* 0x000fe40000011622 */
[----:B------:R-:W-:Y:S02]  /*11310*/  LOP3.LUT R36, R33, 0xff, RZ, 0xc0, !PT ;  /* 0x000000ff21247812 */ /* 0x000fe400078ec0ff */
[----:B------:R-:W-:Y:S02]  /*11320*/  LOP3.LUT R41, R35, 0xff, RZ, 0xc0, !PT ;  /* 0x000000ff23297812 */ /* 0x000fe400078ec0ff */
[----:B------:R-:W-:-:S02]  /*11330*/  LOP3.LUT R15, R15, 0xff, RZ, 0xc0, !PT ;  /* 0x000000ff0f0f7812 */ /* 0x000fc400078ec0ff */
[----:B------:R-:W-:Y:S02]  /*11340*/  LOP3.LUT R40, R40, 0xff, RZ, 0xc0, !PT ;  /* 0x000000ff28287812 */ /* 0x000fe400078ec0ff */
[----:B------:R-:W-:Y:S02]  /*11350*/  SHF.R.U32.HI R3, RZ, 0x8, R32 ;  /* 0x00000008ff037819 */ /* 0x000fe40000011620 */
[----:B------:R-:W-:Y:S02]  /*11360*/  LOP3.LUT R38, R37, 0xff, RZ, 0xc0, !PT ;  /* 0x000000ff25267812 */ /* 0x000fe400078ec0ff */
[----:B------:R-:W-:Y:S02]  /*11370*/  PRMT R37, R15, 0x7604, R36 ;  /* 0x000076040f257816 */ /* 0x000fe40000000024 */
[----:B------:R-:W-:Y:S02]  /*11380*/  PRMT R41, R40, 0x7604, R41 ;  /* 0x0000760428297816 */ /* 0x000fe40000000029 */
[----:B------:R-:W-:-:S02]  /*11390*/  SHF.R.U32.HI R36, RZ, 0x10, R33 ;  /* 0x00000010ff247819 */ /* 0x000fc40000011621 */
[----:B------:R-:W-:Y:S02]  /*113a0*/  SHF.R.U32.HI R40, RZ, 0x10, R35 ;  /* 0x00000010ff287819 */ /* 0x000fe40000011623 */
[----:B---3--:R-:W-:Y:S02]  /*113b0*/  LOP3.LUT R14, R32, 0xff, RZ, 0xc0, !PT ;  /* 0x000000ff200e7812 */ /* 0x008fe400078ec0ff */
[----:B------:R-:W-:Y:S02]  /*113c0*/  LOP3.LUT R39, R34, 0xff, RZ, 0xc0, !PT ;  /* 0x000000ff22277812 */ /* 0x000fe400078ec0ff */
[----:B------:R-:W-:Y:S02]  /*113d0*/  LOP3.LUT R3, R3, 0xff, RZ, 0xc0, !PT ;  /* 0x000000ff03037812 */ /* 0x000fe400078ec0ff */
[----:B------:R-:W-:Y:S02]  /*113e0*/  SHF.R.U32.HI R15, RZ, 0x10, R34 ;  /* 0x00000010ff0f7819 */ /* 0x000fe40000011622 */
[----:B------:R-:W-:-:S02]  /*113f0*/  LOP3.LUT R36, R36, 0xff, RZ, 0xc0, !PT ;  /* 0x000000ff24247812 */ /* 0x000fc400078ec0ff */
[----:B------:R-:W-:Y:S02]  /*11400*/  LOP3.LUT R40, R40, 0xff, RZ, 0xc0, !PT ;  /* 0x000000ff28287812 */ /* 0x000fe400078ec0ff */
[----:B------:R-:W-:Y:S02]  /*11410*/  PRMT R14, R3, 0x7604, R14 ;  /* 0x00007604030e7816 */ /* 0x000fe4000000000e */
[----:B------:R-:W-:Y:S02]  /*11420*/  PRMT R39, R38, 0x7604, R39 ;  /* 0x0000760426277816 */ /* 0x000fe40000000027 */
[----:B------:R-:W-:Y:S02]  /*11430*/  SHF.R.U32.HI R3, RZ, 0x10, R32 ;  /* 0x00000010ff037819 */ /* 0x000fe40000011620 */
[----:B------:R-:W-:Y:S02]  /*11440*/  LOP3.LUT R38, R15, 0xff, RZ, 0xc0, !PT ;  /* 0x000000ff0f267812 */ /* 0x000fe400078ec0ff */
[----:B------:R-:W-:-:S02]  /*11450*/  PRMT R37, R36, 0x7054, R37 ;  /* 0x0000705424257816 */ /* 0x000fc40000000025 */
[----:B------:R-:W-:Y:S02]  /*11460*/  PRMT R41, R40, 0x7054, R41 ;  /* 0x0000705428297816 */ /* 0x000fe40000000029 */
[----:B------:R-:W-:Y:S02]  /*11470*/  LOP3.LUT R3, R3, 0xff, RZ, 0xc0, !PT ;  /* 0x000000ff03037812 */ /* 0x000fe400078ec0ff */
[----:B------:R-:W-:Y:S02]  /*11480*/  PRMT R39, R38, 0x7054, R39 ;  /* 0x0000705426277816 */ /* 0x000fe40000000027 */
[----:B------:R-:W-:Y:S02]  /*11490*/  LOP3.LUT R41, R41, 0xff000000, R35, 0xf8, !PT ;  /* 0xff00000029297812 */ /* 0x000fe400078ef823 */
[----:B------:R-:W-:Y:S02]  /*114a0*/  LOP3.LUT R37, R37, 0xff000000, R33, 0xf8, !PT ;  /* 0xff00000025257812 */ /* 0x000fe400078ef821 */
[----:B------:R-:W-:-:S02]  /*114b0*/  PRMT R15, R3, 0x7054, R14 ;  /* 0x00007054030f7816 */ /* 0x000fc4000000000e */
[----:B------:R-:W-:Y:S02]  /*114c0*/  LOP3.LUT R39, R39, 0xff000000, R34, 0xf8, !PT ;  /* 0xff00000027277812 */ /* 0x000fe400078ef822 */
[-C--:B0-----:R-:W-:Y:S02]  /*114d0*/  F2FP.F16.E4M3.UNPACK_B R3, R6.reuse.H1 ;  /* 0x00000006ff03723e */ /* 0x081fe400030006ff */
[----:B------:R-:W-:Y:S02]  /*114e0*/  F2FP.F16.E4M3.UNPACK_B R38, R41 ;  /* 0x00000029ff26723e */ /* 0x000fe400020006ff */
[----:B------:R-:W-:Y:S01]  /*114f0*/  F2FP.F16.E4M3.UNPACK_B R34, R37 ;  /* 0x00000025ff22723e */ /* 0x000fe200020006ff */
[--C-:B------:R-:W-:Y:S01]  /*11500*/  HADD2.F32 R14, -RZ, R3.reuse.H1_H1 ;  /* 0x30000003ff0e7230 */ /* 0x100fe20000004100 */
[----:B------:R-:W-:Y:S01]  /*11510*/  F2FP.F16.E4M3.UNPACK_B R6, R6 ;  /* 0x00000006ff06723e */ /* 0x000fe200020006ff */
[----:B------:R-:W-:Y:S01]  /*11520*/  HADD2.F32 R40, -RZ, R38.H1_H1 ;  /* 0x30000026ff287230 */ /* 0x000fe20000004100 */
[----:B------:R-:W-:Y:S01]  /*11530*/  LOP3.LUT R36, R15, 0xff000000, R32, 0xf8, !PT ;  /* 0xff0000000f247812 */ /* 0x000fe200078ef820 */
[----:B------:R-:W-:Y:S01]  /*11540*/  HADD2.F32 R35, -RZ, R34.H1_H1 ;  /* 0x30000022ff237230 */ /* 0x000fe20000004100 */
[-C--:B------:R-:W-:Y:S01]  /*11550*/  F2FP.F16.E4M3.UNPACK_B R32, R7.reuse ;  /* 0x00000007ff20723e */ /* 0x080fe200020006ff */
[----:B------:R-:W-:Y:S01]  /*11560*/  HADD2.F32 R15, -RZ, R3.H0_H0 ;  /* 0x20000003ff0f7230 */ /* 0x000fe20000004100 */
[----:B------:R-:W-:Y:S01]  /*11570*/  F2FP.F16.E4M3.UNPACK_B R33, R7.H1 ;  /* 0x00000007ff21723e */ /* 0x000fe200030006ff */
[C---:B------:R-:W-:Y:S01]  /*11580*/  FMUL.FTZ R42, R14.reuse, R40 ;  /* 0x000000280e2a7220 */ /* 0x040fe20000410000 */
[----:B------:R-:W-:Y:S01]  /*11590*/  FMUL.FTZ R43, R14, R35 ;  /* 0x000000230e2b7220 */ /* 0x000fe20000410000 */
[-C--:B------:R-:W-:Y:S01]  /*115a0*/  F2FP.F16.E4M3.UNPACK_B R7, R5.reuse ;  /* 0x00000005ff07723e */ /* 0x080fe200020006ff */
[----:B------:R-:W-:Y:S01]  /*115b0*/  HADD2.F32 R38, -RZ, R38.H0_H0 ;  /* 0x20000026ff267230 */ /* 0x000fe20000004100 */
[----:B------:R-:W-:Y:S01]  /*115c0*/  F2FP.F16.E4M3.UNPACK_B R14, R5.H1 ;  /* 0x00000005ff0e723e */ /* 0x000fe200030006ff */
[----:B------:R-:W-:-:S02]  /*115d0*/  HADD2.F32 R5, -RZ, R6.H1_H1 ;  /* 0x30000006ff057230 */ /* 0x000fc40000004100 */
[C---:B------:R-:W-:Y:S01]  /*115e0*/  FFMA.FTZ R45, R15.reuse, R35, -R42 ;  /* 0x000000230f2d7223 */ /* 0x040fe2000001082a */
[----:B------:R-:W-:Y:S02]  /*115f0*/  HADD2.F32 R34, -RZ, R34.H0_H0 ;  /* 0x20000022ff227230 */ /* 0x000fe40000004100 */
        /* <DEDUP_REMOVED lines=70> */
[----:B------:R4:W-:Y:S02]  /*11a60*/  STS.128 [R220], R4 ;  /* 0x00000004dc007388 */ /* 0x0009e40000000c00 */
.L_x_600:
[----:B------:R-:W-:Y:S05]  /*11a70*/  BSYNC B1 ;  /* 0x0000000000017941 */ /* 0x000fea0003800000 */
.L_x_599:
[----:B------:R-:W-:Y:S04]  /*11a80*/  BSSY B1, `(.L_x_601) ;  /* 0x0000078000017945 */ /* 0x000fe80003800000 */
[----:B------:R-:W-:Y:S05]  /*11a90*/  @P2 BRA `(.L_x_602) ;  /* 0x0000000400d82947 */ /* 0x000fea0003800000 */
[----:B012-4-:R-:W0:Y:S01]  /*11aa0*/  LDS.128 R4, [R0+0x16400] ;  /* 0x0164000000047984 */ /* 0x017e220000000c00 */
[----:B---3-5:R-:W-:Y:S02]  /*11ab0*/  SHF.R.U32.HI R14, RZ, 0x8, R30 ;  /* 0x00000008ff0e7819 */ /* 0x028fe4000001161e */
[----:B------:R-:W-:Y:S02]  /*11ac0*/  LOP3.LUT R3, R30, 0xff, RZ, 0xc0, !PT ;  /* 0x000000ff1e037812 */ /* 0x000fe400078ec0ff */
[----:B------:R-:W-:Y:S02]  /*11ad0*/  LOP3.LUT R14, R14, 0xff, RZ, 0xc0, !PT ;  /* 0x000000ff0e0e7812 */ /* 0x000fe400078ec0ff */
[----:B------:R-:W-:Y:S02]  /*11ae0*/  SHF.R.U32.HI R32, RZ, 0x8, R31 ;  /* 0x00000008ff207819 */ /* 0x000fe4000001161f */
[----:B------:R-:W-:Y:S02]  /*11af0*/  SHF.R.U32.HI R35, RZ, 0x8, R29 ;  /* 0x00000008ff237819 */ /* 0x000fe4000001161d */
[----:B------:R-:W-:-:S02]  /*11b00*/  PRMT R3, R14, 0x7604, R3 ;  /* 0x000076040e037816 */ /* 0x000fc40000000003 */
[----:B------:R-:W-:Y:S02]  /*11b10*/  LOP3.LUT R15, R31, 0xff, RZ, 0xc0, !PT ;  /* 0x000000ff1f0f7812 */ /* 0x000fe400078ec0ff */
[----:B------:R-:W-:Y:S02]  /*11b20*/  LOP3.LUT R32, R32, 0xff, RZ, 0xc0, !PT ;  /* 0x000000ff20207812 */ /* 0x000fe400078ec0ff */
[----:B------:R-:W-:Y:S02]  /*11b30*/  SHF.R.U32.HI R36, RZ, 0x10, R31 ;  /* 0x00000010ff247819 */ /* 0x000fe4000001161f */
[----:B------:R-:W-:Y:S02]  /*11b40*/  SHF.R.U32.HI R14, RZ, 0x8, R28 ;  /* 0x00000008ff0e7819 */ /* 0x000fe4000001161c */
[----:B------:R-:W-:Y:S02]  /*11b50*/  SHF.R.U32.HI R37, RZ, 0x10, R29 ;  /* 0x00000010ff257819 */ /* 0x000fe4000001161d */
[----:B------:R-:W-:-:S02]  /*11b60*/  LOP3.LUT R34, R29, 0xff, RZ, 0xc0, !PT ;  /* 0x000000ff1d227812 */ /* 0x000fc400078ec0ff */
[----:B------:R-:W-:Y:S01]  /*11b70*/  LOP3.LUT R35, R35, 0xff, RZ, 0xc0, !PT ;  /* 0x000000ff23237812 */ /* 0x000fe200078ec0ff */
[----:B------:R-:W-:Y:S01]  /*11b80*/  IMAD.U32 R37, R37, 0x10000, RZ ;  /* 0x0001000025257824 */ /* 0x000fe200078e00ff */
[----:B------:R-:W-:Y:S02]  /*11b90*/  PRMT R15, R32, 0x7604, R15 ;  /* 0x00007604200f7816 */ /* 0x000fe4000000000f */
[----:B------:R-:W-:Y:S01]  /*11ba0*/  LOP3.LUT R33, R14, 0xff, RZ, 0xc0, !PT ;  /* 0x000000ff0e217812 */ /* 0x000fe200078ec0ff */
[----:B------:R-:W-:Y:S01]  /*11bb0*/  IMAD.U32 R14, R36, 0x10000, RZ ;  /* 0x00010000240e7824 */ /* 0x000fe200078e00ff */
[----:B------:R-:W-:Y:S02]  /*11bc0*/  LOP3.LUT R32, R28, 0xff, RZ, 0xc0, !PT ;  /* 0x000000ff1c207812 */ /* 0x000fe400078ec0ff */
[----:B------:R-:W-:Y:S02]  /*11bd0*/  PRMT R34, R35, 0x7604, R34 ;  /* 0x0000760423227816 */ /* 0x000fe40000000022 */
[----:B------:R-:W-:-:S02]  /*11be0*/  PRMT R35, R33, 0x7604, R32 ;  /* 0x0000760421237816 */ /* 0x000fc40000000020 */
[----:B------:R-:W-:Y:S02]  /*11bf0*/  LOP3.LUT R33, R15, 0xff0000, R14, 0xf8, !PT ;  /* 0x00ff00000f217812 */ /* 0x000fe400078ef80e */
[----:B------:R-:W-:Y:S02]  /*11c00*/  LOP3.LUT R37, R34, 0xff0000, R37, 0xf8, !PT ;  /* 0x00ff000022257812 */ /* 0x000fe400078ef825 */
[----:B------:R-:W-:Y:S02]  /*11c10*/  LOP3.LUT R33, R33, 0xff000000, R31, 0xf8, !PT ;  /* 0xff00000021217812 */ /* 0x000fe400078ef81f */
[----:B------:R-:W-:Y:S02]  /*11c20*/  LOP3.LUT R37, R37, 0xff000000, R29, 0xf8, !PT ;  /* 0xff00000025257812 */ /* 0x000fe400078ef81d */
[----:B------:R-:W-:Y:S02]  /*11c30*/  LOP3.LUT R15, R3, 0xff0000, R30, 0xf8, !PT ;  /* 0x00ff0000030f7812 */ /* 0x000fe400078ef81e */
[----:B0-----:R-:W-:-:S02]  /*11c40*/  F2FP.F16.E4M3.UNPACK_B R3, R6.H1 ;  /* 0x00000006ff03723e */ /* 0x001fc400030006ff */
        /* <DEDUP_REMOVED lines=91> */
.L_x_602:
[----:B------:R-:W-:Y:S05]  /*12200*/  BSYNC B1 ;  /* 0x0000000000017941 */ /* 0x000fea0003800000 */
.L_x_601:
[----:B------:R-:W-:Y:S04]  /*12210*/  BSSY B1, `(.L_x_603) ;  /* 0x000007c000017945 */ /* 0x000fe80003800000 */
[----:B------:R-:W-:Y:S05]  /*12220*/  @P3 BRA `(.L_x_604) ;  /* 0x0000000400e83947 */ /* 0x000fea0003800000 */
[----:B012-4-:R-:W0:Y:S01]  /*12230*/  LDS.128 R4, [R220+0x2000] ;  /* 0x00200000dc047984 */ /* 0x017e220000000c00 */
        /* <DEDUP_REMOVED lines=16> */
[----:B------:R-:W-:Y:S02]  /*12340*/  LOP3.LUT R32, R32, 0xff, RZ, 0xc0, !PT ;  /* 0x000000ff20207812 */ /* 0x000fe400078ec0ff */
[----:B------:R-:W-:-:S02]  /*12350*/  LOP3.LUT R31, R24, 0xff, RZ, 0xc0, !PT ;  /* 0x000000ff181f7812 */ /* 0x000fc400078ec0ff */
[----:B------:R-:W-:Y:S02]  /*12360*/  PRMT R14, R3, 0x7604, R14 ;  /* 0x00007604030e7816 */ /* 0x000fe4000000000e */
[----:B------:R-:W-:Y:S02]  /*12370*/  SHF.R.U32.HI R3, RZ, 0x10, R26 ;  /* 0x00000010ff037819 */ /* 0x000fe4000001161a */
[----:B------:R-:W-:Y:S02]  /*12380*/  SHF.R.U32.HI R15, RZ, 0x10, R24 ;  /* 0x00000010ff0f7819 */ /* 0x000fe40000011618 */
[----:B------:R-:W-:Y:S02]  /*12390*/  PRMT R29, R28, 0x7054, R29 ;  /* 0x000070541c1d7816 */ /* 0x000fe4000000001d */
[----:B------:R-:W-:Y:S02]  /*123a0*/  PRMT R33, R32, 0x7054, R33 ;  /* 0x0000705420217816 */ /* 0x000fe40000000021 */
[----:B------:R-:W-:-:S02]  /*123b0*/  PRMT R31, R30, 0x7604, R31 ;  /* 0x000076041e1f7816 */ /* 0x000fc4000000001f */
[----:B------:R-:W-:Y:S02]  /*123c0*/  LOP3.LUT R3, R3, 0xff, RZ, 0xc0, !PT ;  /* 0x000000ff03037812 */ /* 0x000fe400078ec0ff */
[----:B------:R-:W-:Y:S02]  /*123d0*/  LOP3.LUT R30, R15, 0xff, RZ, 0xc0, !PT ;  /* 0x000000ff0f1e7812 */ /* 0x000fe400078ec0ff */
[----:B------:R-:W-:Y:S02]  /*123e0*/  LOP3.LUT R33, R33, 0xff000000, R25, 0xf8, !PT ;  /* 0xff00000021217812 */ /* 0x000fe400078ef819 */
[----:B------:R-:W-:Y:S02]  /*123f0*/  LOP3.LUT R29, R29, 0xff000000, R27, 0xf8, !PT ;  /* 0xff0000001d1d7812 */ /* 0x000fe400078ef81b */
[----:B------:R-:W-:Y:S02]  /*12400*/  PRMT R15, R3, 0x7054, R14 ;  /* 0x00007054030f7816 */ /* 0x000fe4000000000e */
[----:B------:R-:W-:-:S02]  /*12410*/  PRMT R31, R30, 0x7054, R31 ;  /* 0x000070541e1f7816 */ /* 0x000fc4000000001f */
[-C--:B0-----:R-:W-:Y:S02]  /*12420*/  F2FP.F16.E4M3.UNPACK_B R3, R6.reuse.H1 ;  /* 0x00000006ff03723e */ /* 0x081fe400030006ff */
[----:B------:R-:W-:Y:S02]  /*12430*/  F2FP.F16.E4M3.UNPACK_B R30, R33 ;  /* 0x00000021ff1e723e */ /* 0x000fe400020006ff */
[----:B------:R-:W-:Y:S01]  /*12440*/  F2FP.F16.E4M3.UNPACK_B R27, R29 ;  /* 0x0000001dff1b723e */ /* 0x000fe200020006ff */
[----:B------:R-:W-:Y:S01]  /*12450*/  HADD2.F32 R14, -RZ, R3.H1_H1 ;  /* 0x30000003ff0e7230 */ /* 0x000fe20000004100 */
[----:B------:R-:W-:Y:S01]  /*12460*/  F2FP.F16.E4M3.UNPACK_B R6, R6 ;  /* 0x00000006ff06723e */ /* 0x000fe200020006ff */
[--C-:B------:R-:W-:Y:S01]  /*12470*/  HADD2.F32 R32, -RZ, R30.reuse.H1_H1 ;  /* 0x3000001eff207230 */ /* 0x100fe20000004100 */
[----:B------:R-:W-:Y:S01]  /*12480*/  LOP3.LUT R31, R31, 0xff000000, R24, 0xf8, !PT ;  /* 0xff0000001f1f7812 */ /* 0x000fe200078ef818 */
[----:B------:R-:W-:Y:S01]  /*12490*/  HADD2.F32 R28, -RZ, R27.H1_H1 ;  /* 0x3000001bff1c7230 */ /* 0x000fe20000004100 */
[----:B------:R-:W-:Y:S01]  /*124a0*/  LOP3.LUT R26, R15, 0xff000000, R26, 0xf8, !PT ;  /* 0xff0000000f1a7812 */ /* 0x000fe200078ef81a */
[----:B------:R-:W-:Y:S01]  /*124b0*/  HADD2.F32 R15, -RZ, R3.H0_H0 ;  /* 0x20000003ff0f7230 */ /* 0x000fe20000004100 */
[-C--:B------:R-:W-:Y:S01]  /*124c0*/  F2FP.F16.E4M3.UNPACK_B R24, R7.reuse ;  /* 0x00000007ff18723e */ /* 0x080fe200020006ff */
[C---:B------:R-:W-:Y:S01]  /*124d0*/  FMUL.FTZ R34, R14.reuse, R32 ;  /* 0x000000200e227220 */ /* 0x040fe20000410000 */
[----:B------:R-:W-:Y:S01]  /*124e0*/  F2FP.F16.E4M3.UNPACK_B R25, R7.H1 ;  /* 0x00000007ff19723e */ /* 0x000fe200030006ff */
        /* <DEDUP_REMOVED lines=78> */
.L_x_604:
[----:B------:R-:W-:Y:S05]  /*129d0*/  BSYNC B1 ;  /* 0x0000000000017941 */ /* 0x000fea0003800000 */
.L_x_603:
[----:B------:R-:W-:Y:S04]  /*129e0*/  BSSY B1, `(.L_x_605) ;  /* 0x0000078000017945 */ /* 0x000fe80003800000 */
[----:B------:R-:W-:Y:S05]  /*129f0*/  @P4 BRA `(.L_x_606) ;  /* 0x0000000400d84947 */ /* 0x000fea0003800000 */
[----:B012-4-:R-:W0:Y:S01]  /*12a00*/  LDS.128 R4, [R0+0x18400] ;  /* 0x0184000000047984 */ /* 0x017e220000000c00 */
        /* <DEDUP_REMOVED lines=25> */
[----:B------:R-:W-:Y:S02]  /*12ba0*/  LOP3.LUT R15, R3, 0xff0000, R12, 0xf8, !PT ;  /* 0x00ff0000030f7812 */ /* 0x000fe400078ef80c */
[----:B------:R-:W-:Y:S02]  /*12bb0*/  LOP3.LUT R27, R27, 0xff000000, R20, 0xf8, !PT ;  /* 0xff0000001b1b7812 */ /* 0x000fe400078ef814 */
[-C--:B0-----:R-:W-:Y:S02]  /*12bc0*/  F2FP.F16.E4M3.UNPACK_B R3, R6.reuse.H1 ;  /* 0x00000006ff03723e */ /* 0x081fe400030006ff */
[----:B------:R-:W-:Y:S02]  /*12bd0*/  F2FP.F16.E4M3.UNPACK_B R26, R29 ;  /* 0x0000001dff1a723e */ /* 0x000fe400020006ff */
[----:B------:R-:W-:Y:S01]  /*12be0*/  F2FP.F16.E4M3.UNPACK_B R20, R25 ;  /* 0x00000019ff14723e */ /* 0x000fe200020006ff */
[--C-:B------:R-:W-:Y:S01]  /*12bf0*/  HADD2.F32 R13, -RZ, R3.reuse.H0_H0 ;  /* 0x20000003ff0d7230 */ /* 0x100fe20000004100 */
[----:B------:R-:W-:Y:S01]  /*12c00*/  LOP3.LUT R24, R15, 0xff000000, R12, 0xf8, !PT ;  /* 0xff0000000f187812 */ /* 0x000fe200078ef80c */
[----:B------:R-:W-:Y:S01]  /*12c10*/  HADD2.F32 R12, -RZ, R3.H1_H1 ;  /* 0x30000003ff0c7230 */ /* 0x000fe20000004100 */
[----:B------:R-:W-:Y:S01]  /*12c20*/  F2FP.F16.E4M3.UNPACK_B R6, R6 ;  /* 0x00000006ff06723e */ /* 0x000fe200020006ff */
[----:B------:R-:W-:Y:S01]  /*12c30*/  HADD2.F32 R28, -RZ, R26.H1_H1 ;  /* 0x3000001aff1c7230 */ /* 0x000fe20000004100 */
[-C--:B------:R-:W-:Y:S01]  /*12c40*/  F2FP.F16.E4M3.UNPACK_B R14, R7.reuse ;  /* 0x00000007ff0e723e */ /* 0x080fe200020006ff */
[----:B------:R-:W-:Y:S01]  /*12c50*/  HADD2.F32 R21, -RZ, R20.H1_H1 ;  /* 0x30000014ff157230 */ /* 0x000fe20000004100 */
[----:B------:R-:W-:Y:S01]  /*12c60*/  F2FP.F16.E4M3.UNPACK_B R15, R7.H1 ;  /* 0x00000007ff0f723e */ /* 0x000fe200030006ff */
[----:B------:R-:W-:-:S02]  /*12c70*/  HADD2.F32 R26, -RZ, R26.H0_H0 ;  /* 0x2000001aff1a7230 */ /* 0x000fc40000004100 */
[CC--:B------:R-:W-:Y:S01]  /*12c80*/  FMUL.FTZ R30, R12.reuse, R28.reuse ;  /* 0x0000001c0c1e7220 */ /* 0x0c0fe20000410000 */
[----:B------:R-:W-:Y:S01]  /*12c90*/  F2FP.F16.E4M3.UNPACK_B R7, R5 ;  /* 0x00000005ff07723e */ /* 0x000fe200020006ff */
[----:B------:R-:W-:Y:S01]  /*12ca0*/  FMUL.FTZ R31, R12, R21 ;  /* 0x000000150c1f7220 */ /* 0x000fe20000410000 */
[----:B------:R-:W-:Y:S01]  /*12cb0*/  F2FP.F16.E4M3.UNPACK_B R12, R5.H1 ;  /* 0x00000005ff0c723e */ /* 0x000fe200030006ff */
[----:B------:R-:W-:Y:S02]  /*12cc0*/  HADD2.F32 R5, -RZ, R6.H1_H1 ;  /* 0x30000006ff057230 */ /* 0x000fe40000004100 */
[C---:B------:R-:W-:Y:S01]  /*12cd0*/  FFMA.FTZ R32, R13.reuse, R21, -R30 ;  /* 0x000000150d207223 */ /* 0x040fe2000001081e */
[----:B------:R-:W-:Y:S02]  /*12ce0*/  HADD2.F32 R20, -RZ, R20.H0_H0 ;  /* 0x20000014ff147230 */ /* 0x000fe40000004100 */
[----:B------:R-:W-:Y:S01]  /*12cf0*/  FFMA.FTZ R33, R13, R28, R31 ;  /* 0x0000001c0d217223 */ /* 0x000fe2000001001f */
[----:B------:R-:W-:Y:S01]  /*12d00*/  HADD2.F32 R6, -RZ, R6.H0_H0 ;  /* 0x20000006ff067230 */ /* 0x000fe20000004100 */
[----:B------:R-:W-:Y:S01]  /*12d10*/  F2FP.F16.E4M3.UNPACK_B R29, R29.H1 ;  /* 0x0000001dff1d723e */ /* 0x000fe200030006ff */
[C---:B------:R-:W-:Y:S01]  /*12d20*/  FMUL.FTZ R13, R5.reuse, R26 ;  /* 0x0000001a050d7220 */ /* 0x040fe20000410000 */
[----:B------:R-:W-:Y:S01]  /*12d30*/  F2FP.F16.E4M3.UNPACK_B R25, R25.H1 ;  /* 0x00000019ff19723e */ /* 0x000fe200030006ff */
[----:B------:R-:W-:Y:S01]  /*12d40*/  FMUL.FTZ R31, R5, R20 ;  /* 0x00000014051f7220 */ /* 0x000fe20000410000 */
[----:B------:R-:W-:-:S02]  /*12d50*/  HADD2.F32 R5, -RZ, R14.H1_H1 ;  /* 0x3000000eff057230 */ /* 0x000fc40000004100 */
[C---:B------:R-:W-:Y:S01]  /*12d60*/  FFMA.FTZ R30, R6.reuse, R20, -R13 ;  /* 0x00000014061e7223 */ /* 0x040fe2000001080d */
[----:B------:R-:W-:Y:S02]  /*12d70*/  HADD2.F32 R21, -RZ, R29.H0_H0 ;  /* 0x2000001dff157230 */ /* 0x000fe40000004100 */
[----:B------:R-:W-:Y:S01]  /*12d80*/  FFMA.FTZ R31, R6, R26, R31 ;  /* 0x0000001a061f7223 */ /* 0x000fe2000001001f */
[----:B------:R-:W-:Y:S01]  /*12d90*/  HADD2.F32 R13, -RZ, R25.H0_H0 ;  /* 0x20000019ff0d7230 */ /* 0x000fe20000004100 */
[----:B------:R-:W-:Y:S01]  /*12da0*/  F2FP.F16.E4M3.UNPACK_B R3, R4 ;  /* 0x00000004ff03723e */ /* 0x000fe200020006ff */
[----:B------:R-:W-:Y:S02]  /*12db0*/  HADD2.F32 R14, -RZ, R14.H0_H0 ;  /* 0x2000000eff0e7230 */ /* 0x000fe40000004100 */
[C---:B------:R-:W-:Y:S01]  /*12dc0*/  FMUL.FTZ R35, R5.reuse, R21 ;  /* 0x0000001505237220 */ /* 0x040fe20000410000 */
[----:B------:R-:W-:Y:S02]  /*12dd0*/  HADD2.F32 R29, -RZ, R29.H1_H1 ;  /* 0x3000001dff1d7230 */ /* 0x000fe40000004100 */
[----:B------:R-:W-:Y:S01]  /*12de0*/  FMUL.FTZ R5, R5, R13 ;  /* 0x0000000d05057220 */ /* 0x000fe20000410000 */
[----:B------:R-:W-:-:S02]  /*12df0*/  HADD2.F32 R6, -RZ, R15.H1_H1 ;  /* 0x3000000fff067230 */ /* 0x000fc40000004100 */
[C---:B------:R-:W-:Y:S01]  /*12e00*/  FFMA.FTZ R35, R14.reuse, R13, -R35 ;  /* 0x0000000d0e237223 */ /* 0x040fe20000010823 */
[----:B------:R-:W-:Y:S02]  /*12e10*/  HADD2.F32 R25, -RZ, R25.H1_H1 ;  /* 0x30000019ff197230 */ /* 0x000fe40000004100 */
        /* <DEDUP_REMOVED lines=52> */
.L_x_606:
[----:B------:R-:W-:Y:S05]  /*13160*/  BSYNC B1 ;  /* 0x0000000000017941 */ /* 0x000fea0003800000 */
.L_x_605:
[----:B------:R-:W-:Y:S05]  /*13170*/  @P5 BRA `(.L_x_596) ;  /* 0x0000003c00005947 */ /* 0x000fea0003800000 */
[----:B012-4-:R-:W0:Y:S01]  /*13180*/  LDS.128 R4, [R220+0x4000] ;  /* 0x00400000dc047984 */ /* 0x017e220000000c00 */
[----:B-----5:R-:W-:Y:S02]  /*13190*/  SHF.R.U32.HI R12, RZ, 0x8, R11 ;  /* 0x00000008ff0c7819 */ /* 0x020fe4000001160b */
[----:B------:R-:W-:Y:S02]  /*131a0*/  SHF.R.U32.HI R20, RZ, 0x8, R9 ;  /* 0x00000008ff147819 */ /* 0x000fe40000011609 */
[----:B------:R-:W-:Y:S02]  /*131b0*/  LOP3.LUT R13, R11, 0xff, RZ, 0xc0, !PT ;  /* 0x000000ff0b0d7812 */ /* 0x000fe400078ec0ff */
[----:B------:R-:W-:Y:S02]  /*131c0*/  LOP3.LUT R21, R9, 0xff, RZ, 0xc0, !PT ;  /* 0x000000ff09157812 */ /* 0x000fe400078ec0ff */
[----:B------:R-:W-:Y:S02]  /*131d0*/  LOP3.LUT R12, R12, 0xff, RZ, 0xc0, !PT ;  /* 0x000000ff0c0c7812 */ /* 0x000fe400078ec0ff */
[----:B------:R-:W-:-:S02]  /*131e0*/  LOP3.LUT R20, R20, 0xff, RZ, 0xc0, !PT ;  /* 0x000000ff14147812 */ /* 0x000fc400078ec0ff */
[----:B------:R-:W-:Y:S02]  /*131f0*/  SHF.R.U32.HI R0, RZ, 0x8, R10 ;  /* 0x00000008ff007819 */ /* 0x000fe4000001160a */
[----:B---3--:R-:W-:Y:S02]  /*13200*/  SHF.R.U32.HI R14, RZ, 0x8, R8 ;  /* 0x00000008ff0e7819 */ /* 0x008fe40000011608 */
[----:B------:R-:W-:Y:S02]  /*13210*/  PRMT R13, R12, 0x7604, R13 ;  /* 0x000076040c0d7816 */ /* 0x000fe4000000000d */
[----:B------:R-:W-:Y:S02]  /*13220*/  PRMT R21, R20, 0x7604, R21 ;  /* 0x0000760414157816 */ /* 0x000fe40000000015 */
[----:B------:R-:W-:Y:S02]  /*13230*/  SHF.R.U32.HI R12, RZ, 0x10, R11 ;  /* 0x00000010ff0c7819 */ /* 0x000fe4000001160b */
[----:B------:R-:W-:-:S02]  /*13240*/  SHF.R.U32.HI R20, RZ, 0x10, R9 ;  /* 0x00000010ff147819 */ /* 0x000fc40000011609 */
[----:B------:R-:W-:Y:S02]  /*13250*/  LOP3.LUT R3, R10, 0xff, RZ, 0xc0, !PT ;  /* 0x000000ff0a037812 */ /* 0x000fe400078ec0ff */
[----:B------:R-:W-:Y:S02]  /*13260*/  LOP3.LUT R15, R8, 0xff, RZ, 0xc0, !PT ;  /* 0x000000ff080f7812 */ /* 0x000fe400078ec0ff */
[----:B------:R-:W-:Y:S02]  /*13270*/  LOP3.LUT R0, R0, 0xff, RZ, 0xc0, !PT ;  /* 0x000000ff00007812 */ /* 0x000fe400078ec0ff */
[----:B------:R-:W-:Y:S02]  /*13280*/  LOP3.LUT R14, R14, 0xff, RZ, 0xc0, !PT ;  /* 0x000000ff0e0e7812 */ /* 0x000fe400078ec0ff */
[----:B------:R-:W-:Y:S02]  /*13290*/  LOP3.LUT R12, R12, 0xff, RZ, 0xc0, !PT ;  /* 0x000000ff0c0c7812 */ /* 0x000fe400078ec0ff */
[----:B------:R-:W-:-:S02]  /*132a0*/  LOP3.LUT R20, R20, 0xff, RZ, 0xc0, !PT ;  /* 0x000000ff14147812 */ /* 0x000fc400078ec0ff */
[----:B------:R-:W-:Y:S02]  /*132b0*/  PRMT R3, R0, 0x7604, R3 ;  /* 0x0000760400037816 */ /* 0x000fe40000000003 */
[----:B------:R-:W-:Y:S02]  /*132c0*/  PRMT R15, R14, 0x7604, R15 ;  /* 0x000076040e0f7816 */ /* 0x000fe4000000000f */
[----:B------:R-:W-:Y:S02]  /*132d0*/  SHF.R.U32.HI R0, RZ, 0x10, R10 ;  /* 0x00000010ff007819 */ /* 0x000fe4000001160a */
[----:B------:R-:W-:Y:S02]  /*132e0*/  SHF.R.U32.HI R14, RZ, 0x10, R8 ;  /* 0x00000010ff0e7819 */ /* 0x000fe40000011608 */
        /* <DEDUP_REMOVED lines=12> */
[----:B------:R-:W-:Y:S01]  /*133b0*/  LOP3.LUT R12, R3, 0xff000000, R10, 0xf8, !PT ;  /* 0xff000000030c7812 */ /* 0x000fe200078ef80a */
[----:B------:R-:W-:Y:S01]  /*133c0*/  HADD2.F32 R25, -RZ, R24.H1_H1 ;  /* 0x30000018ff197230 */ /* 0x000fe20000004100 */
[----:B------:R-:W-:Y:S01]  /*133d0*/  LOP3.LUT R20, R15, 0xff000000, R8, 0xf8, !PT ;  /* 0xff0000000f147812 */ /* 0x000fe200078ef808 */
[----:B------:R-:W-:Y:S01]  /*133e0*/  HADD2.F32 R15, -RZ, R14.H1_H1 ;  /* 0x3000000eff0f7230 */ /* 0x000fe20000004100 */
[----:B------:R-:W-:Y:S01]  /*133f0*/  F2FP.F16.E4M3.UNPACK_B R3, R6 ;  /* 0x00000006ff03723e */ /* 0x000fe200020006ff */
[----:B------:R-:W-:Y:S01]  /*13400*/  HADD2.F32 R8, -RZ, R0.H0_H0 ;  /* 0x20000000ff087230 */ /* 0x000fe20000004100 */
[----:B------:R-:W-:Y:S01]  /*13410*/  F2FP.F16.E4M3.UNPACK_B R10, R7 ;  /* 0x00000007ff0a723e */ /* 0x000fe200020006ff */
[C---:B------:R-:W-:Y:S01]  /*13420*/  FMUL.FTZ R27, R9.reuse, R25 ;  /* 0x00000019091b7220 */ /* 0x040fe20000410000 */
[----:B------:R-:W-:Y:S01]  /*13430*/  F2FP.F16.E4M3.UNPACK_B R11, R7.H1 ;  /* 0x00000007ff0b723e */ /* 0x000fe200030006ff */
[----:B------:R-:W-:Y:S01]  /*13440*/  FMUL.FTZ R26, R9, R15 ;  /* 0x0000000f091a7220 */ /* 0x000fe20000410000 */
[-C--:B------:R-:W-:Y:S01]  /*13450*/  F2FP.F16.E4M3.UNPACK_B R6, R5.reuse ;  /* 0x00000005ff06723e */ /* 0x080fe200020006ff */
[----:B------:R-:W-:Y:S01]  /*13460*/  HADD2.F32 R24, -RZ, R24.H0_H0 ;  /* 0x20000018ff187230 */ /* 0x000fe20000004100 */
[----:B------:R-:W-:Y:S01]  /*13470*/  F2FP.F16.E4M3.UNPACK_B R7, R5.H1 ;  /* 0x00000005ff07723e */ /* 0x000fe200030006ff */
[----:B------:R-:W-:Y:S01]  /*13480*/  HADD2.F32 R5, -RZ, R3.H1_H1 ;  /* 0x30000003ff057230 */ /* 0x000fe20000004100 */
[----:B------:R-:W-:Y:S01]  /*13490*/  F2FP.F16.E4M3.UNPACK_B R21, R21.H1 ;  /* 0x00000015ff15723e */ /* 0x000fe200030006ff */
[----:B------:R-:W-:-:S02]  /*134a0*/  HADD2.F32 R14, -RZ, R14.H0_H0 ;  /* 0x2000000eff0e7230 */ /* 0x000fc40000004100 */
[C---:B------:R-:W-:Y:S01]  /*134b0*/  FFMA.FTZ R27, R8.reuse, R15, -R27 ;  /* 0x0000000f081b7223 */ /* 0x040fe2000001081b */
[----:B------:R-:W-:Y:S01]  /*134c0*/  FFMA.FTZ R26, R8, R25, R26 ;  /* 0x00000019081a7223 */ /* 0x000fe2000001001a */
[----:B------:R-:W-:Y:S01]  /*134d0*/  HADD2.F32 R3, -RZ, R3.H0_H0 ;  /* 0x20000003ff037230 */ /* 0x000fe20000004100 */
[----:B------:R-:W-:Y:S01]  /*134e0*/  F2FP.F16.E4M3.UNPACK_B R13, R13.H1 ;  /* 0x0000000dff0d723e */ /* 0x000fe200030006ff */
[C---:B------:R-:W-:Y:S01]  /*134f0*/  FMUL.FTZ R8, R5.reuse, R24 ;  /* 0x0000001805087220 */ /* 0x040fe20000410000 */
[----:B------:R-:W-:Y:S01]  /*13500*/  FMUL.FTZ R15, R5, R14 ;  /* 0x0000000e050f7220 */ /* 0x000fe20000410000 */
[--C-:B------:R-:W-:Y:S01]  /*13510*/  HADD2.F32 R5, -RZ, R10.reuse.H1_H1 ;  /* 0x3000000aff057230 */ /* 0x100fe20000004100 */
[----:B------:R-:W-:Y:S01]  /*13520*/  F2FP.F16.E4M3.UNPACK_B R0, R4 ;  /* 0x00000004ff00723e */ /* 0x000fe200020006ff */
[----:B------:R-:W-:Y:S02]  /*13530*/  HADD2.F32 R9, -RZ, R21.H0_H0 ;  /* 0x20000015ff097230 */ /* 0x000fe40000004100 */
[C---:B------:R-:W-:Y:S01]  /*13540*/  FFMA.FTZ R25, R3.reuse, R14, -R8 ;  /* 0x0000000e03197223 */ /* 0x040fe20000010808 */
[----:B------:R-:W-:Y:S01]  /*13550*/  FFMA.FTZ R24, R3, R24, R15 ;  /* 0x0000001803187223 */ /* 0x000fe2000001000f */
[----:B------:R-:W-:Y:S01]  /*13560*/  HADD2.F32 R8, -RZ, R13.H0_H0 ;  /* 0x2000000dff087230 */ /* 0x000fe20000004100 */
[----:B------:R-:W-:Y:S01]  /*13570*/  F2FP.F16.E4M3.UNPACK_B R4, R4.H1 ;  /* 0x00000004ff04723e */ /* 0x000fe200030006ff */
[----:B------:R-:W-:-:S02]  /*13580*/  HADD2.F32 R10, -RZ, R10.H0_H0 ;  /* 0x2000000aff0a7230 */ /* 0x000fc40000004100 */
[CC--:B------:R-:W-:Y:S01]  /*13590*/  FMUL.FTZ R15, R5.reuse, R9.reuse ;  /* 0x00000009050f7220 */ /* 0x0c0fe20000410000 */
[----:B------:R-:W-:Y:S02]  /*135a0*/  HADD2.F32 R14, -RZ, R21.H1_H1 ;  /* 0x30000015ff0e7230 */ /* 0x000fe40000004100 */
[-C--:B------:R-:W-:Y:S01]  /*135b0*/  FMUL.FTZ R5, R5, R8.reuse ;  /* 0x0000000805057220 */ /* 0x080fe20000410000 */
[----:B------:R-:W-:Y:S02]  /*135c0*/  HADD2.F32 R3, -RZ, R11.H1_H1 ;  /* 0x3000000bff037230 */ /* 0x000fe40000004100 */
[C---:B------:R-:W-:Y:S01]  /*135d0*/  FFMA.FTZ R21, R10.reuse, R8, -R15 ;  /* 0x000000080a157223 */ /* 0x040fe2000001080f */
[----:B------:R-:W-:Y:S02]  /*135e0*/  HADD2.F32 R8, -RZ, R13.H1_H1 ;  /* 0x3000000dff087230 */ /* 0x000fe40000004100 */
[----:B------:R-:W-:Y:S01]  /*135f0*/  FFMA.FTZ R28, R10, R9, R5 ;  /* 0x000000090a1c7223 */ /* 0x000fe20000010005 */
[----:B------:R-:W-:-:S02]  /*13600*/  HADD2.F32 R11, -RZ, R11.H0_H0 ;  /* 0x2000000bff0b7230 */ /* 0x000fc40000004100 */
[C---:B------:R-:W-:Y:S01]  /*13610*/  FMUL.FTZ R30, R3.reuse, R14 ;  /* 0x0000000e031e7220 */ /* 0x040fe20000410000 */
[----:B------:R-:W-:Y:S01]  /*13620*/  F2FP.F16.E4M3.UNPACK_B R9, R20 ;  /* 0x00000014ff09723e */ /* 0x000fe200020006ff */
[-C--:B------:R-:W-:Y:S01]  /*13630*/  FMUL.FTZ R10, R3, R8.reuse ;  /* 0x00000008030a7220 */ /* 0x080fe20000410000 */
[----:B------:R-:W-:Y:S02]  /*13640*/  HADD2.F32 R5, -RZ, R4.H1_H1 ;  /* 0x30000004ff057230 */ /* 0x000fe40000004100 */
[C---:B------:R-:W-:Y:S01]  /*13650*/  FFMA.FTZ R30, R11.reuse, R8, -R30 ;  /* 0x000000080b1e7223 */ /* 0x040fe2000001081e */
[----:B------:R-:W-:Y:S01]  /*13660*/  F2FP.F16.E4M3.UNPACK_B R8, R12 ;  /* 0x0000000cff08723e */ /* 0x000fe200020006ff */
[----:B------:R-:W-:Y:S01]  /*13670*/  FFMA.FTZ R29, R11, R14, R10 ;  /* 0x0000000e0b1d7223 */ /* 0x000fe2000001000a */
[--C-:B------:R-:W-:Y:S01]  /*13680*/  HADD2.F32 R13, -RZ, R9.reuse.H1_H1 ;  /* 0x30000009ff0d7230 */ /* 0x100fe20000004100 */
[----:B------:R-:W-:Y:S01]  /*13690*/  F2FP.F16.E4M3.UNPACK_B R12, R12.H1 ;  /* 0x0000000cff0c723e */ /* 0x000fe200030006ff */
[----:B------:R-:W-:Y:S01]  /*136a0*/  HADD2.F32 R10, -RZ, R9.H0_H0 ;  /* 0x20000009ff0a7230 */ /* 0x000fe20000004100 */
[----:B------:R-:W-:Y:S01]  /*136b0*/  F2FP.F16.E4M3.UNPACK_B R20, R20.H1 ;  /* 0x00000014ff14723e */ /* 0x000fe200030006ff */
[----:B------:R-:W-:-:S02]  /*136c0*/  HADD2.F32 R9, -RZ, R8.H1_H1 ;  /* 0x30000008ff097230 */ /* 0x000fc40000004100 */
[C---:B------:R-:W-:Y:S01]  /*136d0*/  FMUL.FTZ R11, R5.reuse, R13 ;  /* 0x0000000d050b7220 */ /* 0x040fe20000410000 */
[----:B------:R-:W-:Y:S02]  /*136e0*/  HADD2.F32 R3, -RZ, R0.H1_H1 ;  /* 0x30000000ff037230 */ /* 0x000fe40000004100 */
        /* <DEDUP_REMOVED lines=10> */
[----:B------:R-:W-:-:S02]  /*13790*/  HADD2.F32 R4, -RZ, R12.H1_H1 ;  /* 0x3000000cff047230 */ /* 0x000fc40000004100 */
[--C-:B------:R-:W-:Y:S02]  /*137a0*/  HADD2.F32 R3, -RZ, R7.reuse.H1_H1 ;  /* 0x30000007ff037230 */ /* 0x100fe40000004100 */
[--C-:B------:R-:W-:Y:S02]  /*137b0*/  HADD2.F32 R8, -RZ, R20.reuse.H1_H1 ;  /* 0x30000014ff087230 */ /* 0x100fe40000004100 */
[----:B------:R-:W-:Y:S02]  /*137c0*/  HADD2.F32 R9, -RZ, R20.H0_H0 ;  /* 0x20000014ff097230 */ /* 0x000fe40000004100 */
[C---:B------:R-:W-:Y:S01]  /*137d0*/  FMUL.FTZ R13, R3.reuse, R4 ;  /* 0x00000004030d7220 */ /* 0x040fe20000410000 */
[----:B------:R-:W-:Y:S02]  /*137e0*/  HADD2.F32 R0, -RZ, R6.H1_H1 ;  /* 0x30000006ff007230 */ /* 0x000fe40000004100 */
[----:B------:R-:W-:Y:S02]  /*137f0*/  HADD2.F32 R5, -RZ, R12.H0_H0 ;  /* 0x2000000cff057230 */ /* 0x000fe40000004100 */
[----:B------:R-:W-:Y:S01]  /*13800*/  FMUL.FTZ R12, R3, R8 ;  /* 0x00000008030c7220 */ /* 0x000fe20000410000 */
[----:B------:R-:W-:-:S02]  /*13810*/  HADD2.F32 R7, -RZ, R7.H0_H0 ;  /* 0x20000007ff077230 */ /* 0x000fc40000004100 */
[C---:B------:R-:W-:Y:S01]  /*13820*/  FMUL.FTZ R3, R0.reuse, R9 ;  /* 0x0000000900037220 */ /* 0x040fe20000410000 */
[----:B------:R-:W-:Y:S02]  /*13830*/  HADD2.F32 R6, -RZ, R6.H0_H0 ;  /* 0x20000006ff067230 */ /* 0x000fe40000004100 */
[-C--:B------:R-:W-:Y:S01]  /*13840*/  FMUL.FTZ R0, R0, R5.reuse ;  /* 0x0000000500007220 */ /* 0x080fe20000410000 */
[C---:B------:R-:W-:Y:S01]  /*13850*/  FFMA.FTZ R12, R7.reuse, R4, -R12 ;  /* 0x00000004070c7223 */ /* 0x040fe2000001080c */
[----:B------:R-:W-:Y:S01]  /*13860*/  FFMA.FTZ R13, R7, R8, R13 ;  /* 0x00000008070d7223 */ /* 0x000fe2000001000d */
[C---:B------:R-:W-:Y:S01]  /*13870*/  FFMA.FTZ R5, R6.reuse, R5, -R3 ;  /* 0x0000000506057223 */ /* 0x040fe20000010803 */
[----:B------:R-:W-:Y:S01]  /*13880*/  FFMA.FTZ R0, R6, R9, R0 ;  /* 0x0000000906007223 */ /* 0x000fe20000010000 */
[----:B------:R-:W-:Y:S02]  /*13890*/  F2FP.SATFINITE.E4M3.F32.PACK_AB_MERGE_C R6, R26, R27, RZ ;  /* 0x0000001b1a06723e */ /* 0x000fe400048070ff */
[----:B------:R-:W-:-:S02]  /*138a0*/  F2FP.SATFINITE.E4M3.F32.PACK_AB_MERGE_C R7, R29, R30, RZ ;  /* 0x0000001e1d07723e */ /* 0x000fc400048070ff */
[----:B------:R-:W-:Y:S02]  /*138b0*/  F2FP.SATFINITE.E4M3.F32.PACK_AB_MERGE_C R4, R15, R14, RZ ;  /* 0x0000000e0f04723e */ /* 0x000fe400048070ff */
[----:B------:R-:W-:Y:S02]  /*138c0*/  F2FP.SATFINITE.E4M3.F32.PACK_AB_MERGE_C R12, R13, R12, RZ ;  /* 0x0000000c0d0c723e */ /* 0x000fe400048070ff */
[----:B------:R-:W-:Y:S02]  /*138d0*/  F2FP.SATFINITE.E4M3.F32.PACK_AB_MERGE_C R6, R24, R25, R6 ;  /* 0x000000191806723e */ /* 0x000fe40004807006 */
[----:B------:R-:W-:Y:S02]  /*138e0*/  F2FP.SATFINITE.E4M3.F32.PACK_AB_MERGE_C R7, R28, R21, R7 ;  /* 0x000000151c07723e */ /* 0x000fe40004807007 */
[----:B------:R-:W-:Y:S02]  /*138f0*/  F2FP.SATFINITE.E4M3.F32.PACK_AB_MERGE_C R4, R10, R11, R4 ;  /* 0x0000000b0a04723e */ /* 0x000fe40004807004 */
[----:B------:R-:W-:-:S05]  /*13900*/  F2FP.SATFINITE.E4M3.F32.PACK_AB_MERGE_C R5, R0, R5, R12 ;  /* 0x000000050005723e */ /* 0x000fca000480700c */
[----:B------:R0:W-:Y:S01]  /*13910*/  STS.128 [R220+0x4000], R4 ;  /* 0x00400004dc007388 */ /* 0x0001e20000000c00 */
[----:B------:R-:W-:Y:S05]  /*13920*/  BRA `(.L_x_596) ;  /* 0x0000003400147947 */ /* 0x000fea0003800000 */
.L_x_590:
[----:B------:R-:W-:-:S03]  /*13930*/  UMOV UR4, 0xffffffff ;  /* 0xffffffff00047882 */ /* 0x000fc60000000000 */
[----:B------:R-:W-:Y:S05]  /*13940*/  BRA.DIV UR4, `(.L_x_607) ;  /* 0x0000013e04407947 */ /* 0x000fea000b800000 */
[----:B------:R1:W2:Y:S04]  /*13950*/  SHFL.IDX PT, R3, R24, RZ, 0x1e1f ;  /* 0x001e1fff18037589 */ /* 0x0002a800000e0000 */
[----:B------:R1:W3:Y:S04]  /*13960*/  SHFL.IDX PT, R21, R144, RZ, 0x1e1f ;  /* 0x001e1fff90157589 */ /* 0x0002e800000e0000 */
[----:B------:R1:W4:Y:S04]  /*13970*/  SHFL.IDX PT, R0, R26, RZ, 0x1e1f ;  /* 0x001e1fff1a007589 */ /* 0x00032800000e0000 */
[----:B------:R1:W0:Y:S02]  /*13980*/  SHFL.IDX PT, R20, R27, RZ, 0x1e1f ;  /* 0x001e1fff1b147589 */ /* 0x00022400000e0000 */
.L_x_815:
[----:B------:R-:W-:Y:S01]  /*13990*/  ULDC UR4, c[0x0][0x448] ;  /* 0x0001120000047ab9 */ /* 0x000fe20000000800 */
[----:B------:R-:W-:Y:S01]  /*139a0*/  BSSY B1, `(.L_x_608) ;  /* 0x0000039000017945 */ /* 0x000fe20003800000 */
[----:B------:R-:W-:Y:S01]  /*139b0*/  IMAD R157, R157, UR4, RZ ;  /* 0x000000049d9d7c24 */ /* 0x000fe2000f8e02ff */
[----:B------:R-:W-:Y:S02]  /*139c0*/  CS2R R4, SRZ ;  /* 0x0000000000047805 */ /* 0x000fe4000001ff00 */
[----:B------:R-:W-:Y:S02]  /*139d0*/  CS2R R6, SRZ ;  /* 0x0000000000067805 */ /* 0x000fe4000001ff00 */
[----:B------:R-:W-:Y:S02]  /*139e0*/  CS2R R10, SRZ ;  /* 0x00000000000a7805 */ /* 0x000fe4000001ff00 */
[----:B------:R-:W-:Y:S02]  /*139f0*/  CS2R R12, SRZ ;  /* 0x00000000000c7805 */ /* 0x000fe4000001ff00 */
[----:B------:R-:W-:-:S02]  /*13a00*/  ISETP.GE.AND P0, PT, R8, R157, PT ;  /* 0x0000009d0800720c */ /* 0x000fc40003f06270 */
[----:B------:R-:W-:Y:S02]  /*13a10*/  CS2R R8, SRZ ;  /* 0x0000000000087805 */ /* 0x000fe4000001ff00 */
[----:B------:R-:W-:Y:S02]  /*13a20*/  CS2R R14, SRZ ;  /* 0x00000000000e7805 */ /* 0x000fe4000001ff00 */
[----:B-1----:R-:W-:Y:S02]  /*13a30*/  CS2R R24, SRZ ;  /* 0x0000000000187805 */ /* 0x002fe4000001ff00 */
[----:B------:R-:W-:Y:S02]  /*13a40*/  CS2R R26, SRZ ;  /* 0x00000000001a7805 */ /* 0x000fe4000001ff00 */
[----:B------:R-:W-:Y:S02]  /*13a50*/  CS2R R28, SRZ ;  /* 0x00000000001c7805 */ /* 0x000fe4000001ff00 */
[----:B------:R-:W-:-:S02]  /*13a60*/  CS2R R30, SRZ ;  /* 0x00000000001e7805 */ /* 0x000fc4000001ff00 */
[----:B------:R-:W-:Y:S02]  /*13a70*/  CS2R R32, SRZ ;  /* 0x0000000000207805 */ /* 0x000fe4000001ff00 */
[----:B------:R-:W-:Y:S01]  /*13a80*/  CS2R R34, SRZ ;  /* 0x0000000000227805 */ /* 0x000fe2000001ff00 */
[----:B------:R-:W-:Y:S06]  /*13a90*/  @P0 BRA `(.L_x_609) ;  /* 0x0000000000a40947 */ /* 0x000fec0003800000 */
[C---:B------:R-:W-:Y:S01]  /*13aa0*/  VIADD R4, R18.reuse, 0x20 ;  /* 0x0000002012047836 */ /* 0x040fe20000000000 */
[----:B------:R-:W-:Y:S01]  /*13ab0*/  ULDC UR4, c[0x0][0x3f4] ;  /* 0x0000fd0000047ab9 */ /* 0x000fe20000000800 */
[C---:B------:R-:W-:Y:S01]  /*13ac0*/  VIADD R5, R18.reuse, 0x40 ;  /* 0x0000004012057836 */ /* 0x040fe20000000000 */
[----:B------:R-:W-:Y:S02]  /*13ad0*/  ISETP.GE.AND P2, PT, R18, UR4, PT ;  /* 0x0000000412007c0c */ /* 0x000fe4000bf46270 */
[----:B------:R-:W-:Y:S02]  /*13ae0*/  CS2R R24, SRZ ;  /* 0x0000000000187805 */ /* 0x000fe4000001ff00 */
[----:B------:R-:W-:Y:S02]  /*13af0*/  ISETP.GE.AND P1, PT, R4, UR4, PT ;  /* 0x0000000404007c0c */ /* 0x000fe4000bf26270 */
[----:B------:R-:W-:Y:S02]  /*13b00*/  CS2R R26, SRZ ;  /* 0x00000000001a7805 */ /* 0x000fe4000001ff00 */
[----:B------:R-:W-:-:S02]  /*13b10*/  ISETP.GE.AND P0, PT, R5, UR4, PT ;  /* 0x0000000405007c0c */ /* 0x000fc4000bf06270 */
[----:B------:R-:W-:Y:S02]  /*13b20*/  CS2R R6, SRZ ;  /* 0x0000000000067805 */ /* 0x000fe4000001ff00 */
[----:B------:R-:W-:Y:S02]  /*13b30*/  CS2R R28, SRZ ;  /* 0x00000000001c7805 */ /* 0x000fe4000001ff00 */
[----:B------:R-:W-:Y:S02]  /*13b40*/  CS2R R30, SRZ ;  /* 0x00000000001e7805 */ /* 0x000fe4000001ff00 */
[----:B------:R-:W-:Y:S02]  /*13b50*/  @!P2 SHF.R.S32.HI R5, RZ, 0x1f, R18 ;  /* 0x0000001fff05a819 */ /* 0x000fe40000011412 */
[C---:B--2---:R-:W-:Y:S02]  /*13b60*/  @!P2 IADD3 R36, P3, R18.reuse, R3, RZ ;  /* 0x000000031224a210 */ /* 0x044fe40007f7e0ff */
[----:B---3--:R-:W-:Y:S01]  /*13b70*/  @!P2 IADD3 R38, P4, R18, R21, RZ ;  /* 0x000000151226a210 */ /* 0x008fe20007f9e0ff */
[----:B------:R-:W-:Y:S01]  /*13b80*/  @!P0 IMAD.SHL.U32 R48, R224, 0x10, RZ ;  /* 0x00000010e0308824 */ /* 0x000fe200078e00ff */
[----:B------:R-:W-:Y:S01]  /*13b90*/  @!P1 SHF.L.U32 R42, R222, 0x4, RZ ;  /* 0x00000004de2a9819 */ /* 0x000fe200000006ff */
[----:B----4-:R-:W-:-:S02]  /*13ba0*/  @!P2 IMAD.X R37, R0, 0x1, R5, P3 ;  /* 0x000000010025a824 */ /* 0x010fc400018e0605 */
[----:B0-----:R-:W-:Y:S01]  /*13bb0*/  @!P2 IMAD.X R39, R20, 0x1, R5, P4 ;  /* 0x000000011427a824 */ /* 0x001fe200020e0605 */
[----:B------:R-:W-:Y:S02]  /*13bc0*/  @!P1 SHF.R.S32.HI R5, RZ, 0x1f, R42 ;  /* 0x0000001fff059819 */ /* 0x000fe4000001142a */
[-C--:B------:R-:W-:Y:S02]  /*13bd0*/  @!P1 IADD3 R40, P5, R3, R42.reuse, RZ ;  /* 0x0000002a03289210 */ /* 0x080fe40007fbe0ff */
[----:B------:R-:W-:Y:S02]  /*13be0*/  CS2R R8, SRZ ;  /* 0x0000000000087805 */ /* 0x000fe4000001ff00 */
[----:B------:R-:W-:Y:S02]  /*13bf0*/  @!P1 IADD3 R42, P4, R21, R42, RZ ;  /* 0x0000002a152a9210 */ /* 0x000fe40007f9e0ff */
[----:B------:R-:W-:Y:S02]  /*13c00*/  CS2R R10, SRZ ;  /* 0x00000000000a7805 */ /* 0x000fe4000001ff00 */
[----:B------:R-:W-:-:S02]  /*13c10*/  @!P0 IADD3 R46, P3, R3, R48, RZ ;  /* 0x00000030032e8210 */ /* 0x000fc40007f7e0ff */
[----:B------:R-:W-:Y:S02]  /*13c20*/  CS2R R32, SRZ ;  /* 0x0000000000207805 */ /* 0x000fe4000001ff00 */
[----:B------:R-:W-:Y:S01]  /*13c30*/  @!P0 SHF.R.S32.HI R3, RZ, 0x1f, R48 ;  /* 0x0000001fff038819 */ /* 0x000fe20000011430 */
[----:B------:R-:W-:Y:S01]  /*13c40*/  @!P1 IMAD.X R43, R20, 0x1, R5, P4 ;  /* 0x00000001142b9824 */ /* 0x000fe200020e0605 */
[----:B------:R-:W-:Y:S02]  /*13c50*/  @!P1 IADD3.X R41, R0, R5, RZ, P5, !PT ;  /* 0x0000000500299210 */ /* 0x000fe40002ffe4ff */
[----:B------:R-:W-:Y:S02]  /*13c60*/  CS2R R4, SRZ ;  /* 0x0000000000047805 */ /* 0x000fe4000001ff00 */
[----:B------:R-:W-:Y:S02]  /*13c70*/  @!P0 IADD3 R48, P5, R21, R48, RZ ;  /* 0x0000003015308210 */ /* 0x000fe40007fbe0ff */
[----:B------:R-:W-:-:S02]  /*13c80*/  CS2R R34, SRZ ;  /* 0x0000000000227805 */ /* 0x000fc4000001ff00 */
[----:B------:R-:W-:Y:S02]  /*13c90*/  CS2R R12, SRZ ;  /* 0x00000000000c7805 */ /* 0x000fe4000001ff00 */
[----:B------:R-:W-:Y:S01]  /*13ca0*/  CS2R R14, SRZ ;  /* 0x00000000000e7805 */ /* 0x000fe2000001ff00 */
[--C-:B------:R-:W-:Y:S01]  /*13cb0*/  @!P0 IMAD.X R47, R0, 0x1, R3.reuse, P3 ;  /* 0x00000001002f8824 */ /* 0x100fe200018e0603 */
[----:B------:R1:W5:Y:S01]  /*13cc0*/  @!P2 LD.E.128 R24, desc[UR54][R36.64] ;  /* 0x000000362418a980 */ /* 0x000362000c101d00 */
[----:B------:R-:W-:-:S03]  /*13cd0*/  @!P0 IMAD.X R49, R20, 0x1, R3, P5 ;  /* 0x0000000114318824 */ /* 0x000fc600028e0603 */
[----:B------:R1:W5:Y:S04]  /*13ce0*/  @!P2 LD.E.128 R4, desc[UR54][R38.64] ;  /* 0x000000362604a980 */ /* 0x000368000c101d00 */
[----:B------:R1:W5:Y:S04]  /*13cf0*/  @!P1 LD.E.128 R28, desc[UR54][R40.64] ;  /* 0x00000036281c9980 */ /* 0x000368000c101d00 */
[----:B------:R1:W5:Y:S04]  /*13d00*/  @!P1 LD.E.128 R8, desc[UR54][R42.64] ;  /* 0x000000362a089980 */ /* 0x000368000c101d00 */
[----:B------:R1:W5:Y:S04]  /*13d10*/  @!P0 LD.E.128 R32, desc[UR54][R46.64] ;  /* 0x000000362e208980 */ /* 0x000368000c101d00 */
[----:B------:R1:W5:Y:S02]  /*13d20*/  @!P0 LD.E.128 R12, desc[UR54][R48.64] ;  /* 0x00000036300c8980 */ /* 0x000364000c101d00 */
.L_x_609:
[----:B------:R-:W-:Y:S05]  /*13d30*/  BSYNC B1 ;  /* 0x0000000000017941 */ /* 0x000fea0003800000 */
.L_x_608:
[----:B------:R-:W-:Y:S01]  /*13d40*/  ULEA.HI UR4, UR43, UR43, URZ, 0x1 ;  /* 0x0000002b2b047291 */ /* 0x000fe2000f8f083f */
[----:B----4-:R-:W-:Y:S01]  /*13d50*/  IMAD R0, R205, -0x80, R157 ;  /* 0xffffff80cd007824 */ /* 0x010fe200078e029d */
[----:B------:R-:W-:Y:S02]  /*13d60*/  BSSY B1, `(.L_x_610) ;  /* 0x0000009000017945 */ /* 0x000fe40003800000 */
[----:B------:R-:W-:Y:S02]  /*13d70*/  ULOP3.LUT UR4, UR4, 0xfffffffe, URZ, 0xc0, !UPT ;  /* 0xfffffffe04047892 */ /* 0x000fe4000f8ec03f */
[----:B--2---:R-:W-:Y:S02]  /*13d80*/  VIMNMX R3, R0, 0x80, PT ;  /* 0x0000008000037848 */ /* 0x004fe40003fe0100 */
[----:B------:R-:W-:Y:S02]  /*13d90*/  UIADD3 UR4, UR43, -UR4, URZ ;  /* 0x800000042b047290 */ /* 0x000fe4000fffe03f */
[----:B------:R-:W-:-:S04]  /*13da0*/  ISETP.GE.AND P1, PT, R168, R3, PT ;  /* 0x00000003a800720c */ /* 0x000fc80003f26270 */
[----:B---3--:R-:W-:-:S04]  /*13db0*/  MOV R21, UR4 ;  /* 0x0000000400157c02 */ /* 0x008fc80008000f00 */
[----:B------:R-:W-:-:S04]  /*13dc0*/  SHF.L.U32 R21, R21, 0x1f, RZ ;  /* 0x0000001f15157819 */ /* 0x000fc800000006ff */
[----:B------:R-:W2:Y:S02]  /*13dd0*/  SYNCS.PHASECHK.TRANS64.TRYWAIT P0, [R16+URZ+0x29800], R21 ;  /* 0x02980015100075a7 */ /* 0x000ea4000800017f */
[----:B--2---:R-:W-:Y:S05]  /*13de0*/  @!P0 BRA `(.L_x_611) ;  /* 0x00000138008c8947 */ /* 0x004fea0003800000 */
.L_x_816:
[----:B------:R-:W-:Y:S05]  /*13df0*/  BSYNC B1 ;  /* 0x0000000000017941 */ /* 0x000fea0003800000 */
.L_x_610:
[----:B------:R-:W-:Y:S05]  /*13e00*/  @P1 BRA `(.L_x_596) ;  /* 0x0000002c00dc1947 */ /* 0x000fea0003800000 */
[----:B------:R-:W3:Y:S01]  /*13e10*/  LDC R3, c[0x0][0x3f4] ;  /* 0x0000fd00ff037b82 */ /* 0x000ee20000000800 */
[C---:B------:R-:W-:Y:S01]  /*13e20*/  VIADD R0, R18.reuse, 0x20 ;  /* 0x0000002012007836 */ /* 0x040fe20000000000 */
[----:B------:R-:W-:Y:S01]  /*13e30*/  BSSY B1, `(.L_x_612) ;  /* 0x00000fc000017945 */ /* 0x000fe20003800000 */
[C---:B0-----:R-:W-:Y:S01]  /*13e40*/  VIADD R20, R18.reuse, 0x40 ;  /* 0x0000004012147836 */ /* 0x041fe20000000000 */
[-C--:B---3--:R-:W-:Y:S02]  /*13e50*/  ISETP.GE.AND P0, PT, R18, R3.reuse, PT ;  /* 0x000000031200720c */ /* 0x088fe40003f06270 */
[-C--:B------:R-:W-:Y:S02]  /*13e60*/  ISETP.GE.AND P1, PT, R0, R3.reuse, PT ;  /* 0x000000030000720c */ /* 0x080fe40003f26270 */
[----:B------:R-:W-:-:S09]  /*13e70*/  ISETP.GE.AND P2, PT, R20, R3, PT ;  /* 0x000000031400720c */ /* 0x000fd20003f46270 */
[----:B------:R-:W-:Y:S05]  /*13e80*/  @P0 BRA `(.L_x_613) ;  /* 0x0000000c00d80947 */ /* 0x000fea0003800000 */
[----:B-----5:R-:W-:Y:S02]  /*13e90*/  SHF.R.U32.HI R0, RZ, 0x8, R24 ;  /* 0x00000008ff007819 */ /* 0x020fe40000011618 */
[----:B------:R-:W-:Y:S02]  /*13ea0*/  LOP3.LUT R20, R24, 0xff, RZ, 0xc0, !PT ;  /* 0x000000ff18147812 */ /* 0x000fe400078ec0ff */
[----:B--2---:R-:W-:Y:S02]  /*13eb0*/  LOP3.LUT R21, R0, 0xff, RZ, 0xc0, !PT ;  /* 0x000000ff00157812 */ /* 0x004fe400078ec0ff */
[----:B------:R-:W-:Y:S02]  /*13ec0*/  LEA.HI R0, R3, R223, RZ, 0x1c ;  /* 0x000000df03007211 */ /* 0x000fe400078fe0ff */
[----:B------:R-:W-:Y:S02]  /*13ed0*/  PRMT R45, R21, 0x7604, R20 ;  /* 0x00007604152d7816 */ /* 0x000fe40000000014 */
[----:B------:R-:W-:-:S02]  /*13ee0*/  SHF.R.S32.HI R21, RZ, 0x1f, R0 ;  /* 0x0000001fff157819 */ /* 0x000fc40000011400 */
[----:B-1----:R-:W-:Y:S02]  /*13ef0*/  SHF.R.U32.HI R37, RZ, 0x8, R25 ;  /* 0x00000008ff257819 */ /* 0x002fe40000011619 */
[----:B------:R-:W-:Y:S01]  /*13f00*/  LEA.HI R20, R21, R0, RZ, 0x2 ;  /* 0x0000000015147211 */ /* 0x000fe200078f10ff */
[----:B------:R-:W-:Y:S01]  /*13f10*/  IMAD.SHL.U32 R0, R0, 0x10, RZ ;  /* 0x0000001000007824 */ /* 0x000fe200078e00ff */
[----:B------:R-:W-:Y:S02]  /*13f20*/  SHF.R.U32.HI R39, RZ, 0x8, R26 ;  /* 0x00000008ff277819 */ /* 0x000fe4000001161a */
[----:B------:R-:W-:Y:S02]  /*13f30*/  SHF.L.U32 R20, R20, 0xb, RZ ;  /* 0x0000000b14147819 */ /* 0x000fe400000006ff */
[----:B------:R-:W-:Y:S02]  /*13f40*/  LOP3.LUT R21, R175, 0x30, R0, 0xf8, !PT ;  /* 0x00000030af157812 */ /* 0x000fe400078ef800 */
[----:B------:R-:W-:-:S02]  /*13f50*/  LOP3.LUT R20, R20, 0xffffe000, RZ, 0xc0, !PT ;  /* 0xffffe00014147812 */ /* 0x000fc400078ec0ff */
[----:B------:R-:W-:Y:S02]  /*13f60*/  LOP3.LUT R21, R21, R196, RZ, 0x3c, !PT ;  /* 0x000000c415157212 */ /* 0x000fe400078e3cff */
[----:B------:R-:W-:Y:S02]  /*13f70*/  LOP3.LUT R36, R25, 0xff, RZ, 0xc0, !PT ;  /* 0x000000ff19247812 */ /* 0x000fe400078ec0ff */
[----:B------:R-:W-:Y:S02]  /*13f80*/  LOP3.LUT R38, R26, 0xff, RZ, 0xc0, !PT ;  /* 0x000000ff1a267812 */ /* 0x000fe400078ec0ff */
[----:B------:R-:W-:Y:S02]  /*13f90*/  LOP3.LUT R37, R37, 0xff, RZ, 0xc0, !PT ;  /* 0x000000ff25257812 */ /* 0x000fe400078ec0ff */
[----:B------:R-:W-:Y:S02]  /*13fa0*/  LOP3.LUT R39, R39, 0xff, RZ, 0xc0, !PT ;  /* 0x000000ff27277812 */ /* 0x000fe400078ec0ff */
[----:B------:R-:W-:-:S02]  /*13fb0*/  IADD3 R21, R21, R197, R20 ;  /* 0x000000c515157210 */ /* 0x000fc40007ffe014 */
[----:B------:R-:W-:Y:S02]  /*13fc0*/  PRMT R46, R37, 0x7604, R36 ;  /* 0x00007604252e7816 */ /* 0x000fe40000000024 */
[----:B------:R-:W-:Y:S01]  /*13fd0*/  PRMT R47, R39, 0x7604, R38 ;  /* 0x00007604272f7816 */ /* 0x000fe20000000026 */
[----:B------:R-:W-:Y:S01]  /*13fe0*/  IMAD.IADD R0, R16, 0x1, R21 ;  /* 0x0000000110007824 */ /* 0x000fe200078e0215 */
[----:B------:R-:W-:Y:S02]  /*13ff0*/  SHF.R.U32.HI R37, RZ, 0x8, R27 ;  /* 0x00000008ff257819 */ /* 0x000fe4000001161b */
[----:B------:R-:W-:Y:S02]  /*14000*/  SHF.R.U32.HI R39, RZ, 0x8, R4 ;  /* 0x00000008ff277819 */ /* 0x000fe40000011604 */
[----:B------:R-:W-:Y:S02]  /*14010*/  SHF.R.U32.HI R40, RZ, 0x8, R5 ;  /* 0x00000008ff287819 */ /* 0x000fe40000011605 */
[----:B------:R-:W-:-:S02]  /*14020*/  LOP3.LUT R36, R27, 0xff, RZ, 0xc0, !PT ;  /* 0x000000ff1b247812 */ /* 0x000fc400078ec0ff */
[----:B------:R-:W-:Y:S02]  /*14030*/  LOP3.LUT R38, R4, 0xff, RZ, 0xc0, !PT ;  /* 0x000000ff04267812 */ /* 0x000fe400078ec0ff */
[----:B------:R-:W-:Y:S02]  /*14040*/  LOP3.LUT R37, R37, 0xff, RZ, 0xc0, !PT ;  /* 0x000000ff25257812 */ /* 0x000fe400078ec0ff */
[----:B------:R-:W-:Y:S02]  /*14050*/  LOP3.LUT R39, R39, 0xff, RZ, 0xc0, !PT ;  /* 0x000000ff27277812 */ /* 0x000fe400078ec0ff */
[----:B------:R-:W-:Y:S02]  /*14060*/  LOP3.LUT R21, R40, 0xff, RZ, 0xc0, !PT ;  /* 0x000000ff28157812 */ /* 0x000fe400078ec0ff */
[----:B------:R-:W0:Y:S01]  /*14070*/  LDS.128 R40, [R0+0x14400] ;  /* 0x0144000000287984 */ /* 0x000e220000000c00 */
[----:B------:R-:W-:Y:S02]  /*14080*/  PRMT R48, R37, 0x7604, R36 ;  /* 0x0000760425307816 */ /* 0x000fe40000000024 */
[----:B------:R-:W-:-:S02]  /*14090*/  PRMT R53, R39, 0x7604, R38 ;  /* 0x0000760427357816 */ /* 0x000fc40000000026 */
[----:B------:R-:W1:Y:S01]  /*140a0*/  LDS.128 R36, [R233+0x14400] ;  /* 0x01440000e9247984 */ /* 0x000e620000000c00 */
[----:B------:R-:W-:Y:S02]  /*140b0*/  SHF.R.U32.HI R50, RZ, 0x8, R6 ;  /* 0x00000008ff327819 */ /* 0x000fe40000011606 */
[----:B------:R-:W-:Y:S02]  /*140c0*/  LOP3.LUT R20, R5, 0xff, RZ, 0xc0, !PT ;  /* 0x000000ff05147812 */ /* 0x000fe400078ec0ff */
[----:B------:R-:W-:Y:S02]  /*140d0*/  LOP3.LUT R49, R6, 0xff, RZ, 0xc0, !PT ;  /* 0x000000ff06317812 */ /* 0x000fe400078ec0ff */
[----:B------:R-:W-:Y:S02]  /*140e0*/  LOP3.LUT R50, R50, 0xff, RZ, 0xc0, !PT ;  /* 0x000000ff32327812 */ /* 0x000fe400078ec0ff */
[----:B------:R-:W-:Y:S02]  /*140f0*/  PRMT R20, R21, 0x7604, R20 ;  /* 0x0000760415147816 */ /* 0x000fe40000000014 */
[----:B------:R-:W-:-:S02]  /*14100*/  SHF.R.U32.HI R21, RZ, 0x10, R25 ;  /* 0x00000010ff157819 */ /* 0x000fc40000011619 */
[----:B------:R-:W-:Y:S02]  /*14110*/  PRMT R57, R50, 0x7604, R49 ;  /* 0x0000760432397816 */ /* 0x000fe40000000031 */
[----:B------:R-:W-:Y:S01]  /*14120*/  SHF.R.U32.HI R55, RZ, 0x10, R5 ;  /* 0x00000010ff377819 */ /* 0x000fe20000011605 */
[----:B------:R-:W-:Y:S01]  /*14130*/  IMAD.U32 R21, R21, 0x10000, RZ ;  /* 0x0001000015157824 */ /* 0x000fe200078e00ff */
[----:B------:R-:W-:Y:S02]  /*14140*/  SHF.R.U32.HI R49, RZ, 0x10, R27 ;  /* 0x00000010ff317819 */ /* 0x000fe4000001161b */
[----:B------:R-:W-:Y:S02]  /*14150*/  SHF.R.U32.HI R52, RZ, 0x8, R7 ;  /* 0x00000008ff347819 */ /* 0x000fe40000011607 */
[----:B------:R-:W-:Y:S01]  /*14160*/  SHF.L.U32 R55, R55, 0x10, RZ ;  /* 0x0000001037377819 */ /* 0x000fe200000006ff */
[----:B------:R-:W-:Y:S01]  /*14170*/  IMAD.U32 R49, R49, 0x10000, RZ ;  /* 0x0001000031317824 */ /* 0x000fe200078e00ff */
[----:B------:R-:W-:-:S02]  /*14180*/  LOP3.LUT R51, R7, 0xff, RZ, 0xc0, !PT ;  /* 0x000000ff07337812 */ /* 0x000fc400078ec0ff */
[----:B------:R-:W-:Y:S02]  /*14190*/  LOP3.LUT R52, R52, 0xff, RZ, 0xc0, !PT ;  /* 0x000000ff34347812 */ /* 0x000fe400078ec0ff */
[----:B------:R-:W-:Y:S02]  /*141a0*/  LOP3.LUT R55, R20, 0xff0000, R55, 0xf8, !PT ;  /* 0x00ff000014377812 */ /* 0x000fe400078ef837 */
[----:B------:R-:W-:Y:S02]  /*141b0*/  LOP3.LUT R21, R46, 0xff0000, R21, 0xf8, !PT ;  /* 0x00ff00002e157812 */ /* 0x000fe400078ef815 */
[----:B------:R-:W-:Y:S02]  /*141c0*/  PRMT R52, R52, 0x7604, R51 ;  /* 0x0000760434347816 */ /* 0x000fe40000000033 */
[----:B------:R-:W-:Y:S02]  /*141d0*/  SHF.R.U32.HI R59, RZ, 0x10, R7 ;  /* 0x00000010ff3b7819 */ /* 0x000fe40000011607 */
[----:B------:R-:W-:-:S02]  /*141e0*/  LOP3.LUT R51, R48, 0xff0000, R49, 0xf8, !PT ;  /* 0x00ff000030337812 */ /* 0x000fc400078ef831 */
[----:B------:R-:W-:Y:S01]  /*141f0*/  LOP3.LUT R47, R47, 0xff0000, R26, 0xf8, !PT ;  /* 0x00ff00002f2f7812 */ /* 0x000fe200078ef81a */
[----:B------:R-:W-:Y:S01]  /*14200*/  IMAD.U32 R59, R59, 0x10000, RZ ;  /* 0x000100003b3b7824 */ /* 0x000fe200078e00ff */
[----:B------:R-:W-:Y:S02]  /*14210*/  LOP3.LUT R55, R55, 0xff000000, R5, 0xf8, !PT ;  /* 0xff00000037377812 */ /* 0x000fe400078ef805 */
[----:B------:R-:W-:Y:S02]  /*14220*/  LOP3.LUT R50, R21, 0xff000000, R25, 0xf8, !PT ;  /* 0xff00000015327812 */ /* 0x000fe400078ef819 */
[----:B------:R-:W-:Y:S02]  /*14230*/  LOP3.LUT R21, R53, 0xff0000, R4, 0xf8, !PT ;  /* 0x00ff000035157812 */ /* 0x000fe400078ef804 */
[----:B------:R-:W-:Y:S02]  /*14240*/  LOP3.LUT R45, R45, 0xff0000, R24, 0xf8, !PT ;  /* 0x00ff00002d2d7812 */ /* 0x000fe400078ef818 */
[----:B------:R-:W-:-:S02]  /*14250*/  LOP3.LUT R53, R51, 0xff000000, R27, 0xf8, !PT ;  /* 0xff00000033357812 */ /* 0x000fc400078ef81b */
[----:B------:R-:W-:Y:S02]  /*14260*/  LOP3.LUT R20, R47, 0xff000000, R26, 0xf8, !PT ;  /* 0xff0000002f147812 */ /* 0x000fe400078ef81a */
[----:B------:R-:W-:Y:S02]  /*14270*/  F2FP.F16.E4M3.UNPACK_B R56, R55 ;  /* 0x00000037ff38723e */ /* 0x000fe400020006ff */
[----:B0-----:R-:W-:Y:S02]  /*14280*/  F2FP.F16.E4M3.UNPACK_B R27, R41 ;  /* 0x00000029ff1b723e */ /* 0x001fe400020006ff */
[----:B------:R-:W-:Y:S01]  /*14290*/  F2FP.F16.E4M3.UNPACK_B R26, R50 ;  /* 0x00000032ff1a723e */ /* 0x000fe200020006ff */
[----:B------:R-:W-:Y:S01]  /*142a0*/  HADD2.F32 R58, -RZ, R56.H0_H0 ;  /* 0x20000038ff3a7230 */ /* 0x000fe20000004100 */
[----:B------:R-:W-:Y:S01]  /*142b0*/  LOP3.LUT R49, R45, 0xff000000, R24, 0xf8, !PT ;  /* 0xff0000002d317812 */ /* 0x000fe200078ef818 */
[----:B------:R-:W-:Y:S01]  /*142c0*/  HADD2.F32 R5, -RZ, R27.H0_H0 ;  /* 0x2000001bff057230 */ /* 0x000fe20000004100 */
[----:B-1----:R-:W-:-:S02]  /*142d0*/  F2FP.F16.E4M3.UNPACK_B R24, R37 ;  /* 0x00000025ff18723e */ /* 0x002fc400020006ff */
[----:B------:R-:W-:Y:S01]  /*142e0*/  LOP3.LUT R59, R52, 0xff0000, R59, 0xf8, !PT ;  /* 0x00ff0000343b7812 */ /* 0x000fe200078ef83b */
[----:B------:R-:W-:Y:S02]  /*142f0*/  HADD2.F32 R52, -RZ, R26.H0_H0 ;  /* 0x2000001aff347230 */ /* 0x000fe40000004100 */
[C---:B------:R-:W-:Y:S01]  /*14300*/  FMUL.FTZ R60, R5.reuse, R58 ;  /* 0x0000003a053c7220 */ /* 0x040fe20000410000 */
[----:B------:R-:W-:Y:S01]  /*14310*/  HADD2.F32 R25, -RZ, R24.H0_H0 ;  /* 0x20000018ff197230 */ /* 0x000fe20000004100 */
[----:B------:R-:W-:Y:S01]  /*14320*/  F2FP.F16.E4M3.UNPACK_B R46, R41.H1 ;  /* 0x00000029ff2e723e */ /* 0x000fe200030006ff */
[----:B------:R-:W-:Y:S01]  /*14330*/  FMUL.FTZ R51, R5, R52 ;  /* 0x0000003405337220 */ /* 0x000fe20000410000 */
[----:B------:R-:W-:Y:S02]  /*14340*/  F2FP.F16.E4M3.UNPACK_B R50, R50.H1 ;  /* 0x00000032ff32723e */ /* 0x000fe400030006ff */
[----:B------:R-:W-:Y:S01]  /*14350*/  FFMA.FTZ R5, R25, R52, -R60 ;  /* 0x0000003419057223 */ /* 0x000fe2000001083c */
[--C-:B------:R-:W-:Y:S01]  /*14360*/  LOP3.LUT R57, R57, 0xff0000, R6.reuse, 0xf8, !PT ;  /* 0x00ff000039397812 */ /* 0x100fe200078ef806 */
[----:B------:R-:W-:Y:S01]  /*14370*/  FFMA.FTZ R25, R25, R58, R51 ;  /* 0x0000003a19197223 */ /* 0x000fe20000010033 */
[----:B------:R-:W-:Y:S01]  /*14380*/  LOP3.LUT R59, R59, 0xff000000, R7, 0xf8, !PT ;  /* 0xff0000003b3b7812 */ /* 0x000fe200078ef807 */
[----:B------:R-:W-:Y:S01]  /*14390*/  HADD2.F32 R51, -RZ, R26.H1_H1 ;  /* 0x3000001aff337230 */ /* 0x000fe20000004100 */
[-C--:B------:R-:W-:Y:S01]  /*143a0*/  F2FP.F16.E4M3.UNPACK_B R47, R43.reuse ;  /* 0x0000002bff2f723e */ /* 0x080fe200020006ff */
[----:B------:R-:W-:Y:S01]  /*143b0*/  HADD2.F32 R26, -RZ, R24.H1_H1 ;  /* 0x30000018ff1a7230 */ /* 0x000fe20000004100 */
[----:B------:R-:W-:Y:S01]  /*143c0*/  F2FP.F16.E4M3.UNPACK_B R48, R43.H1 ;  /* 0x0000002bff30723e */ /* 0x000fe200030006ff */
[--C-:B------:R-:W-:Y:S01]  /*143d0*/  HADD2.F32 R52, -RZ, R50.reuse.H0_H0 ;  /* 0x20000032ff347230 */ /* 0x100fe20000004100 */
[----:B------:R-:W-:Y:S01]  /*143e0*/  F2FP.F16.E4M3.UNPACK_B R37, R37.H1 ;  /* 0x00000025ff25723e */ /* 0x000fe200030006ff */
[----:B------:R-:W-:Y:S01]  /*143f0*/  HADD2.F32 R24, -RZ, R27.H1_H1 ;  /* 0x3000001bff187230 */ /* 0x000fe20000004100 */
[-C--:B------:R-:W-:Y:S01]  /*14400*/  F2FP.F16.E4M3.UNPACK_B R7, R42.reuse ;  /* 0x0000002aff07723e */ /* 0x080fe200020006ff */
[----:B------:R-:W-:Y:S01]  /*14410*/  HADD2.F32 R50, -RZ, R50.H1_H1 ;  /* 0x30000032ff327230 */ /* 0x000fe20000004100 */
[----:B------:R-:W-:Y:S01]  /*14420*/  F2FP.F16.E4M3.UNPACK_B R43, R42.H1 ;  /* 0x0000002aff2b723e */ /* 0x000fe200030006ff */
[----:B------:R-:W-:Y:S01]  /*14430*/  HADD2.F32 R42, -RZ, R46.H0_H0 ;  /* 0x2000002eff2a7230 */ /* 0x000fe20000004100 */
[----:B------:R-:W-:Y:S01]  /*14440*/  F2FP.F16.E4M3.UNPACK_B R55, R55.H1 ;  /* 0x00000037ff37723e */ /* 0x000fe200030006ff */
[----:B------:R-:W-:Y:S01]  /*14450*/  HADD2.F32 R27, -RZ, R37.H0_H0 ;  /* 0x20000025ff1b7230 */ /* 0x000fe20000004100 */
[----:B------:R-:W-:Y:S01]  /*14460*/  LOP3.LUT R6, R57, 0xff000000, R6, 0xf8, !PT ;  /* 0xff00000039067812 */ /* 0x000fe200078ef806 */
[----:B------:R-:W-:-:S02]  /*14470*/  HADD2.F32 R57, -RZ, R56.H1_H1 ;  /* 0x30000038ff397230 */ /* 0x000fc40000004100 */
[----:B------:R-:W-:Y:S01]  /*14480*/  FMUL.FTZ R63, R42, R52 ;  /* 0x000000342a3f7220 */ /* 0x000fe20000410000 */
[--C-:B------:R-:W-:Y:S02]  /*14490*/  HADD2.F32 R56, -RZ, R55.reuse.H0_H0 ;  /* 0x20000037ff387230 */ /* 0x100fe40000004100 */
[C---:B------:R-:W-:Y:S01]  /*144a0*/  FMUL.FTZ R58, R24.reuse, R51 ;  /* 0x00000033183a7220 */ /* 0x040fe20000410000 */
[----:B------:R-:W-:Y:S01]  /*144b0*/  F2FP.F16.E4M3.UNPACK_B R45, R39 ;  /* 0x00000027ff2d723e */ /* 0x000fe200020006ff */
[----:B------:R-:W-:Y:S01]  /*144c0*/  FMUL.FTZ R61, R24, R57 ;  /* 0x00000039183d7220 */ /* 0x000fe20000410000 */
[----:B------:R-:W-:Y:S02]  /*144d0*/  HADD2.F32 R55, -RZ, R55.H1_H1 ;  /* 0x30000037ff377230 */ /* 0x000fe40000004100 */
[-C--:B------:R-:W-:Y:S01]  /*144e0*/  FMUL.FTZ R60, R42, R56.reuse ;  /* 0x000000382a3c7220 */ /* 0x080fe20000410000 */
[C---:B------:R-:W-:Y:S01]  /*144f0*/  FFMA.FTZ R63, R27.reuse, R56, R63 ;  /* 0x000000381b3f7223 */ /* 0x040fe2000001003f */
[C---:B------:R-:W-:Y:S01]  /*14500*/  FFMA.FTZ R24, R26.reuse, R51, -R61 ;  /* 0x000000331a187223 */ /* 0x040fe2000001083d */
[----:B------:R-:W-:Y:S01]  /*14510*/  F2FP.F16.E4M3.UNPACK_B R56, R59 ;  /* 0x0000003bff38723e */ /* 0x000fe200020006ff */
[----:B------:R-:W-:Y:S01]  /*14520*/  FFMA.FTZ R26, R26, R57, R58 ;  /* 0x000000391a1a7223 */ /* 0x000fe2000001003a */
[----:B------:R-:W-:Y:S01]  /*14530*/  F2FP.F16.E4M3.UNPACK_B R51, R53 ;  /* 0x00000035ff33723e */ /* 0x000fe200020006ff */
[----:B------:R-:W-:Y:S01]  /*14540*/  FFMA.FTZ R60, R27, R52, -R60 ;  /* 0x000000341b3c7223 */ /* 0x000fe2000001083c */
[----:B------:R-:W-:Y:S01]  /*14550*/  HADD2.F32 R42, -RZ, R47.H0_H0 ;  /* 0x2000002fff2a7230 */ /* 0x000fe20000004100 */
[----:B------:R-:W-:Y:S01]  /*14560*/  F2FP.F16.E4M3.UNPACK_B R59, R59.H1 ;  /* 0x0000003bff3b723e */ /* 0x000fe200030006ff */
[----:B------:R-:W-:Y:S01]  /*14570*/  HADD2.F32 R57, -RZ, R56.H0_H0 ;  /* 0x20000038ff397230 */ /* 0x000fe20000004100 */
[----:B------:R-:W-:Y:S01]  /*14580*/  F2FP.F16.E4M3.UNPACK_B R53, R53.H1 ;  /* 0x00000035ff35723e */ /* 0x000fe200030006ff */
[----:B------:R-:W-:Y:S01]  /*14590*/  HADD2.F32 R52, -RZ, R51.H0_H0 ;  /* 0x20000033ff347230 */ /* 0x000fe20000004100 */
[----:B------:R-:W-:Y:S01]  /*145a0*/  F2FP.F16.E4M3.UNPACK_B R39, R39.H1 ;  /* 0x00000027ff27723e */ /* 0x000fe200030006ff */
[----:B------:R-:W-:-:S02]  /*145b0*/  HADD2.F32 R46, -RZ, R46.H1_H1 ;  /* 0x3000002eff2e7230 */ /* 0x000fc40000004100 */
[C---:B------:R-:W-:Y:S01]  /*145c0*/  FMUL.FTZ R62, R42.reuse, R57 ;  /* 0x000000392a3e7220 */ /* 0x040fe20000410000 */
[----:B------:R-:W-:Y:S02]  /*145d0*/  HADD2.F32 R27, -RZ, R45.H0_H0 ;  /* 0x2000002dff1b7230 */ /* 0x000fe40000004100 */
[----:B------:R-:W-:Y:S01]  /*145e0*/  FMUL.FTZ R42, R42, R52 ;  /* 0x000000342a2a7220 */ /* 0x000fe20000410000 */
[----:B------:R-:W-:Y:S02]  /*145f0*/  HADD2.F32 R37, -RZ, R37.H1_H1 ;  /* 0x30000025ff257230 */ /* 0x000fe40000004100 */
[C---:B------:R-:W-:Y:S01]  /*14600*/  FMUL.FTZ R58, R46.reuse, R55 ;  /* 0x000000372e3a7220 */ /* 0x040fe20000410000 */
[-C--:B------:R-:W-:Y:S01]  /*14610*/  FMUL.FTZ R46, R46, R50.reuse ;  /* 0x000000322e2e7220 */ /* 0x080fe20000410000 */
[----:B------:R-:W-:Y:S01]  /*14620*/  FFMA.FTZ R57, R27, R57, R42 ;  /* 0x000000391b397223 */ /* 0x000fe2000001002a */
[----:B------:R-:W-:Y:S02]  /*14630*/  HADD2.F32 R56, -RZ, R56.H1_H1 ;  /* 0x30000038ff387230 */ /* 0x000fe40000004100 */
[----:B------:R-:W-:Y:S01]  /*14640*/  FFMA.FTZ R61, R37, R50, -R58 ;  /* 0x00000032253d7223 */ /* 0x000fe2000001083a */
[----:B------:R-:W-:-:S02]  /*14650*/  HADD2.F32 R47, -RZ, R47.H1_H1 ;  /* 0x3000002fff2f7230 */ /* 0x000fc40000004100 */
[----:B------:R-:W-:Y:S01]  /*14660*/  FFMA.FTZ R58, R37, R55, R46 ;  /* 0x00000037253a7223 */ /* 0x000fe2000001002e */
[----:B------:R-:W-:Y:S02]  /*14670*/  HADD2.F32 R42, -RZ, R51.H1_H1 ;  /* 0x30000033ff2a7230 */ /* 0x000fe40000004100 */
[----:B------:R-:W-:Y:S01]  /*14680*/  FFMA.FTZ R62, R27, R52, -R62 ;  /* 0x000000341b3e7223 */ /* 0x000fe2000001083e */
[----:B------:R-:W-:Y:S02]  /*14690*/  HADD2.F32 R45, -RZ, R45.H1_H1 ;  /* 0x3000002dff2d7230 */ /* 0x000fe40000004100 */
[C---:B------:R-:W-:Y:S01]  /*146a0*/  FMUL.FTZ R52, R47.reuse, R56 ;  /* 0x000000382f347220 */ /* 0x040fe20000410000 */
[----:B------:R-:W-:Y:S02]  /*146b0*/  HADD2.F32 R50, -RZ, R59.H0_H0 ;  /* 0x2000003bff327230 */ /* 0x000fe40000004100 */
[----:B------:R-:W-:Y:S01]  /*146c0*/  FMUL.FTZ R47, R47, R42 ;  /* 0x0000002a2f2f7220 */ /* 0x000fe20000410000 */
[----:B------:R-:W-:Y:S01]  /*146d0*/  HADD2.F32 R37, -RZ, R48.H0_H0 ;  /* 0x20000030ff257230 */ /* 0x000fe20000004100 */
[----:B------:R-:W-:Y:S01]  /*146e0*/  LOP3.LUT R54, R21, 0xff000000, R4, 0xf8, !PT ;  /* 0xff00000015367812 */ /* 0x000fe200078ef804 */
[----:B------:R-:W-:Y:S01]  /*146f0*/  HADD2.F32 R46, -RZ, R53.H0_H0 ;  /* 0x20000035ff2e7230 */ /* 0x000fe20000004100 */
[----:B------:R-:W-:Y:S01]  /*14700*/  F2FP.F16.E4M3.UNPACK_B R41, R40 ;  /* 0x00000028ff29723e */ /* 0x000fe200020006ff */
[----:B------:R-:W-:-:S02]  /*14710*/  HADD2.F32 R27, -RZ, R39.H0_H0 ;  /* 0x20000027ff1b7230 */ /* 0x000fc40000004100 */
[----:B------:R-:W-:Y:S01]  /*14720*/  FMUL.FTZ R64, R37, R50 ;  /* 0x0000003225407220 */ /* 0x000fe20000410000 */
[C---:B------:R-:W-:Y:S01]  /*14730*/  FFMA.FTZ R55, R45.reuse, R42, -R52 ;  /* 0x0000002a2d377223 */ /* 0x040fe20000010834 */
[----:B------:R-:W-:Y:S01]  /*14740*/  FFMA.FTZ R56, R45, R56, R47 ;  /* 0x000000382d387223 */ /* 0x000fe2000001002f */
[----:B------:R-:W-:Y:S01]  /*14750*/  F2FP.F16.E4M3.UNPACK_B R40, R40.H1 ;  /* 0x00000028ff28723e */ /* 0x000fe200030006ff */
[----:B------:R-:W-:Y:S01]  /*14760*/  FMUL.FTZ R37, R37, R46 ;  /* 0x0000002e25257220 */ /* 0x000fe20000410000 */
[----:B------:R-:W-:Y:S01]  /*14770*/  F2FP.F16.E4M3.UNPACK_B R45, R54.H1 ;  /* 0x00000036ff2d723e */ /* 0x000fe200030006ff */
[----:B------:R-:W-:Y:S01]  /*14780*/  HADD2.F32 R53, -RZ, R53.H1_H1 ;  /* 0x30000035ff357230 */ /* 0x000fe20000004100 */
[----:B------:R-:W-:Y:S01]  /*14790*/  F2FP.F16.E4M3.UNPACK_B R42, R49.H1 ;  /* 0x00000031ff2a723e */ /* 0x000fe200030006ff */
[----:B------:R-:W-:Y:S01]  /*147a0*/  FFMA.FTZ R65, R27, R50, R37 ;  /* 0x000000321b417223 */ /* 0x000fe20000010025 */
[-C--:B------:R-:W-:Y:S01]  /*147b0*/  F2FP.F16.E4M3.UNPACK_B R21, R36.reuse ;  /* 0x00000024ff15723e */ /* 0x080fe200020006ff */
[----:B------:R-:W-:Y:S01]  /*147c0*/  HADD2.F32 R59, -RZ, R59.H1_H1 ;  /* 0x3000003bff3b7230 */ /* 0x000fe20000004100 */
[----:B------:R-:W-:Y:S01]  /*147d0*/  F2FP.F16.E4M3.UNPACK_B R36, R36.H1 ;  /* 0x00000024ff24723e */ /* 0x000fe200030006ff */
[----:B------:R-:W-:-:S02]  /*147e0*/  HADD2.F32 R48, -RZ, R48.H1_H1 ;  /* 0x30000030ff307230 */ /* 0x000fc40000004100 */
[----:B------:R-:W-:Y:S01]  /*147f0*/  FFMA.FTZ R64, R27, R46, -R64 ;  /* 0x0000002e1b407223 */ /* 0x000fe20000010840 */
[----:B------:R-:W-:Y:S01]  /*14800*/  HADD2.F32 R50, -RZ, R45.H0_H0 ;  /* 0x2000002dff327230 */ /* 0x000fe20000004100 */
[----:B------:R-:W-:Y:S01]  /*14810*/  F2FP.F16.E4M3.UNPACK_B R54, R54 ;  /* 0x00000036ff36723e */ /* 0x000fe200020006ff */
[----:B------:R-:W-:Y:S02]  /*14820*/  HADD2.F32 R37, -RZ, R40.H0_H0 ;  /* 0x20000028ff257230 */ /* 0x000fe40000004100 */
[C---:B------:R-:W-:Y:S01]  /*14830*/  FMUL.FTZ R52, R48.reuse, R59 ;  /* 0x0000003b30347220 */ /* 0x040fe20000410000 */
[----:B------:R-:W-:Y:S02]  /*14840*/  HADD2.F32 R46, -RZ, R42.H0_H0 ;  /* 0x2000002aff2e7230 */ /* 0x000fe40000004100 */
[----:B------:R-:W-:Y:S01]  /*14850*/  FMUL.FTZ R66, R48, R53 ;  /* 0x0000003530427220 */ /* 0x000fe20000410000 */
[----:B------:R-:W-:Y:S02]  /*14860*/  HADD2.F32 R27, -RZ, R36.H0_H0 ;  /* 0x20000024ff1b7230 */ /* 0x000fe40000004100 */
[----:B------:R-:W-:Y:S01]  /*14870*/  FMUL.FTZ R48, R37, R50 ;  /* 0x0000003225307220 */ /* 0x000fe20000410000 */
[----:B------:R-:W-:-:S02]  /*14880*/  HADD2.F32 R39, -RZ, R39.H1_H1 ;  /* 0x30000027ff277230 */ /* 0x000fc40000004100 */
[-C--:B------:R-:W-:Y:S01]  /*14890*/  FMUL.FTZ R37, R37, R46.reuse ;  /* 0x0000002e25257220 */ /* 0x080fe20000410000 */
[----:B------:R-:W-:Y:S02]  /*148a0*/  HADD2.F32 R45, -RZ, R45.H1_H1 ;  /* 0x3000002dff2d7230 */ /* 0x000fe40000004100 */
[C---:B------:R-:W-:Y:S01]  /*148b0*/  FFMA.FTZ R47, R27.reuse, R46, -R48 ;  /* 0x0000002e1b2f7223 */ /* 0x040fe20000010830 */
[----:B------:R-:W-:Y:S02]  /*148c0*/  HADD2.F32 R40, -RZ, R40.H1_H1 ;  /* 0x30000028ff287230 */ /* 0x000fe40000004100 */
[----:B------:R-:W-:Y:S01]  /*148d0*/  FFMA.FTZ R50, R27, R50, R37 ;  /* 0x000000321b327223 */ /* 0x000fe20000010025 */
[----:B------:R-:W-:Y:S02]  /*148e0*/  HADD2.F32 R27, -RZ, R42.H1_H1 ;  /* 0x3000002aff1b7230 */ /* 0x000fe40000004100 */
[C---:B------:R-:W-:Y:S01]  /*148f0*/  FFMA.FTZ R67, R39.reuse, R53, -R52 ;  /* 0x0000003527437223 */ /* 0x040fe20000010834 */
[----:B------:R-:W-:Y:S01]  /*14900*/  FFMA.FTZ R66, R39, R59, R66 ;  /* 0x0000003b27427223 */ /* 0x000fe20000010042 */
[----:B------:R-:W-:Y:S01]  /*14910*/  HADD2.F32 R36, -RZ, R36.H1_H1 ;  /* 0x30000024ff247230 */ /* 0x000fe20000004100 */
[----:B------:R-:W-:Y:S01]  /*14920*/  F2FP.F16.E4M3.UNPACK_B R49, R49 ;  /* 0x00000031ff31723e */ /* 0x000fe200020006ff */
[C---:B------:R-:W-:Y:S01]  /*14930*/  FMUL.FTZ R39, R40.reuse, R45 ;  /* 0x0000002d28277220 */ /* 0x040fe20000410000 */
[----:B------:R-:W-:Y:S01]  /*14940*/  FMUL.FTZ R42, R40, R27 ;  /* 0x0000001b282a7220 */ /* 0x000fe20000410000 */
[----:B------:R-:W-:Y:S01]  /*14950*/  HADD2.F32 R40, -RZ, R54.H0_H0 ;  /* 0x20000036ff287230 */ /* 0x000fe20000004100 */
[----:B------:R-:W-:Y:S01]  /*14960*/  F2FP.F16.E4M3.UNPACK_B R4, R38 ;  /* 0x00000026ff04723e */ /* 0x000fe200020006ff */
[----:B------:R-:W-:-:S02]  /*14970*/  HADD2.F32 R37, -RZ, R41.H0_H0 ;  /* 0x20000029ff257230 */ /* 0x000fc40000004100 */
[C---:B------:R-:W-:Y:S01]  /*14980*/  FFMA.FTZ R52, R36.reuse, R27, -R39 ;  /* 0x0000001b24347223 */ /* 0x040fe20000010827 */
[----:B------:R-:W-:Y:S01]  /*14990*/  FFMA.FTZ R51, R36, R45, R42 ;  /* 0x0000002d24337223 */ /* 0x000fe2000001002a */
[----:B------:R-:W-:Y:S01]  /*149a0*/  HADD2.F32 R36, -RZ, R49.H0_H0 ;  /* 0x20000031ff247230 */ /* 0x000fe20000004100 */
[----:B------:R-:W-:Y:S01]  /*149b0*/  F2FP.F16.E4M3.UNPACK_B R39, R6.H1 ;  /* 0x00000006ff27723e */ /* 0x000fe200030006ff */
[----:B------:R-:W-:Y:S02]  /*149c0*/  HADD2.F32 R27, -RZ, R21.H0_H0 ;  /* 0x20000015ff1b7230 */ /* 0x000fe40000004100 */
[C---:B------:R-:W-:Y:S01]  /*149d0*/  FMUL.FTZ R42, R37.reuse, R40 ;  /* 0x00000028252a7220 */ /* 0x040fe20000410000 */
[----:B------:R-:W-:Y:S02]  /*149e0*/  HADD2.F32 R54, -RZ, R54.H1_H1 ;  /* 0x30000036ff367230 */ /* 0x000fe40000004100 */
[----:B------:R-:W-:Y:S01]  /*149f0*/  FMUL.FTZ R46, R37, R36 ;  /* 0x00000024252e7220 */ /* 0x000fe20000410000 */
[----:B------:R-:W-:-:S02]  /*14a00*/  HADD2.F32 R41, -RZ, R41.H1_H1 ;  /* 0x30000029ff297230 */ /* 0x000fc40000004100 */
[----:B------:R-:W-:Y:S01]  /*14a10*/  FFMA.FTZ R42, R27, R36, -R42 ;  /* 0x000000241b2a7223 */ /* 0x000fe2000001082a */
[----:B------:R-:W-:Y:S01]  /*14a20*/  HADD2.F32 R36, -RZ, R49.H1_H1 ;  /* 0x30000031ff247230 */ /* 0x000fe20000004100 */
[----:B------:R-:W-:Y:S01]  /*14a30*/  F2FP.F16.E4M3.UNPACK_B R37, R20.H1 ;  /* 0x00000014ff25723e */ /* 0x000fe200030006ff */
[----:B------:R-:W-:Y:S02]  /*14a40*/  HADD2.F32 R21, -RZ, R21.H1_H1 ;  /* 0x30000015ff157230 */ /* 0x000fe40000004100 */
[----:B------:R-:W-:Y:S01]  /*14a50*/  FMUL.FTZ R48, R41, R54 ;  /* 0x0000003629307220 */ /* 0x000fe20000410000 */
[----:B------:R-:W-:Y:S01]  /*14a60*/  F2FP.F16.E4M3.UNPACK_B R38, R38.H1 ;  /* 0x00000026ff26723e */ /* 0x000fe200030006ff */
[----:B------:R-:W-:Y:S01]  /*14a70*/  FFMA.FTZ R46, R27, R40, R46 ;  /* 0x000000281b2e7223 */ /* 0x000fe2000001002e */
[-C--:B------:R-:W-:Y:S01]  /*14a80*/  FMUL.FTZ R45, R41, R36.reuse ;  /* 0x00000024292d7220 */ /* 0x080fe20000410000 */
[----:B------:R-:W-:Y:S02]  /*14a90*/  HADD2.F32 R40, -RZ, R39.H0_H0 ;  /* 0x20000027ff287230 */ /* 0x000fe40000004100 */
[----:B------:R-:W-:Y:S01]  /*14aa0*/  FFMA.FTZ R41, R21, R36, -R48 ;  /* 0x0000002415297223 */ /* 0x000fe20000010830 */
[----:B------:R-:W-:-:S02]  /*14ab0*/  HADD2.F32 R27, -RZ, R43.H0_H0 ;  /* 0x2000002bff1b7230 */ /* 0x000fc40000004100 */
[----:B------:R-:W-:Y:S01]  /*14ac0*/  FFMA.FTZ R45, R21, R54, R45 ;  /* 0x00000036152d7223 */ /* 0x000fe2000001002d */
[----:B------:R-:W-:Y:S01]  /*14ad0*/  HADD2.F32 R36, -RZ, R37.H0_H0 ;  /* 0x20000025ff247230 */ /* 0x000fe20000004100 */
[----:B------:R-:W-:Y:S01]  /*14ae0*/  F2FP.F16.E4M3.UNPACK_B R20, R20 ;  /* 0x00000014ff14723e */ /* 0x000fe200020006ff */
[----:B------:R-:W-:Y:S02]  /*14af0*/  HADD2.F32 R39, -RZ, R39.H1_H1 ;  /* 0x30000027ff277230 */ /* 0x000fe40000004100 */
[C---:B------:R-:W-:Y:S01]  /*14b00*/  FMUL.FTZ R48, R27.reuse, R40 ;  /* 0x000000281b307220 */ /* 0x040fe20000410000 */
[----:B------:R-:W-:Y:S02]  /*14b10*/  HADD2.F32 R43, -RZ, R43.H1_H1 ;  /* 0x3000002bff2b7230 */ /* 0x000fe40000004100 */
[----:B------:R-:W-:Y:S01]  /*14b20*/  FMUL.FTZ R54, R27, R36 ;  /* 0x000000241b367220 */ /* 0x000fe20000410000 */
[----:B------:R-:W-:Y:S01]  /*14b30*/  HADD2.F32 R21, -RZ, R38.H0_H0 ;  /* 0x20000026ff157230 */ /* 0x000fe20000004100 */
[----:B------:R-:W-:Y:S01]  /*14b40*/  F2FP.F16.E4M3.UNPACK_B R6, R6 ;  /* 0x00000006ff06723e */ /* 0x000fe200020006ff */
[----:B------:R-:W-:-:S02]  /*14b50*/  HADD2.F32 R37, -RZ, R37.H1_H1 ;  /* 0x30000025ff257230 */ /* 0x000fc40000004100 */
[----:B------:R-:W-:Y:S01]  /*14b60*/  FMUL.FTZ R27, R43, R39 ;  /* 0x000000272b1b7220 */ /* 0x000fe20000410000 */
[----:B------:R-:W-:Y:S02]  /*14b70*/  HADD2.F32 R38, -RZ, R38.H1_H1 ;  /* 0x30000026ff267230 */ /* 0x000fe40000004100 */
[C---:B------:R-:W-:Y:S01]  /*14b80*/  FFMA.FTZ R48, R21.reuse, R36, -R48 ;  /* 0x0000002415307223 */ /* 0x040fe20000010830 */
[----:B------:R-:W-:Y:S01]  /*14b90*/  FFMA.FTZ R54, R21, R40, R54 ;  /* 0x0000002815367223 */ /* 0x000fe20000010036 */
[-C--:B------:R-:W-:Y:S01]  /*14ba0*/  FMUL.FTZ R36, R43, R37.reuse ;  /* 0x000000252b247220 */ /* 0x080fe20000410000 */
[--C-:B------:R-:W-:Y:S02]  /*14bb0*/  HADD2.F32 R21, -RZ, R20.reuse.H0_H0 ;  /* 0x20000014ff157230 */ /* 0x100fe40000004100 */
[C---:B------:R-:W-:Y:S01]  /*14bc0*/  FFMA.FTZ R49, R38.reuse, R37, -R27 ;  /* 0x0000002526317223 */ /* 0x040fe2000001081b */
[----:B------:R-:W-:Y:S02]  /*14bd0*/  HADD2.F32 R27, -RZ, R20.H1_H1 ;  /* 0x30000014ff1b7230 */ /* 0x000fe40000004100 */
[----:B------:R-:W-:Y:S01]  /*14be0*/  FFMA.FTZ R53, R38, R39, R36 ;  /* 0x0000002726357223 */ /* 0x000fe20000010024 */
[--C-:B------:R-:W-:Y:S01]  /*14bf0*/  HADD2.F32 R37, -RZ, R6.reuse.H0_H0 ;  /* 0x20000006ff257230 */ /* 0x100fe20000004100 */
[----:B------:R-:W-:Y:S01]  /*14c00*/  F2FP.SATFINITE.E4M3.F32.PACK_AB_MERGE_C R60, R61, R60, RZ ;  /* 0x0000003c3d3c723e */ /* 0x000fe200048070ff */
[--C-:B------:R-:W-:Y:S01]  /*14c10*/  HADD2.F32 R20, -RZ, R7.reuse.H0_H0 ;  /* 0x20000007ff147230 */ /* 0x100fe20000004100 */
[----:B------:R-:W-:Y:S01]  /*14c20*/  F2FP.SATFINITE.E4M3.F32.PACK_AB_MERGE_C R58, R58, R63, RZ ;  /* 0x0000003f3a3a723e */ /* 0x000fe200048070ff */
[----:B------:R-:W-:Y:S01]  /*14c30*/  HADD2.F32 R36, -RZ, R6.H1_H1 ;  /* 0x30000006ff247230 */ /* 0x000fe20000004100 */
[----:B------:R-:W-:Y:S01]  /*14c40*/  F2FP.SATFINITE.E4M3.F32.PACK_AB_MERGE_C R48, R49, R48, RZ ;  /* 0x000000303130723e */ /* 0x000fe200048070ff */
[----:B------:R-:W-:-:S02]  /*14c50*/  HADD2.F32 R7, -RZ, R7.H1_H1 ;  /* 0x30000007ff077230 */ /* 0x000fc40000004100 */
[C---:B------:R-:W-:Y:S01]  /*14c60*/  FMUL.FTZ R39, R20.reuse, R37 ;  /* 0x0000002514277220 */ /* 0x040fe20000410000 */
[--C-:B------:R-:W-:Y:S02]  /*14c70*/  HADD2.F32 R6, -RZ, R4.reuse.H0_H0 ;  /* 0x20000004ff067230 */ /* 0x100fe40000004100 */
[----:B------:R-:W-:Y:S01]  /*14c80*/  FMUL.FTZ R20, R20, R21 ;  /* 0x0000001514147220 */ /* 0x000fe20000410000 */
[----:B------:R-:W-:Y:S02]  /*14c90*/  HADD2.F32 R4, -RZ, R4.H1_H1 ;  /* 0x30000004ff047230 */ /* 0x000fe40000004100 */
[CC--:B------:R-:W-:Y:S01]  /*14ca0*/  FMUL.FTZ R43, R7.reuse, R36.reuse ;  /* 0x00000024072b7220 */ /* 0x0c0fe20000410000 */
[----:B------:R-:W-:Y:S01]  /*14cb0*/  FMUL.FTZ R7, R7, R27 ;  /* 0x0000001b07077220 */ /* 0x000fe20000410000 */
        /* <DEDUP_REMOVED lines=8> */
[----:B------:R-:W-:Y:S02]  /*14d40*/  F2FP.SATFINITE.E4M3.F32.PACK_AB_MERGE_C R53, R53, R54, RZ ;  /* 0x000000363535723e */ /* 0x000fe400048070ff */
[----:B------:R-:W-:Y:S02]  /*14d50*/  F2FP.SATFINITE.E4M3.F32.PACK_AB_MERGE_C R5, R24, R5, R60 ;  /* 0x000000051805723e */ /* 0x000fe4000480703c */
[----:B------:R-:W-:-:S02]  /*14d60*/  F2FP.SATFINITE.E4M3.F32.PACK_AB_MERGE_C R7, R55, R62, R7 ;  /* 0x0000003e3707723e */ /* 0x000fc40004807007 */
[----:B------:R-:W-:Y:S02]  /*14d70*/  F2FP.SATFINITE.E4M3.F32.PACK_AB_MERGE_C R25, R26, R25, R58 ;  /* 0x000000191a19723e */ /* 0x000fe4000480703a */
[----:B------:R-:W-:Y:S02]  /*14d80*/  F2FP.SATFINITE.E4M3.F32.PACK_AB_MERGE_C R4, R41, R42, R4 ;  /* 0x0000002a2904723e */ /* 0x000fe40004807004 */
[----:B------:R-:W-:Y:S02]  /*14d90*/  F2FP.SATFINITE.E4M3.F32.PACK_AB_MERGE_C R6, R6, R39, R48 ;  /* 0x000000270606723e */ /* 0x000fe40004807030 */
[----:B------:R-:W-:Y:S02]  /*14da0*/  F2FP.SATFINITE.E4M3.F32.PACK_AB_MERGE_C R27, R56, R57, R27 ;  /* 0x00000039381b723e */ /* 0x000fe4000480701b */
[----:B------:R-:W-:Y:S01]  /*14db0*/  F2FP.SATFINITE.E4M3.F32.PACK_AB_MERGE_C R24, R45, R46, R50 ;  /* 0x0000002e2d18723e */ /* 0x000fe20004807032 */
[----:B------:R0:W-:Y:S01]  /*14dc0*/  STS.128 [R233+0x14400], R4 ;  /* 0x01440004e9007388 */ /* 0x0001e20000000c00 */
[----:B------:R-:W-:-:S05]  /*14dd0*/  F2FP.SATFINITE.E4M3.F32.PACK_AB_MERGE_C R26, R21, R20, R53 ;  /* 0x00000014151a723e */ /* 0x000fca0004807035 */
[----:B------:R0:W-:Y:S02]  /*14de0*/  STS.128 [R0+0x14400], R24 ;  /* 0x0144001800007388 */ /* 0x0001e40000000c00 */
.L_x_613:
[----:B------:R-:W-:Y:S05]  /*14df0*/  BSYNC B1 ;  /* 0x0000000000017941 */ /* 0x000fea0003800000 */
.L_x_612:
[----:B------:R-:W-:Y:S04]  /*14e00*/  BSSY B1, `(.L_x_614) ;  /* 0x0000100000017945 */ /* 0x000fe80003800000 */
[----:B------:R-:W-:Y:S05]  /*14e10*/  @P1 BRA `(.L_x_615) ;  /* 0x0000000c00f81947 */ /* 0x000fea0003800000 */
[----:B0----5:R-:W-:Y:S02]  /*14e20*/  SHF.R.U32.HI R0, RZ, 0x8, R28 ;  /* 0x00000008ff007819 */ /* 0x021fe4000001161c */
[----:B------:R-:W-:Y:S02]  /*14e30*/  LOP3.LUT R5, R28, 0xff, RZ, 0xc0, !PT ;  /* 0x000000ff1c057812 */ /* 0x000fe400078ec0ff */
[----:B------:R-:W-:Y:S02]  /*14e40*/  LOP3.LUT R4, R0, 0xff, RZ, 0xc0, !PT ;  /* 0x000000ff00047812 */ /* 0x000fe400078ec0ff */
[----:B------:R-:W-:Y:S02]  /*14e50*/  LEA.HI R0, R3, R222, RZ, 0x1c ;  /* 0x000000de03007211 */ /* 0x000fe400078fe0ff */
[----:B-1----:R-:W-:Y:S02]  /*14e60*/  PRMT R37, R4, 0x7604, R5 ;  /* 0x0000760404257816 */ /* 0x002fe40000000005 */
[----:B------:R-:W-:-:S02]  /*14e70*/  SHF.R.S32.HI R5, RZ, 0x1f, R0 ;  /* 0x0000001fff057819 */ /* 0x000fc40000011400 */
[----:B------:R-:W-:Y:S02]  /*14e80*/  SHF.R.U32.HI R24, RZ, 0x8, R31 ;  /* 0x00000008ff187819 */ /* 0x000fe4000001161f */
[----:B------:R-:W-:Y:S01]  /*14e90*/  LEA.HI R4, R5, R0, RZ, 0x2 ;  /* 0x0000000005047211 */ /* 0x000fe200078f10ff */
[----:B------:R-:W-:Y:S01]  /*14ea0*/  IMAD.SHL.U32 R0, R0, 0x10, RZ ;  /* 0x0000001000007824 */ /* 0x000fe200078e00ff */
[----:B------:R-:W-:Y:S02]  /*14eb0*/  SHF.R.U32.HI R6, RZ, 0x8, R29 ;  /* 0x00000008ff067819 */ /* 0x000fe4000001161d */
[----:B--2---:R-:W-:Y:S01]  /*14ec0*/  LOP3.LUT R21, R31, 0xff, RZ, 0xc0, !PT ;  /* 0x000000ff1f157812 */ /* 0x004fe200078ec0ff */
[----:B------:R-:W-:Y:S01]  /*14ed0*/  IMAD.SHL.U32 R4, R4, 0x800, RZ ;  /* 0x0000080004047824 */ /* 0x000fe200078e00ff */
[----:B------:R-:W-:Y:S02]  /*14ee0*/  LOP3.LUT R5, R175, 0x30, R0, 0xf8, !PT ;  /* 0x00000030af057812 */ /* 0x000fe400078ef800 */
[----:B------:R-:W-:-:S02]  /*14ef0*/  SHF.R.U32.HI R20, RZ, 0x8, R8 ;  /* 0x00000008ff147819 */ /* 0x000fc40000011608 */
[----:B------:R-:W-:Y:S02]  /*14f00*/  LOP3.LUT R0, R24, 0xff, RZ, 0xc0, !PT ;  /* 0x000000ff18007812 */ /* 0x000fe400078ec0ff */
[----:B------:R-:W-:Y:S02]  /*14f10*/  LOP3.LUT R7, R29, 0xff, RZ, 0xc0, !PT ;  /* 0x000000ff1d077812 */ /* 0x000fe400078ec0ff */
[----:B------:R-:W-:Y:S02]  /*14f20*/  LOP3.LUT R6, R6, 0xff, RZ, 0xc0, !PT ;  /* 0x000000ff06067812 */ /* 0x000fe400078ec0ff */
[----:B------:R-:W-:Y:S02]  /*14f30*/  LOP3.LUT R25, R8, 0xff, RZ, 0xc0, !PT ;  /* 0x000000ff08197812 */ /* 0x000fe400078ec0ff */
[----:B------:R-:W-:Y:S02]  /*14f40*/  LOP3.LUT R20, R20, 0xff, RZ, 0xc0, !PT ;  /* 0x000000ff14147812 */ /* 0x000fe400078ec0ff */
[----:B------:R-:W-:-:S02]  /*14f50*/  PRMT R43, R0, 0x7604, R21 ;  /* 0x00007604002b7816 */ /* 0x000fc40000000015 */
[----:B------:R-:W-:Y:S02]  /*14f60*/  PRMT R36, R6, 0x7604, R7 ;  /* 0x0000760406247816 */ /* 0x000fe40000000007 */
[----:B------:R-:W-:Y:S02]  /*14f70*/  SHF.R.U32.HI R0, RZ, 0x8, R9 ;  /* 0x00000008ff007819 */ /* 0x000fe40000011609 */
[----:B------:R-:W-:Y:S02]  /*14f80*/  SHF.R.U32.HI R6, RZ, 0x8, R30 ;  /* 0x00000008ff067819 */ /* 0x000fe4000001161e */
[----:B------:R-:W-:Y:S02]  /*14f90*/  LOP3.LUT R5, R5, R196, RZ, 0x3c, !PT ;  /* 0x000000c405057212 */ /* 0x000fe400078e3cff */
[----:B------:R-:W-:Y:S02]  /*14fa0*/  LOP3.LUT R4, R4, 0xffffe000, RZ, 0xc0, !PT ;  /* 0xffffe00004047812 */ /* 0x000fe400078ec0ff */
[----:B------:R-:W-:-:S02]  /*14fb0*/  PRMT R45, R20, 0x7604, R25 ;  /* 0x00007604142d7816 */ /* 0x000fc40000000019 */
[----:B------:R-:W-:Y:S02]  /*14fc0*/  LOP3.LUT R25, R9, 0xff, RZ, 0xc0, !PT ;  /* 0x000000ff09197812 */ /* 0x000fe400078ec0ff */
[----:B------:R-:W-:Y:S02]  /*14fd0*/  SHF.R.U32.HI R24, RZ, 0x8, R11 ;  /* 0x00000008ff187819 */ /* 0x000fe4000001160b */
[----:B------:R-:W-:Y:S02]  /*14fe0*/  LOP3.LUT R0, R0, 0xff, RZ, 0xc0, !PT ;  /* 0x000000ff00007812 */ /* 0x000fe400078ec0ff */
[----:B------:R-:W-:Y:S02]  /*14ff0*/  LOP3.LUT R7, R30, 0xff, RZ, 0xc0, !PT ;  /* 0x000000ff1e077812 */ /* 0x000fe400078ec0ff */
[----:B------:R-:W-:Y:S02]  /*15000*/  LOP3.LUT R6, R6, 0xff, RZ, 0xc0, !PT ;  /* 0x000000ff06067812 */ /* 0x000fe400078ec0ff */
[----:B------:R-:W-:-:S02]  /*15010*/  IADD3 R21, R5, R197, R4 ;  /* 0x000000c505157210 */ /* 0x000fc40007ffe004 */
[----:B------:R-:W-:Y:S02]  /*15020*/  SHF.R.U32.HI R20, RZ, 0x8, R10 ;  /* 0x00000008ff147819 */ /* 0x000fe4000001160a */
[----:B------:R-:W-:Y:S02]  /*15030*/  LOP3.LUT R27, R10, 0xff, RZ, 0xc0, !PT ;  /* 0x000000ff0a1b7812 */ /* 0x000fe400078ec0ff */
[----:B------:R-:W-:Y:S02]  /*15040*/  LOP3.LUT R24, R24, 0xff, RZ, 0xc0, !PT ;  /* 0x000000ff18187812 */ /* 0x000fe400078ec0ff */
[----:B------:R-:W-:Y:S02]  /*15050*/  PRMT R47, R0, 0x7604, R25 ;  /* 0x00007604002f7816 */ /* 0x000fe40000000019 */
[----:B------:R-:W-:Y:S02]  /*15060*/  LOP3.LUT R20, R20, 0xff, RZ, 0xc0, !PT ;  /* 0x000000ff14147812 */ /* 0x000fe400078ec0ff */
[----:B------:R-:W-:-:S02]  /*15070*/  LOP3.LUT R41, R11, 0xff, RZ, 0xc0, !PT ;  /* 0x000000ff0b297812 */ /* 0x000fc400078ec0ff */
[----:B------:R-:W-:Y:S02]  /*15080*/  IADD3 R0, R16, R21, RZ ;  /* 0x0000001510007210 */ /* 0x000fe40007ffe0ff */
[----:B------:R-:W-:Y:S02]  /*15090*/  PRMT R39, R6, 0x7604, R7 ;  /* 0x0000760406277816 */ /* 0x000fe40000000007 */
[----:B------:R-:W0:Y:S01]  /*150a0*/  LDS.128 R4, [R232+0x14400] ;  /* 0x01440000e8047984 */ /* 0x000e220000000c00 */
[----:B------:R-:W-:Y:S02]  /*150b0*/  PRMT R49, R20, 0x7604, R27 ;  /* 0x0000760414317816 */ /* 0x000fe4000000001b */
[----:B------:R-:W-:Y:S02]  /*150c0*/  PRMT R42, R24, 0x7604, R41 ;  /* 0x00007604182a7816 */ /* 0x000fe40000000029 */
[----:B------:R-:W1:Y:S01]  /*150d0*/  LDS.128 R24, [R0+0x14400] ;  /* 0x0144000000187984 */ /* 0x000e620000000c00 */
[----:B------:R-:W-:-:S02]  /*150e0*/  SHF.R.U32.HI R21, RZ, 0x10, R29 ;  /* 0x00000010ff157819 */ /* 0x000fc4000001161d */
[----:B------:R-:W-:Y:S02]  /*150f0*/  SHF.R.U32.HI R20, RZ, 0x10, R28 ;  /* 0x00000010ff147819 */ /* 0x000fe4000001161c */
[----:B------:R-:W-:Y:S02]  /*15100*/  SHF.R.U32.HI R38, RZ, 0x10, R30 ;  /* 0x00000010ff267819 */ /* 0x000fe4000001161e */
[----:B------:R-:W-:Y:S02]  /*15110*/  LOP3.LUT R21, R21, 0xff, RZ, 0xc0, !PT ;  /* 0x000000ff15157812 */ /* 0x000fe400078ec0ff */
[----:B------:R-:W-:Y:S02]  /*15120*/  LOP3.LUT R20, R20, 0xff, RZ, 0xc0, !PT ;  /* 0x000000ff14147812 */ /* 0x000fe400078ec0ff */
[----:B------:R-:W-:Y:S02]  /*15130*/  LOP3.LUT R38, R38, 0xff, RZ, 0xc0, !PT ;  /* 0x000000ff26267812 */ /* 0x000fe400078ec0ff */
[----:B------:R-:W-:-:S02]  /*15140*/  PRMT R21, R21, 0x7054, R36 ;  /* 0x0000705415157816 */ /* 0x000fc40000000024 */
[----:B------:R-:W-:Y:S02]  /*15150*/  PRMT R37, R20, 0x7054, R37 ;  /* 0x0000705414257816 */ /* 0x000fe40000000025 */
[----:B------:R-:W-:Y:S02]  /*15160*/  SHF.R.U32.HI R36, RZ, 0x10, R9 ;  /* 0x00000010ff247819 */ /* 0x000fe40000011609 */
[----:B------:R-:W-:Y:S02]  /*15170*/  SHF.R.U32.HI R20, RZ, 0x10, R8 ;  /* 0x00000010ff147819 */ /* 0x000fe40000011608 */
[----:B------:R-:W-:Y:S02]  /*15180*/  PRMT R41, R38, 0x7054, R39 ;  /* 0x0000705426297816 */ /* 0x000fe40000000027 */
[----:B------:R-:W-:Y:S02]  /*15190*/  SHF.R.U32.HI R40, RZ, 0x10, R31 ;  /* 0x00000010ff287819 */ /* 0x000fe4000001161f */
[----:B------:R-:W-:-:S02]  /*151a0*/  SHF.R.U32.HI R39, RZ, 0x10, R11 ;  /* 0x00000010ff277819 */ /* 0x000fc4000001160b */
[----:B------:R-:W-:Y:S02]  /*151b0*/  LOP3.LUT R36, R36, 0xff, RZ, 0xc0, !PT ;  /* 0x000000ff24247812 */ /* 0x000fe400078ec0ff */
[----:B------:R-:W-:Y:S02]  /*151c0*/  LOP3.LUT R20, R20, 0xff, RZ, 0xc0, !PT ;  /* 0x000000ff14147812 */ /* 0x000fe400078ec0ff */
[----:B------:R-:W-:Y:S02]  /*151d0*/  LOP3.LUT R40, R40, 0xff, RZ, 0xc0, !PT ;  /* 0x000000ff28287812 */ /* 0x000fe400078ec0ff */
[----:B------:R-:W-:Y:S02]  /*151e0*/  SHF.R.U32.HI R38, RZ, 0x10, R10 ;  /* 0x00000010ff267819 */ /* 0x000fe4000001160a */
[----:B------:R-:W-:Y:S02]  /*151f0*/  LOP3.LUT R39, R39, 0xff, RZ, 0xc0, !PT ;  /* 0x000000ff27277812 */ /* 0x000fe400078ec0ff */
[----:B------:R-:W-:-:S02]  /*15200*/  PRMT R47, R36, 0x7054, R47 ;  /* 0x00007054242f7816 */ /* 0x000fc4000000002f */
[----:B------:R-:W-:Y:S02]  /*15210*/  PRMT R45, R20, 0x7054, R45 ;  /* 0x00007054142d7816 */ /* 0x000fe4000000002d */
[----:B------:R-:W-:Y:S02]  /*15220*/  PRMT R43, R40, 0x7054, R43 ;  /* 0x00007054282b7816 */ /* 0x000fe4000000002b */
[----:B------:R-:W-:Y:S02]  /*15230*/  LOP3.LUT R38, R38, 0xff, RZ, 0xc0, !PT ;  /* 0x000000ff26267812 */ /* 0x000fe400078ec0ff */
[----:B------:R-:W-:Y:S02]  /*15240*/  PRMT R51, R39, 0x7054, R42 ;  /* 0x0000705427337816 */ /* 0x000fe4000000002a */
[----:B------:R-:W-:Y:S02]  /*15250*/  LOP3.LUT R39, R37, 0xff000000, R28, 0xf8, !PT ;  /* 0xff00000025277812 */ /* 0x000fe400078ef81c */
[----:B------:R-:W-:-:S02]  /*15260*/  LOP3.LUT R40, R21, 0xff000000, R29, 0xf8, !PT ;  /* 0xff00000015287812 */ /* 0x000fc400078ef81d */
[----:B------:R-:W-:Y:S02]  /*15270*/  LOP3.LUT R47, R47, 0xff000000, R9, 0xf8, !PT ;  /* 0xff0000002f2f7812 */ /* 0x000fe400078ef809 */
[----:B------:R-:W-:Y:S02]  /*15280*/  LOP3.LUT R45, R45, 0xff000000, R8, 0xf8, !PT ;  /* 0xff0000002d2d7812 */ /* 0x000fe400078ef808 */
[-C--:B0-----:R-:W-:Y:S02]  /*15290*/  F2FP.F16.E4M3.UNPACK_B R28, R7.reuse ;  /* 0x00000007ff1c723e */ /* 0x081fe400020006ff */
[----:B------:R-:W-:Y:S02]  /*152a0*/  F2FP.F16.E4M3.UNPACK_B R29, R7.H1 ;  /* 0x00000007ff1d723e */ /* 0x000fe400030006ff */
[-C--:B------:R-:W-:Y:S02]  /*152b0*/  F2FP.F16.E4M3.UNPACK_B R7, R4.reuse ;  /* 0x00000004ff07723e */ /* 0x080fe400020006ff */
[----:B------:R-:W-:-:S02]  /*152c0*/  F2FP.F16.E4M3.UNPACK_B R8, R4.H1 ;  /* 0x00000004ff08723e */ /* 0x000fc400030006ff */
[----:B------:R-:W-:Y:S02]  /*152d0*/  PRMT R49, R38, 0x7054, R49 ;  /* 0x0000705426317816 */ /* 0x000fe40000000031 */
[-C--:B------:R-:W-:Y:S02]  /*152e0*/  F2FP.F16.E4M3.UNPACK_B R4, R6.reuse ;  /* 0x00000006ff04723e */ /* 0x080fe400020006ff */
[----:B------:R-:W-:Y:S02]  /*152f0*/  F2FP.F16.E4M3.UNPACK_B R21, R6.H1 ;  /* 0x00000006ff15723e */ /* 0x000fe400030006ff */
[----:B------:R-:W-:Y:S02]  /*15300*/  LOP3.LUT R20, R41, 0xff000000, R30, 0xf8, !PT ;  /* 0xff00000029147812 */ /* 0x000fe400078ef81e */
[----:B------:R-:W-:Y:S02]  /*15310*/  F2FP.F16.E4M3.UNPACK_B R46, R47 ;  /* 0x0000002fff2e723e */ /* 0x000fe400020006ff */
[----:B-1----:R-:W-:-:S02]  /*15320*/  F2FP.F16.E4M3.UNPACK_B R6, R25 ;  /* 0x00000019ff06723e */ /* 0x002fc400020006ff */
[----:B------:R-:W-:Y:S01]  /*15330*/  F2FP.F16.E4M3.UNPACK_B R41, R40 ;  /* 0x00000028ff29723e */ /* 0x000fe200020006ff */
[--C-:B------:R-:W-:Y:S01]  /*15340*/  HADD2.F32 R48, -RZ, R46.reuse.H0_H0 ;  /* 0x2000002eff307230 */ /* 0x100fe20000004100 */
[----:B------:R-:W-:Y:S01]  /*15350*/  LOP3.LUT R50, R49, 0xff000000, R10, 0xf8, !PT ;  /* 0xff00000031327812 */ /* 0x000fe200078ef80a */
[----:B------:R-:W-:Y:S01]  /*15360*/  HADD2.F32 R49, -RZ, R46.H1_H1 ;  /* 0x3000002eff317230 */ /* 0x000fe20000004100 */
[----:B------:R-:W-:Y:S01]  /*15370*/  LOP3.LUT R51, R51, 0xff000000, R11, 0xf8, !PT ;  /* 0xff00000033337812 */ /* 0x000fe200078ef80b */
[--C-:B------:R-:W-:Y:S01]  /*15380*/  HADD2.F32 R42, -RZ, R41.reuse.H0_H0 ;  /* 0x20000029ff2a7230 */ /* 0x100fe20000004100 */
[-C--:B------:R-:W-:Y:S01]  /*15390*/  F2FP.F16.E4M3.UNPACK_B R10, R5.reuse ;  /* 0x00000005ff0a723e */ /* 0x080fe200020006ff */
[----:B------:R-:W-:Y:S01]  /*153a0*/  HADD2.F32 R41, -RZ, R41.H1_H1 ;  /* 0x30000029ff297230 */ /* 0x000fe20000004100 */
[----:B------:R-:W-:Y:S01]  /*153b0*/  F2FP.F16.E4M3.UNPACK_B R11, R5.H1 ;  /* 0x00000005ff0b723e */ /* 0x000fe200030006ff */
[----:B------:R-:W-:Y:S01]  /*153c0*/  HADD2.F32 R5, -RZ, R6.H0_H0 ;  /* 0x20000006ff057230 */ /* 0x000fe20000004100 */
[----:B------:R-:W-:Y:S01]  /*153d0*/  LOP3.LUT R43, R43, 0xff000000, R31, 0xf8, !PT ;  /* 0xff0000002b2b7812 */ /* 0x000fe200078ef81f */
[--C-:B------:R-:W-:Y:S01]  /*153e0*/  HADD2.F32 R9, -RZ, R10.reuse.H0_H0 ;  /* 0x2000000aff097230 */ /* 0x100fe20000004100 */
[-C--:B------:R-:W-:Y:S01]  /*153f0*/  F2FP.F16.E4M3.UNPACK_B R37, R27.reuse ;  /* 0x0000001bff25723e */ /* 0x080fe200020006ff */
[----:B------:R-:W-:Y:S01]  /*15400*/  HADD2.F32 R10, -RZ, R10.H1_H1 ;  /* 0x3000000aff0a7230 */ /* 0x000fe20000004100 */
[----:B------:R-:W-:Y:S01]  /*15410*/  F2FP.F16.E4M3.UNPACK_B R38, R27.H1 ;  /* 0x0000001bff26723e */ /* 0x000fe200030006ff */
[C---:B------:R-:W-:Y:S01]  /*15420*/  FMUL.FTZ R52, R5.reuse, R48 ;  /* 0x0000003005347220 */ /* 0x040fe20000410000 */
[----:B------:R-:W-:Y:S01]  /*15430*/  F2FP.F16.E4M3.UNPACK_B R31, R26 ;  /* 0x0000001aff1f723e */ /* 0x000fe200020006ff */
[----:B------:R-:W-:Y:S01]  /*15440*/  FMUL.FTZ R27, R5, R42 ;  /* 0x0000002a051b7220 */ /* 0x000fe20000410000 */
[----:B------:R-:W-:Y:S01]  /*15450*/  F2FP.F16.E4M3.UNPACK_B R36, R26.H1 ;  /* 0x0000001aff24723e */ /* 0x000fe200030006ff */
[----:B------:R-:W-:Y:S01]  /*15460*/  HADD2.F32 R26, -RZ, R6.H1_H1 ;  /* 0x30000006ff1a7230 */ /* 0x000fe20000004100 */
[----:B------:R-:W-:Y:S01]  /*15470*/  F2FP.F16.E4M3.UNPACK_B R30, R25.H1 ;  /* 0x00000019ff1e723e */ /* 0x000fe200030006ff */
[C---:B------:R-:W-:Y:S01]  /*15480*/  FFMA.FTZ R5, R9.reuse, R42, -R52 ;  /* 0x0000002a09057223 */ /* 0x040fe20000010834 */
[----:B------:R-:W-:Y:S01]  /*15490*/  F2FP.F16.E4M3.UNPACK_B R47, R47.H1 ;  /* 0x0000002fff2f723e */ /* 0x000fe200030006ff */
[----:B------:R-:W-:Y:S01]  /*154a0*/  FFMA.FTZ R9, R9, R48, R27 ;  /* 0x0000003009097223 */ /* 0x000fe2000001001b */
[----:B------:R-:W-:Y:S01]  /*154b0*/  F2FP.F16.E4M3.UNPACK_B R40, R40.H1 ;  /* 0x00000028ff28723e */ /* 0x000fe200030006ff */
[----:B------:R-:W-:-:S02]  /*154c0*/  HADD2.F32 R27, -RZ, R30.H0_H0 ;  /* 0x2000001eff1b7230 */ /* 0x000fc40000004100 */
[C---:B------:R-:W-:Y:S01]  /*154d0*/  FMUL.FTZ R53, R26.reuse, R49 ;  /* 0x000000311a357220 */ /* 0x040fe20000410000 */
[----:B------:R-:W-:Y:S02]  /*154e0*/  HADD2.F32 R46, -RZ, R47.H0_H0 ;  /* 0x2000002fff2e7230 */ /* 0x000fe40000004100 */
[-C--:B------:R-:W-:Y:S01]  /*154f0*/  FMUL.FTZ R26, R26, R41.reuse ;  /* 0x000000291a1a7220 */ /* 0x080fe20000410000 */
[----:B------:R-:W-:Y:S02]  /*15500*/  HADD2.F32 R42, -RZ, R40.H0_H0 ;  /* 0x20000028ff2a7230 */ /* 0x000fe40000004100 */
[C---:B------:R-:W-:Y:S01]  /*15510*/  FFMA.FTZ R48, R10.reuse, R41, -R53 ;  /* 0x000000290a307223 */ /* 0x040fe20000010835 */
[----:B------:R-:W-:Y:S02]  /*15520*/  HADD2.F32 R6, -RZ, R11.H0_H0 ;  /* 0x2000000bff067230 */ /* 0x000fe40000004100 */
[C---:B------:R-:W-:Y:S01]  /*15530*/  FMUL.FTZ R55, R27.reuse, R46 ;  /* 0x0000002e1b377220 */ /* 0x040fe20000410000 */
[----:B------:R-:W-:Y:S01]  /*15540*/  FFMA.FTZ R52, R10, R49, R26 ;  /* 0x000000310a347223 */ /* 0x000fe2000001001a */
[----:B------:R-:W-:Y:S01]  /*15550*/  F2FP.F16.E4M3.UNPACK_B R41, R51 ;  /* 0x00000033ff29723e */ /* 0x000fe200020006ff */
[----:B------:R-:W-:Y:S01]  /*15560*/  FMUL.FTZ R27, R27, R42 ;  /* 0x0000002a1b1b7220 */ /* 0x000fe20000410000 */
[----:B------:R-:W-:Y:S01]  /*15570*/  F2FP.F16.E4M3.UNPACK_B R26, R43 ;  /* 0x0000002bff1a723e */ /* 0x000fe200020006ff */
[----:B------:R-:W-:-:S02]  /*15580*/  HADD2.F32 R10, -RZ, R37.H0_H0 ;  /* 0x20000025ff0a7230 */ /* 0x000fc40000004100 */
[C---:B------:R-:W-:Y:S01]  /*15590*/  FFMA.FTZ R55, R6.reuse, R42, -R55 ;  /* 0x0000002a06377223 */ /* 0x040fe20000010837 */
[----:B------:R-:W-:Y:S01]  /*155a0*/  FFMA.FTZ R46, R6, R46, R27 ;  /* 0x0000002e062e7223 */ /* 0x000fe2000001001b */
[----:B------:R-:W-:Y:S01]  /*155b0*/  HADD2.F32 R49, -RZ, R41.H0_H0 ;  /* 0x20000029ff317230 */ /* 0x000fe20000004100 */
[----:B------:R-:W-:Y:S01]  /*155c0*/  F2FP.F16.E4M3.UNPACK_B R51, R51.H1 ;  /* 0x00000033ff33723e */ /* 0x000fe200030006ff */
[----:B------:R-:W-:Y:S01]  /*155d0*/  HADD2.F32 R27, -RZ, R26.H0_H0 ;  /* 0x2000001aff1b7230 */ /* 0x000fe20000004100 */
[----:B------:R-:W-:Y:S01]  /*155e0*/  F2FP.F16.E4M3.UNPACK_B R43, R43.H1 ;  /* 0x0000002bff2b723e */ /* 0x000fe200030006ff */
[----:B------:R-:W-:Y:S02]  /*155f0*/  HADD2.F32 R47, -RZ, R47.H1_H1 ;  /* 0x3000002fff2f7230 */ /* 0x000fe40000004100 */
[C---:B------:R-:W-:Y:S01]  /*15600*/  FMUL.FTZ R53, R10.reuse, R49 ;  /* 0x000000310a357220 */ /* 0x040fe20000410000 */
[----:B------:R-:W-:Y:S02]  /*15610*/  HADD2.F32 R30, -RZ, R30.H1_H1 ;  /* 0x3000001eff1e7230 */ /* 0x000fe40000004100 */
[----:B------:R-:W-:Y:S01]  /*15620*/  FMUL.FTZ R10, R10, R27 ;  /* 0x0000001b0a0a7220 */ /* 0x000fe20000410000 */
[----:B------:R-:W-:Y:S01]  /*15630*/  HADD2.F32 R40, -RZ, R40.H1_H1 ;  /* 0x30000028ff287230 */ /* 0x000fe20000004100 */
[----:B------:R-:W-:Y:S01]  /*15640*/  F2FP.F16.E4M3.UNPACK_B R25, R24 ;  /* 0x00000018ff19723e */ /* 0x000fe200020006ff */
[----:B------:R-:W-:-:S02]  /*15650*/  HADD2.F32 R6, -RZ, R28.H0_H0 ;  /* 0x2000001cff067230 */ /* 0x000fc40000004100 */
[C---:B------:R-:W-:Y:S01]  /*15660*/  FMUL.FTZ R42, R30.reuse, R47 ;  /* 0x0000002f1e2a7220 */ /* 0x040fe20000410000 */
[----:B------:R-:W-:Y:S02]  /*15670*/  HADD2.F32 R11, -RZ, R11.H1_H1 ;  /* 0x3000000bff0b7230 */ /* 0x000fe40000004100 */
[-C--:B------:R-:W-:Y:S01]  /*15680*/  FMUL.FTZ R30, R30, R40.reuse ;  /* 0x000000281e1e7220 */ /* 0x080fe20000410000 */
[----:B------:R-:W-:Y:S02]  /*15690*/  HADD2.F32 R26, -RZ, R26.H1_H1 ;  /* 0x3000001aff1a7230 */ /* 0x000fe40000004100 */
[C---:B------:R-:W-:Y:S01]  /*156a0*/  FFMA.FTZ R53, R6.reuse, R27, -R53 ;  /* 0x0000001b06357223 */ /* 0x040fe20000010835 */
[----:B------:R-:W-:Y:S01]  /*156b0*/  FFMA.FTZ R49, R6, R49, R10 ;  /* 0x0000003106317223 */ /* 0x000fe2000001000a */
[----:B------:R-:W-:Y:S02]  /*156c0*/  HADD2.F32 R41, -RZ, R41.H1_H1 ;  /* 0x30000029ff297230 */ /* 0x000fe40000004100 */
[----:B------:R-:W-:Y:S01]  /*156d0*/  FFMA.FTZ R42, R11, R40, -R42 ;  /* 0x000000280b2a7223 */ /* 0x000fe2000001082a */
[----:B------:R-:W-:-:S02]  /*156e0*/  HADD2.F32 R37, -RZ, R37.H1_H1 ;  /* 0x30000025ff257230 */ /* 0x000fc40000004100 */
[----:B------:R-:W-:Y:S01]  /*156f0*/  FFMA.FTZ R47, R11, R47, R30 ;  /* 0x0000002f0b2f7223 */ /* 0x000fe2000001001e */
[----:B------:R-:W-:Y:S01]  /*15700*/  HADD2.F32 R27, -RZ, R51.H0_H0 ;  /* 0x20000033ff1b7230 */ /* 0x000fe20000004100 */
[----:B------:R-:W-:Y:S01]  /*15710*/  F2FP.F16.E4M3.UNPACK_B R24, R24.H1 ;  /* 0x00000018ff18723e */ /* 0x000fe200030006ff */
[----:B------:R-:W-:Y:S02]  /*15720*/  HADD2.F32 R10, -RZ, R38.H0_H0 ;  /* 0x20000026ff0a7230 */ /* 0x000fe40000004100 */
[C---:B------:R-:W-:Y:S01]  /*15730*/  FMUL.FTZ R57, R37.reuse, R41 ;  /* 0x0000002925397220 */ /* 0x040fe20000410000 */
[----:B------:R-:W-:Y:S02]  /*15740*/  HADD2.F32 R28, -RZ, R28.H1_H1 ;  /* 0x3000001cff1c7230 */ /* 0x000fe40000004100 */
[----:B------:R-:W-:Y:S01]  /*15750*/  FMUL.FTZ R30, R37, R26 ;  /* 0x0000001a251e7220 */ /* 0x000fe20000410000 */
[----:B------:R-:W-:Y:S02]  /*15760*/  HADD2.F32 R11, -RZ, R43.H0_H0 ;  /* 0x2000002bff0b7230 */ /* 0x000fe40000004100 */
[----:B------:R-:W-:Y:S01]  /*15770*/  FMUL.FTZ R37, R10, R27 ;  /* 0x0000001b0a257220 */ /* 0x000fe20000410000 */
[----:B------:R-:W-:-:S02]  /*15780*/  HADD2.F32 R6, -RZ, R29.H0_H0 ;  /* 0x2000001dff067230 */ /* 0x000fc40000004100 */
[----:B------:R-:W-:Y:S01]  /*15790*/  FFMA.FTZ R40, R28, R26, -R57 ;  /* 0x0000001a1c287223 */ /* 0x000fe20000010839 */
[----:B------:R-:W-:Y:S01]  /*157a0*/  F2FP.F16.E4M3.UNPACK_B R26, R45.H1 ;  /* 0x0000002dff1a723e */ /* 0x000fe200030006ff */
[-C--:B------:R-:W-:Y:S01]  /*157b0*/  FMUL.FTZ R10, R10, R11.reuse ;  /* 0x0000000b0a0a7220 */ /* 0x080fe20000410000 */
[----:B------:R-:W-:Y:S02]  /*157c0*/  HADD2.F32 R51, -RZ, R51.H1_H1 ;  /* 0x30000033ff337230 */ /* 0x000fe40000004100 */
[----:B------:R-:W-:Y:S01]  /*157d0*/  FFMA.FTZ R56, R6, R11, -R37 ;  /* 0x0000000b06387223 */ /* 0x000fe20000010825 */
[----:B------:R-:W-:Y:S01]  /*157e0*/  HADD2.F32 R38, -RZ, R38.H1_H1 ;  /* 0x30000026ff267230 */ /* 0x000fe20000004100 */
[----:B------:R-:W-:Y:S01]  /*157f0*/  F2FP.F16.E4M3.UNPACK_B R11, R39.H1 ;  /* 0x00000027ff0b723e */ /* 0x000fe200030006ff */
[----:B------:R-:W-:Y:S02]  /*15800*/  HADD2.F32 R43, -RZ, R43.H1_H1 ;  /* 0x3000002bff2b7230 */ /* 0x000fe40000004100 */
[----:B------:R-:W-:Y:S01]  /*15810*/  FFMA.FTZ R54, R28, R41, R30 ;  /* 0x000000291c367223 */ /* 0x000fe2000001001e */
[----:B------:R-:W-:Y:S01]  /*15820*/  FFMA.FTZ R57, R6, R27, R10 ;  /* 0x0000001b06397223 */ /* 0x000fe2000001000a */
[----:B------:R-:W-:-:S02]  /*15830*/  HADD2.F32 R29, -RZ, R29.H1_H1 ;  /* 0x3000001dff1d7230 */ /* 0x000fc40000004100 */
[C---:B------:R-:W-:Y:S01]  /*15840*/  FMUL.FTZ R28, R38.reuse, R51 ;  /* 0x00000033261c7220 */ /* 0x040fe20000410000 */
[----:B------:R-:W-:Y:S02]  /*15850*/  HADD2.F32 R37, -RZ, R26.H0_H0 ;  /* 0x2000001aff257230 */ /* 0x000fe40000004100 */
[-C--:B------:R-:W-:Y:S01]  /*15860*/  FMUL.FTZ R38, R38, R43.reuse ;  /* 0x0000002b26267220 */ /* 0x080fe20000410000 */
[----:B------:R-:W-:Y:S02]  /*15870*/  HADD2.F32 R10, -RZ, R24.H0_H0 ;  /* 0x20000018ff0a7230 */ /* 0x000fe40000004100 */
[C---:B------:R-:W-:Y:S01]  /*15880*/  FFMA.FTZ R59, R29.reuse, R43, -R28 ;  /* 0x0000002b1d3b7223 */ /* 0x040fe2000001081c */
[----:B------:R-:W-:Y:S02]  /*15890*/  HADD2.F32 R27, -RZ, R11.H0_H0 ;  /* 0x2000000bff1b7230 */ /* 0x000fe40000004100 */
[----:B------:R-:W-:Y:S01]  /*158a0*/  FFMA.FTZ R58, R29, R51, R38 ;  /* 0x000000331d3a7223 */ /* 0x000fe20000010026 */
[----:B------:R-:W-:-:S02]  /*158b0*/  HADD2.F32 R6, -RZ, R8.H0_H0 ;  /* 0x20000008ff067230 */ /* 0x000fc40000004100 */
[C---:B------:R-:W-:Y:S01]  /*158c0*/  FMUL.FTZ R41, R10.reuse, R37 ;  /* 0x000000250a297220 */ /* 0x040fe20000410000 */
[----:B------:R-:W-:Y:S02]  /*158d0*/  HADD2.F32 R29, -RZ, R26.H1_H1 ;  /* 0x3000001aff1d7230 */ /* 0x000fe40000004100 */
[----:B------:R-:W-:Y:S01]  /*158e0*/  FMUL.FTZ R10, R10, R27 ;  /* 0x0000001b0a0a7220 */ /* 0x000fe20000410000 */
[----:B------:R-:W-:Y:S01]  /*158f0*/  HADD2.F32 R24, -RZ, R24.H1_H1 ;  /* 0x30000018ff187230 */ /* 0x000fe20000004100 */
[----:B------:R-:W-:Y:S01]  /*15900*/  F2FP.F16.E4M3.UNPACK_B R45, R45 ;  /* 0x0000002dff2d723e */ /* 0x000fe200020006ff */
[----:B------:R-:W-:Y:S02]  /*15910*/  HADD2.F32 R11, -RZ, R11.H1_H1 ;  /* 0x3000000bff0b7230 */ /* 0x000fe40000004100 */
[----:B------:R-:W-:Y:S01]  /*15920*/  FFMA.FTZ R28, R6, R37, R10 ;  /* 0x00000025061c7223 */ /* 0x000fe2000001000a */
[----:B------:R-:W-:Y:S01]  /*15930*/  HADD2.F32 R8, -RZ, R8.H1_H1 ;  /* 0x30000008ff087230 */ /* 0x000fe20000004100 */
[----:B------:R-:W-:Y:S01]  /*15940*/  F2FP.F16.E4M3.UNPACK_B R39, R39 ;  /* 0x00000027ff27723e */ /* 0x000fe200020006ff */
[----:B------:R-:W-:Y:S01]  /*15950*/  FMUL.FTZ R37, R24, R29 ;  /* 0x0000001d18257220 */ /* 0x000fe20000410000 */
[----:B------:R-:W-:Y:S01]  /*15960*/  FFMA.FTZ R41, R6, R27, -R41 ;  /* 0x0000001b06297223 */ /* 0x000fe20000010829 */
[----:B------:R-:W-:Y:S01]  /*15970*/  FMUL.FTZ R24, R24, R11 ;  /* 0x0000000b18187220 */ /* 0x000fe20000410000 */
[----:B------:R-:W-:-:S02]  /*15980*/  HADD2.F32 R27, -RZ, R45.H0_H0 ;  /* 0x2000002dff1b7230 */ /* 0x000fc40000004100 */
[C---:B------:R-:W-:Y:S01]  /*15990*/  FFMA.FTZ R30, R8.reuse, R11, -R37 ;  /* 0x0000000b081e7223 */ /* 0x040fe20000010825 */
[----:B------:R-:W-:Y:S02]  /*159a0*/  HADD2.F32 R10, -RZ, R25.H0_H0 ;  /* 0x20000019ff0a7230 */ /* 0x000fe40000004100 */
[----:B------:R-:W-:Y:S01]  /*159b0*/  FFMA.FTZ R43, R8, R29, R24 ;  /* 0x0000001d082b7223 */ /* 0x000fe20000010018 */
[----:B------:R-:W-:Y:S01]  /*159c0*/  HADD2.F32 R11, -RZ, R39.H0_H0 ;  /* 0x20000027ff0b7230 */ /* 0x000fe20000004100 */
[----:B------:R-:W-:Y:S01]  /*159d0*/  F2FP.SATFINITE.E4M3.F32.PACK_AB_MERGE_C R42, R42, R55, RZ ;  /* 0x000000372a2a723e */ /* 0x000fe200048070ff */
        /* <DEDUP_REMOVED lines=8> */
[----:B------:R-:W-:Y:S01]  /*15a60*/  HADD2.F32 R7, -RZ, R7.H1_H1 ;  /* 0x30000007ff077230 */ /* 0x000fe20000004100 */
[----:B------:R-:W-:Y:S01]  /*15a70*/  F2FP.F16.E4M3.UNPACK_B R11, R50.H1 ;  /* 0x00000032ff0b723e */ /* 0x000fe200030006ff */
[C---:B------:R-:W-:Y:S01]  /*15a80*/  FMUL.FTZ R10, R25.reuse, R24 ;  /* 0x00000018190a7220 */ /* 0x040fe20000410000 */
[----:B------:R-:W-:Y:S01]  /*15a90*/  F2FP.F16.E4M3.UNPACK_B R6, R20.H1 ;  /* 0x00000014ff06723e */ /* 0x000fe200030006ff */
[----:B------:R-:W-:Y:S01]  /*15aa0*/  FMUL.FTZ R27, R25, R8 ;  /* 0x00000008191b7220 */ /* 0x000fe20000410000 */
[----:B------:R-:W-:Y:S01]  /*15ab0*/  F2FP.F16.E4M3.UNPACK_B R50, R50 ;  /* 0x00000032ff32723e */ /* 0x000fe200020006ff */
[----:B------:R-:W-:Y:S01]  /*15ac0*/  FFMA.FTZ R26, R7, R8, -R10 ;  /* 0x00000008071a7223 */ /* 0x000fe2000001080a */
[----:B------:R-:W-:-:S02]  /*15ad0*/  HADD2.F32 R25, -RZ, R11.H0_H0 ;  /* 0x2000000bff197230 */ /* 0x000fc40000004100 */
[----:B------:R-:W-:Y:S01]  /*15ae0*/  FFMA.FTZ R24, R7, R24, R27 ;  /* 0x0000001807187223 */ /* 0x000fe2000001001b */
[----:B------:R-:W-:Y:S01]  /*15af0*/  HADD2.F32 R8, -RZ, R36.H0_H0 ;  /* 0x20000024ff087230 */ /* 0x000fe20000004100 */
[----:B------:R-:W-:Y:S01]  /*15b00*/  F2FP.F16.E4M3.UNPACK_B R20, R20 ;  /* 0x00000014ff14723e */ /* 0x000fe200020006ff */
[----:B------:R-:W-:Y:S01]  /*15b10*/  HADD2.F32 R7, -RZ, R6.H0_H0 ;  /* 0x20000006ff077230 */ /* 0x000fe20000004100 */
[----:B------:R-:W-:Y:S01]  /*15b20*/  F2FP.SATFINITE.E4M3.F32.PACK_AB_MERGE_C R46, R47, R46, RZ ;  /* 0x0000002e2f2e723e */ /* 0x000fe200048070ff */
[----:B------:R-:W-:Y:S02]  /*15b30*/  HADD2.F32 R11, -RZ, R11.H1_H1 ;  /* 0x3000000bff0b7230 */ /* 0x000fe40000004100 */
[C---:B------:R-:W-:Y:S01]  /*15b40*/  FMUL.FTZ R27, R8.reuse, R25 ;  /* 0x00000019081b7220 */ /* 0x040fe20000410000 */
[----:B------:R-:W-:Y:S02]  /*15b50*/  HADD2.F32 R36, -RZ, R36.H1_H1 ;  /* 0x30000024ff247230 */ /* 0x000fe40000004100 */
[----:B------:R-:W-:Y:S01]  /*15b60*/  FMUL.FTZ R39, R8, R7 ;  /* 0x0000000708277220 */ /* 0x000fe20000410000 */
[----:B------:R-:W-:Y:S01]  /*15b70*/  HADD2.F32 R10, -RZ, R6.H1_H1 ;  /* 0x30000006ff0a7230 */ /* 0x000fe20000004100 */
[----:B------:R-:W-:Y:S01]  /*15b80*/  F2FP.SATFINITE.E4M3.F32.PACK_AB_MERGE_C R5, R48, R5, R42 ;  /* 0x000000053005723e */ /* 0x000fe2000480702a */
[----:B------:R-:W-:-:S02]  /*15b90*/  HADD2.F32 R6, -RZ, R21.H0_H0 ;  /* 0x20000015ff067230 */ /* 0x000fc40000004100 */
[C---:B------:R-:W-:Y:S01]  /*15ba0*/  FMUL.FTZ R8, R36.reuse, R11 ;  /* 0x0000000b24087220 */ /* 0x040fe20000410000 */
[----:B------:R-:W-:Y:S02]  /*15bb0*/  HADD2.F32 R21, -RZ, R21.H1_H1 ;  /* 0x30000015ff157230 */ /* 0x000fe40000004100 */
[-C--:B------:R-:W-:Y:S01]  /*15bc0*/  FMUL.FTZ R38, R36, R10.reuse ;  /* 0x0000000a24267220 */ /* 0x080fe20000410000 */
[----:B------:R-:W-:Y:S01]  /*15bd0*/  F2FP.SATFINITE.E4M3.F32.PACK_AB_MERGE_C R9, R52, R9, R46 ;  /* 0x000000093409723e */ /* 0x000fe2000480702e */
[C---:B------:R-:W-:Y:S01]  /*15be0*/  FFMA.FTZ R27, R6.reuse, R7, -R27 ;  /* 0x00000007061b7223 */ /* 0x040fe2000001081b */
[----:B------:R-:W-:Y:S02]  /*15bf0*/  HADD2.F32 R7, -RZ, R31.H0_H0 ;  /* 0x2000001fff077230 */ /* 0x000fe40000004100 */
[----:B------:R-:W-:Y:S01]  /*15c00*/  FFMA.FTZ R36, R21, R10, -R8 ;  /* 0x0000000a15247223 */ /* 0x000fe20000010808 */
[----:B------:R-:W-:Y:S02]  /*15c10*/  HADD2.F32 R10, -RZ, R50.H0_H0 ;  /* 0x20000032ff0a7230 */ /* 0x000fe40000004100 */
[----:B------:R-:W-:Y:S01]  /*15c20*/  FFMA.FTZ R39, R6, R25, R39 ;  /* 0x0000001906277223 */ /* 0x000fe20000010027 */
[----:B------:R-:W-:-:S02]  /*15c30*/  HADD2.F32 R8, -RZ, R20.H0_H0 ;  /* 0x20000014ff087230 */ /* 0x000fc40000004100 */
[----:B------:R-:W-:Y:S01]  /*15c40*/  FFMA.FTZ R38, R21, R11, R38 ;  /* 0x0000000b15267223 */ /* 0x000fe20000010026 */
[----:B------:R-:W-:Y:S02]  /*15c50*/  HADD2.F32 R50, -RZ, R50.H1_H1 ;  /* 0x30000032ff327230 */ /* 0x000fe40000004100 */
[C---:B------:R-:W-:Y:S01]  /*15c60*/  FMUL.FTZ R11, R7.reuse, R10 ;  /* 0x0000000a070b7220 */ /* 0x040fe20000410000 */
[----:B------:R-:W-:Y:S02]  /*15c70*/  HADD2.F32 R31, -RZ, R31.H1_H1 ;  /* 0x3000001fff1f7230 */ /* 0x000fe40000004100 */
[----:B------:R-:W-:Y:S01]  /*15c80*/  FMUL.FTZ R7, R7, R8 ;  /* 0x0000000807077220 */ /* 0x000fe20000410000 */
[----:B------:R-:W-:Y:S01]  /*15c90*/  HADD2.F32 R20, -RZ, R20.H1_H1 ;  /* 0x30000014ff147230 */ /* 0x000fe20000004100 */
[----:B------:R-:W-:Y:S01]  /*15ca0*/  F2FP.SATFINITE.E4M3.F32.PACK_AB_MERGE_C R27, R36, R27, RZ ;  /* 0x0000001b241b723e */ /* 0x000fe200048070ff */
[--C-:B------:R-:W-:Y:S02]  /*15cb0*/  HADD2.F32 R6, -RZ, R4.reuse.H0_H0 ;  /* 0x20000004ff067230 */ /* 0x100fe40000004100 */
[----:B------:R-:W-:Y:S01]  /*15cc0*/  FMUL.FTZ R25, R31, R50 ;  /* 0x000000321f197220 */ /* 0x000fe20000410000 */
[----:B------:R-:W-:-:S02]  /*15cd0*/  HADD2.F32 R4, -RZ, R4.H1_H1 ;  /* 0x30000004ff047230 */ /* 0x000fc40000004100 */
[----:B------:R-:W-:Y:S01]  /*15ce0*/  FMUL.FTZ R31, R31, R20 ;  /* 0x000000141f1f7220 */ /* 0x000fe20000410000 */
[----:B------:R-:W-:Y:S01]  /*15cf0*/  F2FP.SATFINITE.E4M3.F32.PACK_AB_MERGE_C R38, R38, R39, RZ ;  /* 0x000000272626723e */ /* 0x000fe200048070ff */
[C---:B------:R-:W-:Y:S01]  /*15d00*/  FFMA.FTZ R21, R6.reuse, R8, -R11 ;  /* 0x0000000806157223 */ /* 0x040fe2000001080b */
[----:B------:R-:W-:Y:S01]  /*15d10*/  FFMA.FTZ R10, R6, R10, R7 ;  /* 0x0000000a060a7223 */ /* 0x000fe20000010007 */
[C---:B------:R-:W-:Y:S01]  /*15d20*/  FFMA.FTZ R6, R4.reuse, R20, -R25 ;  /* 0x0000001404067223 */ /* 0x040fe20000010819 */
[----:B------:R-:W-:Y:S01]  /*15d30*/  FFMA.FTZ R31, R4, R50, R31 ;  /* 0x00000032041f7223 */ /* 0x000fe2000001001f */
[----:B------:R-:W-:Y:S02]  /*15d40*/  F2FP.SATFINITE.E4M3.F32.PACK_AB_MERGE_C R7, R59, R56, RZ ;  /* 0x000000383b07723e */ /* 0x000fe400048070ff */
[----:B------:R-:W-:Y:S02]  /*15d50*/  F2FP.SATFINITE.E4M3.F32.PACK_AB_MERGE_C R4, R30, R41, RZ ;  /* 0x000000291e04723e */ /* 0x000fe400048070ff */
[----:B------:R-:W-:-:S02]  /*15d60*/  F2FP.SATFINITE.E4M3.F32.PACK_AB_MERGE_C R11, R58, R57, RZ ;  /* 0x000000393a0b723e */ /* 0x000fc400048070ff */
[----:B------:R-:W-:Y:S02]  /*15d70*/  F2FP.SATFINITE.E4M3.F32.PACK_AB_MERGE_C R8, R43, R28, RZ ;  /* 0x0000001c2b08723e */ /* 0x000fe400048070ff */
        /* <DEDUP_REMOVED lines=8> */
.L_x_615:
[----:B------:R-:W-:Y:S05]  /*15e00*/  BSYNC B1 ;  /* 0x0000000000017941 */ /* 0x000fea0003800000 */
.L_x_614:
[----:B------:R-:W-:Y:S05]  /*15e10*/  @P2 BRA `(.L_x_596) ;  /* 0x0000000c00d82947 */ /* 0x000fea0003800000 */
[----:B0--3-5:R-:W-:Y:S02]  /*15e20*/  SHF.R.U32.HI R4, RZ, 0x8, R32 ;  /* 0x00000008ff047819 */ /* 0x029fe40000011620 */
[----:B------:R-:W-:Y:S02]  /*15e30*/  LOP3.LUT R0, R32, 0xff, RZ, 0xc0, !PT ;  /* 0x000000ff20007812 */ /* 0x000fe400078ec0ff */
[----:B------:R-:W-:Y:S02]  /*15e40*/  SHF.R.U32.HI R8, RZ, 0x8, R34 ;  /* 0x00000008ff087819 */ /* 0x000fe40000011622 */
[----:B------:R-:W-:Y:S02]  /*15e50*/  LOP3.LUT R5, R4, 0xff, RZ, 0xc0, !PT ;  /* 0x000000ff04057812 */ /* 0x000fe400078ec0ff */
[----:B------:R-:W-:Y:S02]  /*15e60*/  LEA.HI R3, R3, R224, RZ, 0x1c ;  /* 0x000000e003037211 */ /* 0x000fe400078fe0ff */
[----:B------:R-:W-:-:S02]  /*15e70*/  LOP3.LUT R4, R34, 0xff, RZ, 0xc0, !PT ;  /* 0x000000ff22047812 */ /* 0x000fc400078ec0ff */
[----:B------:R-:W-:Y:S02]  /*15e80*/  LOP3.LUT R9, R8, 0xff, RZ, 0xc0, !PT ;  /* 0x000000ff08097812 */ /* 0x000fe400078ec0ff */
[----:B--2---:R-:W-:Y:S02]  /*15e90*/  PRMT R21, R5, 0x7604, R0 ;  /* 0x0000760405157816 */ /* 0x004fe40000000000 */
[----:B------:R-:W-:Y:S02]  /*15ea0*/  SHF.R.S32.HI R0, RZ, 0x1f, R3 ;  /* 0x0000001fff007819 */ /* 0x000fe40000011403 */
[----:B------:R-:W-:Y:S02]  /*15eb0*/  PRMT R25, R9, 0x7604, R4 ;  /* 0x0000760409197816 */ /* 0x000fe40000000004 */
[----:B------:R-:W-:Y:S01]  /*15ec0*/  LEA.HI R4, R0, R3, RZ, 0x2 ;  /* 0x0000000300047211 */ /* 0x000fe200078f10ff */
[----:B------:R-:W-:Y:S01]  /*15ed0*/  IMAD.SHL.U32 R0, R3, 0x10, RZ ;  /* 0x0000001003007824 */ /* 0x000fe200078e00ff */
[----:B------:R-:W-:-:S02]  /*15ee0*/  SHF.R.U32.HI R7, RZ, 0x8, R33 ;  /* 0x00000008ff077819 */ /* 0x000fc40000011621 */
[----:B------:R-:W-:Y:S01]  /*15ef0*/  LOP3.LUT R6, R33, 0xff, RZ, 0xc0, !PT ;  /* 0x000000ff21067812 */ /* 0x000fe200078ec0ff */
[----:B------:R-:W-:Y:S01]  /*15f00*/  IMAD.SHL.U32 R4, R4, 0x800, RZ ;  /* 0x0000080004047824 */ /* 0x000fe200078e00ff */
[----:B------:R-:W-:Y:S02]  /*15f10*/  LOP3.LUT R3, R175, 0x30, R0, 0xf8, !PT ;  /* 0x00000030af037812 */ /* 0x000fe400078ef800 */
[----:B------:R-:W-:Y:S02]  /*15f20*/  LOP3.LUT R7, R7, 0xff, RZ, 0xc0, !PT ;  /* 0x000000ff07077812 */ /* 0x000fe400078ec0ff */
[----:B------:R-:W-:Y:S02]  /*15f30*/  SHF.R.U32.HI R8, RZ, 0x8, R12 ;  /* 0x00000008ff087819 */ /* 0x000fe4000001160c */
[----:B------:R-:W-:Y:S02]  /*15f40*/  LOP3.LUT R3, R3, R196, RZ, 0x3c, !PT ;  /* 0x000000c403037212 */ /* 0x000fe400078e3cff */
[----:B------:R-:W-:-:S02]  /*15f50*/  LOP3.LUT R0, R4, 0xffffe000, RZ, 0xc0, !PT ;  /* 0xffffe00004007812 */ /* 0x000fc400078ec0ff */
[----:B------:R-:W-:Y:S02]  /*15f60*/  PRMT R20, R7, 0x7604, R6 ;  /* 0x0000760407147816 */ /* 0x000fe40000000006 */
[----:B------:R-:W-:Y:S02]  /*15f70*/  LOP3.LUT R7, R12, 0xff, RZ, 0xc0, !PT ;  /* 0x000000ff0c077812 */ /* 0x000fe400078ec0ff */
[----:B------:R-:W-:Y:S02]  /*15f80*/  LOP3.LUT R8, R8, 0xff, RZ, 0xc0, !PT ;  /* 0x000000ff08087812 */ /* 0x000fe400078ec0ff */
[----:B------:R-:W-:Y:S02]  /*15f90*/  IADD3 R3, R3, R197, R0 ;  /* 0x000000c503037210 */ /* 0x000fe40007ffe000 */
[----:B------:R-:W-:Y:S02]  /*15fa0*/  PRMT R31, R8, 0x7604, R7 ;  /* 0x00007604081f7816 */ /* 0x000fe40000000007 */
[----:B------:R-:W-:Y:S01]  /*15fb0*/  SHF.R.U32.HI R6, RZ, 0x8, R35 ;  /* 0x00000008ff067819 */ /* 0x000fe20000011623 */
[----:B------:R-:W-:Y:S01]  /*15fc0*/  IMAD.IADD R0, R16, 0x1, R3 ;  /* 0x0000000110007824 */ /* 0x000fe200078e0203 */
[----:B------:R-:W-:-:S02]  /*15fd0*/  SHF.R.U32.HI R8, RZ, 0x8, R13 ;  /* 0x00000008ff087819 */ /* 0x000fc4000001160d */
[----:B------:R-:W-:Y:S02]  /*15fe0*/  LOP3.LUT R5, R35, 0xff, RZ, 0xc0, !PT ;  /* 0x000000ff23057812 */ /* 0x000fe400078ec0ff */
[----:B------:R-:W-:Y:S02]  /*15ff0*/  LOP3.LUT R6, R6, 0xff, RZ, 0xc0, !PT ;  /* 0x000000ff06067812 */ /* 0x000fe400078ec0ff */
[----:B------:R-:W-:Y:S02]  /*16000*/  LOP3.LUT R3, R8, 0xff, RZ, 0xc0, !PT ;  /* 0x000000ff08037812 */ /* 0x000fe400078ec0ff */
[----:B------:R-:W0:Y:S01]  /*16010*/  LDS.128 R8, [R0+0x14400] ;  /* 0x0144000000087984 */ /* 0x000e220000000c00 */
[----:B------:R-:W-:Y:S02]  /*16020*/  PRMT R24, R6, 0x7604, R5 ;  /* 0x0000760406187816 */ /* 0x000fe40000000005 */
[----:B------:R-:W-:Y:S01]  /*16030*/  SHF.R.U32.HI R30, RZ, 0x8, R15 ;  /* 0x00000008ff1e7819 */ /* 0x000fe2000001160f */
[----:B------:R-:W2:Y:S01]  /*16040*/  LDS.128 R4, [R231+0x14400] ;  /* 0x01440000e7047984 */ /* 0x000ea20000000c00 */
[----:B------:R-:W-:-:S02]  /*16050*/  LOP3.LUT R29, R15, 0xff, RZ, 0xc0, !PT ;  /* 0x000000ff0f1d7812 */ /* 0x000fc400078ec0ff */
[----:B------:R-:W-:Y:S02]  /*16060*/  LOP3.LUT R30, R30, 0xff, RZ, 0xc0, !PT ;  /* 0x000000ff1e1e7812 */ /* 0x000fe400078ec0ff */
[----:B------:R-:W-:Y:S02]  /*16070*/  SHF.R.U32.HI R28, RZ, 0x8, R14 ;  /* 0x00000008ff1c7819 */ /* 0x000fe4000001160e */
[----:B------:R-:W-:Y:S02]  /*16080*/  LOP3.LUT R26, R13, 0xff, RZ, 0xc0, !PT ;  /* 0x000000ff0d1a7812 */ /* 0x000fe400078ec0ff */
[----:B------:R-:W-:Y:S02]  /*16090*/  PRMT R30, R30, 0x7604, R29 ;  /* 0x000076041e1e7816 */ /* 0x000fe4000000001d */
[----:B------:R-:W-:Y:S02]  /*160a0*/  SHF.R.U32.HI R29, RZ, 0x10, R13 ;  /* 0x00000010ff1d7819 */ /* 0x000fe4000001160d */
[----:B------:R-:W-:-:S02]  /*160b0*/  LOP3.LUT R27, R14, 0xff, RZ, 0xc0, !PT ;  /* 0x000000ff0e1b7812 */ /* 0x000fc400078ec0ff */
[----:B------:R-:W-:Y:S01]  /*160c0*/  LOP3.LUT R28, R28, 0xff, RZ, 0xc0, !PT ;  /* 0x000000ff1c1c7812 */ /* 0x000fe200078ec0ff */
[----:B------:R-:W-:Y:S01]  /*160d0*/  IMAD.U32 R29, R29, 0x10000, RZ ;  /* 0x000100001d1d7824 */ /* 0x000fe200078e00ff */
[----:B------:R-:W-:Y:S02]  /*160e0*/  PRMT R26, R3, 0x7604, R26 ;  /* 0x00007604031a7816 */ /* 0x000fe4000000001a */
[----:B------:R-:W-:Y:S02]  /*160f0*/  SHF.R.U32.HI R3, RZ, 0x10, R33 ;  /* 0x00000010ff037819 */ /* 0x000fe40000011621 */
[----:B-1----:R-:W-:Y:S02]  /*16100*/  PRMT R39, R28, 0x7604, R27 ;  /* 0x000076041c277816 */ /* 0x002fe4000000001b */
[----:B------:R-:W-:Y:S02]  /*16110*/  SHF.R.U32.HI R27, RZ, 0x10, R35 ;  /* 0x00000010ff1b7819 */ /* 0x000fe40000011623 */
[----:B------:R-:W-:-:S02]  /*16120*/  SHF.L.U32 R3, R3, 0x10, RZ ;  /* 0x0000001003037819 */ /* 0x000fc400000006ff */
[----:B------:R-:W-:Y:S01]  /*16130*/  SHF.R.U32.HI R41, RZ, 0x10, R15 ;  /* 0x00000010ff297819 */ /* 0x000fe2000001160f */
[----:B------:R-:W-:Y:S01]  /*16140*/  IMAD.U32 R27, R27, 0x10000, RZ ;  /* 0x000100001b1b7824 */ /* 0x000fe200078e00ff */
[--C-:B------:R-:W-:Y:S02]  /*16150*/  LOP3.LUT R21, R21, 0xff0000, R32.reuse, 0xf8, !PT ;  /* 0x00ff000015157812 */ /* 0x100fe400078ef820 */
[----:B------:R-:W-:Y:S01]  /*16160*/  LOP3.LUT R37, R26, 0xff0000, R29, 0xf8, !PT ;  /* 0x00ff00001a257812 */ /* 0x000fe200078ef81d */
[----:B------:R-:W-:Y:S01]  /*16170*/  IMAD.U32 R41, R41, 0x10000, RZ ;  /* 0x0001000029297824 */ /* 0x000fe200078e00ff */
[----:B------:R-:W-:Y:S02]  /*16180*/  LOP3.LUT R3, R20, 0xff0000, R3, 0xf8, !PT ;  /* 0x00ff000014037812 */ /* 0x000fe400078ef803 */
[----:B------:R-:W-:Y:S02]  /*16190*/  LOP3.LUT R29, R21, 0xff000000, R32, 0xf8, !PT ;  /* 0xff000000151d7812 */ /* 0x000fe400078ef820 */
[----:B------:R-:W-:-:S02]  /*161a0*/  LOP3.LUT R37, R37, 0xff000000, R13, 0xf8, !PT ;  /* 0xff00000025257812 */ /* 0x000fc400078ef80d */
[----:B------:R-:W-:Y:S02]  /*161b0*/  LOP3.LUT R25, R25, 0xff0000, R34, 0xf8, !PT ;  /* 0x00ff000019197812 */ /* 0x000fe400078ef822 */
[----:B------:R-:W-:Y:S02]  /*161c0*/  LOP3.LUT R32, R3, 0xff000000, R33, 0xf8, !PT ;  /* 0xff00000003207812 */ /* 0x000fe400078ef821 */
[----:B------:R-:W-:Y:S02]  /*161d0*/  LOP3.LUT R27, R24, 0xff0000, R27, 0xf8, !PT ;  /* 0x00ff0000181b7812 */ /* 0x000fe400078ef81b */
[----:B------:R-:W-:Y:S02]  /*161e0*/  LOP3.LUT R31, R31, 0xff0000, R12, 0xf8, !PT ;  /* 0x00ff00001f1f7812 */ /* 0x000fe400078ef80c */
[----:B------:R-:W-:Y:S02]  /*161f0*/  LOP3.LUT R41, R30, 0xff0000, R41, 0xf8, !PT ;  /* 0x00ff00001e297812 */ /* 0x000fe400078ef829 */
[----:B------:R-:W-:-:S02]  /*16200*/  F2FP.F16.E4M3.UNPACK_B R36, R37 ;  /* 0x00000025ff24723e */ /* 0x000fc400020006ff */
[----:B0-----:R-:W-:Y:S02]  /*16210*/  F2FP.F16.E4M3.UNPACK_B R21, R9 ;  /* 0x00000009ff15723e */ /* 0x001fe400020006ff */
[----:B------:R-:W-:Y:S01]  /*16220*/  LOP3.LUT R33, R25, 0xff000000, R34, 0xf8, !PT ;  /* 0xff00000019217812 */ /* 0x000fe200078ef822 */
[--C-:B------:R-:W-:Y:S01]  /*16230*/  HADD2.F32 R38, -RZ, R36.reuse.H0_H0 ;  /* 0x20000024ff267230 */ /* 0x100fe20000004100 */
[----:B------:R-:W-:Y:S01]  /*16240*/  F2FP.F16.E4M3.UNPACK_B R30, R32 ;  /* 0x00000020ff1e723e */ /* 0x000fe200020006ff */
[----:B------:R-:W-:Y:S01]  /*16250*/  HADD2.F32 R36, -RZ, R36.H1_H1 ;  /* 0x30000024ff247230 */ /* 0x000fe20000004100 */
[----:B------:R-:W-:Y:S02]  /*16260*/  LOP3.LUT R34, R27, 0xff000000, R35, 0xf8, !PT ;  /* 0xff0000001b227812 */ /* 0x000fe400078ef823 */
[----:B------:R-:W-:Y:S02]  /*16270*/  LOP3.LUT R39, R39, 0xff0000, R14, 0xf8, !PT ;  /* 0x00ff000027277812 */ /* 0x000fe400078ef80e */
[----:B------:R-:W-:Y:S01]  /*16280*/  LOP3.LUT R35, R31, 0xff000000, R12, 0xf8, !PT ;  /* 0xff0000001f237812 */ /* 0x000fe200078ef80c */
[--C-:B------:R-:W-:Y:S01]  /*16290*/  HADD2.F32 R31, -RZ, R30.reuse.H0_H0 ;  /* 0x2000001eff1f7230 */ /* 0x100fe20000004100 */
[-C--:B--2---:R-:W-:Y:S01]  /*162a0*/  F2FP.F16.E4M3.UNPACK_B R12, R5.reuse ;  /* 0x00000005ff0c723e */ /* 0x084fe200020006ff */
[----:B------:R-:W-:Y:S01]  /*162b0*/  HADD2.F32 R30, -RZ, R30.H1_H1 ;  /* 0x3000001eff1e7230 */ /* 0x000fe20000004100 */
[----:B------:R-:W-:Y:S01]  /*162c0*/  F2FP.F16.E4M3.UNPACK_B R13, R5.H1 ;  /* 0x00000005ff0d723e */ /* 0x000fe200030006ff */
[--C-:B------:R-:W-:Y:S01]  /*162d0*/  HADD2.F32 R5, -RZ, R21.reuse.H0_H0 ;  /* 0x20000015ff057230 */ /* 0x100fe20000004100 */
[----:B------:R-:W-:Y:S01]  /*162e0*/  LOP3.LUT R41, R41, 0xff000000, R15, 0xf8, !PT ;  /* 0xff00000029297812 */ /* 0x000fe200078ef80f */
[----:B------:R-:W-:Y:S01]  /*162f0*/  HADD2.F32 R21, -RZ, R21.H1_H1 ;  /* 0x30000015ff157230 */ /* 0x000fe20000004100 */
[----:B------:R-:W-:-:S02]  /*16300*/  LOP3.LUT R40, R39, 0xff000000, R14, 0xf8, !PT ;  /* 0xff00000027287812 */ /* 0x000fc400078ef80e */
[----:B------:R-:W-:Y:S01]  /*16310*/  F2FP.F16.E4M3.UNPACK_B R15, R7 ;  /* 0x00000007ff0f723e */ /* 0x000fe200020006ff */
[----:B------:R-:W-:Y:S01]  /*16320*/  FMUL.FTZ R39, R5, R31 ;  /* 0x0000001f05277220 */ /* 0x000fe20000410000 */
[----:B------:R-:W-:Y:S01]  /*16330*/  F2FP.F16.E4M3.UNPACK_B R20, R7.H1 ;  /* 0x00000007ff14723e */ /* 0x000fe200030006ff */
[C---:B------:R-:W-:Y:S01]  /*16340*/  FMUL.FTZ R43, R21.reuse, R36 ;  /* 0x00000024152b7220 */ /* 0x040fe20000410000 */
[----:B------:R-:W-:Y:S01]  /*16350*/  F2FP.F16.E4M3.UNPACK_B R7, R6 ;  /* 0x00000006ff07723e */ /* 0x000fe200020006ff */
[----:B------:R-:W-:Y:S01]  /*16360*/  FMUL.FTZ R21, R21, R30 ;  /* 0x0000001e15157220 */ /* 0x000fe20000410000 */
[----:B------:R-:W-:Y:S01]  /*16370*/  F2FP.F16.E4M3.UNPACK_B R14, R6.H1 ;  /* 0x00000006ff0e723e */ /* 0x000fe200030006ff */
[--C-:B------:R-:W-:Y:S01]  /*16380*/  HADD2.F32 R6, -RZ, R12.reuse.H0_H0 ;  /* 0x2000000cff067230 */ /* 0x100fe20000004100 */
[----:B------:R-:W-:Y:S01]  /*16390*/  F2FP.F16.E4M3.UNPACK_B R24, R9.H1 ;  /* 0x00000009ff18723e */ /* 0x000fe200030006ff */
[----:B------:R-:W-:Y:S01]  /*163a0*/  FMUL.FTZ R9, R5, R38 ;  /* 0x0000002605097220 */ /* 0x000fe20000410000 */
[----:B------:R-:W-:Y:S01]  /*163b0*/  F2FP.F16.E4M3.UNPACK_B R37, R37.H1 ;  /* 0x00000025ff25723e */ /* 0x000fe200030006ff */
[----:B------:R-:W-:Y:S01]  /*163c0*/  HADD2.F32 R12, -RZ, R12.H1_H1 ;  /* 0x3000000cff0c7230 */ /* 0x000fe20000004100 */
[----:B------:R-:W-:Y:S01]  /*163d0*/  F2FP.F16.E4M3.UNPACK_B R32, R32.H1 ;  /* 0x00000020ff20723e */ /* 0x000fe200030006ff */
[C---:B------:R-:W-:Y:S01]  /*163e0*/  FFMA.FTZ R5, R6.reuse, R31, -R9 ;  /* 0x0000001f06057223 */ /* 0x040fe20000010809 */
[----:B------:R-:W-:Y:S01]  /*163f0*/  F2FP.F16.E4M3.UNPACK_B R25, R10 ;  /* 0x0000000aff19723e */ /* 0x000fe200020006ff */
[----:B------:R-:W-:Y:S01]  /*16400*/  FFMA.FTZ R9, R6, R38, R39 ;  /* 0x0000002606097223 */ /* 0x000fe20000010027 */
[----:B------:R-:W-:Y:S01]  /*16410*/  F2FP.F16.E4M3.UNPACK_B R26, R10.H1 ;  /* 0x0000000aff1a723e */ /* 0x000fe200030006ff */
[----:B------:R-:W-:-:S02]  /*16420*/  HADD2.F32 R39, -RZ, R37.H0_H0 ;  /* 0x20000025ff277230 */ /* 0x000fc40000004100 */
[C---:B------:R-:W-:Y:S01]  /*16430*/  FFMA.FTZ R38, R12.reuse, R30, -R43 ;  /* 0x0000001e0c267223 */ /* 0x040fe2000001082b */
[----:B------:R-:W-:Y:S01]  /*16440*/  HADD2.F32 R10, -RZ, R24.H0_H0 ;  /* 0x20000018ff0a7230 */ /* 0x000fe20000004100 */
[----:B------:R-:W-:Y:S01]  /*16450*/  F2FP.F16.E4M3.UNPACK_B R27, R11 ;  /* 0x0000000bff1b723e */ /* 0x000fe200020006ff */
[----:B------:R-:W-:Y:S02]  /*16460*/  HADD2.F32 R31, -RZ, R32.H0_H0 ;  /* 0x20000020ff1f7230 */ /* 0x000fe40000004100 */
[----:B------:R-:W-:Y:S01]  /*16470*/  FFMA.FTZ R36, R12, R36, R21 ;  /* 0x000000240c247223 */ /* 0x000fe20000010015 */
[----:B------:R-:W-:Y:S02]  /*16480*/  HADD2.F32 R6, -RZ, R13.H0_H0 ;  /* 0x2000000dff067230 */ /* 0x000fe40000004100 */
[C---:B------:R-:W-:Y:S01]  /*16490*/  FMUL.FTZ R45, R10.reuse, R39 ;  /* 0x000000270a2d7220 */ /* 0x040fe20000410000 */
[----:B------:R-:W-:Y:S01]  /*164a0*/  F2FP.F16.E4M3.UNPACK_B R30, R41 ;  /* 0x00000029ff1e723e */ /* 0x000fe200020006ff */
[-C--:B------:R-:W-:Y:S01]  /*164b0*/  FMUL.FTZ R10, R10, R31.reuse ;  /* 0x0000001f0a0a7220 */ /* 0x080fe20000410000 */
[----:B------:R-:W-:Y:S01]  /*164c0*/  F2FP.F16.E4M3.UNPACK_B R12, R34 ;  /* 0x00000022ff0c723e */ /* 0x000fe200020006ff */
[----:B------:R-:W-:Y:S01]  /*164d0*/  FFMA.FTZ R45, R6, R31, -R45 ;  /* 0x0000001f062d7223 */ /* 0x000fe2000001082d */
[----:B------:R-:W-:-:S02]  /*164e0*/  HADD2.F32 R37, -RZ, R37.H1_H1 ;  /* 0x30000025ff257230 */ /* 0x000fc40000004100 */
[----:B------:R-:W-:Y:S01]  /*164f0*/  FFMA.FTZ R39, R6, R39, R10 ;  /* 0x0000002706277223 */ /* 0x000fe2000001000a */
[----:B------:R-:W-:Y:S01]  /*16500*/  HADD2.F32 R31, -RZ, R30.H0_H0 ;  /* 0x2000001eff1f7230 */ /* 0x000fe20000004100 */
[----:B------:R-:W-:Y:S01]  /*16510*/  F2FP.F16.E4M3.UNPACK_B R28, R11.H1 ;  /* 0x0000000bff1c723e */ /* 0x000fe200030006ff */
[----:B------:R-:W-:Y:S01]  /*16520*/  HADD2.F32 R10, -RZ, R27.H0_H0 ;  /* 0x2000001bff0a7230 */ /* 0x000fe20000004100 */
[----:B------:R-:W-:Y:S01]  /*16530*/  F2FP.F16.E4M3.UNPACK_B R41, R41.H1 ;  /* 0x00000029ff29723e */ /* 0x000fe200030006ff */
[----:B------:R-:W-:Y:S01]  /*16540*/  HADD2.F32 R24, -RZ, R24.H1_H1 ;  /* 0x30000018ff187230 */ /* 0x000fe20000004100 */
[----:B------:R-:W-:Y:S01]  /*16550*/  F2FP.F16.E4M3.UNPACK_B R34, R34.H1 ;  /* 0x00000022ff22723e */ /* 0x000fe200030006ff */
[----:B------:R-:W-:Y:S02]  /*16560*/  HADD2.F32 R21, -RZ, R12.H0_H0 ;  /* 0x2000000cff157230 */ /* 0x000fe40000004100 */
[----:B------:R-:W-:Y:S01]  /*16570*/  FMUL.FTZ R43, R10, R31 ;  /* 0x0000001f0a2b7220 */ /* 0x000fe20000410000 */
[----:B------:R-:W-:-:S02]  /*16580*/  HADD2.F32 R32, -RZ, R32.H1_H1 ;  /* 0x30000020ff207230 */ /* 0x000fc40000004100 */
[----:B------:R-:W-:Y:S01]  /*16590*/  FMUL.FTZ R42, R24, R37 ;  /* 0x00000025182a7220 */ /* 0x000fe20000410000 */
[----:B------:R-:W-:Y:S02]  /*165a0*/  HADD2.F32 R13, -RZ, R13.H1_H1 ;  /* 0x3000000dff0d7230 */ /* 0x000fe40000004100 */
[----:B------:R-:W-:Y:S01]  /*165b0*/  FMUL.FTZ R10, R10, R21 ;  /* 0x000000150a0a7220 */ /* 0x000fe20000410000 */
[----:B------:R-:W-:Y:S02]  /*165c0*/  HADD2.F32 R6, -RZ, R15.H0_H0 ;  /* 0x2000000fff067230 */ /* 0x000fe40000004100 */
[-C--:B------:R-:W-:Y:S01]  /*165d0*/  FMUL.FTZ R24, R24, R32.reuse ;  /* 0x0000002018187220 */ /* 0x080fe20000410000 */
[----:B------:R-:W-:Y:S02]  /*165e0*/  HADD2.F32 R30, -RZ, R30.H1_H1 ;  /* 0x3000001eff1e7230 */ /* 0x000fe40000004100 */
[----:B------:R-:W-:Y:S01]  /*165f0*/  FFMA.FTZ R42, R13, R32, -R42 ;  /* 0x000000200d2a7223 */ /* 0x000fe2000001082a */
[----:B------:R-:W-:-:S02]  /*16600*/  HADD2.F32 R27, -RZ, R27.H1_H1 ;  /* 0x3000001bff1b7230 */ /* 0x000fc40000004100 */
[C---:B------:R-:W-:Y:S01]  /*16610*/  FFMA.FTZ R43, R6.reuse, R21, -R43 ;  /* 0x00000015062b7223 */ /* 0x040fe2000001082b */
[----:B------:R-:W-:Y:S01]  /*16620*/  FFMA.FTZ R46, R6, R31, R10 ;  /* 0x0000001f062e7223 */ /* 0x000fe2000001000a */
[----:B------:R-:W-:Y:S01]  /*16630*/  FFMA.FTZ R32, R13, R37, R24 ;  /* 0x000000250d207223 */ /* 0x000fe20000010018 */
[----:B------:R-:W-:Y:S02]  /*16640*/  HADD2.F32 R21, -RZ, R41.H0_H0 ;  /* 0x20000029ff157230 */ /* 0x000fe40000004100 */
[----:B------:R-:W-:Y:S01]  /*16650*/  FMUL.FTZ R24, R27, R30 ;  /* 0x0000001e1b187220 */ /* 0x000fe20000410000 */
[----:B------:R-:W-:Y:S01]  /*16660*/  HADD2.F32 R10, -RZ, R28.H0_H0 ;  /* 0x2000001cff0a7230 */ /* 0x000fe20000004100 */
[-C--:B------:R-:W-:Y:S01]  /*16670*/  F2FP.F16.E4M3.UNPACK_B R11, R8.reuse ;  /* 0x00000008ff0b723e */ /* 0x080fe200020006ff */
[----:B------:R-:W-:Y:S01]  /*16680*/  HADD2.F32 R13, -RZ, R34.H0_H0 ;  /* 0x20000022ff0d7230 */ /* 0x000fe20000004100 */
[----:B------:R-:W-:Y:S01]  /*16690*/  F2FP.F16.E4M3.UNPACK_B R8, R8.H1 ;  /* 0x00000008ff08723e */ /* 0x000fe200030006ff */
[----:B------:R-:W-:-:S02]  /*166a0*/  HADD2.F32 R6, -RZ, R20.H0_H0 ;  /* 0x20000014ff067230 */ /* 0x000fc40000004100 */
[C---:B------:R-:W-:Y:S01]  /*166b0*/  FMUL.FTZ R31, R10.reuse, R21 ;  /* 0x000000150a1f7220 */ /* 0x040fe20000410000 */
[----:B------:R-:W-:Y:S02]  /*166c0*/  HADD2.F32 R12, -RZ, R12.H1_H1 ;  /* 0x3000000cff0c7230 */ /* 0x000fe40000004100 */
[----:B------:R-:W-:Y:S01]  /*166d0*/  FMUL.FTZ R10, R10, R13 ;  /* 0x0000000d0a0a7220 */ /* 0x000fe20000410000 */
[----:B------:R-:W-:Y:S01]  /*166e0*/  HADD2.F32 R15, -RZ, R15.H1_H1 ;  /* 0x3000000fff0f7230 */ /* 0x000fe20000004100 */
[----:B------:R-:W-:Y:S01]  /*166f0*/  F2FP.F16.E4M3.UNPACK_B R3, R4 ;  /* 0x00000004ff03723e */ /* 0x000fe200020006ff */
[----:B------:R-:W-:Y:S02]  /*16700*/  HADD2.F32 R41, -RZ, R41.H1_H1 ;  /* 0x30000029ff297230 */ /* 0x000fe40000004100 */
[C---:B------:R-:W-:Y:S01]  /*16710*/  FFMA.FTZ R50, R6.reuse, R21, R10 ;  /* 0x0000001506327223 */ /* 0x040fe2000001000a */
[-C--:B------:R-:W-:Y:S01]  /*16720*/  FMUL.FTZ R27, R27, R12.reuse ;  /* 0x0000000c1b1b7220 */ /* 0x080fe20000410000 */
[C---:B------:R-:W-:Y:S01]  /*16730*/  FFMA.FTZ R48, R15.reuse, R12, -R24 ;  /* 0x0000000c0f307223 */ /* 0x040fe20000010818 */
[----:B------:R-:W-:Y:S01]  /*16740*/  F2FP.F16.E4M3.UNPACK_B R21, R35.H1 ;  /* 0x00000023ff15723e */ /* 0x000fe200030006ff */
[----:B------:R-:W-:Y:S01]  /*16750*/  HADD2.F32 R28, -RZ, R28.H1_H1 ;  /* 0x3000001cff1c7230 */ /* 0x000fe20000004100 */
[----:B------:R-:W-:Y:S01]  /*16760*/  F2FP.F16.E4M3.UNPACK_B R12, R29.H1 ;  /* 0x0000001dff0c723e */ /* 0x000fe200030006ff */
[----:B------:R-:W-:Y:S01]  /*16770*/  FFMA.FTZ R47, R15, R30, R27 ;  /* 0x0000001e0f2f7223 */ /* 0x000fe2000001001b */
[----:B------:R-:W-:Y:S01]  /*16780*/  F2FP.F16.E4M3.UNPACK_B R4, R4.H1 ;  /* 0x00000004ff04723e */ /* 0x000fe200030006ff */
[----:B------:R-:W-:Y:S01]  /*16790*/  FFMA.FTZ R49, R6, R13, -R31 ;  /* 0x0000000d06317223 */ /* 0x000fe2000001081f */
[----:B------:R-:W-:-:S02]  /*167a0*/  HADD2.F32 R15, -RZ, R34.H1_H1 ;  /* 0x30000022ff0f7230 */ /* 0x000fc40000004100 */
[C---:B------:R-:W-:Y:S01]  /*167b0*/  FMUL.FTZ R37, R28.reuse, R41 ;  /* 0x000000291c257220 */ /* 0x040fe20000410000 */
[----:B------:R-:W-:Y:S01]  /*167c0*/  HADD2.F32 R27, -RZ, R21.H0_H0 ;  /* 0x20000015ff1b7230 */ /* 0x000fe20000004100 */
[----:B------:R-:W-:Y:S01]  /*167d0*/  F2FP.F16.E4M3.UNPACK_B R35, R35 ;  /* 0x00000023ff23723e */ /* 0x000fe200020006ff */
[----:B------:R-:W-:Y:S02]  /*167e0*/  HADD2.F32 R10, -RZ, R8.H0_H0 ;  /* 0x20000008ff0a7230 */ /* 0x000fe40000004100 */
[----:B------:R-:W-:Y:S01]  /*167f0*/  FMUL.FTZ R28, R28, R15 ;  /* 0x0000000f1c1c7220 */ /* 0x000fe20000410000 */
[----:B------:R-:W-:Y:S01]  /*16800*/  HADD2.F32 R13, -RZ, R12.H0_H0 ;  /* 0x2000000cff0d7230 */ /* 0x000fe20000004100 */
[----:B------:R-:W-:Y:S01]  /*16810*/  F2FP.F16.E4M3.UNPACK_B R29, R29 ;  /* 0x0000001dff1d723e */ /* 0x000fe200020006ff */
[----:B------:R-:W-:Y:S02]  /*16820*/  HADD2.F32 R20, -RZ, R20.H1_H1 ;  /* 0x30000014ff147230 */ /* 0x000fe40000004100 */
[----:B------:R-:W-:Y:S01]  /*16830*/  FMUL.FTZ R31, R10, R27 ;  /* 0x0000001b0a1f7220 */ /* 0x000fe20000410000 */
[----:B------:R-:W-:-:S02]  /*16840*/  HADD2.F32 R6, -RZ, R4.H0_H0 ;  /* 0x20000004ff067230 */ /* 0x000fc40000004100 */
[----:B------:R-:W-:Y:S01]  /*16850*/  FMUL.FTZ R10, R10, R13 ;  /* 0x0000000d0a0a7220 */ /* 0x000fe20000410000 */
[----:B------:R-:W-:Y:S02]  /*16860*/  HADD2.F32 R21, -RZ, R21.H1_H1 ;  /* 0x30000015ff157230 */ /* 0x000fe40000004100 */
[----:B------:R-:W-:Y:S01]  /*16870*/  FFMA.FTZ R41, R20, R41, R28 ;  /* 0x0000002914297223 */ /* 0x000fe2000001001c */
[----:B------:R-:W-:Y:S02]  /*16880*/  HADD2.F32 R8, -RZ, R8.H1_H1 ;  /* 0x30000008ff087230 */ /* 0x000fe40000004100 */
[C---:B------:R-:W-:Y:S01]  /*16890*/  FFMA.FTZ R31, R6.reuse, R13, -R31 ;  /* 0x0000000d061f7223 */ /* 0x040fe2000001081f */
[----:B------:R-:W-:Y:S01]  /*168a0*/  FFMA.FTZ R28, R6, R27, R10 ;  /* 0x0000001b061c7223 */ /* 0x000fe2000001000a */
[----:B------:R-:W-:Y:S02]  /*168b0*/  HADD2.F32 R13, -RZ, R12.H1_H1 ;  /* 0x3000000cff0d7230 */ /* 0x000fe40000004100 */
[----:B------:R-:W-:Y:S01]  /*168c0*/  FFMA.FTZ R34, R20, R15, -R37 ;  /* 0x0000000f14227223 */ /* 0x000fe20000010825 */
        /* <DEDUP_REMOVED lines=8> */
[----:B------:R-:W-:-:S02]  /*16950*/  HADD2.F32 R10, -RZ, R35.H1_H1 ;  /* 0x30000023ff0a7230 */ /* 0x000fc40000004100 */
[C---:B------:R-:W-:Y:S01]  /*16960*/  FMUL.FTZ R21, R6.reuse, R15 ;  /* 0x0000000f06157220 */ /* 0x040fe20000410000 */
[----:B------:R-:W-:Y:S02]  /*16970*/  HADD2.F32 R11, -RZ, R11.H1_H1 ;  /* 0x3000000bff0b7230 */ /* 0x000fe40000004100 */
[-C--:B------:R-:W-:Y:S01]  /*16980*/  FMUL.FTZ R27, R6, R13.reuse ;  /* 0x0000000d061b7220 */ /* 0x080fe20000410000 */
[----:B------:R-:W-:Y:S01]  /*16990*/  HADD2.F32 R4, -RZ, R3.H0_H0 ;  /* 0x20000003ff047230 */ /* 0x000fe20000004100 */
[----:B------:R-:W-:Y:S01]  /*169a0*/  F2FP.F16.E4M3.UNPACK_B R12, R40.H1 ;  /* 0x00000028ff0c723e */ /* 0x000fe200030006ff */
[----:B------:R-:W-:Y:S02]  /*169b0*/  HADD2.F32 R6, -RZ, R29.H1_H1 ;  /* 0x3000001dff067230 */ /* 0x000fe40000004100 */
[C---:B------:R-:W-:Y:S01]  /*169c0*/  FMUL.FTZ R20, R11.reuse, R10 ;  /* 0x0000000a0b147220 */ /* 0x040fe20000410000 */
[----:B------:R-:W-:Y:S02]  /*169d0*/  HADD2.F32 R3, -RZ, R3.H1_H1 ;  /* 0x30000003ff037230 */ /* 0x000fe40000004100 */
[C---:B------:R-:W-:Y:S01]  /*169e0*/  FFMA.FTZ R21, R4.reuse, R13, -R21 ;  /* 0x0000000d04157223 */ /* 0x040fe20000010815 */
[----:B------:R-:W-:Y:S01]  /*169f0*/  FFMA.FTZ R27, R4, R15, R27 ;  /* 0x0000000f041b7223 */ /* 0x000fe2000001001b */
[----:B------:R-:W-:Y:S01]  /*16a00*/  F2FP.F16.E4M3.UNPACK_B R8, R33.H1 ;  /* 0x00000021ff08723e */ /* 0x000fe200030006ff */
[----:B------:R-:W-:Y:S01]  /*16a10*/  FMUL.FTZ R11, R11, R6 ;  /* 0x000000060b0b7220 */ /* 0x000fe20000410000 */
[----:B------:R-:W-:-:S02]  /*16a20*/  HADD2.F32 R13, -RZ, R12.H0_H0 ;  /* 0x2000000cff0d7230 */ /* 0x000fc40000004100 */
[C---:B------:R-:W-:Y:S01]  /*16a30*/  FFMA.FTZ R20, R3.reuse, R6, -R20 ;  /* 0x0000000603147223 */ /* 0x040fe20000010814 */
[----:B------:R-:W-:Y:S02]  /*16a40*/  HADD2.F32 R4, -RZ, R26.H0_H0 ;  /* 0x2000001aff047230 */ /* 0x000fe40000004100 */
[----:B------:R-:W-:Y:S01]  /*16a50*/  FFMA.FTZ R24, R3, R10, R11 ;  /* 0x0000000a03187223 */ /* 0x000fe2000001000b */
[--C-:B------:R-:W-:Y:S01]  /*16a60*/  HADD2.F32 R6, -RZ, R8.reuse.H0_H0 ;  /* 0x20000008ff067230 */ /* 0x100fe20000004100 */
[----:B------:R-:W-:Y:S01]  /*16a70*/  F2FP.F16.E4M3.UNPACK_B R33, R33 ;  /* 0x00000021ff21723e */ /* 0x000fe200020006ff */
[----:B------:R-:W-:Y:S02]  /*16a80*/  HADD2.F32 R11, -RZ, R8.H1_H1 ;  /* 0x30000008ff0b7230 */ /* 0x000fe40000004100 */
[C---:B------:R-:W-:Y:S01]  /*16a90*/  FMUL.FTZ R8, R4.reuse, R13 ;  /* 0x0000000d04087220 */ /* 0x040fe20000410000 */
[----:B------:R-:W-:Y:S02]  /*16aa0*/  HADD2.F32 R3, -RZ, R14.H0_H0 ;  /* 0x2000000eff037230 */ /* 0x000fe40000004100 */
[----:B------:R-:W-:Y:S01]  /*16ab0*/  FMUL.FTZ R4, R4, R6 ;  /* 0x0000000604047220 */ /* 0x000fe20000410000 */
[----:B------:R-:W-:Y:S01]  /*16ac0*/  HADD2.F32 R15, -RZ, R12.H1_H1 ;  /* 0x3000000cff0f7230 */ /* 0x000fe20000004100 */
[----:B------:R-:W-:Y:S01]  /*16ad0*/  F2FP.F16.E4M3.UNPACK_B R40, R40 ;  /* 0x00000028ff28723e */ /* 0x000fe200020006ff */
[----:B------:R-:W-:-:S02]  /*16ae0*/  HADD2.F32 R26, -RZ, R26.H1_H1 ;  /* 0x3000001aff1a7230 */ /* 0x000fc40000004100 */
[C---:B------:R-:W-:Y:S01]  /*16af0*/  FFMA.FTZ R29, R3.reuse, R6, -R8 ;  /* 0x00000006031d7223 */ /* 0x040fe20000010808 */
[----:B------:R-:W-:Y:S02]  /*16b00*/  HADD2.F32 R14, -RZ, R14.H1_H1 ;  /* 0x3000000eff0e7230 */ /* 0x000fe40000004100 */
[----:B------:R-:W-:Y:S01]  /*16b10*/  FFMA.FTZ R13, R3, R13, R4 ;  /* 0x0000000d030d7223 */ /* 0x000fe20000010004 */
[----:B------:R-:W-:Y:S02]  /*16b20*/  HADD2.F32 R10, -RZ, R40.H0_H0 ;  /* 0x20000028ff0a7230 */ /* 0x000fe40000004100 */
[C---:B------:R-:W-:Y:S01]  /*16b30*/  FMUL.FTZ R35, R26.reuse, R15 ;  /* 0x0000000f1a237220 */ /* 0x040fe20000410000 */
[----:B------:R-:W-:Y:S01]  /*16b40*/  FMUL.FTZ R6, R26, R11 ;  /* 0x0000000b1a067220 */ /* 0x000fe20000410000 */
[----:B------:R-:W-:Y:S01]  /*16b50*/  HADD2.F32 R4, -RZ, R25.H0_H0 ;  /* 0x20000019ff047230 */ /* 0x000fe20000004100 */
[----:B------:R-:W-:Y:S01]  /*16b60*/  F2FP.SATFINITE.E4M3.F32.PACK_AB_MERGE_C R42, R42, R45, RZ ;  /* 0x0000002d2a2a723e */ /* 0x000fe200048070ff */
[C---:B------:R-:W-:Y:S01]  /*16b70*/  FFMA.FTZ R26, R14.reuse, R11, -R35 ;  /* 0x0000000b0e1a7223 */ /* 0x040fe20000010823 */
[----:B------:R-:W-:Y:S01]  /*16b80*/  FFMA.FTZ R14, R14, R15, R6 ;  /* 0x0000000f0e0e7223 */ /* 0x000fe20000010006 */
[----:B------:R-:W-:-:S02]  /*16b90*/  HADD2.F32 R6, -RZ, R33.H0_H0 ;  /* 0x20000021ff067230 */ /* 0x000fc40000004100 */
[----:B------:R-:W-:Y:S01]  /*16ba0*/  FMUL.FTZ R12, R4, R10 ;  /* 0x0000000a040c7220 */ /* 0x000fe20000410000 */
[----:B------:R-:W-:Y:S01]  /*16bb0*/  HADD2.F32 R40, -RZ, R40.H1_H1 ;  /* 0x30000028ff287230 */ /* 0x000fe20000004100 */
[----:B------:R-:W-:Y:S01]  /*16bc0*/  F2FP.SATFINITE.E4M3.F32.PACK_AB_MERGE_C R26, R26, R29, RZ ;  /* 0x0000001d1a1a723e */ /* 0x000fe200048070ff */
        /* <DEDUP_REMOVED lines=21> */
[----:B------:R-:W-:-:S02]  /*16d20*/  F2FP.SATFINITE.E4M3.F32.PACK_AB_MERGE_C R9, R36, R9, R32 ;  /* 0x000000092409723e */ /* 0x000fc40004807020 */
[----:B------:R-:W-:Y:S01]  /*16d30*/  F2FP.SATFINITE.E4M3.F32.PACK_AB_MERGE_C R11, R47, R46, R11 ;  /* 0x0000002e2f0b723e */ /* 0x000fe2000480700b */
[----:B------:R4:W-:Y:S01]  /*16d40*/  STS.128 [R231+0x14400], R4 ;  /* 0x01440004e7007388 */ /* 0x0009e20000000c00 */
[----:B------:R-:W-:Y:S02]  /*16d50*/  F2FP.SATFINITE.E4M3.F32.PACK_AB_MERGE_C R8, R24, R27, R8 ;  /* 0x0000001b1808723e */ /* 0x000fe40004807008 */
[----:B------:R-:W-:-:S05]  /*16d60*/  F2FP.SATFINITE.E4M3.F32.PACK_AB_MERGE_C R10, R25, R10, R13 ;  /* 0x0000000a190a723e */ /* 0x000fca000480700d */
[----:B------:R4:W-:Y:S02]  /*16d70*/  STS.128 [R0+0x14400], R8 ;  /* 0x0144000800007388 */ /* 0x0009e40000000c00 */
.L_x_596:
[----:B------:R-:W-:Y:S05]  /*16d80*/  BSYNC B0 ;  /* 0x0000000000007941 */ /* 0x000fea0003800000 */
.L_x_589:
[----:B------:R-:W-:Y:S01]  /*16d90*/  @!PT LDS RZ, [RZ] ;  /* 0x00000000fffff984 */ /* 0x000fe20000000800 */
[----:B------:R-:W-:Y:S01]  /*16da0*/  @!PT LDS RZ, [RZ] ;  /* 0x00000000fffff984 */ /* 0x000fe20000000800 */
[----:B------:R-:W-:Y:S01]  /*16db0*/  @!PT LDS RZ, [RZ] ;  /* 0x00000000fffff984 */ /* 0x000fe20000000800 */
[----:B------:R-:W-:Y:S01]  /*16dc0*/  @!PT LDS RZ, [RZ] ;  /* 0x00000000fffff984 */ /* 0x000fe20000000800 */
[----:B------:R1:W-:Y:S06]  /*16dd0*/  MEMBAR.ALL.CTA ;  /* 0x0000000000007992 */ /* 0x0003ec0000008000 */
[----:B-1----:R-:W1:Y:S01]  /*16de0*/  FENCE.VIEW.ASYNC.S ;  /* 0x00000000000073c6 */ /* 0x002e620000000000 */
[----:B------:R-:W-:Y:S05]  /*16df0*/  WARPSYNC.ALL ;  /* 0x0000000000007948 */ /* 0x000fea0003800000 */
[----:B-1----:R-:W-:Y:S06]  /*16e00*/  BAR.SYNC.DEFER_BLOCKING 0xd, 0x100 ;  /* 0x0344000000007b1d */ /* 0x002fec0000010000 */
.L_x_587:
[----:B0-234-:R-:W-:-:S04]  /*16e10*/  MOV R0, UR53 ;  /* 0x0000003500007c02 */ /* 0x01dfc80008000f00 */
[----:B------:R-:W-:-:S13]  /*16e20*/  ISETP.NE.AND P0, PT, R0, 0x3, PT ;  /* 0x000000030000780c */ /* 0x000fda0003f05270 */
[----:B------:R-:W-:Y:S05]  /*16e30*/  @!P0 BRA `(.L_x_616) ;  /* 0x0000000000048947 */ /* 0x000fea0003800000 */
[----:B------:R-:W-:Y:S01]  /*16e40*/  BPT.TRAP 0x1 ;  /* 0x000000040000795c */ /* 0x000fe20000300000 */
.L_x_616:
[----:B-1----:R-:W-:Y:S01]  /*16e50*/  IMAD R3, R156, 0x8, R16 ;  /* 0x000000089c037824 */ /* 0x002fe200078e0210 */
[----:B------:R-:W-:-:S04]  /*16e60*/  SHF.L.U32 R0, R198, 0x1f, RZ ;  /* 0x0000001fc6007819 */ /* 0x000fc800000006ff */
[----:B------:R0:W1:Y:S01]  /*16e70*/  SYNCS.PHASECHK.TRANS64.TRYWAIT P2, [R3+URZ+0x29830], R0 ;  /* 0x02983000030075a7 */ /* 0x000062000804017f */
[----:B------:R-:W-:Y:S05]  /*16e80*/  @!P0 BRA `(.L_x_617) ;  /* 0x0000000000048947 */ /* 0x000fea0003800000 */
[----:B------:R-:W-:Y:S01]  /*16e90*/  BPT.TRAP 0x1 ;  /* 0x000000040000795c */ /* 0x000fe20000300000 */
.L_x_617:
[----:B-----5:R-:W2:Y:S01]  /*16ea0*/  S2R R4, SR_TID.X ;  /* 0x0000000000047919 */ /* 0x020ea20000002100 */
[----:B------:R-:W-:Y:S01]  /*16eb0*/  IMAD.MOV.U32 R87, RZ, RZ, RZ ;  /* 0x000000ffff577224 */ /* 0x000fe200078e00ff */
[----:B--2---:R-:W-:-:S04]  /*16ec0*/  LOP3.LUT R4, R4, 0x7f, RZ, 0xc0, !PT ;  /* 0x0000007f04047812 */ /* 0x004fc800078ec0ff */
[----:B------:R-:W-:Y:S01]  /*16ed0*/  ISETP.NE.AND P1, PT, R4, RZ, PT ;  /* 0x000000ff0400720c */ /* 0x000fe20003f25270 */
[----:B-1----:R-:W-:-:S12]  /*16ee0*/  @P2 BRA `(.L_x_618) ;  /* 0x0000000000082947 */ /* 0x002fd80003800000 */
[----:B------:R-:W1:Y:S02]  /*16ef0*/  SYNCS.PHASECHK.TRANS64.TRYWAIT P2, [R3+URZ+0x29830], R0 ;  /* 0x02983000030075a7 */ /* 0x000e64000804017f */
[----:B-1----:R-:W-:Y:S05]  /*16f00*/  @!P2 BRA `(.L_x_619) ;  /* 0x000001080058a947 */ /* 0x002fea0003800000 */
.L_x_618:
[----:B------:R-:W-:Y:S05]  /*16f10*/  WARPSYNC.ALL ;  /* 0x0000000000007948 */ /* 0x000fea0003800000 */
[----:B01----:R-:W-:Y:S01]  /*16f20*/  VIADD R0, R16, 0x1a400 ;  /* 0x0001a40010007836 */ /* 0x003fe20000000000 */
[----:B------:R-:W-:Y:S01]  /*16f30*/  R2UR UR28, R44 ;  /* 0x000000002c1c72ca */ /* 0x000fe200000e0000 */
[----:B------:R-:W-:Y:S01]  /*16f40*/  WARPGROUP.ARRIVE ;  /* 0x00000000000079c5 */ /* 0x000fe20000000000 */
[----:B------:R-:W-:Y:S01]  /*16f50*/  MOV R5, 0x80000020 ;  /* 0x8000002000057802 */ /* 0x000fe20000000f00 */
[----:B------:R-:W-:Y:S01]  /*16f60*/  UMOV UR29, 0x80000020 ;  /* 0x80000020001d7882 */ /* 0x000fe20000000000 */
[----:B------:R-:W-:Y:S01]  /*16f70*/  SHF.R.U32.HI R0, RZ, 0x4, R0 ;  /* 0x00000004ff007819 */ /* 0x000fe20000011600 */
[----:B------:R-:W-:Y:S01]  /*16f80*/  IMAD.MOV.U32 R7, RZ, RZ, -0x7fffffe0 ;  /* 0x80000020ff077424 */ /* 0x000fe200078e00ff */
[----:B------:R-:W-:Y:S01]  /*16f90*/  R2UR UR31, R5 ;  /* 0x00000000051f72ca */ /* 0x000fe200000e0000 */
[----:B------:R-:W-:Y:S01]  /*16fa0*/  UMOV UR9, UR29 ;  /* 0x0000001d00097c82 */ /* 0x000fe20008000000 */
[----:B------:R-:W-:Y:S01]  /*16fb0*/  LOP3.LUT R0, R0, 0x3fff, RZ, 0xc0, !PT ;  /* 0x00003fff00007812 */ /* 0x000fe200078ec0ff */
[----:B------:R-:W-:Y:S01]  /*16fc0*/  UMOV UR5, UR29 ;  /* 0x0000001d00057c82 */ /* 0x000fe20008000000 */
[----:B------:R-:W-:Y:S01]  /*16fd0*/  R2UR UR11, R7 ;  /* 0x00000000070b72ca */ /* 0x000fe200000e0000 */
[----:B------:R-:W-:Y:S01]  /*16fe0*/  IMAD.MOV.U32 R7, RZ, RZ, -0x7fffffe0 ;  /* 0x80000020ff077424 */ /* 0x000fe200078e00ff */
[----:B------:R-:W-:Y:S01]  /*16ff0*/  LOP3.LUT R0, R0, 0x10000, RZ, 0xfc, !PT ;  /* 0x0001000000007812 */ /* 0x000fe200078efcff */
[----:B------:R-:W-:Y:S01]  /*17000*/  ULOP3.LUT UR28, UR28, 0x10000, URZ, 0xfc, !UPT ;  /* 0x000100001c1c7892 */ /* 0x000fe2000f8efc3f */
[----:B------:R-:W-:Y:S01]  /*17010*/  MOV R11, 0x80000020 ;  /* 0x80000020000b7802 */ /* 0x000fe20000000f00 */
[----:B------:R-:W-:Y:S01]  /*17020*/  UMOV UR13, UR29 ;  /* 0x0000001d000d7c82 */ /* 0x000fe20008000000 */
[----:B------:R-:W-:Y:S01]  /*17030*/  R2UR UR7, R7 ;  /* 0x00000000070772ca */ /* 0x000fe200000e0000 */
[----:B------:R-:W-:Y:S01]  /*17040*/  IMAD R4, R156, 0x780, R0 ;  /* 0x000007809c047824 */ /* 0x000fe200078e0200 */
[----:B------:R-:W-:Y:S01]  /*17050*/  UIADD3 UR48, UR28, 0x2, URZ ;  /* 0x000000021c307890 */ /* 0x000fe2000fffe03f */
[----:B------:R-:W-:Y:S01]  /*17060*/  IMAD.MOV.U32 R7, RZ, RZ, -0x7fffffe0 ;  /* 0x80000020ff077424 */ /* 0x000fe200078e00ff */
[----:B------:R-:W-:Y:S01]  /*17070*/  UMOV UR8, UR28 ;  /* 0x0000001c00087c82 */ /* 0x000fe20008000000 */
[C---:B------:R-:W-:Y:S01]  /*17080*/  VIADD R6, R4.reuse, 0x80 ;  /* 0x0000008004067836 */ /* 0x040fe20000000000 */
[C---:B------:R-:W-:Y:S01]  /*17090*/  R2UR UR30, R4.reuse ;  /* 0x00000000041e72ca */ /* 0x040fe200000e0000 */
[----:B------:R-:W-:Y:S01]  /*170a0*/  UMOV UR4, UR28 ;  /* 0x0000001c00047c82 */ /* 0x000fe20008000000 */
[----:B------:R-:W-:Y:S01]  /*170b0*/  IADD3 R10, R4, 0x180, RZ ;  /* 0x00000180040a7810 */ /* 0x000fe20007ffe0ff */
[----:B------:R-:W-:Y:S01]  /*170c0*/  UMOV UR12, UR28 ;  /* 0x0000001c000c7c82 */ /* 0x000fe20008000000 */
[----:B------:R-:W-:Y:S01]  /*170d0*/  R2UR UR10, R6 ;  /* 0x00000000060a72ca */ /* 0x000fe200000e0000 */
[C---:B------:R-:W-:Y:S01]  /*170e0*/  VIADD R6, R4.reuse, 0x100 ;  /* 0x0000010004067836 */ /* 0x040fe20000000000 */
[----:B------:R-:W-:Y:S01]  /*170f0*/  R2UR UR15, R7 ;  /* 0x00000000070f72ca */ /* 0x000fe200000e0000 */
[----:B------:R-:W-:Y:S01]  /*17100*/  VIADD R14, R4, 0x2 ;  /* 0x00000002040e7836 */ /* 0x000fe20000000000 */
[----:B------:R-:W-:Y:S01]  /*17110*/  UMOV UR49, 0x80000020 ;  /* 0x8000002000317882 */ /* 0x000fe20000000000 */
[----:B------:R-:W-:Y:S01]  /*17120*/  IMAD.MOV.U32 R15, RZ, RZ, -0x7fffffe0 ;  /* 0x80000020ff0f7424 */ /* 0x000fe200078e00ff */
[----:B------:R-:W-:Y:S01]  /*17130*/  R2UR UR6, R6 ;  /* 0x00000000060672ca */ /* 0x000fe200000e0000 */
[----:B------:R-:W-:Y:S01]  /*17140*/  VIADD R6, R4, 0x200 ;  /* 0x0000020004067836 */ /* 0x000fe20000000000 */
[----:B------:R-:W-:Y:S01]  /*17150*/  R2UR UR50, R14 ;  /* 0x000000000e3272ca */ /* 0x000fe200000e0000 */
[----:B------:R-:W-:Y:S01]  /*17160*/  QGMMA.64x32x32.F32.E4M3.E4M3 R104, gdesc[UR28], RZ, !UPT, gsb0 ;  /* 0x006000001c6879f3 */ /* 0x000fe2000c0008ff */
[----:B------:R-:W-:Y:S01]  /*17170*/  R2UR UR51, R15 ;  /* 0x000000000f3372ca */ /* 0x000fe200000e0000 */
[----:B------:R-:W-:Y:S01]  /*17180*/  VIADD R14, R4, 0x280 ;  /* 0x00000280040e7836 */ /* 0x000fe20000000000 */
[----:B------:R-:W-:Y:S01]  /*17190*/  R2UR UR14, R6 ;  /* 0x00000000060e72ca */ /* 0x000fe200000e0000 */
[----:B------:R-:W-:Y:S01]  /*171a0*/  VIADD R6, R4, 0x82 ;  /* 0x0000008204067836 */ /* 0x000fe20000000000 */
[----:B------:R-:W-:Y:S01]  /*171b0*/  MOV R7, 0x80000020 ;  /* 0x8000002000077802 */ /* 0x000fe20000000f00 */
[----:B------:R-:W-:Y:S01]  /*171c0*/  IMAD.IADD R5, R237, 0x1, R158 ;  /* 0x00000001ed057824 */ /* 0x000fe200078e029e */
[----:B------:R-:W-:-:S02]  /*171d0*/  MOV R15, 0x80000020 ;  /* 0x80000020000f7802 */ /* 0x000fc40000000f00 */
[----:B------:R-:W-:Y:S02]  /*171e0*/  P2R R12, PR, RZ, 0x2 ;  /* 0x00000002ff0c7803 */ /* 0x000fe40000000000 */
[----:B------:R-:W-:Y:S01]  /*171f0*/  P2R R8, PR, RZ, 0x1 ;  /* 0x00000001ff087803 */ /* 0x000fe20000000000 */
[----:B------:R-:W-:Y:S02]  /*17200*/  WARPGROUP.DEPBAR.LE gsb0, 0x0 ;  /* 0x00008000000079c5 */ /* 0x000fe40000010000 */
[----:B------:R-:W-:-:S06]  /*17210*/  WARPGROUP.ARRIVE ;  /* 0x00000000000079c5 */ /* 0x000fcc0000000000 */
[----:B------:R-:W-:Y:S01]  /*17220*/  QGMMA.64x32x32.F32.E4M3.E4M3 R88, gdesc[UR8], RZ, !UPT, gsb0 ;  /* 0x00600000085879f3 */ /* 0x000fe2000c0008ff */
[----:B------:R-:W-:Y:S01]  /*17230*/  R2UR UR10, R10 ;  /* 0x000000000a0a72ca */ /* 0x000fe200000e0000 */
[----:B------:R-:W-:Y:S01]  /*17240*/  UMOV UR8, UR28 ;  /* 0x0000001c00087c82 */ /* 0x000fe20008000000 */
[----:B------:R-:W-:Y:S01]  /*17250*/  R2UR UR11, R11 ;  /* 0x000000000b0b72ca */ /* 0x000fe200000e0000 */
[----:B------:R-:W-:Y:S01]  /*17260*/  UMOV UR9, UR29 ;  /* 0x0000001d00097c82 */ /* 0x000fe20008000000 */
[----:B------:R-:W-:Y:S02]  /*17270*/  VIADD R10, R4, 0x182 ;  /* 0x00000182040a7836 */ /* 0x000fe40000000000 */
[----:B------:R-:W-:Y:S01]  /*17280*/  IMAD.MOV.U32 R11, RZ, RZ, -0x7fffffe0 ;  /* 0x80000020ff0b7424 */ /* 0x000fe200078e00ff */
        /* <DEDUP_REMOVED lines=16> */
[----:B------:R-:W-:Y:S02]  /*17390*/  IADD3 R10, R4, 0x400, RZ ;  /* 0x00000400040a7810 */ /* 0x000fe40007ffe0ff */
[----:B------:R-:W-:Y:S01]  /*173a0*/  MOV R11, 0x80000020 ;  /* 0x80000020000b7802 */ /* 0x000fe20000000f00 */
[----:B------:R-:W-:Y:S02]  /*173b0*/  WARPGROUP.DEPBAR.LE gsb0, 0x0 ;  /* 0x00008000000079c5 */ /* 0x000fe40000010000 */
[----:B------:R-:W-:-:S06]  /*173c0*/  WARPGROUP.ARRIVE ;  /* 0x00000000000079c5 */ /* 0x000fcc0000000000 */
[----:B------:R-:W-:Y:S01]  /*173d0*/  QGMMA.64x32x32.F32.E4M3.E4M3 R24, gdesc[UR12], RZ, !UPT, gsb0 ;  /* 0x006000000c1879f3 */ /* 0x000fe2000c0008ff */
[----:B------:R-:W-:Y:S01]  /*173e0*/  UMOV UR12, UR48 ;  /* 0x00000030000c7c82 */ /* 0x000fe20008000000 */
[----:B------:R-:W-:Y:S01]  /*173f0*/  UMOV UR13, UR49 ;  /* 0x00000031000d7c82 */ /* 0x000fe20008000000 */
[----:B------:R-:W-:Y:S02]  /*17400*/  WARPGROUP.DEPBAR.LE gsb0, 0x0 ;  /* 0x00008000000079c5 */ /* 0x000fe40000010000 */
[----:B------:R-:W-:-:S06]  /*17410*/  WARPGROUP.ARRIVE ;  /* 0x00000000000079c5 */ /* 0x000fcc0000000000 */
[----:B------:R-:W-:Y:S01]  /*17420*/  QGMMA.64x32x32.F32.E4M3.E4M3 R104, gdesc[UR48], R104, gsb0 ;  /* 0x00600000306879f3 */ /* 0x000fe20008000868 */
[----:B------:R-:W-:Y:S02]  /*17430*/  R2UR UR50, R6 ;  /* 0x00000000063272ca */ /* 0x000fe400000e0000 */
[----:B------:R-:W-:Y:S01]  /*17440*/  R2UR UR51, R7 ;  /* 0x00000000073372ca */ /* 0x000fe200000e0000 */
[----:B------:R-:W-:Y:S01]  /*17450*/  IMAD.MOV.U32 R7, RZ, RZ, -0x7fffffe0 ;  /* 0x80000020ff077424 */ /* 0x000fe200078e00ff */
[----:B------:R-:W-:-:S04]  /*17460*/  IADD3 R6, R4, 0x202, RZ ;  /* 0x0000020204067810 */ /* 0x000fc80007ffe0ff */
[----:B------:R-:W-:Y:S01]  /*17470*/  R2UR UR14, R6 ;  /* 0x00000000060e72ca */ /* 0x000fe200000e0000 */
[----:B------:R-:W-:Y:S01]  /*17480*/  VIADD R6, R4, 0x300 ;  /* 0x0000030004067836 */ /* 0x000fe20000000000 */
[----:B------:R-:W-:Y:S01]  /*17490*/  R2UR UR15, R7 ;  /* 0x00000000070f72ca */ /* 0x000fe200000e0000 */
[----:B------:R-:W-:Y:S01]  /*174a0*/  IMAD.MOV.U32 R7, RZ, RZ, -0x7fffffe0 ;  /* 0x80000020ff077424 */ /* 0x000fe200078e00ff */
[----:B------:R-:W-:Y:S02]  /*174b0*/  WARPGROUP.DEPBAR.LE gsb0, 0x0 ;  /* 0x00008000000079c5 */ /* 0x000fe40000010000 */
[----:B------:R-:W-:-:S06]  /*174c0*/  WARPGROUP.ARRIVE ;  /* 0x00000000000079c5 */ /* 0x000fcc0000000000 */
[----:B------:R-:W-:Y:S01]  /*174d0*/  QGMMA.64x32x32.F32.E4M3.E4M3 R88, gdesc[UR4], R88, gsb0 ;  /* 0x00600000045879f3 */ /* 0x000fe20008000858 */
[----:B------:R-:W-:Y:S01]  /*174e0*/  R2UR UR6, R14 ;  /* 0x000000000e0672ca */ /* 0x000fe200000e0000 */
[----:B------:R-:W-:Y:S01]  /*174f0*/  UIADD3 UR4, UR28, 0x200, URZ ;  /* 0x000002001c047890 */ /* 0x000fe2000fffe03f */
[----:B------:R-:W-:Y:S01]  /*17500*/  R2UR UR7, R15 ;  /* 0x000000000f0772ca */ /* 0x000fe200000e0000 */
[----:B------:R-:W-:Y:S01]  /*17510*/  UMOV UR5, 0x80000020 ;  /* 0x8000002000057882 */ /* 0x000fe20000000000 */
[----:B------:R-:W-:Y:S01]  /*17520*/  VIADD R14, R4, 0x282 ;  /* 0x00000282040e7836 */ /* 0x000fe20000000000 */
[----:B------:R-:W-:Y:S01]  /*17530*/  UMOV UR17, UR5 ;  /* 0x0000000500117c82 */ /* 0x000fe20008000000 */
[----:B------:R-:W-:Y:S02]  /*17540*/  IMAD.MOV.U32 R15, RZ, RZ, -0x7fffffe0 ;  /* 0x80000020ff0f7424 */ /* 0x000fe400078e00ff */
[----:B------:R-:W-:Y:S01]  /*17550*/  UMOV UR16, UR4 ;  /* 0x0000000400107c82 */ /* 0x000fe20008000000 */
[----:B------:R-:W-:-:S02]  /*17560*/  WARPGROUP.DEPBAR.LE gsb0, 0x0 ;  /* 0x00008000000079c5 */ /* 0x000fc40000010000 */
[----:B------:R-:W-:-:S06]  /*17570*/  WARPGROUP.ARRIVE ;  /* 0x00000000000079c5 */ /* 0x000fcc0000000000 */
[----:B------:R-:W-:Y:S03]  /*17580*/  QGMMA.64x32x32.F32.E4M3.E4M3 R56, gdesc[UR48], R56, gsb0 ;  /* 0x00600000303879f3 */ /* 0x000fe60008000838 */
[----:B------:R-:W-:Y:S02]  /*17590*/  WARPGROUP.DEPBAR.LE gsb0, 0x0 ;  /* 0x00008000000079c5 */ /* 0x000fe40000010000 */
[----:B------:R-:W-:-:S06]  /*175a0*/  WARPGROUP.ARRIVE ;  /* 0x00000000000079c5 */ /* 0x000fcc0000000000 */
[----:B------:R-:W-:Y:S01]  /*175b0*/  QGMMA.64x32x32.F32.E4M3.E4M3 R40, gdesc[UR8], R40, gsb0 ;  /* 0x00600000082879f3 */ /* 0x000fe20008000828 */
        /* <DEDUP_REMOVED lines=19> */
[----:B------:R-:W-:Y:S01]  /*176f0*/  VIADD R6, R4, 0x480 ;  /* 0x0000048004067836 */ /* 0x000fe20000000000 */
[----:B------:R-:W-:Y:S01]  /*17700*/  R2UR UR7, R7 ;  /* 0x00000000070772ca */ /* 0x000fe200000e0000 */
[----:B------:R-:W-:-:S03]  /*17710*/  IMAD.MOV.U32 R7, RZ, RZ, -0x7fffffe0 ;  /* 0x80000020ff077424 */ /* 0x000fc600078e00ff */
[----:B------:R-:W-:Y:S01]  /*17720*/  R2UR UR18, R6 ;  /* 0x00000000061272ca */ /* 0x000fe200000e0000 */
[----:B------:R-:W-:Y:S01]  /*17730*/  VIADD R6, R4, 0x302 ;  /* 0x0000030204067836 */ /* 0x000fe20000000000 */
[----:B------:R-:W-:Y:S02]  /*17740*/  R2UR UR19, R7 ;  /* 0x00000000071372ca */ /* 0x000fe400000e0000 */
[----:B------:R-:W-:Y:S01]  /*17750*/  MOV R7, 0x80000020 ;  /* 0x8000002000077802 */ /* 0x000fe20000000f00 */
        /* <DEDUP_REMOVED lines=9> */
[----:B------:R-:W-:Y:S02]  /*177f0*/  MOV R15, 0x80000020 ;  /* 0x80000020000f7802 */ /* 0x000fe40000000f00 */
        /* <DEDUP_REMOVED lines=90> */
[----:B------:R-:W-:Y:S01]  /*17da0*/  UMOV UR21, UR17 ;  /* 0x0000001100157c82 */ /* 0x000fe20008000000 */
[----:B------:R-:W-:Y:S02]  /*17db0*/  WARPGROUP.DEPBAR.LE gsb0, 0x0 ;  /* 0x00008000000079c5 */ /* 0x000fe40000010000 */
[----:B------:R-:W-:-:S06]  /*17dc0*/  WARPGROUP.ARRIVE ;  /* 0x00000000000079c5 */ /* 0x000fcc0000000000 */
[----:B------:R-:W-:Y:S03]  /*17dd0*/  QGMMA.64x32x32.F32.E4M3.E4M3 R24, gdesc[UR24], R24, gsb0 ;  /* 0x00600000181879f3 */ /* 0x000fe60008000818 */
[----:B------:R-:W-:Y:S02]  /*17de0*/  WARPGROUP.DEPBAR.LE gsb0, 0x0 ;  /* 0x00008000000079c5 */ /* 0x000fe40000010000 */
[----:B------:R-:W-:-:S06]  /*17df0*/  WARPGROUP.ARRIVE ;  /* 0x00000000000079c5 */ /* 0x000fcc0000000000 */
[----:B------:R-:W-:Y:S01]  /*17e00*/  QGMMA.64x32x32.F32.E4M3.E4M3 R104, gdesc[UR16], R104, gsb0 ;  /* 0x00600000106879f3 */ /* 0x000fe20008000868 */
[----:B------:R-:W-:Y:S01]  /*17e10*/  R2UR UR18, R6 ;  /* 0x00000000061272ca */ /* 0x000fe200000e0000 */
[----:B------:R-:W-:Y:S01]  /*17e20*/  IMAD R6, R164, -0xa0, R5 ;  /* 0xffffff60a4067824 */ /* 0x000fe200078e0205 */
[----:B------:R-:W-:Y:S01]  /*17e30*/  R2UR UR19, R7 ;  /* 0x00000000071372ca */ /* 0x000fe200000e0000 */
[----:B------:R-:W-:-:S03]  /*17e40*/  IMAD.MOV.U32 R5, RZ, RZ, -0x7fffffe0 ;  /* 0x80000020ff057424 */ /* 0x000fc600078e00ff */
[C---:B------:R-:W-:Y:S02]  /*17e50*/  ISETP.GT.AND P4, PT, R6.reuse, RZ, PT ;  /* 0x000000ff0600720c */ /* 0x040fe40003f84270 */
[C---:B------:R-:W-:Y:S02]  /*17e60*/  ISETP.GT.AND P5, PT, R6.reuse, 0x1, PT ;  /* 0x000000010600780c */ /* 0x040fe40003fa4270 */
[C---:B------:R-:W-:Y:S02]  /*17e70*/  ISETP.GT.AND P2, PT, R6.reuse, 0x8, PT ;  /* 0x000000080600780c */ /* 0x040fe40003f44270 */
[C---:B------:R-:W-:Y:S02]  /*17e80*/  ISETP.GT.AND P3, PT, R6.reuse, 0x9, PT ;  /* 0x000000090600780c */ /* 0x040fe40003f64270 */
[----:B------:R-:W-:Y:S02]  /*17e90*/  R2UR UR23, R5 ;  /* 0x00000000051772ca */ /* 0x000fe400000e0000 */
[----:B------:R-:W-:-:S02]  /*17ea0*/  ISETP.GT.AND P6, PT, R6, 0x80, PT ;  /* 0x000000800600780c */ /* 0x000fc40003fc4270 */
[C---:B------:R-:W-:Y:S02]  /*17eb0*/  ISETP.GT.AND P1, PT, R6.reuse, 0x81, PT ;  /* 0x000000810600780c */ /* 0x040fe40003f24270 */
[----:B------:R-:W-:Y:S02]  /*17ec0*/  ISETP.GT.AND P0, PT, R6, 0x88, PT ;  /* 0x000000880600780c */ /* 0x000fe40003f04270 */
[----:B------:R-:W-:Y:S01]  /*17ed0*/  P2R R20, PR, RZ, 0x2 ;  /* 0x00000002ff147803 */ /* 0x000fe20000000000 */
[----:B------:R-:W-:Y:S02]  /*17ee0*/  WARPGROUP.DEPBAR.LE gsb0, 0x0 ;  /* 0x00008000000079c5 */ /* 0x000fe40000010000 */
[----:B------:R-:W-:Y:S01]  /*17ef0*/  WARPGROUP.ARRIVE ;  /* 0x00000000000079c5 */ /* 0x000fe20000000000 */
[----:B------:R-:W-:Y:S02]  /*17f00*/  FSEL R77, R104, -INF , P4 ;  /* 0xff800000684d7808 */ /* 0x000fe40002000000 */
[----:B------:R-:W-:-:S02]  /*17f10*/  FSEL R105, R105, -INF , P5 ;  /* 0xff80000069697808 */ /* 0x000fc40002800000 */
[----:B------:R-:W-:Y:S01]  /*17f20*/  FSEL R79, R108, -INF , P2 ;  /* 0xff8000006c4f7808 */ /* 0x000fe20001000000 */
[----:B------:R-:W-:Y:S01]  /*17f30*/  QGMMA.64x32x32.F32.E4M3.E4M3 R88, gdesc[UR16], R88, gsb0 ;  /* 0x00600000105879f3 */ /* 0x000fe20008000858 */
[----:B------:R-:W-:Y:S02]  /*17f40*/  R2UR UR18, R10 ;  /* 0x000000000a1272ca */ /* 0x000fe400000e0000 */
[----:B------:R-:W-:Y:S01]  /*17f50*/  R2UR UR19, R11 ;  /* 0x000000000b1372ca */ /* 0x000fe200000e0000 */
[----:B------:R-:W-:Y:S01]  /*17f60*/  IMAD.MOV.U32 R11, RZ, RZ, -0x7fffffe0 ;  /* 0x80000020ff0b7424 */ /* 0x000fe200078e00ff */
[C---:B------:R-:W-:Y:S01]  /*17f70*/  IADD3 R10, R4.reuse, 0x682, RZ ;  /* 0x00000682040a7810 */ /* 0x040fe20007ffe0ff */
[----:B------:R-:W-:Y:S01]  /*17f80*/  VIADD R4, R4, 0x702 ;  /* 0x0000070204047836 */ /* 0x000fe20000000000 */
[----:B------:R-:W-:Y:S02]  /*17f90*/  FMNMX.FTZ R14, R77, R105, !PT ;  /* 0x000000694d0e7209 */ /* 0x000fe40007810000 */
[----:B------:R-:W-:-:S02]  /*17fa0*/  FSEL R7, R106, -INF , P4 ;  /* 0xff8000006a077808 */ /* 0x000fc40002000000 */
[C---:B------:R-:W-:Y:S02]  /*17fb0*/  ISETP.GT.AND P4, PT, R6.reuse, 0x10, PT ;  /* 0x000000100600780c */ /* 0x040fe40003f84270 */
        /* <DEDUP_REMOVED lines=15> */
[----:B------:R-:W-:Y:S02]  /*180b0*/  FSEL R117, R117, -INF , P3 ;  /* 0xff80000075757808 */ /* 0x000fe40001800000 */
[----:B------:R-:W-:-:S02]  /*180c0*/  ISETP.GT.AND P5, PT, R6, 0x20, PT ;  /* 0x000000200600780c */ /* 0x000fc40003fa4270 */
[----:B------:R-:W-:Y:S02]  /*180d0*/  FMNMX.FTZ R14, R83, R14, !PT ;  /* 0x0000000e530e7209 */ /* 0x000fe40007810000 */
[----:B------:R-:W-:Y:S02]  /*180e0*/  FSEL R13, R114, -INF , P4 ;  /* 0xff800000720d7808 */ /* 0x000fe40002000000 */
[C---:B------:R-:W-:Y:S02]  /*180f0*/  ISETP.GT.AND P4, PT, R6.reuse, 0x21, PT ;  /* 0x000000210600780c */ /* 0x040fe40003f84270 */
[----:B------:R-:W-:Y:S02]  /*18100*/  FMNMX.FTZ R14, R117, R14, !PT ;  /* 0x0000000e750e7209 */ /* 0x000fe40007810000 */
[----:B------:R-:W-:Y:S02]  /*18110*/  FSEL R119, R119, -INF , P3 ;  /* 0xff80000077777808 */ /* 0x000fe40001800000 */
[----:B------:R-:W-:-:S02]  /*18120*/  ISETP.GT.AND P3, PT, R6, 0x28, PT ;  /* 0x000000280600780c */ /* 0x000fc40003f64270 */
[----:B------:R-:W-:Y:S01]  /*18130*/  FSEL R15, R118, -INF , P2 ;  /* 0xff800000760f7808 */ /* 0x000fe20001000000 */
[----:B------:R-:W-:Y:S02]  /*18140*/  WARPGROUP.DEPBAR.LE gsb0, 0x0 ;  /* 0x00008000000079c5 */ /* 0x000fe40000010000 */
[----:B------:R-:W-:Y:S01]  /*18150*/  WARPGROUP.ARRIVE ;  /* 0x00000000000079c5 */ /* 0x000fe20000000000 */
[----:B------:R-:W-:Y:S02]  /*18160*/  FSEL R129, R88, -INF , P5 ;  /* 0xff80000058817808 */ /* 0x000fe40002800000 */
[----:B------:R-:W-:Y:S02]  /*18170*/  FSEL R123, R89, -INF , P4 ;  /* 0xff800000597b7808 */ /* 0x000fe40002000000 */
[----:B------:R-:W-:Y:S01]  /*18180*/  FMNMX.FTZ R14, R129, R14, !PT ;  /* 0x0000000e810e7209 */ /* 0x000fe20007810000 */
[----:B------:R-:W-:Y:S01]  /*18190*/  QGMMA.64x32x32.F32.E4M3.E4M3 R56, gdesc[UR16], R56, gsb0 ;  /* 0x00600000103879f3 */ /* 0x000fe20008000838 */
[----:B------:R-:W-:-:S02]  /*181a0*/  R2UR UR18, R10 ;  /* 0x000000000a1272ca */ /* 0x000fc400000e0000 */
[----:B------:R-:W-:Y:S02]  /*181b0*/  R2UR UR19, R11 ;  /* 0x000000000b1372ca */ /* 0x000fe400000e0000 */
        /* <DEDUP_REMOVED lines=15> */
[----:B------:R-:W-:Y:S02]  /*182b0*/  R2UR UR22, R4 ;  /* 0x00000000041672ca */ /* 0x000fe400000e0000 */
        /* <DEDUP_REMOVED lines=10> */
[----:B------:R-:W-:Y:S02]  /*18360*/  FMNMX.FTZ R14, R101, R14, !PT ;  /* 0x0000000e650e7209 */ /* 0x000fe40007810000 */
[----:B------:R-:W-:Y:S01]  /*18370*/  FSEL R75, R102, -INF , P3 ;  /* 0xff800000664b7808 */ /* 0x000fe20001800000 */
[----:B------:R-:W-:Y:S02]  /*18380*/  WARPGROUP.DEPBAR.LE gsb0, 0x0 ;  /* 0x00008000000079c5 */ /* 0x000fe40000010000 */
[----:B------:R-:W-:Y:S01]  /*18390*/  WARPGROUP.ARRIVE ;  /* 0x00000000000079c5 */ /* 0x000fe20000000000 */
[----:B------:R-:W-:-:S02]  /*183a0*/  FSEL R93, R56, -INF , P5 ;  /* 0xff800000385d7808 */ /* 0x000fc40002800000 */
[C---:B------:R-:W-:Y:S02]  /*183b0*/  ISETP.GT.AND P3, PT, R6.reuse, 0x48, PT ;  /* 0x000000480600780c */ /* 0x040fe40003f64270 */
[----:B------:R-:W-:Y:S01]  /*183c0*/  FSEL R127, R57, -INF , P4 ;  /* 0xff800000397f7808 */ /* 0x000fe20002000000 */
[----:B------:R-:W-:Y:S01]  /*183d0*/  QGMMA.64x32x32.F32.E4M3.E4M3 R40, gdesc[UR16], R40, gsb0 ;  /* 0x00600000102879f3 */ /* 0x000fe20008000828 */
        /* <DEDUP_REMOVED lines=22> */
[C---:B------:R-:W-:Y:S02]  /*18540*/  ISETP.GT.AND P5, PT, R6.reuse, 0x60, PT ;  /* 0x000000600600780c */ /* 0x040fe40003fa4270 */
[----:B------:R-:W-:Y:S02]  /*18550*/  FSEL R141, R69, -INF , P2 ;  /* 0xff800000458d7808 */ /* 0x000fe40001000000 */
[----:B------:R-:W-:Y:S02]  /*18560*/  FMNMX.FTZ R14, R139, R14, !PT ;  /* 0x0000000e8b0e7209 */ /* 0x000fe40007810000 */
[----:B------:R-:W-:Y:S02]  /*18570*/  FSEL R67, R67, -INF , P4 ;  /* 0xff80000043437808 */ /* 0x000fe40002000000 */
[----:B------:R-:W-:Y:S02]  /*18580*/  ISETP.GT.AND P4, PT, R6, 0x61, PT ;  /* 0x000000610600780c */ /* 0x000fe40003f84270 */
[----:B------:R-:W-:-:S02]  /*18590*/  FMNMX.FTZ R14, R141, R14, !PT ;  /* 0x0000000e8d0e7209 */ /* 0x000fc40007810000 */
        /* <DEDUP_REMOVED lines=29> */
[----:B------:R-:W-:Y:S02]  /*18770*/  FMNMX.FTZ R14, R155, R14, !PT ;  /* 0x0000000e9b0e7209 */ /* 0x000fe40007810000 */
[----:B------:R-:W-:Y:S02]  /*18780*/  FSEL R55, R55, -INF , P2 ;  /* 0xff80000037377808 */ /* 0x000fe40001000000 */
[----:B------:R-:W-:Y:S02]  /*18790*/  FMNMX.FTZ R14, R157, R14, !PT ;  /* 0x0000000e9d0e7209 */ /* 0x000fe40007810000 */
[----:B------:R-:W-:-:S02]  /*187a0*/  ISETP.GT.AND P2, PT, R6, 0x89, PT ;  /* 0x000000890600780c */ /* 0x000fc40003f44270 */
[----:B------:R-:W-:Y:S02]  /*187b0*/  FSEL R53, R54, -INF , P3 ;  /* 0xff80000036357808 */ /* 0x000fe40001800000 */
[C---:B------:R-:W-:Y:S02]  /*187c0*/  ISETP.GT.AND P3, PT, R6.reuse, 0x90, PT ;  /* 0x000000900600780c */ /* 0x040fe40003f64270 */
[----:B------:R-:W-:Y:S02]  /*187d0*/  FSEL R51, R51, -INF , P4 ;  /* 0xff80000033337808 */ /* 0x000fe40002000000 */
[----:B------:R-:W-:Y:S02]  /*187e0*/  ISETP.GT.AND P4, PT, R6, 0x91, PT ;  /* 0x000000910600780c */ /* 0x000fe40003f84270 */
[----:B------:R-:W-:Y:S01]  /*187f0*/  FSEL R49, R50, -INF , P5 ;  /* 0xff80000032317808 */ /* 0x000fe20002800000 */
[----:B------:R-:W-:Y:S02]  /*18800*/  WARPGROUP.DEPBAR.LE gsb0, 0x0 ;  /* 0x00008000000079c5 */ /* 0x000fe40000010000 */
[----:B------:R-:W-:-:S02]  /*18810*/  FSEL R159, R24, -INF , P6 ;  /* 0xff800000189f7808 */ /* 0x000fc40003000000 */
[----:B------:R-:W-:Y:S02]  /*18820*/  FSEL R161, R25, -INF , P1 ;  /* 0xff80000019a17808 */ /* 0x000fe40000800000 */
[----:B------:R-:W-:Y:S02]  /*18830*/  FMNMX.FTZ R14, R159, R14, !PT ;  /* 0x0000000e9f0e7209 */ /* 0x000fe40007810000 */
[----:B------:R-:W-:Y:S02]  /*18840*/  FSEL R163, R28, -INF , P0 ;  /* 0xff8000001ca37808 */ /* 0x000fe40000000000 */
[----:B------:R-:W-:Y:S02]  /*18850*/  FMNMX.FTZ R14, R161, R14, !PT ;  /* 0x0000000ea10e7209 */ /* 0x000fe40007810000 */
        /* <DEDUP_REMOVED lines=10> */
[----:B------:R-:W-:Y:S02]  /*18900*/  FMNMX.FTZ R14, R179, R14, !PT ;  /* 0x0000000eb30e7209 */ /* 0x000fe40007810000 */
[----:B------:R-:W-:Y:S02]  /*18910*/  FSEL R181, R37, -INF , P6 ;  /* 0xff80000025b57808 */ /* 0x000fe40003000000 */
[----:B------:R-:W-:Y:S02]  /*18920*/  ISETP.GT.AND P1, PT, R6, 0x80, PT ;  /* 0x000000800600780c */ /* 0x000fe40003f24270 */
[----:B------:R-:W-:-:S02]  /*18930*/  FMNMX.FTZ R14, R181, R14, !PT ;  /* 0x0000000eb50e7209 */ /* 0x000fc40007810000 */
[----:B------:R-:W-:Y:S02]  /*18940*/  FSEL R25, R26, -INF , P1 ;  /* 0xff8000001a197808 */ /* 0x000fe40000800000 */
[----:B------:R-:W-:Y:S01]  /*18950*/  ISETP.NE.AND P1, PT, R20, RZ, PT ;  /* 0x000000ff1400720c */ /* 0x000fe20003f25270 */
[----:B------:R-:W0:Y:S01]  /*18960*/  SHFL.BFLY PT, R11, R14, 0x2, 0x1f ;  /* 0x0c401f000e0b7f89 */ /* 0x000e2200000e0000 */
[----:B------:R-:W-:Y:S02]  /*18970*/  P2R R4, PR, RZ, 0x1 ;  /* 0x00000001ff047803 */ /* 0x000fe40000000000 */
[----:B------:R-:W-:Y:S02]  /*18980*/  FSEL R27, R27, -INF , P1 ;  /* 0xff8000001b1b7808 */ /* 0x000fe40000800000 */
[----:B------:R-:W-:Y:S02]  /*18990*/  ISETP.NE.AND P1, PT, R12, RZ, PT ;  /* 0x000000ff0c00720c */ /* 0x000fe40003f25270 */
[----:B------:R-:W-:-:S02]  /*189a0*/  FMNMX.FTZ R12, R7, R107, !PT ;  /* 0x0000006b070c7209 */ /* 0x000fc40007810000 */
[----:B------:R-:W-:Y:S02]  /*189b0*/  FSEL R31, R31, -INF , P2 ;  /* 0xff8000001f1f7808 */ /* 0x000fe40001000000 */
[----:B------:R-:W-:Y:S02]  /*189c0*/  FMNMX.FTZ R12, R9, R12, !PT ;  /* 0x0000000c090c7209 */ /* 0x000fe40007810000 */
[----:B------:R-:W-:Y:S02]  /*189d0*/  FSEL R35, R35, -INF , P4 ;  /* 0xff80000023237808 */ /* 0x000fe40002000000 */
        /* <DEDUP_REMOVED lines=11> */
[----:B------:R-:W-:Y:S01]  /*18a90*/  FSETP.NEU.FTZ.AND P0, PT, R11, -INF , PT ;  /* 0xff8000000b00780b */ /* 0x000fe20003f1d000 */
[----:B------:R-:W-:-:S01]  /*18aa0*/  FFMA.FTZ R28, R2, R11, -8 ;  /* 0xc1000000021c7423 */ /* 0x000fc2000001000b */
[----:B------:R-:W-:-:S04]  /*18ab0*/  FMNMX.FTZ R14, R95, R14, !PT ;  /* 0x0000000e5f0e7209 */ /* 0x000fc80007810000 */
[----:B------:R-:W-:Y:S02]  /*18ac0*/  FMNMX.FTZ R14, R73, R14, !PT ;  /* 0x0000000e490e7209 */ /* 0x000fe40007810000 */
[----:B------:R-:W-:Y:S02]  /*18ad0*/  FSEL R28, R28, RZ, P0 ;  /* 0x000000ff1c1c7208 */ /* 0x000fe40000000000 */
[----:B------:R-:W-:Y:S02]  /*18ae0*/  FMNMX.FTZ R14, R99, R14, !PT ;  /* 0x0000000e630e7209 */ /* 0x000fe40007810000 */
[----:B------:R-:W-:Y:S01]  /*18af0*/  ISETP.NE.AND P0, PT, R4, RZ, PT ;  /* 0x000000ff0400720c */ /* 0x000fe20003f05270 */
[C-C-:B------:R-:W-:Y:S01]  /*18b00*/  FFMA.FTZ R37, R2.reuse, R109, -R28.reuse ;  /* 0x0000006d02257223 */ /* 0x140fe2000001081c */
[----:B------:R-:W-:Y:S01]  /*18b10*/  FMNMX.FTZ R14, R75, R14, !PT ;  /* 0x0000000e4b0e7209 */ /* 0x000fe20007810000 */
[--C-:B------:R-:W-:Y:S01]  /*18b20*/  FFMA.FTZ R4, R2, R77, -R28.reuse ;  /* 0x0000004d02047223 */ /* 0x100fe2000001081c */
[----:B------:R-:W-:Y:S01]  /*18b30*/  FSEL R29, R30, -INF , P0 ;  /* 0xff8000001e1d7808 */ /* 0x000fe20000000000 */
        /* <DEDUP_REMOVED lines=10> */
[C-C-:B------:R-:W-:Y:S01]  /*18be0*/  FFMA.FTZ R32, R2.reuse, R131, -R28.reuse ;  /* 0x0000008302207223 */ /* 0x140fe2000001081c */
[----:B------:R-:W-:Y:S01]  /*18bf0*/  FSEL R117, R39, -INF , P6 ;  /* 0xff80000027757808 */ /* 0x000fe20003000000 */
[C-C-:B------:R-:W-:Y:S01]  /*18c00*/  FFMA.FTZ R129, R2.reuse, R129, -R28.reuse ;  /* 0x0000008102817223 */ /* 0x140fe2000001081c */
[----:B------:R-:W-:Y:S01]  /*18c10*/  FMNMX.FTZ R14, R61, R14, !PT ;  /* 0x0000000e3d0e7209 */ /* 0x000fe20007810000 */
[--C-:B------:R-:W-:Y:S01]  /*18c20*/  FFMA.FTZ R20, R2, R85, -R28.reuse ;  /* 0x0000005502147223 */ /* 0x100fe2000001081c */
[----:B------:R-:W-:Y:S01]  /*18c30*/  ISETP.NE.AND P0, PT, R8, RZ, PT ;  /* 0x000000ff0800720c */ /* 0x000fe20003f05270 */
[C-C-:B------:R-:W-:Y:S01]  /*18c40*/  FFMA.FTZ R8, R2.reuse, R81, -R28.reuse ;  /* 0x0000005102087223 */ /* 0x140fe2000001081c */
[----:B------:R-:W-:Y:S01]  /*18c50*/  FMNMX.FTZ R14, R63, R14, !PT ;  /* 0x0000000e3f0e7209 */ /* 0x000fe20007810000 */
[C-C-:B------:R-:W-:Y:S01]  /*18c60*/  FFMA.FTZ R10, R2.reuse, R83, -R28.reuse ;  /* 0x00000053020a7223 */ /* 0x140fe2000001081c */
[----:B------:R-:W-:-:S01]  /*18c70*/  FFMA.FTZ R85, R2, R97, -R28 ;  /* 0x0000006102557223 */ /* 0x000fc2000001081c */
[C-C-:B------:R-:W-:Y:S01]  /*18c80*/  FFMA.FTZ R26, R2.reuse, R89, -R28.reuse ;  /* 0x00000059021a7223 */ /* 0x140fe2000001081c */
[----:B------:R-:W-:Y:S01]  /*18c90*/  FMNMX.FTZ R14, R65, R14, !PT ;  /* 0x0000000e410e7209 */ /* 0x000fe20007810000 */
[C-C-:B------:R-:W-:Y:S01]  /*18ca0*/  FFMA.FTZ R33, R2.reuse, R105, -R28.reuse ;  /* 0x0000006902217223 */ /* 0x140fe2000001081c */
[----:B------:R0:W-:Y:S01]  /*18cb0*/  MUFU.EX2 R12, R129 ;  /* 0x00000081000c7308 */ /* 0x0001e20000000800 */
[----:B------:R-:W-:-:S01]  /*18cc0*/  FFMA.FTZ R81, R2, R123, -R28 ;  /* 0x0000007b02517223 */ /* 0x000fc2000001081c */
[----:B------:R-:W-:Y:S01]  /*18cd0*/  FMNMX.FTZ R14, R67, R14, !PT ;  /* 0x0000000e430e7209 */ /* 0x000fe20007810000 */
[----:B------:R-:W-:-:S01]  /*18ce0*/  FFMA.FTZ R83, R2, R125, -R28 ;  /* 0x0000007d02537223 */ /* 0x000fc2000001081c */
[C-C-:B------:R-:W-:Y:S01]  /*18cf0*/  FFMA.FTZ R24, R2.reuse, R121, -R28.reuse ;  /* 0x0000007902187223 */ /* 0x140fe2000001081c */
        /* <DEDUP_REMOVED lines=22> */
[----:B0-----:R-:W-:-:S01]  /*18e60*/  FFMA.FTZ R129, R2, R165, -R28 ;  /* 0x000000a502817223 */ /* 0x001fc2000001081c */
[C-C-:B------:R-:W-:Y:S01]  /*18e70*/  FFMA.FTZ R50, R2.reuse, R167, -R28.reuse ;  /* 0x000000a702327223 */ /* 0x140fe2000001081c */
[----:B------:R-:W-:-:S01]  /*18e80*/  FFMA.FTZ R177, R2, R177, -R28 ;  /* 0x000000b102b17223 */ /* 0x000fc2000001081c */
[----:B------:R-:W-:Y:S01]  /*18e90*/  FMNMX.FTZ R14, R49, R14, !PT ;  /* 0x0000000e310e7209 */ /* 0x000fe20007810000 */
[----:B------:R-:W-:-:S01]  /*18ea0*/  FFMA.FTZ R133, R2, R181, -R28 ;  /* 0x000000b502857223 */ /* 0x000fc2000001081c */
[----:B------:R-:W-:Y:S02]  /*18eb0*/  MUFU.EX2 R4, R4 ;  /* 0x0000000400047308 */ /* 0x000fe40000000800 */
[----:B------:R-:W-:-:S04]  /*18ec0*/  FMNMX.FTZ R14, R51, R14, !PT ;  /* 0x0000000e330e7209 */ /* 0x000fc80007810000 */
[----:B------:R-:W-:Y:S02]  /*18ed0*/  FMNMX.FTZ R14, R53, R14, !PT ;  /* 0x0000000e350e7209 */ /* 0x000fe40007810000 */
[----:B------:R-:W-:Y:S02]  /*18ee0*/  MUFU.EX2 R33, R33 ;  /* 0x0000002100217308 */ /* 0x000fe40000000800 */
[----:B------:R-:W-:-:S04]  /*18ef0*/  FMNMX.FTZ R14, R55, R14, !PT ;  /* 0x0000000e370e7209 */ /* 0x000fc80007810000 */
[----:B------:R-:W-:Y:S02]  /*18f00*/  FMNMX.FTZ R14, R25, R14, !PT ;  /* 0x0000000e190e7209 */ /* 0x000fe40007810000 */
[----:B------:R-:W-:Y:S02]  /*18f10*/  MUFU.EX2 R6, R6 ;  /* 0x0000000600067308 */ /* 0x000fe40000000800 */
[----:B------:R-:W-:-:S04]  /*18f20*/  FMNMX.FTZ R14, R27, R14, !PT ;  /* 0x0000000e1b0e7209 */ /* 0x000fc80007810000 */
[----:B------:R-:W-:Y:S02]  /*18f30*/  FMNMX.FTZ R14, R29, R14, !PT ;  /* 0x0000000e1d0e7209 */ /* 0x000fe40007810000 */
[----:B------:R-:W0:Y:S02]  /*18f40*/  MUFU.EX2 R37, R37 ;  /* 0x0000002500257308 */ /* 0x000e240000000800 */
[----:B------:R-:W-:-:S04]  /*18f50*/  FMNMX.FTZ R14, R31, R14, !PT ;  /* 0x0000000e1f0e7209 */ /* 0x000fc80007810000 */
[----:B------:R-:W-:Y:S02]  /*18f60*/  FMNMX.FTZ R14, R109, R14, !PT ;  /* 0x0000000e6d0e7209 */ /* 0x000fe40007810000 */
[----:B------:R-:W-:Y:S02]  /*18f70*/  MUFU.EX2 R8, R8 ;  /* 0x0000000800087308 */ /* 0x000fe40000000800 */
[----:B------:R-:W-:-:S04]  /*18f80*/  FMNMX.FTZ R14, R35, R14, !PT ;  /* 0x0000000e230e7209 */ /* 0x000fc80007810000 */
[----:B------:R-:W-:Y:S02]  /*18f90*/  FMNMX.FTZ R14, R113, R14, !PT ;  /* 0x0000000e710e7209 */ /* 0x000fe40007810000 */
[----:B------:R-:W-:Y:S01]  /*18fa0*/  MUFU.EX2 R77, R77 ;  /* 0x0000004d004d7308 */ /* 0x000fe20000000800 */
[----:B0-----:R-:W-:Y:S02]  /*18fb0*/  F2FP.SATFINITE.E4M3.F32.PACK_AB_MERGE_C R176, R37, R6, RZ ;  /* 0x0000000625b0723e */ /* 0x001fe400048070ff */
[----:B------:R-:W-:Y:S02]  /*18fc0*/  FMNMX.FTZ R14, R117, R14, !PT ;  /* 0x0000000e750e7209 */ /* 0x000fe40007810000 */
[----:B------:R-:W-:-:S03]  /*18fd0*/  F2FP.SATFINITE.E4M3.F32.PACK_AB_MERGE_C R176, R33, R4, R176 ;  /* 0x0000000421b0723e */ /* 0x000fc600048070b0 */
[----:B------:R-:W0:Y:S01]  /*18fe0*/  SHFL.BFLY PT, R127, R14, 0x2, 0x1f ;  /* 0x0c401f000e7f7f89 */ /* 0x000e2200000e0000 */
[----:B------:R-:W-:Y:S08]  /*18ff0*/  MUFU.EX2 R10, R10 ;  /* 0x0000000a000a7308 */ /* 0x000ff00000000800 */
[----:B------:R-:W1:Y:S08]  /*19000*/  MUFU.EX2 R79, R79 ;  /* 0x0000004f004f7308 */ /* 0x000e700000000800 */
[----:B------:R-:W-:Y:S01]  /*19010*/  MUFU.EX2 R81, R81 ;  /* 0x0000005100517308 */ /* 0x000fe20000000800 */
[----:B0-----:R-:W-:Y:S01]  /*19020*/  FMNMX.FTZ R52, R14, R127, !PT ;  /* 0x0000007f0e347209 */ /* 0x001fe20007810000 */
[----:B------:R-:W-:-:S06]  /*19030*/  FFMA.FTZ R127, R2, R161, -R28 ;  /* 0x000000a1027f7223 */ /* 0x000fcc000001081c */
[----:B------:R-:W-:Y:S01]  /*19040*/  MUFU.EX2 R20, R20 ;  /* 0x0000001400147308 */ /* 0x000fe20000000800 */
[----:B-1----:R-:W-:Y:S01]  /*19050*/  F2FP.SATFINITE.E4M3.F32.PACK_AB_MERGE_C R178, R79, R10, RZ ;  /* 0x0000000a4fb2723e */ /* 0x002fe200048070ff */
[----:B------:R-:W0:Y:S03]  /*19060*/  SHFL.BFLY PT, R131, R52, 0x1, 0x1f ;  /* 0x0c201f0034837f89 */ /* 0x000e2600000e0000 */
[----:B------:R-:W-:-:S03]  /*19070*/  F2FP.SATFINITE.E4M3.F32.PACK_AB_MERGE_C R178, R77, R8, R178 ;  /* 0x000000084db2723e */ /* 0x000fc600048070b2 */
[----:B------:R-:W1:Y:S08]  /*19080*/  MUFU.EX2 R83, R83 ;  /* 0x0000005300537308 */ /* 0x000e700000000800 */
[----:B------:R-:W-:Y:S08]  /*19090*/  MUFU.EX2 R24, R24 ;  /* 0x0000001800187308 */ /* 0x000ff00000000800 */
[----:B------:R-:W-:Y:S01]  /*190a0*/  MUFU.EX2 R85, R85 ;  /* 0x0000005500557308 */ /* 0x000fe20000000800 */
[----:B-1----:R-:W-:-:S02]  /*190b0*/  F2FP.SATFINITE.E4M3.F32.PACK_AB_MERGE_C R180, R83, R20, RZ ;  /* 0x0000001453b4723e */ /* 0x002fc400048070ff */
[----:B0-----:R-:W-:Y:S01]  /*190c0*/  FMNMX.FTZ R14, R52, R131, !PT ;  /* 0x00000083340e7209 */ /* 0x001fe20007810000 */
[----:B------:R-:W-:-:S01]  /*190d0*/  FFMA.FTZ R52, R2, R179, -R28 ;  /* 0x000000b302347223 */ /* 0x000fc2000001081c */
[----:B------:R-:W-:Y:S02]  /*190e0*/  F2FP.SATFINITE.E4M3.F32.PACK_AB_MERGE_C R180, R81, R12, R180 ;  /* 0x0000000c51b4723e */ /* 0x000fe400048070b4 */
[----:B------:R-:W-:Y:S01]  /*190f0*/  FSETP.NEU.FTZ.AND P2, PT, R14, -INF , PT ;  /* 0xff8000000e00780b */ /* 0x000fe20003f5d000 */
[----:B------:R-:W-:Y:S01]  /*19100*/  FFMA.FTZ R56, R2, R14, -8 ;  /* 0xc100000002387423 */ /* 0x000fe2000001000e */
[----:B------:R-:W-:Y:S04]  /*19110*/  MUFU.EX2 R26, R26 ;  /* 0x0000001a001a7308 */ /* 0x000fe80000000800 */
[----:B------:R-:W-:-:S02]  /*19120*/  FSEL R56, R56, RZ, P2 ;  /* 0x000000ff38387208 */ /* 0x000fc40001000000 */
[----:B------:R-:W-:Y:S02]  /*19130*/  ISETP.GE.AND P2, PT, R158, 0xa1, PT ;  /* 0x000000a19e00780c */ /* 0x000fe40003f46270 */
[----:B------:R-:W-:Y:S01]  /*19140*/  MUFU.EX2 R89, R89 ;  /* 0x0000005900597308 */ /* 0x000fe20000000800 */
[----:B------:R-:W-:-:S01]  /*19150*/  FFMA.FTZ R7, R2, R7, -R56 ;  /* 0x0000000702077223 */ /* 0x000fc20000010838 */
[C-C-:B------:R-:W-:Y:S01]  /*19160*/  FFMA.FTZ R28, R2.reuse, R107, -R56.reuse ;  /* 0x0000006b021c7223 */ /* 0x140fe20000010838 */
[----:B------:R-:W-:-:S01]  /*19170*/  FFMA.FTZ R58, R2, R9, -R56 ;  /* 0x00000009023a7223 */ /* 0x000fc20000010838 */
[C-C-:B------:R-:W-:Y:S01]  /*19180*/  FFMA.FTZ R107, R2.reuse, R111, -R56.reuse ;  /* 0x0000006f026b7223 */ /* 0x140fe20000010838 */
[----:B------:R-:W-:-:S01]  /*19190*/  FFMA.FTZ R9, R2, R13, -R56 ;  /* 0x0000000d02097223 */ /* 0x000fc20000010838 */
[C-C-:B------:R-:W-:Y:S01]  /*191a0*/  FFMA.FTZ R54, R2.reuse, R115, -R56.reuse ;  /* 0x0000007302367223 */ /* 0x140fe20000010838 */
[----:B------:R-:W-:-:S01]  /*191b0*/  FFMA.FTZ R66, R2, R21, -R56 ;  /* 0x0000001502427223 */ /* 0x000fc20000010838 */
[----:B------:R-:W-:Y:S01]  /*191c0*/  MUFU.EX2 R7, R7 ;  /* 0x0000000700077308 */ /* 0x000fe20000000800 */
[----:B------:R-:W-:-:S01]  /*191d0*/  FFMA.FTZ R15, R2, R15, -R56 ;  /* 0x0000000f020f7223 */ /* 0x000fc20000010838 */
[C-C-:B------:R-:W-:Y:S01]  /*191e0*/  FFMA.FTZ R21, R2.reuse, R57, -R56.reuse ;  /* 0x0000003902157223 */ /* 0x140fe20000010838 */
[----:B------:R-:W-:-:S01]  /*191f0*/  FFMA.FTZ R57, R2, R65, -R56 ;  /* 0x0000004102397223 */ /* 0x000fc20000010838 */
[----:B------:R-:W-:Y:S01]  /*19200*/  FFMA.FTZ R70, R2, R67, -R56 ;  /* 0x0000004302467223 */ /* 0x000fe20000010838 */
[----:B------:R-:W-:-:S01]  /*19210*/  FADD.FTZ R65, R4, R33 ;  /* 0x0000002104417221 */ /* 0x000fc20000010000 */
[C-C-:B------:R-:W-:Y:S01]  /*19220*/  FFMA.FTZ R64, R2.reuse, R119, -R56.reuse ;  /* 0x0000007702407223 */ /* 0x140fe20000010838 */
[----:B------:R-:W-:-:S01]  /*19230*/  FFMA.FTZ R5, R2, R5, -R56 ;  /* 0x0000000502057223 */ /* 0x000fc20000010838 */
[----:B------:R-:W0:Y:S01]  /*19240*/  MUFU.EX2 R28, R28 ;  /* 0x0000001c001c7308 */ /* 0x000e220000000800 */
[----:B------:R-:W-:-:S01]  /*19250*/  FADD.FTZ R72, R6, R65 ;  /* 0x0000004106487221 */ /* 0x000fc20000010000 */
[C-C-:B------:R-:W-:Y:S01]  /*19260*/  FFMA.FTZ R63, R2.reuse, R63, -R56.reuse ;  /* 0x0000003f023f7223 */ /* 0x140fe20000010838 */
[----:B------:R-:W-:-:S01]  /*19270*/  FFMA.FTZ R60, R2, R91, -R56 ;  /* 0x0000005b023c7223 */ /* 0x000fc20000010838 */
[----:B------:R-:W-:Y:S01]  /*19280*/  FFMA.FTZ R91, R2, R95, -R56 ;  /* 0x0000005f025b7223 */ /* 0x000fe20000010838 */
[----:B------:R-:W-:-:S01]  /*19290*/  FADD.FTZ R65, R37, R72 ;  /* 0x0000004825417221 */ /* 0x000fc20000010000 */
[C-C-:B------:R-:W-:Y:S01]  /*192a0*/  FFMA.FTZ R72, R2.reuse, R43, -R56.reuse ;  /* 0x0000002b02487223 */ /* 0x140fe20000010838 */
[----:B------:R-:W-:-:S01]  /*192b0*/  FFMA.FTZ R13, R2, R73, -R56 ;  /* 0x00000049020d7223 */ /* 0x000fc20000010838 */
[----:B------:R-:W1:Y:S01]  /*192c0*/  MUFU.EX2 R58, R58 ;  /* 0x0000003a003a7308 */ /* 0x000e620000000800 */
[----:B------:R-:W-:-:S01]  /*192d0*/  FADD.FTZ R82, R8, R65 ;  /* 0x0000004108527221 */ /* 0x000fc20000010000 */
[C-C-:B------:R-:W-:Y:S01]  /*192e0*/  FFMA.FTZ R62, R2.reuse, R99, -R56.reuse ;  /* 0x00000063023e7223 */ /* 0x140fe20000010838 */
[----:B------:R-:W-:-:S01]  /*192f0*/  FFMA.FTZ R73, R2, R75, -R56 ;  /* 0x0000004b02497223 */ /* 0x000fc20000010838 */
[----:B------:R-:W-:Y:S01]  /*19300*/  FFMA.FTZ R74, R2, R103, -R56 ;  /* 0x00000067024a7223 */ /* 0x000fe20000010838 */
[----:B------:R-:W-:-:S01]  /*19310*/  FADD.FTZ R43, R77, R82 ;  /* 0x000000524d2b7221 */ /* 0x000fc20000010000 */
[C-C-:B------:R-:W-:Y:S01]  /*19320*/  FFMA.FTZ R68, R2.reuse, R59, -R56.reuse ;  /* 0x0000003b02447223 */ /* 0x140fe20000010838 */
[----:B------:R-:W-:-:S01]  /*19330*/  FFMA.FTZ R47, R2, R47, -R56 ;  /* 0x0000002f022f7223 */ /* 0x000fc20000010838 */
[----:B------:R-:W2:Y:S01]  /*19340*/  MUFU.EX2 R107, R107 ;  /* 0x0000006b006b7308 */ /* 0x000ea20000000800 */
[----:B0-----:R-:W-:-:S01]  /*19350*/  FADD.FTZ R67, R7, R28 ;  /* 0x0000001c07437221 */ /* 0x001fc20000010000 */
[----:B------:R-:W-:Y:S01]  /*19360*/  FADD.FTZ R82, R10, R43 ;  /* 0x0000002b0a527221 */ /* 0x000fe20000010000 */
[----:B------:R-:W-:-:S01]  /*19370*/  FFMA.FTZ R59, R2, R61, -R56 ;  /* 0x0000003d023b7223 */ /* 0x000fc20000010838 */
[C-C-:B------:R-:W-:Y:S01]  /*19380*/  FFMA.FTZ R61, R2.reuse, R69, -R56.reuse ;  /* 0x00000045023d7223 */ /* 0x140fe20000010838 */
[----:B------:R-:W-:-:S01]  /*19390*/  FFMA.FTZ R76, R2, R71, -R56 ;  /* 0x00000047024c7223 */ /* 0x000fc20000010838 */
[----:B------:R-:W-:Y:S01]  /*193a0*/  FADD.FTZ R43, R79, R82 ;  /* 0x000000524f2b7221 */ /* 0x000fe20000010000 */
[----:B------:R-:W-:-:S01]  /*193b0*/  FFMA.FTZ R45, R2, R45, -R56 ;  /* 0x0000002d022d7223 */ /* 0x000fc20000010838 */
[----:B------:R-:W0:Y:S01]  /*193c0*/  MUFU.EX2 R9, R9 ;  /* 0x0000000900097308 */ /* 0x000e220000000800 */
[----:B-1----:R-:W-:-:S01]  /*193d0*/  FADD.FTZ R78, R58, R67 ;  /* 0x000000433a4e7221 */ /* 0x002fc20000010000 */
[----:B------:R-:W-:Y:S01]  /*193e0*/  FADD.FTZ R84, R12, R43 ;  /* 0x0000002b0c547221 */ /* 0x000fe20000010000 */
[----:B------:R-:W-:Y:S01]  /*193f0*/  F2FP.SATFINITE.E4M3.F32.PACK_AB_MERGE_C R182, R89, R26, RZ ;  /* 0x0000001a59b6723e */ /* 0x000fe200048070ff */
[C-C-:B------:R-:W-:Y:S01]  /*19400*/  FFMA.FTZ R49, R2.reuse, R49, -R56.reuse ;  /* 0x0000003102317223 */ /* 0x140fe20000010838 */
[----:B------:R-:W-:-:S01]  /*19410*/  FFMA.FTZ R27, R2, R27, -R56 ;  /* 0x0000001b021b7223 */ /* 0x000fc20000010838 */
[----:B------:R-:W-:Y:S01]  /*19420*/  FADD.FTZ R43, R81, R84 ;  /* 0x00000054512b7221 */ /* 0x000fe20000010000 */
[----:B------:R-:W-:-:S01]  /*19430*/  FFMA.FTZ R53, R2, R53, -R56 ;  /* 0x0000003502357223 */ /* 0x000fc20000010838 */
[----:B------:R-:W1:Y:S01]  /*19440*/  MUFU.EX2 R54, R54 ;  /* 0x0000003600367308 */ /* 0x000e620000000800 */
[----:B--2---:R-:W-:-:S01]  /*19450*/  FADD.FTZ R78, R107, R78 ;  /* 0x0000004e6b4e7221 */ /* 0x004fc20000010000 */
[----:B------:R-:W-:Y:S01]  /*19460*/  FADD.FTZ R84, R20, R43 ;  /* 0x0000002b14547221 */ /* 0x000fe20000010000 */
[----:B------:R-:W-:-:S01]  /*19470*/  FFMA.FTZ R55, R2, R55, -R56 ;  /* 0x0000003702377223 */ /* 0x000fc20000010838 */
[C-C-:B------:R-:W-:Y:S01]  /*19480*/  FFMA.FTZ R29, R2.reuse, R29, -R56.reuse ;  /* 0x0000001d021d7223 */ /* 0x140fe20000010838 */
[----:B------:R-:W-:-:S01]  /*19490*/  FFMA.FTZ R31, R2, R31, -R56 ;  /* 0x0000001f021f7223 */ /* 0x000fc20000010838 */
[----:B------:R-:W-:Y:S01]  /*194a0*/  FADD.FTZ R43, R83, R84 ;  /* 0x00000054532b7221 */ /* 0x000fe20000010000 */
[----:B------:R-:W-:-:S01]  /*194b0*/  FFMA.FTZ R109, R2, R109, -R56 ;  /* 0x0000006d026d7223 */ /* 0x000fc20000010838 */
[----:B------:R-:W2:Y:S01]  /*194c0*/  MUFU.EX2 R15, R15 ;  /* 0x0000000f000f7308 */ /* 0x000ea20000000800 */
[----:B0-----:R-:W-:-:S01]  /*194d0*/  FADD.FTZ R65, R9, R78 ;  /* 0x0000004e09417221 */ /* 0x001fc20000010000 */
[----:B------:R-:W-:Y:S01]  /*194e0*/  FADD.FTZ R84, R24, R43 ;  /* 0x0000002b18547221 */ /* 0x000fe20000010000 */
[----:B------:R-:W-:Y:S01]  /*194f0*/  F2FP.SATFINITE.E4M3.F32.PACK_AB_MERGE_C R58, R107, R58, RZ ;  /* 0x0000003a6b3a723e */ /* 0x000fe200048070ff */
[C-C-:B------:R-:W-:Y:S01]  /*19500*/  FFMA.FTZ R35, R2.reuse, R35, -R56.reuse ;  /* 0x0000002302237223 */ /* 0x140fe20000010838 */
[----:B------:R-:W-:-:S01]  /*19510*/  FFMA.FTZ R113, R2, R113, -R56 ;  /* 0x0000007102717223 */ /* 0x000fc20000010838 */
[----:B------:R-:W-:Y:S01]  /*19520*/  F2FP.SATFINITE.E4M3.F32.PACK_AB_MERGE_C R182, R85, R24, R182 ;  /* 0x0000001855b6723e */ /* 0x000fe200048070b6 */
[----:B------:R-:W-:Y:S01]  /*19530*/  IMAD.MOV.U32 R81, RZ, RZ, R87 ;  /* 0x000000ffff517224 */ /* 0x000fe200078e0057 */
[----:B------:R-:W0:Y:S01]  /*19540*/  MUFU.EX2 R64, R64 ;  /* 0x0000004000407308 */ /* 0x000e220000000800 */
[----:B-1----:R-:W-:-:S01]  /*19550*/  FADD.FTZ R78, R54, R65 ;  /* 0x00000041364e7221 */ /* 0x002fc20000010000 */
[-C--:B------:R-:W-:Y:S01]  /*19560*/  MOV R83, R87.reuse ;  /* 0x0000005700537202 */ /* 0x080fe20000000f00 */
[--C-:B------:R-:W-:Y:S01]  /*19570*/  IMAD.MOV.U32 R77, RZ, RZ, R87.reuse ;  /* 0x000000ffff4d7224 */ /* 0x100fe200078e0057 */
[-C--:B------:R-:W-:Y:S01]  /*19580*/  MOV R79, R87.reuse ;  /* 0x00000057004f7202 */ /* 0x080fe20000000f00 */
[--C-:B------:R-:W-:Y:S01]  /*19590*/  IMAD.MOV.U32 R69, RZ, RZ, R87.reuse ;  /* 0x000000ffff457224 */ /* 0x100fe200078e0057 */
[-C--:B------:R-:W-:Y:S01]  /*195a0*/  MOV R75, R87.reuse ;  /* 0x00000057004b7202 */ /* 0x080fe20000000f00 */
[--C-:B------:R-:W-:Y:S01]  /*195b0*/  IMAD.MOV.U32 R65, RZ, RZ, R87.reuse ;  /* 0x000000ffff417224 */ /* 0x100fe200078e0057 */
[----:B------:R1:W-:Y:S01]  /*195c0*/  MUFU.EX2 R80, R63 ;  /* 0x0000003f00507308 */ /* 0x0003e20000000800 */
[-C--:B------:R-:W-:Y:S01]  /*195d0*/  MOV R71, R87.reuse ;  /* 0x0000005700477202 */ /* 0x080fe20000000f00 */
[--C-:B------:R-:W-:Y:S01]  /*195e0*/  IMAD.MOV.U32 R33, RZ, RZ, R87.reuse ;  /* 0x000000ffff217224 */ /* 0x100fe200078e0057 */
[----:B------:R-:W-:Y:S01]  /*195f0*/  MOV R67, R87 ;  /* 0x0000005700437202 */ /* 0x000fe20000000f00 */
[----:B------:R-:W-:-:S04]  /*19600*/  IMAD.MOV.U32 R24, RZ, RZ, R87 ;  /* 0x000000ffff187224 */ /* 0x000fc800078e0057 */
[----:B------:R-:W3:Y:S01]  /*19610*/  MUFU.EX2 R5, R5 ;  /* 0x0000000500057308 */ /* 0x000ee20000000800 */
[----:B-1----:R-:W-:-:S01]  /*19620*/  FFMA.FTZ R63, R2, R41, -R56 ;  /* 0x00000029023f7223 */ /* 0x002fc20000010838 */
[----:B------:R-:W-:-:S04]  /*19630*/  @!P1 IADD3 R41, R3, 0x29840, RZ ;  /* 0x0002984003299810 */ /* 0x000fc80007ffe0ff */
[----:B------:R-:W-:Y:S02]  /*19640*/  @!P1 PRMT R41, RZ, 0x654, R41 ;  /* 0x00000654ff299816 */ /* 0x000fe40000000029 */
[----:B------:R-:W1:Y:S02]  /*19650*/  MUFU.EX2 R60, R60 ;  /* 0x0000003c003c7308 */ /* 0x000e640000000800 */
[----:B------:R2:W-:Y:S06]  /*19660*/  @!P1 SYNCS.ARRIVE.TRANS64.RED.A1T0 RZ, [R41+URZ], RZ ;  /* 0x000000ff29ff99a7 */ /* 0x0005ec000810043f */
[----:B------:R-:W4:Y:S01]  /*19670*/  MUFU.EX2 R66, R66 ;  /* 0x0000004200427308 */ /* 0x000f220000000800 */
[----:B--2---:R-:W-:-:S01]  /*19680*/  FADD.FTZ R41, R15, R78 ;  /* 0x0000004e0f297221 */ /* 0x004fc20000010000 */
[----:B------:R-:W-:-:S03]  /*19690*/  FFMA.FTZ R78, R2, R51, -R56 ;  /* 0x00000033024e7223 */ /* 0x000fc60000010838 */
[C---:B0-----:R-:W-:Y:S01]  /*196a0*/  FADD.FTZ R82, R64.reuse, R41 ;  /* 0x0000002940527221 */ /* 0x041fe20000010000 */
[----:B------:R-:W-:Y:S02]  /*196b0*/  F2FP.SATFINITE.E4M3.F32.PACK_AB_MERGE_C R64, R64, R15, RZ ;  /* 0x0000000f4040723e */ /* 0x000fe400048070ff */
[----:B------:R-:W0:Y:S01]  /*196c0*/  MUFU.EX2 R91, R91 ;  /* 0x0000005b005b7308 */ /* 0x000e220000000800 */
[----:B---3--:R-:W-:-:S01]  /*196d0*/  FADD.FTZ R41, R5, R82 ;  /* 0x0000005205297221 */ /* 0x008fc20000010000 */
[----:B------:R-:W-:Y:S01]  /*196e0*/  F2FP.SATFINITE.E4M3.F32.PACK_AB_MERGE_C R179, R54, R9, R64 ;  /* 0x0000000936b3723e */ /* 0x000fe20004807040 */
[----:B------:R-:W-:Y:S02]  /*196f0*/  IMAD.MOV.U32 R64, RZ, RZ, R87 ;  /* 0x000000ffff407224 */ /* 0x000fe400078e0057 */
[----:B-1----:R-:W-:Y:S01]  /*19700*/  FADD.FTZ R51, R60, R41 ;  /* 0x000000293c337221 */ /* 0x002fe20000010000 */
[----:B------:R-:W-:-:S02]  /*19710*/  FFMA.FTZ R41, R2, R25, -R56 ;  /* 0x0000001902297223 */ /* 0x000fc40000010838 */
[----:B------:R-:W1:Y:S01]  /*19720*/  MUFU.EX2 R13, R13 ;  /* 0x0000000d000d7308 */ /* 0x000e620000000800 */
[----:B------:R-:W-:-:S01]  /*19730*/  FFMA.FTZ R56, R2, R117, -R56 ;  /* 0x0000007502387223 */ /* 0x000fc20000010838 */
[----:B----4-:R-:W-:Y:S01]  /*19740*/  FADD.FTZ R86, R66, R51 ;  /* 0x0000003342567221 */ /* 0x010fe20000010000 */
[----:B------:R-:W-:Y:S01]  /*19750*/  IMAD.MOV.U32 R54, RZ, RZ, R87 ;  /* 0x000000ffff367224 */ /* 0x000fe200078e0057 */
[----:B------:R-:W-:-:S04]  /*19760*/  MOV R51, R87 ;  /* 0x0000005700337202 */ /* 0x000fc80000000f00 */
[----:B------:R-:W2:Y:S01]  /*19770*/  MUFU.EX2 R62, R62 ;  /* 0x0000003e003e7308 */ /* 0x000ea20000000800 */
[----:B0-----:R-:W-:-:S01]  /*19780*/  FADD.FTZ R86, R91, R86 ;  /* 0x000000565b567221 */ /* 0x001fc20000010000 */
[----:B------:R-:W-:-:S04]  /*19790*/  F2FP.SATFINITE.E4M3.F32.PACK_AB_MERGE_C R66, R91, R66, RZ ;  /* 0x000000425b42723e */ /* 0x000fc800048070ff */
[----:B------:R-:W-:Y:S01]  /*197a0*/  F2FP.SATFINITE.E4M3.F32.PACK_AB_MERGE_C R181, R60, R5, R66 ;  /* 0x000000053cb5723e */ /* 0x000fe20004807042 */
[----:B------:R-:W-:Y:S01]  /*197b0*/  IMAD.MOV.U32 R66, RZ, RZ, R87 ;  /* 0x000000ffff427224 */ /* 0x000fe200078e0057 */
[----:B------:R-:W0:Y:S01]  /*197c0*/  MUFU.EX2 R73, R73 ;  /* 0x0000004900497308 */ /* 0x000e220000000800 */
[----:B-1----:R-:W-:-:S01]  /*197d0*/  FADD.FTZ R43, R13, R86 ;  /* 0x000000560d2b7221 */ /* 0x002fc20000010000 */
[----:B------:R-:W-:-:S06]  /*197e0*/  IMAD.MOV.U32 R60, RZ, RZ, R87 ;  /* 0x000000ffff3c7224 */ /* 0x000fcc00078e0057 */
[----:B------:R-:W1:Y:S08]  /*197f0*/  MUFU.EX2 R74, R74 ;  /* 0x0000004a004a7308 */ /* 0x000e700000000800 */
[----:B------:R-:W3:Y:S08]  /*19800*/  MUFU.EX2 R30, R30 ;  /* 0x0000001e001e7308 */ /* 0x000ef00000000800 */
[----:B------:R-:W4:Y:S08]  /*19810*/  MUFU.EX2 R21, R21 ;  /* 0x0000001500157308 */ /* 0x000f300000000800 */
[----:B------:R-:W5:Y:S08]  /*19820*/  MUFU.EX2 R93, R93 ;  /* 0x0000005d005d7308 */ /* 0x000f700000000800 */
[----:B------:R2:W-:Y:S08]  /*19830*/  MUFU.EX2 R82, R47 ;  /* 0x0000002f00527308 */ /* 0x0005f00000000800 */
[----:B------:R-:W5:Y:S01]  /*19840*/  MUFU.EX2 R68, R68 ;  /* 0x0000004400447308 */ /* 0x000f620000000800 */
[----:B--2---:R-:W-:-:S01]  /*19850*/  FADD.FTZ R47, R85, R84 ;  /* 0x00000054552f7221 */ /* 0x004fc20000010000 */
[----:B------:R-:W-:Y:S01]  /*19860*/  FADD.FTZ R84, R62, R43 ;  /* 0x0000002b3e547221 */ /* 0x000fe20000010000 */
[----:B------:R-:W-:-:S02]  /*19870*/  IMAD.MOV.U32 R85, RZ, RZ, R87 ;  /* 0x000000ffff557224 */ /* 0x000fc400078e0057 */
[----:B------:R-:W-:Y:S01]  /*19880*/  FADD.FTZ R86, R26, R47 ;  /* 0x0000002f1a567221 */ /* 0x000fe20000010000 */
[----:B0-----:R-:W-:-:S01]  /*19890*/  FADD.FTZ R43, R73, R84 ;  /* 0x00000054492b7221 */ /* 0x001fc20000010000 */
[----:B-1----:R-:W-:Y:S01]  /*198a0*/  F2FP.SATFINITE.E4M3.F32.PACK_AB_MERGE_C R73, R74, R73, RZ ;  /* 0x000000494a49723e */ /* 0x002fe200048070ff */
[----:B------:R-:W0:Y:S01]  /*198b0*/  MUFU.EX2 R32, R32 ;  /* 0x0000002000207308 */ /* 0x000e220000000800 */
[----:B------:R-:W-:-:S01]  /*198c0*/  FADD.FTZ R47, R89, R86 ;  /* 0x00000056592f7221 */ /* 0x000fc20000010000 */
[----:B------:R-:W-:Y:S01]  /*198d0*/  FADD.FTZ R6, R74, R43 ;  /* 0x0000002b4a067221 */ /* 0x000fe20000010000 */
[----:B------:R-:W-:Y:S01]  /*198e0*/  F2FP.SATFINITE.E4M3.F32.PACK_AB_MERGE_C R183, R62, R13, R73 ;  /* 0x0000000d3eb7723e */ /* 0x000fe20004807049 */
[----:B------:R-:W-:Y:S02]  /*198f0*/  IMAD.MOV.U32 R86, RZ, RZ, R87 ;  /* 0x000000ffff567224 */ /* 0x000fe400078e0057 */
[----:B---3--:R-:W-:-:S01]  /*19900*/  FADD.FTZ R84, R30, R47 ;  /* 0x0000002f1e547221 */ /* 0x008fc20000010000 */
[----:B----4-:R-:W-:Y:S01]  /*19910*/  FADD.FTZ R37, R21, R6 ;  /* 0x0000000615257221 */ /* 0x010fe20000010000 */
[----:B------:R-:W-:Y:S01]  /*19920*/  IMAD.MOV.U32 R74, RZ, RZ, R87 ;  /* 0x000000ffff4a7224 */ /* 0x000fe200078e0057 */
[----:B------:R-:W1:Y:S01]  /*19930*/  MUFU.EX2 R59, R59 ;  /* 0x0000003b003b7308 */ /* 0x000e620000000800 */
[----:B-----5:R-:W-:-:S01]  /*19940*/  FADD.FTZ R43, R93, R84 ;  /* 0x000000545d2b7221 */ /* 0x020fc20000010000 */
[----:B------:R-:W-:Y:S01]  /*19950*/  FADD.FTZ R10, R68, R37 ;  /* 0x00000025440a7221 */ /* 0x000fe20000010000 */
[--C-:B------:R-:W-:Y:S01]  /*19960*/  IMAD.MOV.U32 R84, RZ, RZ, R87.reuse ;  /* 0x000000ffff547224 */ /* 0x100fe200078e0057 */
[----:B------:R-:W-:Y:S01]  /*19970*/  MOV R47, R87 ;  /* 0x00000057002f7202 */ /* 0x000fe20000000f00 */
[----:B------:R-:W-:-:S02]  /*19980*/  IMAD.MOV.U32 R73, RZ, RZ, R87 ;  /* 0x000000ffff497224 */ /* 0x000fc400078e0057 */
[----:B------:R-:W-:Y:S01]  /*19990*/  IMAD.MOV.U32 R62, RZ, RZ, R87 ;  /* 0x000000ffff3e7224 */ /* 0x000fe200078e0057 */
[----:B------:R-:W2:Y:S01]  /*199a0*/  MUFU.EX2 R97, R97 ;  /* 0x0000006100617308 */ /* 0x000ea20000000800 */
[----:B0-----:R-:W-:-:S01]  /*199b0*/  FADD.FTZ R20, R32, R43 ;  /* 0x0000002b20147221 */ /* 0x001fc20000010000 */
[----:B------:R-:W-:-:S06]  /*199c0*/  MOV R43, R87 ;  /* 0x00000057002b7202 */ /* 0x000fcc0000000f00 */
[----:B------:R-:W0:Y:S01]  /*199d0*/  MUFU.EX2 R36, R36 ;  /* 0x0000002400247308 */ /* 0x000e220000000800 */
[----:B-1----:R-:W-:-:S01]  /*199e0*/  FADD.FTZ R37, R59, R10 ;  /* 0x0000000a3b257221 */ /* 0x002fc20000010000 */
[----:B------:R-:W-:-:S03]  /*199f0*/  F2FP.SATFINITE.E4M3.F32.PACK_AB_MERGE_C R59, R80, R59, RZ ;  /* 0x0000003b503b723e */ /* 0x000fc600048070ff */
[----:B------:R-:W-:Y:S01]  /*19a00*/  FADD.FTZ R10, R80, R37 ;  /* 0x00000025500a7221 */ /* 0x000fe20000010000 */
[----:B------:R-:W-:Y:S01]  /*19a10*/  F2FP.SATFINITE.E4M3.F32.PACK_AB_MERGE_C R185, R68, R21, R59 ;  /* 0x0000001544b9723e */ /* 0x000fe2000480703b */
[--C-:B------:R-:W-:Y:S01]  /*19a20*/  IMAD.MOV.U32 R80, RZ, RZ, R87.reuse ;  /* 0x000000ffff507224 */ /* 0x100fe200078e0057 */
[----:B------:R-:W1:Y:S01]  /*19a30*/  MUFU.EX2 R57, R57 ;  /* 0x0000003900397308 */ /* 0x000e620000000800 */
[C---:B--2---:R-:W-:Y:S01]  /*19a40*/  F2FP.SATFINITE.E4M3.F32.PACK_AB_MERGE_C R184, R97.reuse, R32, RZ ;  /* 0x0000002061b8723e */ /* 0x044fe200048070ff */
[----:B------:R-:W-:Y:S01]  /*19a50*/  FADD.FTZ R97, R97, R20 ;  /* 0x0000001461617221 */ /* 0x000fe20000010000 */
[--C-:B------:R-:W-:Y:S01]  /*19a60*/  IMAD.MOV.U32 R68, RZ, RZ, R87.reuse ;  /* 0x000000ffff447224 */ /* 0x100fe200078e0057 */
[----:B------:R-:W-:Y:S01]  /*19a70*/  MOV R59, R87 ;  /* 0x00000057003b7202 */ /* 0x000fe20000000f00 */
[--C-:B------:R-:W-:Y:S01]  /*19a80*/  IMAD.MOV.U32 R32, RZ, RZ, R87.reuse ;  /* 0x000000ffff207224 */ /* 0x100fe200078e0057 */
[----:B------:R-:W-:Y:S01]  /*19a90*/  F2FP.SATFINITE.E4M3.F32.PACK_AB_MERGE_C R184, R93, R30, R184 ;  /* 0x0000001e5db8723e */ /* 0x000fe200048070b8 */
[----:B------:R-:W-:Y:S01]  /*19aa0*/  IMAD.MOV.U32 R30, RZ, RZ, R87 ;  /* 0x000000ffff1e7224 */ /* 0x000fe200078e0057 */
        /* <DEDUP_REMOVED lines=10> */
[----:B------:R-:W-:-:S06]  /*19b50*/  IMAD.MOV.U32 R37, RZ, RZ, R87 ;  /* 0x000000ffff257224 */ /* 0x000fcc00078e0057 */
[----:B------:R-:W1:Y:S01]  /*19b60*/  MUFU.EX2 R76, R76 ;  /* 0x0000004c004c7308 */ /* 0x000e620000000800 */
[----:B--2---:R-:W-:-:S07]  /*19b70*/  FADD.FTZ R15, R61, R20 ;  /* 0x000000143d0f7221 */ /* 0x004fce0000010000 */
[----:B------:R-:W2:Y:S01]  /*19b80*/  MUFU.EX2 R34, R34 ;  /* 0x0000002200227308 */ /* 0x000ea20000000800 */
[C---:B0-----:R-:W-:Y:S01]  /*19b90*/  F2FP.SATFINITE.E4M3.F32.PACK_AB_MERGE_C R186, R105.reuse, R40, RZ ;  /* 0x0000002869ba723e */ /* 0x041fe200048070ff */
[----:B------:R-:W-:Y:S01]  /*19ba0*/  FADD.FTZ R105, R105, R26 ;  /* 0x0000001a69697221 */ /* 0x000fe20000010000 */
[--C-:B------:R-:W-:Y:S02]  /*19bb0*/  IMAD.MOV.U32 R40, RZ, RZ, R87.reuse ;  /* 0x000000ffff287224 */ /* 0x100fe400078e0057 */
[----:B------:R-:W-:Y:S01]  /*19bc0*/  F2FP.SATFINITE.E4M3.F32.PACK_AB_MERGE_C R186, R101, R36, R186 ;  /* 0x0000002465ba723e */ /* 0x000fe200048070ba */
[----:B------:R-:W-:Y:S02]  /*19bd0*/  IMAD.MOV.U32 R36, RZ, RZ, R87 ;  /* 0x000000ffff247224 */ /* 0x000fe400078e0057 */
[----:B------:R0:W3:Y:S01]  /*19be0*/  MUFU.EX2 R3, R63 ;  /* 0x0000003f00037308 */ /* 0x0000e20000000800 */
[C---:B-1----:R-:W-:Y:S01]  /*19bf0*/  F2FP.SATFINITE.E4M3.F32.PACK_AB_MERGE_C R61, R76.reuse, R61, RZ ;  /* 0x0000003d4c3d723e */ /* 0x042fe200048070ff */
[----:B------:R-:W-:Y:S01]  /*19c00*/  FADD.FTZ R76, R76, R15 ;  /* 0x0000000f4c4c7221 */ /* 0x000fe20000010000 */
[----:B------:R-:W-:-:S02]  /*19c10*/  IMAD.MOV.U32 R26, RZ, RZ, R87 ;  /* 0x000000ffff1a7224 */ /* 0x000fc400078e0057 */
[----:B------:R-:W-:Y:S01]  /*19c20*/  F2FP.SATFINITE.E4M3.F32.PACK_AB_MERGE_C R187, R70, R57, R61 ;  /* 0x0000003946bb723e */ /* 0x000fe2000480703d */
[----:B------:R-:W-:Y:S02]  /*19c30*/  IMAD.MOV.U32 R70, RZ, RZ, R87 ;  /* 0x000000ffff467224 */ /* 0x000fe400078e0057 */
[----:B------:R-:W-:Y:S01]  /*19c40*/  MUFU.EX2 R39, R145 ;  /* 0x0000009100277308 */ /* 0x000fe20000000800 */
[----:B--2---:R-:W-:-:S01]  /*19c50*/  FADD.FTZ R4, R34, R105 ;  /* 0x0000006922047221 */ /* 0x004fc20000010000 */
[----:B0-----:R-:W-:Y:S01]  /*19c60*/  MOV R63, R87 ;  /* 0x00000057003f7202 */ /* 0x001fe20000000f00 */
[--C-:B------:R-:W-:Y:S02]  /*19c70*/  IMAD.MOV.U32 R61, RZ, RZ, R87.reuse ;  /* 0x000000ffff3d7224 */ /* 0x100fe400078e0057 */
[----:B------:R-:W-:-:S03]  /*19c80*/  IMAD.MOV.U32 R57, RZ, RZ, R87 ;  /* 0x000000ffff397224 */ /* 0x000fc600078e0057 */
[----:B------:R-:W0:Y:S01]  /*19c90*/  MUFU.EX2 R72, R72 ;  /* 0x0000004800487308 */ /* 0x000e220000000800 */
[----:B---3--:R-:W-:-:S01]  /*19ca0*/  FADD.FTZ R15, R3, R76 ;  /* 0x0000004c030f7221 */ /* 0x008fc20000010000 */
[----:B------:R-:W-:-:S06]  /*19cb0*/  IMAD.MOV.U32 R76, RZ, RZ, R87 ;  /* 0x000000ffff4c7224 */ /* 0x000fcc00078e0057 */
[----:B------:R-:W-:Y:S08]  /*19cc0*/  MUFU.EX2 R38, R38 ;  /* 0x0000002600267308 */ /* 0x000ff00000000800 */
[----:B------:R-:W1:Y:S01]  /*19cd0*/  MUFU.EX2 R45, R45 ;  /* 0x0000002d002d7308 */ /* 0x000e620000000800 */
[----:B0-----:R-:W-:-:S07]  /*19ce0*/  FADD.FTZ R8, R72, R15 ;  /* 0x0000000f48087221 */ /* 0x001fce0000010000 */
[----:B------:R-:W-:Y:S08]  /*19cf0*/  MUFU.EX2 R121, R121 ;  /* 0x0000007900797308 */ /* 0x000ff00000000800 */
[----:B------:R-:W-:Y:S01]  /*19d00*/  MUFU.EX2 R42, R42 ;  /* 0x0000002a002a7308 */ /* 0x000fe20000000800 */
[----:B-1----:R-:W-:-:S01]  /*19d10*/  FADD.FTZ R15, R45, R8 ;  /* 0x000000082d0f7221 */ /* 0x002fc20000010000 */
[----:B------:R-:W-:-:S03]  /*19d20*/  F2FP.SATFINITE.E4M3.F32.PACK_AB_MERGE_C R45, R82, R45, RZ ;  /* 0x0000002d522d723e */ /* 0x000fc600048070ff */
[----:B------:R-:W-:Y:S01]  /*19d30*/  FADD.FTZ R82, R82, R15 ;  /* 0x0000000f52527221 */ /* 0x000fe20000010000 */
[----:B------:R-:W-:Y:S01]  /*19d40*/  F2FP.SATFINITE.E4M3.F32.PACK_AB_MERGE_C R189, R72, R3, R45 ;  /* 0x0000000348bd723e */ /* 0x000fe2000480702d */
[--C-:B------:R-:W-:Y:S01]  /*19d50*/  IMAD.MOV.U32 R72, RZ, RZ, R87.reuse ;  /* 0x000000ffff487224 */ /* 0x100fe200078e0057 */
[----:B------:R0:W1:Y:S01]  /*19d60*/  MUFU.EX2 R25, R49 ;  /* 0x0000003100197308 */ /* 0x0000620000000800 */
[----:B------:R-:W-:-:S07]  /*19d70*/  IMAD.MOV.U32 R45, RZ, RZ, R87 ;  /* 0x000000ffff2d7224 */ /* 0x000fce00078e0057 */
[----:B------:R-:W-:Y:S01]  /*19d80*/  MUFU.EX2 R123, R123 ;  /* 0x0000007b007b7308 */ /* 0x000fe20000000800 */
[----:B0-----:R-:W-:-:S07]  /*19d90*/  IMAD.MOV.U32 R49, RZ, RZ, R87 ;  /* 0x000000ffff317224 */ /* 0x001fce00078e0057 */
[----:B------:R-:W0:Y:S01]  /*19da0*/  MUFU.EX2 R78, R78 ;  /* 0x0000004e004e7308 */ /* 0x000e220000000800 */
[----:B-1----:R-:W-:-:S01]  /*19db0*/  FADD.FTZ R15, R25, R82 ;  /* 0x00000052190f7221 */ /* 0x002fc20000010000 */
[----:B------:R-:W-:-:S06]  /*19dc0*/  IMAD.MOV.U32 R82, RZ, RZ, R87 ;  /* 0x000000ffff527224 */ /* 0x000fcc00078e0057 */
[----:B------:R1:W-:Y:S08]  /*19dd0*/  MUFU.EX2 R10, R27 ;  /* 0x0000001b000a7308 */ /* 0x0003f00000000800 */
[----:B------:R-:W-:Y:S01]  /*19de0*/  MUFU.EX2 R44, R44 ;  /* 0x0000002c002c7308 */ /* 0x000fe20000000800 */
[----:B-1----:R-:W-:-:S04]  /*19df0*/  FADD.FTZ R27, R39, R4 ;  /* 0x00000004271b7221 */ /* 0x002fc80000010000 */
[----:B------:R-:W-:Y:S01]  /*19e00*/  FADD.FTZ R12, R38, R27 ;  /* 0x0000001b260c7221 */ /* 0x000fe20000010000 */
[C---:B------:R-:W-:Y:S02]  /*19e10*/  F2FP.SATFINITE.E4M3.F32.PACK_AB_MERGE_C R38, R121.reuse, R38, RZ ;  /* 0x000000267926723e */ /* 0x040fe400048070ff */
[----:B------:R-:W1:Y:S01]  /*19e20*/  MUFU.EX2 R125, R125 ;  /* 0x0000007d007d7308 */ /* 0x000e620000000800 */
[----:B------:R-:W-:-:S01]  /*19e30*/  FADD.FTZ R121, R121, R12 ;  /* 0x0000000c79797221 */ /* 0x000fc20000010000 */
[----:B0-----:R-:W-:Y:S01]  /*19e40*/  FADD.FTZ R12, R78, R15 ;  /* 0x0000000f4e0c7221 */ /* 0x001fe20000010000 */
[----:B------:R-:W-:Y:S01]  /*19e50*/  F2FP.SATFINITE.E4M3.F32.PACK_AB_MERGE_C R188, R39, R34, R38 ;  /* 0x0000002227bc723e */ /* 0x000fe20004807026 */
[----:B------:R-:W-:Y:S02]  /*19e60*/  IMAD.MOV.U32 R38, RZ, RZ, R87 ;  /* 0x000000ffff267224 */ /* 0x000fe400078e0057 */
[----:B------:R-:W-:-:S01]  /*19e70*/  FADD.FTZ R8, R42, R121 ;  /* 0x000000792a087221 */ /* 0x000fc20000010000 */
[----:B------:R-:W-:Y:S01]  /*19e80*/  MOV R39, R87 ;  /* 0x0000005700277202 */ /* 0x000fe20000000f00 */
[----:B------:R-:W-:Y:S01]  /*19e90*/  IMAD.MOV.U32 R34, RZ, RZ, R87 ;  /* 0x000000ffff227224 */ /* 0x000fe200078e0057 */
[----:B------:R-:W0:Y:S01]  /*19ea0*/  MUFU.EX2 R53, R53 ;  /* 0x0000003500357308 */ /* 0x000e220000000800 */
[----:B------:R-:W-:-:S07]  /*19eb0*/  FADD.FTZ R27, R123, R8 ;  /* 0x000000087b1b7221 */ /* 0x000fce0000010000 */
[----:B------:R2:W3:Y:S01]  /*19ec0*/  MUFU.EX2 R6, R55 ;  /* 0x0000003700067308 */ /* 0x0004e20000000800 */
[----:B-1----:R-:W-:Y:S01]  /*19ed0*/  F2FP.SATFINITE.E4M3.F32.PACK_AB_MERGE_C R20, R125, R44, RZ ;  /* 0x0000002c7d14723e */ /* 0x002fe200048070ff */
[----:B------:R-:W-:Y:S01]  /*19ee0*/  FADD.FTZ R44, R44, R27 ;  /* 0x0000001b2c2c7221 */ /* 0x000fe20000010000 */
[----:B------:R-:W-:Y:S02]  /*19ef0*/  MOV R27, R87 ;  /* 0x00000057001b7202 */ /* 0x000fe40000000f00 */
[----:B------:R-:W-:Y:S01]  /*19f00*/  F2FP.SATFINITE.E4M3.F32.PACK_AB_MERGE_C R190, R123, R42, R20 ;  /* 0x0000002a7bbe723e */ /* 0x000fe20004807014 */
[----:B------:R-:W-:-:S01]  /*19f10*/  FADD.FTZ R125, R125, R44 ;  /* 0x0000002c7d7d7221 */ /* 0x000fc20000010000 */
[----:B------:R-:W-:Y:S01]  /*19f20*/  IMAD.MOV.U32 R44, RZ, RZ, R87 ;  /* 0x000000ffff2c7224 */ /* 0x000fe200078e0057 */
[----:B------:R-:W-:Y:S01]  /*19f30*/  MUFU.EX2 R48, R48 ;  /* 0x0000003000307308 */ /* 0x000fe20000000800 */
[----:B0-----:R-:W-:-:S01]  /*19f40*/  FADD.FTZ R15, R53, R12 ;  /* 0x0000000c350f7221 */ /* 0x001fc20000010000 */
[----:B--2---:R-:W-:Y:S01]  /*19f50*/  MOV R55, R87 ;  /* 0x0000005700377202 */ /* 0x004fe20000000f00 */
[----:B------:R-:W-:-:S05]  /*19f60*/  IMAD.MOV.U32 R42, RZ, RZ, R87 ;  /* 0x000000ffff2a7224 */ /* 0x000fca00078e0057 */
[----:B------:R-:W0:Y:S01]  /*19f70*/  MUFU.EX2 R129, R129 ;  /* 0x0000008100817308 */ /* 0x000e220000000800 */
[C---:B---3--:R-:W-:Y:S01]  /*19f80*/  F2FP.SATFINITE.E4M3.F32.PACK_AB_MERGE_C R53, R6.reuse, R53, RZ ;  /* 0x000000350635723e */ /* 0x048fe200048070ff */
[----:B------:R-:W-:-:S03]  /*19f90*/  FADD.FTZ R6, R6, R15 ;  /* 0x0000000f06067221 */ /* 0x000fc60000010000 */
[----:B------:R-:W-:Y:S01]  /*19fa0*/  F2FP.SATFINITE.E4M3.F32.PACK_AB_MERGE_C R191, R78, R25, R53 ;  /* 0x000000194ebf723e */ /* 0x000fe20004807035 */
[--C-:B------:R-:W-:Y:S02]  /*19fb0*/  IMAD.MOV.U32 R78, RZ, RZ, R87.reuse ;  /* 0x000000ffff4e7224 */ /* 0x100fe400078e0057 */
[----:B------:R-:W1:Y:S01]  /*19fc0*/  MUFU.EX2 R46, R46 ;  /* 0x0000002e002e7308 */ /* 0x000e620000000800 */
[--C-:B------:R-:W-:Y:S02]  /*19fd0*/  IMAD.MOV.U32 R53, RZ, RZ, R87.reuse ;  /* 0x000000ffff357224 */ /* 0x100fe400078e0057 */
[----:B------:R-:W-:-:S05]  /*19fe0*/  IMAD.MOV.U32 R25, RZ, RZ, R87 ;  /* 0x000000ffff197224 */ /* 0x000fca00078e0057 */
[----:B------:R-:W-:Y:S01]  /*19ff0*/  MUFU.EX2 R41, R41 ;  /* 0x0000002900297308 */ /* 0x000fe20000000800 */
[----:B0-----:R-:W-:-:S07]  /*1a000*/  F2FP.SATFINITE.E4M3.F32.PACK_AB_MERGE_C R15, R129, R48, RZ ;  /* 0x00000030810f723e */ /* 0x001fce00048070ff */
[----:B------:R-:W0:Y:S01]  /*1a010*/  MUFU.EX2 R127, R127 ;  /* 0x0000007f007f7308 */ /* 0x000e220000000800 */
[----:B-1----:R-:W-:-:S07]  /*1a020*/  FADD.FTZ R12, R46, R125 ;  /* 0x0000007d2e0c7221 */ /* 0x002fce0000010000 */
[----:B------:R-:W1:Y:S08]  /*1a030*/  MUFU.EX2 R29, R29 ;  /* 0x0000001d001d7308 */ /* 0x000e700000000800 */
[----:B------:R2:W3:Y:S01]  /*1a040*/  MUFU.EX2 R4, R31 ;  /* 0x0000001f00047308 */ /* 0x0004e20000000800 */
[C---:B0-----:R-:W-:Y:S01]  /*1a050*/  F2FP.SATFINITE.E4M3.F32.PACK_AB_MERGE_C R192, R127.reuse, R46, R15 ;  /* 0x0000002e7fc0723e */ /* 0x041fe2000480700f */
[----:B------:R-:W-:Y:S01]  /*1a060*/  FADD.FTZ R127, R127, R12 ;  /* 0x0000000c7f7f7221 */ /* 0x000fe20000010000 */
[----:B------:R-:W-:-:S03]  /*1a070*/  IMAD.MOV.U32 R46, RZ, RZ, R87 ;  /* 0x000000ffff2e7224 */ /* 0x000fc600078e0057 */
[----:B------:R-:W-:Y:S02]  /*1a080*/  FADD.FTZ R48, R48, R127 ;  /* 0x0000007f30307221 */ /* 0x000fe40000010000 */
[----:B------:R0:W-:Y:S01]  /*1a090*/  MUFU.EX2 R131, R177 ;  /* 0x000000b100837308 */ /* 0x0001e20000000800 */
[----:B--2---:R-:W-:Y:S01]  /*1a0a0*/  MOV R31, R87 ;  /* 0x00000057001f7202 */ /* 0x004fe20000000f00 */
[----:B------:R-:W-:Y:S01]  /*1a0b0*/  FADD.FTZ R129, R129, R48 ;  /* 0x0000003081817221 */ /* 0x000fe20000010000 */
[----:B------:R-:W-:-:S05]  /*1a0c0*/  IMAD.MOV.U32 R48, RZ, RZ, R87 ;  /* 0x000000ffff307224 */ /* 0x000fca00078e0057 */
[----:B------:R-:W-:Y:S01]  /*1a0d0*/  MUFU.EX2 R52, R52 ;  /* 0x0000003400347308 */ /* 0x000fe20000000800 */
[----:B0-----:R-:W-:Y:S01]  /*1a0e0*/  F2FP.SATFINITE.E4M3.F32.PACK_AB_MERGE_C R177, R28, R7, R58 ;  /* 0x000000071cb1723e */ /* 0x001fe2000480703a */
[----:B------:R-:W-:Y:S01]  /*1a0f0*/  FADD.FTZ R7, R41, R6 ;  /* 0x0000000629077221 */ /* 0x000fe20000010000 */
[--C-:B------:R-:W-:Y:S02]  /*1a100*/  IMAD.MOV.U32 R58, RZ, RZ, R87.reuse ;  /* 0x000000ffff3a7224 */ /* 0x100fe400078e0057 */
[----:B------:R-:W-:Y:S02]  /*1a110*/  IMAD.MOV.U32 R28, RZ, RZ, R87 ;  /* 0x000000ffff1c7224 */ /* 0x000fe400078e0057 */
[----:B------:R-:W-:-:S01]  /*1a120*/  FADD.FTZ R6, R10, R7 ;  /* 0x000000070a067221 */ /* 0x000fc20000010000 */
[----:B------:R-:W0:Y:S03]  /*1a130*/  MUFU.EX2 R133, R133 ;  /* 0x0000008500857308 */ /* 0x000e260000000800 */
[----:B-1----:R-:W-:-:S01]  /*1a140*/  FADD.FTZ R5, R29, R6 ;  /* 0x000000061d057221 */ /* 0x002fc20000010000 */
[----:B---3--:R-:W-:-:S03]  /*1a150*/  F2FP.SATFINITE.E4M3.F32.PACK_AB_MERGE_C R29, R4, R29, RZ ;  /* 0x0000001d041d723e */ /* 0x008fc600048070ff */
[----:B------:R-:W-:Y:S01]  /*1a160*/  FADD.FTZ R4, R4, R5 ;  /* 0x0000000504047221 */ /* 0x000fe20000010000 */
[----:B------:R-:W-:Y:S01]  /*1a170*/  F2FP.SATFINITE.E4M3.F32.PACK_AB_MERGE_C R193, R10, R41, R29 ;  /* 0x000000290ac1723e */ /* 0x000fe2000480701d */
[----:B------:R-:W1:Y:S01]  /*1a180*/  MUFU.EX2 R50, R50 ;  /* 0x0000003200327308 */ /* 0x000e620000000800 */
[--C-:B------:R-:W-:Y:S02]  /*1a190*/  IMAD.MOV.U32 R41, RZ, RZ, R87.reuse ;  /* 0x000000ffff297224 */ /* 0x100fe400078e0057 */
[----:B------:R-:W-:-:S05]  /*1a1a0*/  IMAD.MOV.U32 R29, RZ, RZ, R87 ;  /* 0x000000ffff1d7224 */ /* 0x000fca00078e0057 */
[----:B------:R-:W2:Y:S01]  /*1a1b0*/  MUFU.EX2 R109, R109 ;  /* 0x0000006d006d7308 */ /* 0x000ea20000000800 */
[----:B0-----:R-:W-:-:S07]  /*1a1c0*/  F2FP.SATFINITE.E4M3.F32.PACK_AB_MERGE_C R7, R133, R52, RZ ;  /* 0x000000348507723e */ /* 0x001fce00048070ff */
[----:B------:R0:W3:Y:S01]  /*1a1d0*/  MUFU.EX2 R8, R35 ;  /* 0x0000002300087308 */ /* 0x0000e20000000800 */
[----:B-1----:R-:W-:-:S01]  /*1a1e0*/  FADD.FTZ R6, R50, R129 ;  /* 0x0000008132067221 */ /* 0x002fc20000010000 */
[C---:B------:R-:W-:Y:S01]  /*1a1f0*/  F2FP.SATFINITE.E4M3.F32.PACK_AB_MERGE_C R194, R131.reuse, R50, R7 ;  /* 0x0000003283c2723e */ /* 0x040fe20004807007 */
[----:B------:R-:W-:Y:S02]  /*1a200*/  IMAD.MOV.U32 R50, RZ, RZ, R87 ;  /* 0x000000ffff327224 */ /* 0x000fe400078e0057 */
[----:B------:R-:W-:-:S03]  /*1a210*/  FADD.FTZ R131, R131, R6 ;  /* 0x0000000683837221 */ /* 0x000fc60000010000 */
[----:B------:R-:W-:Y:S01]  /*1a220*/  MUFU.EX2 R113, R113 ;  /* 0x0000007100717308 */ /* 0x000fe20000000800 */
[----:B--2---:R-:W-:-:S01]  /*1a230*/  FADD.FTZ R5, R109, R4 ;  /* 0x000000046d057221 */ /* 0x004fc20000010000 */
[----:B------:R-:W-:Y:S01]  /*1a240*/  FADD.FTZ R52, R52, R131 ;  /* 0x0000008334347221 */ /* 0x000fe20000010000 */
[----:B0-----:R-:W-:-:S05]  /*1a250*/  MOV R35, R87 ;  /* 0x0000005700237202 */ /* 0x001fca0000000f00 */
[----:B------:R-:W0:Y:S01]  /*1a260*/  MUFU.EX2 R56, R56 ;  /* 0x0000003800387308 */ /* 0x000e220000000800 */
[----:B---3--:R-:W-:-:S01]  /*1a270*/  FADD.FTZ R4, R8, R5 ;  /* 0x0000000508047221 */ /* 0x008fc20000010000 */
[----:B0-----:R-:W-:-:S03]  /*1a280*/  F2FP.SATFINITE.E4M3.F32.PACK_AB_MERGE_C R3, R56, R113, RZ ;  /* 0x000000713803723e */ /* 0x001fc600048070ff */
[----:B------:R-:W-:Y:S01]  /*1a290*/  FADD.FTZ R113, R113, R4 ;  /* 0x0000000471717221 */ /* 0x000fe20000010000 */
[----:B------:R-:W-:Y:S01]  /*1a2a0*/  F2FP.SATFINITE.E4M3.F32.PACK_AB_MERGE_C R195, R8, R109, R3 ;  /* 0x0000006d08c3723e */ /* 0x000fe20004807003 */
[----:B------:R-:W-:Y:S02]  /*1a2b0*/  FADD.FTZ R3, R133, R52 ;  /* 0x0000003485037221 */ /* 0x000fe40000010000 */
[----:B------:R-:W-:-:S01]  /*1a2c0*/  FADD.FTZ R4, R56, R113 ;  /* 0x0000007138047221 */ /* 0x000fc20000010000 */
[--C-:B------:R-:W-:Y:S02]  /*1a2d0*/  IMAD.MOV.U32 R56, RZ, RZ, R87.reuse ;  /* 0x000000ffff387224 */ /* 0x100fe400078e0057 */
[----:B------:R-:W-:Y:S01]  /*1a2e0*/  IMAD.MOV.U32 R52, RZ, RZ, R87 ;  /* 0x000000ffff347224 */ /* 0x000fe200078e0057 */
[----:B------:R-:W-:Y:S06]  /*1a2f0*/  @!P2 BRA `(.L_x_620) ;  /* 0x00000034001ca947 */ /* 0x000fec0003800000 */
[----:B------:R-:W-:Y:S01]  /*1a300*/  IADD3 R5, R164, -0x2, RZ ;  /* 0xfffffffea4057810 */ /* 0x000fe20007ffe0ff */
[----:B------:R-:W-:Y:S01]  /*1a310*/  IMAD.MOV.U32 R6, RZ, RZ, R14 ;  /* 0x000000ffff067224 */ /* 0x000fe200078e000e */
[----:B------:R-:W-:Y:S01]  /*1a320*/  MOV R9, R156 ;  /* 0x0000009c00097202 */ /* 0x000fe20000000f00 */
[----:B------:R-:W-:Y:S01]  /*1a330*/  IMAD.MOV.U32 R7, RZ, RZ, R11 ;  /* 0x000000ffff077224 */ /* 0x000fe200078e000b */
[----:B------:R-:W-:Y:S01]  /*1a340*/  CS2R R86, SRZ ;  /* 0x0000000000567805 */ /* 0x000fe2000001ff00 */
[----:B------:R-:W-:Y:S01]  /*1a350*/  IMAD.MOV.U32 R8, RZ, RZ, R198 ;  /* 0x000000ffff087224 */ /* 0x000fe200078e00c6 */
        /* <DEDUP_REMOVED lines=30> */
[----:B------:R-:W-:-:S07]  /*1a540*/  CS2R R24, SRZ ;  /* 0x0000000000187805 */ /* 0x000fce000001ff00 */
.L_x_631:
[----:B------:R-:W-:Y:S01]  /*1a550*/  ISETP.NE.AND P1, PT, R9, 0x1, PT ;  /* 0x000000010900780c */ /* 0x000fe20003f25270 */
[----:B------:R-:W-:Y:S05]  /*1a560*/  YIELD ;  /* 0x0000000000007946 */ /* 0x000fea0003800000 */
[----:B------:R-:W-:Y:S02]  /*1a570*/  SEL R11, RZ, 0x1, P1 ;  /* 0x00000001ff0b7807 */ /* 0x000fe40000800000 */
[----:B------:R-:W-:Y:S02]  /*1a580*/  ISETP.NE.AND P1, PT, R201, RZ, PT ;  /* 0x000000ffc900720c */ /* 0x000fe40003f25270 */
[----:B------:R-:W-:-:S11]  /*1a590*/  LOP3.LUT R198, R8, R11, RZ, 0x3c, !PT ;  /* 0x0000000b08c67212 */ /* 0x000fd600078e3cff */
[----:B------:R-:W-:Y:S05]  /*1a5a0*/  @P1 BRA `(.L_x_621) ;  /* 0x00000000003c1947 */ /* 0x000fea0003800000 */
[----:B------:R-:W-:Y:S05]  /*1a5b0*/  @!P0 BRA `(.L_x_622) ;  /* 0x0000000000048947 */ /* 0x000fea0003800000 */
[----:B------:R-:W-:Y:S01]  /*1a5c0*/  BPT.TRAP 0x1 ;  /* 0x000000040000795c */ /* 0x000fe20000300000 */
.L_x_622:
[----:B------:R-:W-:-:S05]  /*1a5d0*/  VIADD R10, R9, 0x1 ;  /* 0x00000001090a7836 */ /* 0x000fca0000000000 */
[----:B------:R-:W-:-:S04]  /*1a5e0*/  ISETP.NE.AND P2, PT, R10, 0x2, PT ;  /* 0x000000020a00780c */ /* 0x000fc80003f45270 */
[----:B------:R-:W-:Y:S02]  /*1a5f0*/  SEL R11, R10, RZ, P2 ;  /* 0x000000ff0a0b7207 */ /* 0x000fe40001000000 */
[----:B------:R-:W-:-:S03]  /*1a600*/  SHF.L.U32 R10, R198, 0x1f, RZ ;  /* 0x0000001fc60a7819 */ /* 0x000fc600000006ff */
[----:B------:R-:W-:-:S04]  /*1a610*/  IMAD R11, R11, 0x8, R16 ;  /* 0x000000080b0b7824 */ /* 0x000fc800078e0210 */
[----:B------:R0:W1:Y:S01]  /*1a620*/  SYNCS.PHASECHK.TRANS64.TRYWAIT P2, [R11+URZ+0x29830], R10 ;  /* 0x0298300a0b0075a7 */ /* 0x000062000804017f */
[----:B------:R-:W-:Y:S05]  /*1a630*/  @!P0 BRA `(.L_x_623) ;  /* 0x0000000000048947 */ /* 0x000fea0003800000 */
[----:B------:R-:W-:Y:S01]  /*1a640*/  BPT.TRAP 0x1 ;  /* 0x000000040000795c */ /* 0x000fe20000300000 */
.L_x_623:
[----:B------:R-:W-:Y:S04]  /*1a650*/  BSSY B0, `(.L_x_621) ;  /* 0x0000004000007945 */ /* 0x000fe80003800000 */
[----:B-1----:R-:W-:Y:S05]  /*1a660*/  @P2 BRA `(.L_x_624) ;  /* 0x0000000000082947 */ /* 0x002fea0003800000 */
[----:B------:R-:W1:Y:S02]  /*1a670*/  SYNCS.PHASECHK.TRANS64.TRYWAIT P2, [R11+URZ+0x29830], R10 ;  /* 0x0298300a0b0075a7 */ /* 0x000e64000804017f */
[----:B-1----:R-:W-:Y:S05]  /*1a680*/  @!P2 BRA `(.L_x_625) ;  /* 0x000000d0008ca947 */ /* 0x002fea0003800000 */
.L_x_624:
[----:B------:R-:W-:Y:S05]  /*1a690*/  BSYNC B0 ;  /* 0x0000000000007941 */ /* 0x000fea0003800000 */
.L_x_621:
[----:B01----:R-:W0:Y:S01]  /*1a6a0*/  S2R R10, SR_TID.X ;  /* 0x00000000000a7919 */ /* 0x003e220000002100 */
[----:B------:R-:W-:Y:S05]  /*1a6b0*/  WARPSYNC.ALL ;  /* 0x0000000000007948 */ /* 0x000fea0003800000 */
[----:B------:R-:W-:Y:S01]  /*1a6c0*/  IMAD.MOV.U32 R13, RZ, RZ, -0x7fffffe0 ;  /* 0x80000020ff0d7424 */ /* 0x000fe200078e00ff */
[----:B------:R-:W-:Y:S01]  /*1a6d0*/  UMOV UR20, UR28 ;  /* 0x0000001c00147c82 */ /* 0x000fe20008000000 */
[----:B------:R-:W-:Y:S01]  /*1a6e0*/  UMOV UR21, UR29 ;  /* 0x0000001d00157c82 */ /* 0x000fe20008000000 */
[----:B------:R-:W-:Y:S01]  /*1a6f0*/  MOV R15, 0x80000020 ;  /* 0x80000020000f7802 */ /* 0x000fe20000000f00 */
[----:B------:R-:W-:Y:S01]  /*1a700*/  UMOV UR24, UR28 ;  /* 0x0000001c00187c82 */ /* 0x000fe20008000000 */
[----:B------:R-:W-:Y:S01]  /*1a710*/  R2UR UR23, R13 ;  /* 0x000000000d1772ca */ /* 0x000fe200000e0000 */
[----:B------:R-:W-:Y:S01]  /*1a720*/  UMOV UR25, UR29 ;  /* 0x0000001d00197c82 */ /* 0x000fe20008000000 */
[C---:B------:R-:W-:Y:S01]  /*1a730*/  R2UR UR27, R15.reuse ;  /* 0x000000000f1b72ca */ /* 0x040fe200000e0000 */
[----:B------:R-:W-:Y:S01]  /*1a740*/  IMAD.MOV.U32 R21, RZ, RZ, -0x7fffffe0 ;  /* 0x80000020ff157424 */ /* 0x000fe200078e00ff */
[----:B------:R-:W-:Y:S01]  /*1a750*/  R2UR UR35, R15 ;  /* 0x000000000f2372ca */ /* 0x000fe200000e0000 */
[----:B------:R-:W-:Y:S01]  /*1a760*/  UMOV UR32, UR28 ;  /* 0x0000001c00207c82 */ /* 0x000fe20008000000 */
[----:B------:R-:W-:Y:S01]  /*1a770*/  UMOV UR33, UR29 ;  /* 0x0000001d00217c82 */ /* 0x000fe20008000000 */
[----:B------:R-:W-:Y:S01]  /*1a780*/  IMAD.MOV.U32 R89, RZ, RZ, -0x7fffffe0 ;  /* 0x80000020ff597424 */ /* 0x000fe200078e00ff */
[C---:B------:R-:W-:Y:S01]  /*1a790*/  R2UR UR31, R21.reuse ;  /* 0x00000000151f72ca */ /* 0x040fe200000e0000 */
[----:B------:R-:W-:Y:S01]  /*1a7a0*/  UMOV UR44, UR28 ;  /* 0x0000001c002c7c82 */ /* 0x000fe20008000000 */
[----:B------:R-:W-:Y:S01]  /*1a7b0*/  UMOV UR45, UR29 ;  /* 0x0000001d002d7c82 */ /* 0x000fe20008000000 */
[----:B------:R-:W-:Y:S01]  /*1a7c0*/  R2UR UR51, R21 ;  /* 0x00000000153372ca */ /* 0x000fe200000e0000 */
[----:B------:R-:W-:Y:S01]  /*1a7d0*/  IMAD.MOV.U32 R15, RZ, RZ, -0x7fffffe0 ;  /* 0x80000020ff0f7424 */ /* 0x000fe200078e00ff */
[----:B------:R-:W-:Y:S01]  /*1a7e0*/  R2UR UR47, R89 ;  /* 0x00000000592f72ca */ /* 0x000fe200000e0000 */
[----:B------:R-:W-:Y:S01]  /*1a7f0*/  IMAD.MOV.U32 R13, RZ, RZ, -0x7fffffe0 ;  /* 0x80000020ff0d7424 */ /* 0x000fe200078e00ff */
[----:B------:R-:W-:-:S02]  /*1a800*/  MOV R21, 0x80000020 ;  /* 0x8000002000157802 */ /* 0x000fc40000000f00 */
[----:B0-----:R-:W-:Y:S01]  /*1a810*/  SHF.R.U32.HI R11, RZ, 0x7, R10 ;  /* 0x00000007ff0b7819 */ /* 0x001fe2000001160a */
[----:B------:R-:W-:-:S03]  /*1a820*/  VIADD R10, R9, 0x1 ;  /* 0x00000001090a7836 */ /* 0x000fc60000000000 */
[----:B------:R-:W-:-:S05]  /*1a830*/  IADD3 R11, R11, 0x8, RZ ;  /* 0x000000080b0b7810 */ /* 0x000fca0007ffe0ff */
[----:B------:R0:W-:Y:S01]  /*1a840*/  BAR.SYNC.DEFER_BLOCKING R11, 0x100 ;  /* 0x0004000b0000751d */ /* 0x0001e20000010000 */
[----:B------:R-:W-:-:S04]  /*1a850*/  ISETP.NE.AND P2, PT, R10, 0x2, PT ;  /* 0x000000020a00780c */ /* 0x000fc80003f45270 */
[----:B------:R-:W-:-:S05]  /*1a860*/  SEL R10, R10, RZ, P2 ;  /* 0x000000ff0a0a7207 */ /* 0x000fca0001000000 */
[----:B------:R-:W-:-:S04]  /*1a870*/  IMAD R12, R10, 0x780, R0 ;  /* 0x000007800a0c7824 */ /* 0x000fc800078e0200 */
[C---:B------:R-:W-:Y:S01]  /*1a880*/  VIADD R14, R12.reuse, 0x80 ;  /* 0x000000800c0e7836 */ /* 0x040fe20000000000 */
[C---:B------:R-:W-:Y:S01]  /*1a890*/  R2UR UR22, R12.reuse ;  /* 0x000000000c1672ca */ /* 0x040fe200000e0000 */
[C---:B------:R-:W-:Y:S02]  /*1a8a0*/  VIADD R20, R12.reuse, 0x100 ;  /* 0x000001000c147836 */ /* 0x040fe40000000000 */
[----:B------:R-:W-:Y:S01]  /*1a8b0*/  VIADD R88, R12, 0x200 ;  /* 0x000002000c587836 */ /* 0x000fe20000000000 */
[----:B------:R-:W-:Y:S01]  /*1a8c0*/  R2UR UR26, R14 ;  /* 0x000000000e1a72ca */ /* 0x000fe200000e0000 */
[----:B------:R-:W-:Y:S01]  /*1a8d0*/  VIADD R14, R12, 0x180 ;  /* 0x000001800c0e7836 */ /* 0x000fe20000000000 */
[----:B------:R-:W-:Y:S02]  /*1a8e0*/  R2UR UR30, R20 ;  /* 0x00000000141e72ca */ /* 0x000fe400000e0000 */
[----:B------:R-:W-:Y:S01]  /*1a8f0*/  R2UR UR46, R88 ;  /* 0x00000000582e72ca */ /* 0x000fe200000e0000 */
[----:B------:R-:W-:Y:S01]  /*1a900*/  WARPGROUP.ARRIVE ;  /* 0x00000000000079c5 */ /* 0x000fe20000000000 */
[----:B------:R-:W-:Y:S01]  /*1a910*/  R2UR UR34, R14 ;  /* 0x000000000e2272ca */ /* 0x000fe200000e0000 */
[C---:B------:R-:W-:Y:S01]  /*1a920*/  VIADD R14, R12.reuse, 0x102 ;  /* 0x000001020c0e7836 */ /* 0x040fe20000000000 */
[----:B------:R-:W-:-:S03]  /*1a930*/  IADD3 R20, R12, 0x2, RZ ;  /* 0x000000020c147810 */ /* 0x000fc60007ffe0ff */
[----:B------:R-:W-:Y:S01]  /*1a940*/  QGMMA.64x32x32.F32.E4M3.E4M3 R152, gdesc[UR20], RZ, !UPT, gsb0 ;  /* 0x00600000149879f3 */ /* 0x000fe2000c0008ff */
[----:B------:R-:W-:Y:S01]  /*1a950*/  R2UR UR50, R20 ;  /* 0x00000000143272ca */ /* 0x000fe200000e0000 */
[----:B------:R-:W-:Y:S01]  /*1a960*/  VIADD R20, R12, 0x82 ;  /* 0x000000820c147836 */ /* 0x000fe20000000000 */
[----:B------:R-:W-:Y:S01]  /*1a970*/  R2UR UR23, R21 ;  /* 0x00000000151772ca */ /* 0x000fe200000e0000 */
[----:B------:R-:W-:Y:S01]  /*1a980*/  UMOV UR20, UR48 ;  /* 0x0000003000147c82 */ /* 0x000fe20008000000 */
[----:B------:R-:W-:Y:S02]  /*1a990*/  UMOV UR21, UR49 ;  /* 0x0000003100157c82 */ /* 0x000fe40008000000 */
[----:B------:R-:W-:Y:S01]  /*1a9a0*/  R2UR UR22, R20 ;  /* 0x00000000141672ca */ /* 0x000fe200000e0000 */
        /* <DEDUP_REMOVED lines=11> */
[----:B------:R-:W-:Y:S03]  /*1aa60*/  QGMMA.64x32x32.F32.E4M3.E4M3 R120, gdesc[UR28], RZ, !UPT, gsb0 ;  /* 0x006000001c7879f3 */ /* 0x000fe6000c0008ff */
[----:B------:R-:W-:Y:S02]  /*1aa70*/  WARPGROUP.DEPBAR.LE gsb0, 0x0 ;  /* 0x00008000000079c5 */ /* 0x000fe40000010000 */
[----:B------:R-:W-:-:S06]  /*1aa80*/  WARPGROUP.ARRIVE ;  /* 0x00000000000079c5 */ /* 0x000fcc0000000000 */
[----:B------:R-:W-:Y:S01]  /*1aa90*/  QGMMA.64x32x32.F32.E4M3.E4M3 R104, gdesc[UR32], RZ, !UPT, gsb0 ;  /* 0x00600000206879f3 */ /* 0x000fe2000c0008ff */
[----:B------:R-:W-:Y:S01]  /*1aaa0*/  R2UR UR34, R14 ;  /* 0x000000000e2272ca */ /* 0x000fe200000e0000 */
[----:B------:R-:W-:Y:S01]  /*1aab0*/  UMOV UR32, UR48 ;  /* 0x0000003000207c82 */ /* 0x000fe20008000000 */
[----:B------:R-:W-:Y:S01]  /*1aac0*/  R2UR UR35, R15 ;  /* 0x000000000f2372ca */ /* 0x000fe200000e0000 */
[----:B------:R-:W-:Y:S01]  /*1aad0*/  UMOV UR33, UR49 ;  /* 0x0000003100217c82 */ /* 0x000fe20008000000 */
[----:B------:R-:W-:Y:S01]  /*1aae0*/  IMAD.MOV.U32 R15, RZ, RZ, -0x7fffffe0 ;  /* 0x80000020ff0f7424 */ /* 0x000fe200078e00ff */
[----:B------:R-:W-:Y:S01]  /*1aaf0*/  IADD3 R14, R12, 0x202, RZ ;  /* 0x000002020c0e7810 */ /* 0x000fe20007ffe0ff */
        /* <DEDUP_REMOVED lines=8> */
[----:B------:R-:W-:-:S03]  /*1ab80*/  IMAD.MOV.U32 R15, RZ, RZ, -0x7fffffe0 ;  /* 0x80000020ff0f7424 */ /* 0x000fc600078e00ff */
[----:B------:R-:W-:Y:S02]  /*1ab90*/  R2UR UR6, R14 ;  /* 0x000000000e0672ca */ /* 0x000fe400000e0000 */
[----:B------:R-:W-:Y:S01]  /*1aba0*/  R2UR UR7, R15 ;  /* 0x000000000f0772ca */ /* 0x000fe200000e0000 */
[----:B------:R-:W-:Y:S01]  /*1abb0*/  IMAD.MOV.U32 R15, RZ, RZ, -0x7fffffe0 ;  /* 0x80000020ff0f7424 */ /* 0x000fe200078e00ff */
[----:B------:R-:W-:Y:S01]  /*1abc0*/  IADD3 R14, R12, 0x300, RZ ;  /* 0x000003000c0e7810 */ /* 0x000fe20007ffe0ff */
[----:B------:R-:W-:Y:S02]  /*1abd0*/  WARPGROUP.DEPBAR.LE gsb0, 0x0 ;  /* 0x00008000000079c5 */ /* 0x000fe40000010000 */
        /* <DEDUP_REMOVED lines=147> */
[C---:B------:R-:W-:Y:S01]  /*1b510*/  VIADD R14, R12.reuse, 0x682 ;  /* 0x000006820c0e7836 */ /* 0x040fe20000000000 */
[----:B------:R-:W-:Y:S01]  /*1b520*/  IADD3 R12, R12, 0x702, RZ ;  /* 0x000007020c0c7810 */ /* 0x000fe20007ffe0ff */
        /* <DEDUP_REMOVED lines=31> */
[----:B0-----:R-:W-:Y:S05]  /*1b720*/  @P1 BRA `(.L_x_626) ;  /* 0x0000000000281947 */ /* 0x001fea0003800000 */
[----:B------:R-:W-:Y:S05]  /*1b730*/  @!P0 BRA `(.L_x_627) ;  /* 0x0000000000048947 */ /* 0x000fea0003800000 */
[----:B------:R-:W-:Y:S01]  /*1b740*/  BPT.TRAP 0x1 ;  /* 0x000000040000795c */ /* 0x000fe20000300000 */
.L_x_627:
[----:B------:R-:W-:Y:S01]  /*1b750*/  SHF.L.U32 R8, R8, 0x1f, RZ ;  /* 0x0000001f08087819 */ /* 0x000fe200000006ff */
[----:B------:R-:W-:-:S04]  /*1b760*/  IMAD R11, R9, 0x8, R16 ;  /* 0x00000008090b7824 */ /* 0x000fc800078e0210 */
[----:B------:R0:W1:Y:S01]  /*1b770*/  SYNCS.PHASECHK.TRANS64.TRYWAIT P1, [R11+URZ+0x29850], R8 ;  /* 0x029850080b0075a7 */ /* 0x000062000802017f */
[----:B------:R-:W-:Y:S05]  /*1b780*/  @!P0 BRA `(.L_x_628) ;  /* 0x0000000000048947 */ /* 0x000fea0003800000 */
[----:B------:R-:W-:Y:S01]  /*1b790*/  BPT.TRAP 0x1 ;  /* 0x000000040000795c */ /* 0x000fe20000300000 */
.L_x_628:
[----:B-1----:R-:W-:Y:S05]  /*1b7a0*/  @P1 BRA `(.L_x_626) ;  /* 0x0000000000081947 */ /* 0x002fea0003800000 */
[----:B------:R-:W1:Y:S02]  /*1b7b0*/  SYNCS.PHASECHK.TRANS64.TRYWAIT P1, [R11+URZ+0x29850], R8 ;  /* 0x029850080b0075a7 */ /* 0x000e64000802017f */
[----:B-1----:R-:W-:Y:S05]  /*1b7c0*/  @!P1 BRA `(.L_x_629) ;  /* 0x000000c000509947 */ /* 0x002fea0003800000 */
.L_x_626:
[----:B01----:R-:W-:Y:S01]  /*1b7d0*/  VIADD R8, R16, 0x400 ;  /* 0x0000040010087836 */ /* 0x003fe20000000000 */
[----:B------:R-:W-:Y:S01]  /*1b7e0*/  MOV R13, 0xc0000010 ;  /* 0xc0000010000d7802 */ /* 0x000fe20000000f00 */
[----:B------:R-:W-:Y:S05]  /*1b7f0*/  WARPSYNC.ALL ;  /* 0x0000000000007948 */ /* 0x000fea0003800000 */
[----:B------:R-:W-:Y:S01]  /*1b800*/  SHF.R.U32.HI R8, RZ, 0x4, R8 ;  /* 0x00000004ff087819 */ /* 0x000fe20000011608 */
[----:B------:R-:W-:Y:S01]  /*1b810*/  WARPGROUP.ARRIVE ;  /* 0x00000000000079c5 */ /* 0x000fe20000000000 */
[----:B------:R-:W-:Y:S01]  /*1b820*/  R2UR UR7, R13 ;  /* 0x000000000d0772ca */ /* 0x000fe200000e0000 */
[----:B------:R-:W-:Y:S01]  /*1b830*/  IMAD.MOV.U32 R15, RZ, RZ, -0x3ffffff0 ;  /* 0xc0000010ff0f7424 */ /* 0x000fe200078e00ff */
[----:B------:R-:W-:-:S03]  /*1b840*/  LOP3.LUT R8, R8, 0x3fff, RZ, 0xc0, !PT ;  /* 0x00003fff08087812 */ /* 0x000fc600078ec0ff */
[----:B------:R-:W0:Y:S01]  /*1b850*/  S2R R204, SR_TID.X ;  /* 0x0000000000cc7919 */ /* 0x000e220000002100 */
[----:B------:R-:W-:-:S05]  /*1b860*/  LOP3.LUT R8, R8, 0x10000, RZ, 0xfc, !PT ;  /* 0x0001000008087812 */ /* 0x000fca00078efcff */
[----:B------:R-:W-:Y:S01]  /*1b870*/  IMAD R12, R9, 0x500, R8 ;  /* 0x00000500090c7824 */ /* 0x000fe200078e0208 */
[----:B------:R-:W-:-:S03]  /*1b880*/  FMNMX.FTZ R8, R152, R7, !PT ;  /* 0x0000000798087209 */ /* 0x000fc60007810000 */
[C---:B------:R-:W-:Y:S01]  /*1b890*/  VIADD R14, R12.reuse, 0x100 ;  /* 0x000001000c0e7836 */ /* 0x040fe20000000000 */
[----:B------:R-:W-:Y:S02]  /*1b8a0*/  R2UR UR6, R12 ;  /* 0x000000000c0672ca */ /* 0x000fe400000e0000 */
[----:B------:R-:W-:Y:S02]  /*1b8b0*/  FMNMX.FTZ R11, R153, R8, !PT ;  /* 0x00000008990b7209 */ /* 0x000fe40007810000 */
[----:B------:R-:W-:-:S09]  /*1b8c0*/  FMNMX.FTZ R8, R154, R6, !PT ;  /* 0x000000069a087209 */ /* 0x000fd20007810000 */
[----:B------:R-:W-:Y:S01]  /*1b8d0*/  QGMMA.64x128x32.F32.E4M3.E4M3 R24, R176, gdesc[UR4], R24, gsb0 ;  /* 0x01e00004b0187df3 */ /* 0x000fe20008000818 */
[----:B------:R-:W-:Y:S01]  /*1b8e0*/  R2UR UR6, R14 ;  /* 0x000000000e0672ca */ /* 0x000fe200000e0000 */
[----:B------:R-:W-:Y:S01]  /*1b8f0*/  VIADD R14, R12, 0x200 ;  /* 0x000002000c0e7836 */ /* 0x000fe20000000000 */
[----:B------:R-:W-:Y:S02]  /*1b900*/  R2UR UR7, R15 ;  /* 0x000000000f0772ca */ /* 0x000fe400000e0000 */
[----:B------:R-:W-:Y:S02]  /*1b910*/  MOV R15, 0xc0000010 ;  /* 0xc0000010000f7802 */ /* 0x000fe40000000f00 */
[----:B0-----:R-:W-:Y:S02]  /*1b920*/  LOP3.LUT R205, R204, 0x7f, RZ, 0xc0, !PT ;  /* 0x0000007fcccd7812 */ /* 0x001fe400078ec0ff */
[----:B------:R-:W0:Y:S02]  /*1b930*/  S2R R204, SR_TID.X ;  /* 0x0000000000cc7919 */ /* 0x000e240000002100 */
[----:B------:R-:W-:-:S02]  /*1b940*/  ISETP.NE.AND P1, PT, R205, RZ, PT ;  /* 0x000000ffcd00720c */ /* 0x000fc40003f25270 */
[----:B0-----:R-:W-:Y:S01]  /*1b950*/  SHF.R.U32.HI R204, RZ, 0x7, R204 ;  /* 0x00000007ffcc7819 */ /* 0x001fe200000116cc */
[----:B------:R-:W-:Y:S02]  /*1b960*/  WARPGROUP.DEPBAR.LE gsb0, 0x0 ;  /* 0x00008000000079c5 */ /* 0x000fe40000010000 */
[----:B------:R-:W-:-:S06]  /*1b970*/  WARPGROUP.ARRIVE ;  /* 0x00000000000079c5 */ /* 0x000fcc0000000000 */
[----:B------:R-:W-:Y:S01]  /*1b980*/  QGMMA.64x128x32.F32.E4M3.E4M3 R24, R180, gdesc[UR4], R24, gsb0 ;  /* 0x01e00004b4187df3 */ /* 0x000fe20008000818 */
[----:B------:R-:W-:Y:S02]  /*1b990*/  R2UR UR6, R14 ;  /* 0x000000000e0672ca */ /* 0x000fe400000e0000 */
        /* <DEDUP_REMOVED lines=31> */
[----:B------:R-:W-:Y:S01]  /*1bb90*/  R2UR UR7, R15 ;  /* 0x000000000f0772ca */ /* 0x000fe200000e0000 */
[----:B------:R-:W-:Y:S01]  /*1bba0*/  IMAD.MOV.U32 R15, RZ, RZ, -0x3ffffff0 ;  /* 0xc0000010ff0f7424 */ /* 0x000fe200078e00ff */
        /* <DEDUP_REMOVED lines=37> */
[----:B------:R-:W-:Y:S01]  /*1be00*/  FMNMX.FTZ R8, R94, R11, !PT ;  /* 0x0000000b5e087209 */ /* 0x000fe20007810000 */
[----:B------:R-:W-:Y:S02]  /*1be10*/  WARPGROUP.DEPBAR.LE gsb0, 0x0 ;  /* 0x00008000000079c5 */ /* 0x000fe40000010000 */
[----:B------:R-:W-:Y:S01]  /*1be20*/  WARPGROUP.ARRIVE ;  /* 0x00000000000079c5 */ /* 0x000fe20000000000 */
[----:B------:R-:W-:-:S02]  /*1be30*/  FMNMX.FTZ R13, R97, R14, !PT ;  /* 0x0000000e610d7209 */ /* 0x000fc40007810000 */
[----:B------:R-:W-:Y:S02]  /*1be40*/  FMNMX.FTZ R11, R95, R8, !PT ;  /* 0x000000085f0b7209 */ /* 0x000fe40007810000 */
[----:B------:R-:W-:Y:S01]  /*1be50*/  FMNMX.FTZ R14, R100, R13, !PT ;  /* 0x0000000d640e7209 */ /* 0x000fe20007810000 */
[----:B------:R-:W-:Y:S01]  /*1be60*/  QGMMA.64x128x32.F32.E4M3.E4M3 R24, R184, gdesc[UR4], R24, gsb0 ;  /* 0x01e00004b8187df3 */ /* 0x000fe20008000818 */
[----:B------:R-:W-:Y:S02]  /*1be70*/  FMNMX.FTZ R8, R98, R11, !PT ;  /* 0x0000000b62087209 */ /* 0x000fe40007810000 */
[----:B------:R-:W-:Y:S02]  /*1be80*/  FMNMX.FTZ R13, R101, R14, !PT ;  /* 0x0000000e650d7209 */ /* 0x000fe40007810000 */
[----:B------:R-:W-:Y:S02]  /*1be90*/  FMNMX.FTZ R11, R99, R8, !PT ;  /* 0x00000008630b7209 */ /* 0x000fe40007810000 */
[----:B------:R-:W-:Y:S01]  /*1bea0*/  R2UR UR7, R15 ;  /* 0x000000000f0772ca */ /* 0x000fe200000e0000 */
[----:B------:R-:W0:Y:S01]  /*1beb0*/  SHFL.BFLY PT, R14, R13, 0x2, 0x1f ;  /* 0x0c401f000d0e7f89 */ /* 0x000e2200000e0000 */
[----:B------:R-:W-:-:S04]  /*1bec0*/  FMNMX.FTZ R8, R102, R11, !PT ;  /* 0x0000000b66087209 */ /* 0x000fc80007810000 */
[----:B------:R-:W-:-:S05]  /*1bed0*/  FMNMX.FTZ R8, R103, R8, !PT ;  /* 0x0000000867087209 */ /* 0x000fca0007810000 */
[----:B------:R-:W1:Y:S01]  /*1bee0*/  SHFL.BFLY PT, R11, R8, 0x2, 0x1f ;  /* 0x0c401f00080b7f89 */ /* 0x000e6200000e0000 */
[----:B0-----:R-:W-:Y:S01]  /*1bef0*/  FMNMX.FTZ R20, R13, R14, !PT ;  /* 0x0000000e0d147209 */ /* 0x001fe20007810000 */
[C---:B------:R-:W-:Y:S01]  /*1bf00*/  VIADD R14, R12.reuse, 0x300 ;  /* 0x000003000c0e7836 */ /* 0x040fe20000000000 */
[----:B------:R-:W-:Y:S01]  /*1bf10*/  MOV R13, 0xc0000010 ;  /* 0xc0000010000d7802 */ /* 0x000fe20000000f00 */
[----:B------:R-:W-:-:S03]  /*1bf20*/  VIADD R12, R12, 0x400 ;  /* 0x000004000c0c7836 */ /* 0x000fc60000000000 */
[----:B------:R-:W-:Y:S02]  /*1bf30*/  R2UR UR6, R14 ;  /* 0x000000000e0672ca */ /* 0x000fe400000e0000 */
[----:B-1----:R-:W-:Y:S02]  /*1bf40*/  FMNMX.FTZ R15, R8, R11, !PT ;  /* 0x0000000b080f7209 */ /* 0x002fe40007810000 */
[----:B------:R-:W0:Y:S04]  /*1bf50*/  SHFL.BFLY PT, R11, R20, 0x1, 0x1f ;  /* 0x0c201f00140b7f89 */ /* 0x000e2800000e0000 */
[----:B------:R-:W1:Y:S01]  /*1bf60*/  SHFL.BFLY PT, R14, R15, 0x1, 0x1f ;  /* 0x0c201f000f0e7f89 */ /* 0x000e6200000e0000 */
[----:B0-----:R-:W-:Y:S02]  /*1bf70*/  FMNMX.FTZ R11, R20, R11, !PT ;  /* 0x0000000b140b7209 */ /* 0x001fe40007810000 */
[----:B-1----:R-:W-:-:S03]  /*1bf80*/  FMNMX.FTZ R14, R15, R14, !PT ;  /* 0x0000000e0f0e7209 */ /* 0x002fc60007810000 */
[----:B------:R-:W-:-:S04]  /*1bf90*/  FADD.FTZ R7, -R11, R7 ;  /* 0x000000070b077221 */ /* 0x000fc80000010100 */
[----:B------:R-:W-:Y:S01]  /*1bfa0*/  FMUL.FTZ R21, R2, R7 ;  /* 0x0000000702157220 */ /* 0x000fe20000410000 */
[----:B------:R-:W-:-:S03]  /*1bfb0*/  FADD.FTZ R7, -R14, R6 ;  /* 0x000000060e077221 */ /* 0x000fc60000010100 */
[----:B------:R0:W-:Y:S01]  /*1bfc0*/  MUFU.EX2 R6, R21 ;  /* 0x0000001500067308 */ /* 0x0001e20000000800 */
[----:B------:R-:W-:-:S07]  /*1bfd0*/  FMUL.FTZ R7, R2, R7 ;  /* 0x0000000702077220 */ /* 0x000fce0000410000 */
[----:B------:R-:W-:Y:S01]  /*1bfe0*/  MUFU.EX2 R7, R7 ;  /* 0x0000000700077308 */ /* 0x000fe20000000800 */
[----:B------:R-:W-:Y:S02]  /*1bff0*/  WARPGROUP.DEPBAR.LE gsb0, 0x0 ;  /* 0x00008000000079c5 */ /* 0x000fe40000010000 */
[----:B------:R-:W-:-:S06]  /*1c000*/  WARPGROUP.ARRIVE ;  /* 0x00000000000079c5 */ /* 0x000fcc0000000000 */
[----:B------:R-:W-:Y:S01]  /*1c010*/  QGMMA.64x128x32.F32.E4M3.E4M3 R24, R188, gdesc[UR4], R24, gsb0 ;  /* 0x01e00004bc187df3 */ /* 0x000fe20008000818 */
[----:B------:R-:W-:Y:S01]  /*1c020*/  R2UR UR7, R13 ;  /* 0x000000000d0772ca */ /* 0x000fe200000e0000 */
[----:B------:R-:W-:Y:S01]  /*1c030*/  FFMA.FTZ R13, R2, R11, -8 ;  /* 0xc1000000020d7423 */ /* 0x000fe2000001000b */
[----:B------:R-:W-:-:S03]  /*1c040*/  R2UR UR6, R12 ;  /* 0x000000000c0672ca */ /* 0x000fc600000e0000 */
[C-C-:B------:R-:W-:Y:S01]  /*1c050*/  FFMA.FTZ R15, R2.reuse, R152, -R13.reuse ;  /* 0x00000098020f7223 */ /* 0x140fe2000001080d */
[----:B------:R-:W-:-:S01]  /*1c060*/  FFMA.FTZ R8, R2, R153, -R13 ;  /* 0x0000009902087223 */ /* 0x000fc2000001080d */
[C-C-:B0-----:R-:W-:Y:S01]  /*1c070*/  FFMA.FTZ R21, R2.reuse, R157, -R13.reuse ;  /* 0x0000009d02157223 */ /* 0x141fe2000001080d */
[----:B------:R-:W-:-:S01]  /*1c080*/  FFMA.FTZ R12, R2, R156, -R13 ;  /* 0x0000009c020c7223 */ /* 0x000fc2000001080d */
[C-C-:B------:R-:W-:Y:S01]  /*1c090*/  FFMA.FTZ R20, R2.reuse, R160, -R13.reuse ;  /* 0x000000a002147223 */ /* 0x140fe2000001080d */
        /* <DEDUP_REMOVED lines=35> */
[C---:B------:R-:W-:Y:S01]  /*1c2d0*/  FFMA.FTZ R101, R2.reuse, R14, -8 ;  /* 0xc100000002657423 */ /* 0x040fe2000001000e */
[----:B------:R-:W0:Y:S03]  /*1c2e0*/  MUFU.EX2 R15, R15 ;  /* 0x0000000f000f7308 */ /* 0x000e260000000800 */
[----:B------:R-:W-:-:S01]  /*1c2f0*/  FFMA.FTZ R154, R2, R154, -R101 ;  /* 0x0000009a029a7223 */ /* 0x000fc20000010865 */
[C-C-:B------:R-:W-:Y:S01]  /*1c300*/  FFMA.FTZ R155, R2.reuse, R155, -R101.reuse ;  /* 0x0000009b029b7223 */ /* 0x140fe20000010865 */
[----:B------:R-:W-:-:S01]  /*1c310*/  FFMA.FTZ R156, R2, R158, -R101 ;  /* 0x0000009e029c7223 */ /* 0x000fc20000010865 */
[C-C-:B------:R-:W-:Y:S01]  /*1c320*/  FFMA.FTZ R159, R2.reuse, R159, -R101.reuse ;  /* 0x0000009f029f7223 */ /* 0x140fe20000010865 */
[----:B------:R-:W-:-:S01]  /*1c330*/  FFMA.FTZ R158, R2, R162, -R101 ;  /* 0x000000a2029e7223 */ /* 0x000fc20000010865 */
[----:B------:R-:W1:Y:S01]  /*1c340*/  MUFU.EX2 R8, R8 ;  /* 0x0000000800087308 */ /* 0x000e620000000800 */
[----:B------:R-:W-:-:S01]  /*1c350*/  FFMA.FTZ R161, R2, R163, -R101 ;  /* 0x000000a302a17223 */ /* 0x000fc20000010865 */
[C-C-:B------:R-:W-:Y:S01]  /*1c360*/  FFMA.FTZ R160, R2.reuse, R166, -R101.reuse ;  /* 0x000000a602a07223 */ /* 0x140fe20000010865 */
[----:B------:R-:W-:-:S01]  /*1c370*/  FFMA.FTZ R163, R2, R167, -R101 ;  /* 0x000000a702a37223 */ /* 0x000fc20000010865 */
[C-C-:B------:R-:W-:Y:S01]  /*1c380*/  FFMA.FTZ R138, R2.reuse, R138, -R101.reuse ;  /* 0x0000008a028a7223 */ /* 0x140fe20000010865 */
[----:B------:R-:W-:-:S01]  /*1c390*/  FFMA.FTZ R139, R2, R139, -R101 ;  /* 0x0000008b028b7223 */ /* 0x000fc20000010865 */
[C-C-:B------:R-:W-:Y:S01]  /*1c3a0*/  FFMA.FTZ R142, R2.reuse, R142, -R101.reuse ;  /* 0x0000008e028e7223 */ /* 0x140fe20000010865 */
[----:B------:R-:W-:-:S01]  /*1c3b0*/  FFMA.FTZ R143, R2, R143, -R101 ;  /* 0x0000008f028f7223 */ /* 0x000fc20000010865 */
[----:B------:R-:W2:Y:S01]  /*1c3c0*/  MUFU.EX2 R154, R154 ;  /* 0x0000009a009a7308 */ /* 0x000ea20000000800 */
[----:B0-----:R-:W-:-:S01]  /*1c3d0*/  FFMA.FTZ R3, R6, R3, R15 ;  /* 0x0000000306037223 */ /* 0x001fc2000001000f */
[C-C-:B------:R-:W-:Y:S01]  /*1c3e0*/  FFMA.FTZ R146, R2.reuse, R146, -R101.reuse ;  /* 0x0000009202927223 */ /* 0x140fe20000010865 */
[----:B------:R-:W-:-:S01]  /*1c3f0*/  FFMA.FTZ R147, R2, R147, -R101 ;  /* 0x0000009302937223 */ /* 0x000fc20000010865 */
[C-C-:B------:R-:W-:Y:S01]  /*1c400*/  FFMA.FTZ R150, R2.reuse, R150, -R101.reuse ;  /* 0x0000009602967223 */ /* 0x140fe20000010865 */
[----:B------:R-:W-:-:S01]  /*1c410*/  FFMA.FTZ R151, R2, R151, -R101 ;  /* 0x0000009702977223 */ /* 0x000fc20000010865 */
[C-C-:B------:R-:W-:Y:S01]  /*1c420*/  FFMA.FTZ R122, R2.reuse, R122, -R101.reuse ;  /* 0x0000007a027a7223 */ /* 0x140fe20000010865 */
[----:B------:R-:W-:-:S01]  /*1c430*/  FFMA.FTZ R123, R2, R123, -R101 ;  /* 0x0000007b027b7223 */ /* 0x000fc20000010865 */
[----:B------:R-:W0:Y:S01]  /*1c440*/  MUFU.EX2 R155, R155 ;  /* 0x0000009b009b7308 */ /* 0x000e220000000800 */
[----:B-1----:R-:W-:-:S01]  /*1c450*/  FADD.FTZ R3, R8, R3 ;  /* 0x0000000308037221 */ /* 0x002fc20000010000 */
[C-C-:B------:R-:W-:Y:S01]  /*1c460*/  FFMA.FTZ R126, R2.reuse, R126, -R101.reuse ;  /* 0x0000007e027e7223 */ /* 0x140fe20000010865 */
[----:B------:R-:W-:-:S01]  /*1c470*/  FFMA.FTZ R127, R2, R127, -R101 ;  /* 0x0000007f027f7223 */ /* 0x000fc20000010865 */
[C-C-:B------:R-:W-:Y:S01]  /*1c480*/  FFMA.FTZ R130, R2.reuse, R130, -R101.reuse ;  /* 0x0000008202827223 */ /* 0x140fe20000010865 */
[----:B------:R-:W-:-:S01]  /*1c490*/  FFMA.FTZ R131, R2, R131, -R101 ;  /* 0x0000008302837223 */ /* 0x000fc20000010865 */
[C-C-:B------:R-:W-:Y:S01]  /*1c4a0*/  FFMA.FTZ R134, R2.reuse, R134, -R101.reuse ;  /* 0x0000008602867223 */ /* 0x140fe20000010865 */
[----:B------:R-:W-:-:S01]  /*1c4b0*/  FFMA.FTZ R135, R2, R135, -R101 ;  /* 0x0000008702877223 */ /* 0x000fc20000010865 */
[----:B------:R-:W1:Y:S01]  /*1c4c0*/  MUFU.EX2 R12, R12 ;  /* 0x0000000c000c7308 */ /* 0x000e620000000800 */
[----:B--2---:R-:W-:-:S01]  /*1c4d0*/  FFMA.FTZ R4, R7, R4, R154 ;  /* 0x0000000407047223 */ /* 0x004fc2000001009a */
[C-C-:B------:R-:W-:Y:S01]  /*1c4e0*/  FFMA.FTZ R106, R2.reuse, R106, -R101.reuse ;  /* 0x0000006a026a7223 */ /* 0x140fe20000010865 */
[----:B------:R-:W-:-:S01]  /*1c4f0*/  FFMA.FTZ R107, R2, R107, -R101 ;  /* 0x0000006b026b7223 */ /* 0x000fc20000010865 */
[C-C-:B------:R-:W-:Y:S01]  /*1c500*/  FFMA.FTZ R110, R2.reuse, R110, -R101.reuse ;  /* 0x0000006e026e7223 */ /* 0x140fe20000010865 */
[----:B------:R-:W-:-:S01]  /*1c510*/  FFMA.FTZ R111, R2, R111, -R101 ;  /* 0x0000006f026f7223 */ /* 0x000fc20000010865 */
[C-C-:B------:R-:W-:Y:S01]  /*1c520*/  FFMA.FTZ R114, R2.reuse, R114, -R101.reuse ;  /* 0x0000007202727223 */ /* 0x140fe20000010865 */
[----:B------:R-:W-:-:S01]  /*1c530*/  FFMA.FTZ R115, R2, R115, -R101 ;  /* 0x0000007302737223 */ /* 0x000fc20000010865 */
[----:B------:R-:W2:Y:S01]  /*1c540*/  MUFU.EX2 R156, R156 ;  /* 0x0000009c009c7308 */ /* 0x000ea20000000800 */
[----:B0-----:R-:W-:-:S01]  /*1c550*/  FADD.FTZ R165, R155, R4 ;  /* 0x000000049ba57221 */ /* 0x001fc20000010000 */
        /* <DEDUP_REMOVED lines=11> */
[----:B------:R-:W-:-:S03]  /*1c610*/  FFMA.FTZ R101, R2, R103, -R101 ;  /* 0x0000006702657223 */ /* 0x000fc60000010865 */
        /* <DEDUP_REMOVED lines=10> */
[----:B------:R-:W-:-:S06]  /*1c6c0*/  WARPGROUP.DEPBAR.LE gsb0, 0x0 ;  /* 0x00008000000079c5 */ /* 0x000fcc0000010000 */
[----:B------:R-:W0:Y:S01]  /*1c6d0*/  MUFU.EX2 R152, R152 ;  /* 0x0000009800987308 */ /* 0x000e220000000800 */
[----:B-1----:R-:W-:-:S01]  /*1c6e0*/  FADD.FTZ R3, R153, R4 ;  /* 0x0000000499037221 */ /* 0x002fc20000010000 */
[----:B------:R-:W-:-:S06]  /*1c6f0*/  WARPGROUP.ARRIVE ;  /* 0x00000000000079c5 */ /* 0x000fcc0000000000 */
[----:B------:R-:W1:Y:S01]  /*1c700*/  MUFU.EX2 R160, R160 ;  /* 0x000000a000a07308 */ /* 0x000e620000000800 */
[----:B--2---:R-:W-:-:S01]  /*1c710*/  FADD.FTZ R165, R161, R162 ;  /* 0x000000a2a1a57221 */ /* 0x004fc20000010000 */
[----:B------:R-:W-:Y:S06]  /*1c720*/  QGMMA.64x128x32.F32.E4M3.E4M3 R24, R192, gdesc[UR4], R24, gsb0 ;  /* 0x01e00004c0187df3 */ /* 0x000fec0008000818 */
        /* <DEDUP_REMOVED lines=36> */
[----:B------:R-:W-:-:S06]  /*1c970*/  WARPGROUP.DEPBAR.LE gsb0, 0x0 ;  /* 0x00008000000079c5 */ /* 0x000fcc0000010000 */
        /* <DEDUP_REMOVED lines=54> */
[----:B------:R-:W-:-:S06]  /*1cce0*/  IADD3 R3, -R204, 0xb, RZ ;  /* 0x0000000bcc037810 */ /* 0x000fcc0007ffe1ff */
        /* <DEDUP_REMOVED lines=12> */
[----:B------:R-:W-:-:S04]  /*1cdb0*/  @!P1 IMAD R4, R10, 0x8, R16 ;  /* 0x000000080a049824 */ /* 0x000fc800078e0210 */
[----:B------:R-:W-:Y:S02]  /*1cdc0*/  @!P1 VIADD R4, R4, 0x29840 ;  /* 0x0002984004049836 */ /* 0x000fe40000000000 */
[----:B------:R-:W2:Y:S01]  /*1cdd0*/  MUFU.EX2 R90, R90 ;  /* 0x0000005a005a7308 */ /* 0x000ea20000000800 */
[----:B0-----:R-:W-:-:S02]  /*1cde0*/  FADD.FTZ R167, R119, R162 ;  /* 0x000000a277a77221 */ /* 0x001fc40000010000 */
[----:B------:R-:W-:Y:S01]  /*1cdf0*/  @!P1 PRMT R4, RZ, 0x654, R4 ;  /* 0x00000654ff049816 */ /* 0x000fe20000000004 */
[----:B------:R0:W-:Y:S06]  /*1ce00*/  BAR.ARV R3, 0x100 ;  /* 0x000400030000751d */ /* 0x0001ec0000002000 */
[----:B------:R-:W3:Y:S01]  /*1ce10*/  MUFU.EX2 R89, R89 ;  /* 0x0000005900597308 */ /* 0x000ee20000000800 */
[----:B-1----:R-:W-:-:S01]  /*1ce20*/  FADD.FTZ R162, R88, R165 ;  /* 0x000000a558a27221 */ /* 0x002fc20000010000 */
[----:B------:R1:W-:Y:S01]  /*1ce30*/  @!P1 SYNCS.ARRIVE.TRANS64.RED.A1T0 RZ, [R4+URZ], RZ ;  /* 0x000000ff04ff99a7 */ /* 0x0003e2000810043f */
[----:B--2---:R-:W-:-:S05]  /*1ce40*/  FADD.FTZ R164, R90, R167 ;  /* 0x000000a75aa47221 */ /* 0x004fca0000010000 */
[----:B------:R-:W0:Y:S08]  /*1ce50*/  MUFU.EX2 R91, R91 ;  /* 0x0000005b005b7308 */ /* 0x000e300000000800 */
[----:B------:R-:W2:Y:S01]  /*1ce60*/  MUFU.EX2 R92, R92 ;  /* 0x0000005c005c7308 */ /* 0x000ea20000000800 */
[----:B---3--:R-:W-:-:S07]  /*1ce70*/  FADD.FTZ R165, R89, R162 ;  /* 0x000000a259a57221 */ /* 0x008fce0000010000 */
[----:B------:R-:W3:Y:S01]  /*1ce80*/  MUFU.EX2 R94, R94 ;  /* 0x0000005e005e7308 */ /* 0x000ee20000000800 */
[----:B0-----:R-:W-:-:S07]  /*1ce90*/  FADD.FTZ R3, R91, R164 ;  /* 0x000000a45b037221 */ /* 0x001fce0000010000 */
[----:B------:R-:W0:Y:S01]  /*1cea0*/  MUFU.EX2 R93, R93 ;  /* 0x0000005d005d7308 */ /* 0x000e220000000800 */
[----:B--2---:R-:W-:-:S07]  /*1ceb0*/  FADD.FTZ R162, R92, R165 ;  /* 0x000000a55ca27221 */ /* 0x004fce0000010000 */
[----:B------:R-:W2:Y:S01]  /*1cec0*/  MUFU.EX2 R95, R95 ;  /* 0x0000005f005f7308 */ /* 0x000ea20000000800 */
[----:B---3--:R-:W-:-:S07]  /*1ced0*/  FADD.FTZ R164, R94, R3 ;  /* 0x000000035ea47221 */ /* 0x008fce0000010000 */
[----:B------:R-:W1:Y:S01]  /*1cee0*/  MUFU.EX2 R96, R96 ;  /* 0x0000006000607308 */ /* 0x000e620000000800 */
[----:B0-----:R-:W-:-:S07]  /*1cef0*/  FADD.FTZ R3, R93, R162 ;  /* 0x000000a25d037221 */ /* 0x001fce0000010000 */
[----:B------:R-:W0:Y:S01]  /*1cf00*/  MUFU.EX2 R98, R98 ;  /* 0x0000006200627308 */ /* 0x000e220000000800 */
[----:B--2---:R-:W-:-:S07]  /*1cf10*/  FADD.FTZ R103, R95, R164 ;  /* 0x000000a45f677221 */ /* 0x004fce0000010000 */
[----:B------:R-:W2:Y:S01]  /*1cf20*/  MUFU.EX2 R97, R97 ;  /* 0x0000006100617308 */ /* 0x000ea20000000800 */
[----:B-1----:R-:W-:-:S07]  /*1cf30*/  FADD.FTZ R4, R96, R3 ;  /* 0x0000000360047221 */ /* 0x002fce0000010000 */
        /* <DEDUP_REMOVED lines=9> */
[----:B--2---:R-:W-:-:S01]  /*1cfd0*/  FADD.FTZ R162, R102, R103 ;  /* 0x0000006766a27221 */ /* 0x004fc20000010000 */
[----:B-1----:R-:W-:-:S03]  /*1cfe0*/  FADD.FTZ R3, R13, R4 ;  /* 0x000000040d037221 */ /* 0x002fc60000010000 */
[----:B0-----:R-:W-:Y:S01]  /*1cff0*/  FADD.FTZ R4, R101, R162 ;  /* 0x000000a265047221 */ /* 0x001fe20000010000 */
[----:B------:R-:W-:Y:S06]  /*1d000*/  @!P0 BRA `(.L_x_630) ;  /* 0x0000000000048947 */ /* 0x000fec0003800000 */
[----:B------:R-:W-:Y:S01]  /*1d010*/  BPT.TRAP 0x1 ;  /* 0x000000040000795c */ /* 0x000fe20000300000 */
.L_x_630:
[----:B------:R-:W-:Y:S01]  /*1d020*/  F2FP.SATFINITE.E4M3.F32.PACK_AB_MERGE_C R12, R21, R12, RZ ;  /* 0x0000000c150c723e */ /* 0x000fe200048070ff */
[-C--:B------:R-:W-:Y:S01]  /*1d030*/  FMUL.FTZ R24, R24, R6.reuse ;  /* 0x0000000618187220 */ /* 0x080fe20000410000 */
[----:B------:R-:W-:Y:S01]  /*1d040*/  ISETP.GT.AND P1, PT, R5, RZ, PT ;  /* 0x000000ff0500720c */ /* 0x000fe20003f24270 */
[-C--:B------:R-:W-:Y:S01]  /*1d050*/  FMUL.FTZ R25, R25, R6.reuse ;  /* 0x0000000619197220 */ /* 0x080fe20000410000 */
[----:B------:R-:W-:Y:S01]  /*1d060*/  F2FP.SATFINITE.E4M3.F32.PACK_AB_MERGE_C R176, R8, R15, R12 ;  /* 0x0000000f08b0723e */ /* 0x000fe2000480700c */
[----:B------:R-:W-:Y:S01]  /*1d070*/  IMAD R8, R9, 0x8, R16 ;  /* 0x0000000809087824 */ /* 0x000fe200078e0210 */
[----:B------:R-:W-:Y:S01]  /*1d080*/  MOV R9, UR37 ;  /* 0x0000002500097c02 */ /* 0x000fe20008000f00 */
[----:B------:R-:W-:Y:S01]  /*1d090*/  FMUL.FTZ R28, R28, R6 ;  /* 0x000000061c1c7220 */ /* 0x000fe20000410000 */
        /* <DEDUP_REMOVED lines=84> */
[----:B------:R-:W-:Y:S01]  /*1d5e0*/  VIADD R5, R5, 0xffffffff ;  /* 0xffffffff05057836 */ /* 0x000fe20000000000 */
[----:B------:R-:W-:Y:S01]  /*1d5f0*/  F2FP.SATFINITE.E4M3.F32.PACK_AB_MERGE_C R178, R153, R20, R152 ;  /* 0x0000001499b2723e */ /* 0x000fe20004807098 */
[----:B------:R-:W-:Y:S01]  /*1d600*/  IMAD.MOV.U32 R6, RZ, RZ, R14 ;  /* 0x000000ffff067224 */ /* 0x000fe200078e000e */
[----:B------:R-:W-:Y:S01]  /*1d610*/  F2FP.SATFINITE.E4M3.F32.PACK_AB_MERGE_C R179, R161, R158, R160 ;  /* 0x0000009ea1b3723e */ /* 0x000fe200048070a0 */
[----:B0-----:R-:W-:Y:S01]  /*1d620*/  IMAD.MOV.U32 R8, RZ, RZ, R198 ;  /* 0x000000ffff087224 */ /* 0x001fe200078e00c6 */
        /* <DEDUP_REMOVED lines=17> */
[----:B------:R-:W-:Y:S01]  /*1d740*/  MOV R7, R11 ;  /* 0x0000000b00077202 */ /* 0x000fe20000000f00 */
[----:B------:R-:W-:Y:S06]  /*1d750*/  @P1 BRA `(.L_x_631) ;  /* 0xffffffcc007c1947 */ /* 0x000fec000383ffff */
[----:B------:R-:W-:-:S07]  /*1d760*/  IMAD.MOV.U32 R156, RZ, RZ, R10 ;  /* 0x000000ffff9c7224 */ /* 0x000fce00078e000a */
.L_x_620:
[----:B------:R-:W-:Y:S05]  /*1d770*/  WARPSYNC.ALL ;  /* 0x0000000000007948 */ /* 0x000fea0003800000 */
[----:B------:R-:W-:Y:S06]  /*1d780*/  BAR.ARV 0x8, 0x180 ;  /* 0x0206000000007b1d */ /* 0x000fec0000002000 */
[----:B------:R-:W-:Y:S05]  /*1d790*/  @!P0 BRA `(.L_x_632) ;  /* 0x0000000000048947 */ /* 0x000fea0003800000 */
[----:B------:R-:W-:Y:S01]  /*1d7a0*/  BPT.TRAP 0x1 ;  /* 0x000000040000795c */ /* 0x000fe20000300000 */
.L_x_632:
[----:B------:R-:W-:Y:S02]  /*1d7b0*/  LEA R15, R156, R16, 0x3 ;  /* 0x000000109c0f7211 */ /* 0x000fe400078e18ff */
[----:B------:R-:W-:-:S04]  /*1d7c0*/  SHF.L.U32 R0, R198, 0x1f, RZ ;  /* 0x0000001fc6007819 */ /* 0x000fc800000006ff */
[----:B------:R0:W1:Y:S01]  /*1d7d0*/  SYNCS.PHASECHK.TRANS64.TRYWAIT P1, [R15+URZ+0x29850], R0 ;  /* 0x029850000f0075a7 */ /* 0x000062000802017f */
[----:B------:R-:W-:Y:S05]  /*1d7e0*/  @!P0 BRA `(.L_x_633) ;  /* 0x0000000000048947 */ /* 0x000fea0003800000 */
[----:B------:R-:W-:Y:S01]  /*1d7f0*/  BPT.TRAP 0x1 ;  /* 0x000000040000795c */ /* 0x000fe20000300000 */
.L_x_633:
[----:B------:R-:W-:-:S05]  /*1d800*/  VIADD R16, R16, 0x400 ;  /* 0x0000040010107836 */ /* 0x000fca0000000000 */
[----:B------:R-:W-:-:S04]  /*1d810*/  SHF.R.U32.HI R16, RZ, 0x4, R16 ;  /* 0x00000004ff107819 */ /* 0x000fc80000011610 */
[----:B------:R-:W-:-:S04]  /*1d820*/  LOP3.LUT R16, R16, 0x3fff, RZ, 0xc0, !PT ;  /* 0x00003fff10107812 */ /* 0x000fc800078ec0ff */
[----:B------:R-:W-:Y:S01]  /*1d830*/  LOP3.LUT R7, R16, 0x10000, RZ, 0xfc, !PT ;  /* 0x0001000010077812 */ /* 0x000fe200078efcff */
[----:B-1----:R-:W-:Y:S06]  /*1d840*/  @P1 BRA `(.L_x_634) ;  /* 0x0000000000081947 */ /* 0x002fec0003800000 */
[----:B------:R-:W1:Y:S02]  /*1d850*/  SYNCS.PHASECHK.TRANS64.TRYWAIT P1, [R15+URZ+0x29850], R0 ;  /* 0x029850000f0075a7 */ /* 0x000e64000802017f */
[----:B-1----:R-:W-:Y:S05]  /*1d860*/  @!P1 BRA `(.L_x_635) ;  /* 0x000000a0003c9947 */ /* 0x002fea0003800000 */
.L_x_634:
[----:B------:R-:W-:Y:S01]  /*1d870*/  IMAD R6, R156, 0x500, R7 ;  /* 0x000005009c067824 */ /* 0x000fe200078e0207 */
[----:B------:R-:W-:Y:S05]  /*1d880*/  WARPSYNC.ALL ;  /* 0x0000000000007948 */ /* 0x000fea0003800000 */
[----:B------:R-:W-:Y:S01]  /*1d890*/  IMAD.MOV.U32 R7, RZ, RZ, -0x3ffffff0 ;  /* 0xc0000010ff077424 */ /* 0x000fe200078e00ff */
[C---:B------:R-:W-:Y:S01]  /*1d8a0*/  R2UR UR6, R6.reuse ;  /* 0x00000000060672ca */ /* 0x040fe200000e0000 */
[----:B------:R-:W-:Y:S01]  /*1d8b0*/  WARPGROUP.ARRIVE ;  /* 0x00000000000079c5 */ /* 0x000fe20000000000 */
[C---:B------:R-:W-:Y:S01]  /*1d8c0*/  VIADD R8, R6.reuse, 0x100 ;  /* 0x0000010006087836 */ /* 0x040fe20000000000 */
[----:B------:R-:W-:Y:S01]  /*1d8d0*/  MOV R9, 0xc0000010 ;  /* 0xc000001000097802 */ /* 0x000fe20000000f00 */
[----:B------:R-:W-:Y:S01]  /*1d8e0*/  ULDC.64 UR4, c[0x0][0x9a0] ;  /* 0x0002680000047ab9 */ /* 0x000fe20000000a00 */
[----:B------:R-:W-:Y:S01]  /*1d8f0*/  R2UR UR7, R7 ;  /* 0x00000000070772ca */ /* 0x000fe200000e0000 */
[----:B------:R-:W-:Y:S01]  /*1d900*/  VIADD R20, R6, 0x200 ;  /* 0x0000020006147836 */ /* 0x000fe20000000000 */
[----:B------:R-:W-:Y:S01]  /*1d910*/  ISETP.NE.U32.AND P1, PT, RZ, UR4, PT ;  /* 0x00000004ff007c0c */ /* 0x000fe2000bf25070 */
[----:B------:R-:W-:-:S03]  /*1d920*/  IMAD.MOV.U32 R21, RZ, RZ, -0x3ffffff0 ;  /* 0xc0000010ff157424 */ /* 0x000fc600078e00ff */
[----:B------:R-:W-:-:S07]  /*1d930*/  ISETP.NE.AND.EX P1, PT, RZ, UR5, PT, P1 ;  /* 0x00000005ff007c0c */ /* 0x000fce000bf25310 */
[----:B------:R-:W-:Y:S01]  /*1d940*/  QGMMA.64x128x32.F32.E4M3.E4M3 R24, R176, gdesc[UR4], R24, gsb0 ;  /* 0x01e00004b0187df3 */ /* 0x000fe20008000818 */
[----:B------:R-:W-:Y:S02]  /*1d950*/  R2UR UR6, R8 ;  /* 0x00000000080672ca */ /* 0x000fe400000e0000 */
[----:B------:R-:W-:-:S03]  /*1d960*/  R2UR UR7, R9 ;  /* 0x00000000090772ca */ /* 0x000fc600000e0000 */
[----:B------:R-:W0:Y:S01]  /*1d970*/  @P1 LDC.64 R8, c[0x0][0x9c8] ;  /* 0x00027200ff081b82 */ /* 0x000e220000000a00 */
[----:B------:R-:W-:-:S07]  /*1d980*/  @P1 SHF.R.S32.HI R7, RZ, 0x1f, R206 ;  /* 0x0000001fff071819 */ /* 0x000fce00000114ce */
[----:B------:R-:W2:Y:S01]  /*1d990*/  @P1 LDC.64 R12, c[0x0][0x9d0] ;  /* 0x00027400ff0c1b82 */ /* 0x000ea20000000a00 */
[----:B01----:R-:W-:-:S04]  /*1d9a0*/  @P1 IMAD R0, R216, R8, RZ ;  /* 0x00000008d8001224 */ /* 0x003fc800078e02ff */
[C---:B------:R-:W-:Y:S02]  /*1d9b0*/  @P1 IMAD R5, R210.reuse, R9, R0 ;  /* 0x00000009d2051224 */ /* 0x040fe400078e0200 */
[----:B------:R-:W-:-:S04]  /*1d9c0*/  @P1 IMAD.WIDE.U32 R8, R210, R8, RZ ;  /* 0x00000008d2081225 */ /* 0x000fc800078e00ff */
[-C--:B--2---:R-:W-:Y:S02]  /*1d9d0*/  @P1 IMAD R0, R7, R12.reuse, RZ ;  /* 0x0000000c07001224 */ /* 0x084fe400078e02ff */
[----:B------:R-:W-:Y:S02]  /*1d9e0*/  @P1 IMAD.IADD R9, R9, 0x1, R5 ;  /* 0x0000000109091824 */ /* 0x000fe400078e0205 */
[C---:B------:R-:W-:Y:S01]  /*1d9f0*/  @P1 IMAD R5, R206.reuse, R13, R0 ;  /* 0x0000000dce051224 */ /* 0x040fe200078e0200 */
[----:B------:R-:W-:Y:S01]  /*1da00*/  MOV R0, 0x3f800000 ;  /* 0x3f80000000007802 */ /* 0x000fe20000000f00 */
[----:B------:R-:W-:-:S04]  /*1da10*/  @P1 IMAD.WIDE.U32 R8, R206, R12, R8 ;  /* 0x0000000cce081225 */ /* 0x000fc800078e0008 */
[----:B------:R-:W-:Y:S01]  /*1da20*/  @P1 IMAD.IADD R5, R9, 0x1, R5 ;  /* 0x0000000109051824 */ /* 0x000fe200078e0205 */
[----:B------:R-:W-:-:S04]  /*1da30*/  @P1 LEA R12, P2, R8, UR4, 0x2 ;  /* 0x00000004080c1c11 */ /* 0x000fc8000f8410ff */
[----:B------:R-:W-:-:S05]  /*1da40*/  @P1 LEA.HI.X R13, R8, UR5, R5, 0x2, P2 ;  /* 0x00000005080d1c11 */ /* 0x000fca00090f1405 */
[----:B------:R0:W2:Y:S01]  /*1da50*/  @P1 LDG.E R0, desc[UR54][R12.64] ;  /* 0x000000360c001981 */ /* 0x0000a2000c1e1900 */
[----:B------:R-:W-:Y:S02]  /*1da60*/  WARPGROUP.DEPBAR.LE gsb0, 0x0 ;  /* 0x00008000000079c5 */ /* 0x000fe40000010000 */
[----:B------:R-:W-:-:S06]  /*1da70*/  WARPGROUP.ARRIVE ;  /* 0x00000000000079c5 */ /* 0x000fcc0000000000 */
[----:B------:R-:W-:Y:S01]  /*1da80*/  QGMMA.64x128x32.F32.E4M3.E4M3 R24, R180, gdesc[UR4], R24, gsb0 ;  /* 0x01e00004b4187df3 */ /* 0x000fe20008000818 */
[----:B------:R-:W-:Y:S02]  /*1da90*/  R2UR UR6, R20 ;  /* 0x00000000140672ca */ /* 0x000fe400000e0000 */
[----:B------:R-:W-:Y:S01]  /*1daa0*/  R2UR UR7, R21 ;  /* 0x00000000150772ca */ /* 0x000fe200000e0000 */
[----:B------:R-:W-:Y:S02]  /*1dab0*/  VIADD R8, R6, 0x300 ;  /* 0x0000030006087836 */ /* 0x000fe40000000000 */
[----:B------:R-:W-:Y:S01]  /*1dac0*/  IMAD.MOV.U32 R9, RZ, RZ, -0x3ffffff0 ;  /* 0xc0000010ff097424 */ /* 0x000fe200078e00ff */
[----:B------:R-:W-:Y:S02]  /*1dad0*/  WARPGROUP.DEPBAR.LE gsb0, 0x0 ;  /* 0x00008000000079c5 */ /* 0x000fe40000010000 */
[----:B------:R-:W-:-:S07]  /*1dae0*/  WARPGROUP.ARRIVE ;  /* 0x00000000000079c5 */ /* 0x000fce0000000000 */
[----:B------:R-:W-:Y:S01]  /*1daf0*/  QGMMA.64x128x32.F32.E4M3.E4M3 R24, R184, gdesc[UR4], R24, gsb0 ;  /* 0x01e00004b8187df3 */ /* 0x000fe20008000818 */
[----:B------:R-:W-:Y:S02]  /*1db00*/  R2UR UR6, R8 ;  /* 0x00000000080672ca */ /* 0x000fe400000e0000 */
[----:B------:R-:W-:Y:S01]  /*1db10*/  R2UR UR7, R9 ;  /* 0x00000000090772ca */ /* 0x000fe200000e0000 */
[----:B------:R-:W-:Y:S01]  /*1db20*/  IMAD.MOV.U32 R7, RZ, RZ, -0x3ffffff0 ;  /* 0xc0000010ff077424 */ /* 0x000fe200078e00ff */
[----:B------:R-:W-:Y:S01]  /*1db30*/  IADD3 R6, R6, 0x400, RZ ;  /* 0x0000040006067810 */ /* 0x000fe20007ffe0ff */
[----:B------:R-:W1:Y:S01]  /*1db40*/  SHFL.BFLY PT, R8, R3, 0x2, 0x1f ;  /* 0x0c401f0003087f89 */ /* 0x000e6200000e0000 */
[----:B------:R-:W-:Y:S02]  /*1db50*/  WARPGROUP.DEPBAR.LE gsb0, 0x0 ;  /* 0x00008000000079c5 */ /* 0x000fe40000010000 */
[----:B------:R-:W-:-:S07]  /*1db60*/  WARPGROUP.ARRIVE ;  /* 0x00000000000079c5 */ /* 0x000fce0000000000 */
[----:B------:R-:W-:Y:S01]  /*1db70*/  QGMMA.64x128x32.F32.E4M3.E4M3 R24, R188, gdesc[UR4], R24, gsb0 ;  /* 0x01e00004bc187df3 */ /* 0x000fe20008000818 */
[----:B------:R-:W-:Y:S02]  /*1db80*/  R2UR UR6, R6 ;  /* 0x00000000060672ca */ /* 0x000fe400000e0000 */
[----:B------:R-:W-:Y:S02]  /*1db90*/  R2UR UR7, R7 ;  /* 0x00000000070772ca */ /* 0x000fe400000e0000 */
[----:B------:R-:W3:Y:S01]  /*1dba0*/  SHFL.BFLY PT, R7, R4, 0x2, 0x1f ;  /* 0x0c401f0004077f89 */ /* 0x000ee200000e0000 */
[----:B-1----:R-:W-:-:S05]  /*1dbb0*/  FADD.FTZ R8, R8, R3 ;  /* 0x0000000308087221 */ /* 0x002fca0000010000 */
[----:B------:R-:W1:Y:S01]  /*1dbc0*/  SHFL.BFLY PT, R5, R8, 0x1, 0x1f ;  /* 0x0c201f0008057f89 */ /* 0x000e6200000e0000 */
[----:B---3--:R-:W-:-:S05]  /*1dbd0*/  FADD.FTZ R7, R7, R4 ;  /* 0x0000000407077221 */ /* 0x008fca0000010000 */
[----:B------:R-:W3:Y:S01]  /*1dbe0*/  SHFL.BFLY PT, R6, R7, 0x1, 0x1f ;  /* 0x0c201f0007067f89 */ /* 0x000ee200000e0000 */
[----:B-1----:R-:W-:-:S05]  /*1dbf0*/  FADD.FTZ R9, R8, R5 ;  /* 0x0000000508097221 */ /* 0x002fca0000010000 */
[C---:B------:R-:W-:Y:S01]  /*1dc00*/  FSETP.NE.FTZ.AND P1, PT, R9.reuse, RZ, PT ;  /* 0x000000ff0900720b */ /* 0x040fe20003f35000 */
[----:B0-----:R-:W-:Y:S01]  /*1dc10*/  FMUL.FTZ R12, R9, 0.00390625 ;  /* 0x3b800000090c7820 */ /* 0x001fe20000410000 */
[----:B------:R-:W-:-:S04]  /*1dc20*/  IMAD.MOV.U32 R3, RZ, RZ, RZ ;  /* 0x000000ffff037224 */ /* 0x000fc800078e00ff */
[----:B------:R-:W-:Y:S01]  /*1dc30*/  FSETP.NE.FTZ.AND P2, PT, R12, RZ, PT ;  /* 0x000000ff0c00720b */ /* 0x000fe20003f55000 */
[----:B---3--:R-:W-:-:S04]  /*1dc40*/  FADD.FTZ R10, R7, R6 ;  /* 0x00000006070a7221 */ /* 0x008fc80000010000 */
[----:B------:R-:W-:Y:S02]  /*1dc50*/  FMUL.FTZ R6, R10, 0.00390625 ;  /* 0x3b8000000a067820 */ /* 0x000fe40000410000 */
[----:B------:R-:W-:Y:S03]  /*1dc60*/  @P1 MUFU.RCP R3, R9 ;  /* 0x0000000900031308 */ /* 0x000fe60000001000 */
[----:B------:R-:W-:Y:S01]  /*1dc70*/  FSETP.NE.FTZ.AND P3, PT, R6, RZ, PT ;  /* 0x000000ff0600720b */ /* 0x000fe20003f75000 */
[----:B------:R-:W-:Y:S02]  /*1dc80*/  WARPGROUP.DEPBAR.LE gsb0, 0x0 ;  /* 0x00008000000079c5 */ /* 0x000fe40000010000 */
[----:B------:R-:W-:-:S06]  /*1dc90*/  WARPGROUP.ARRIVE ;  /* 0x00000000000079c5 */ /* 0x000fcc0000000000 */
[----:B------:R-:W-:Y:S01]  /*1dca0*/  QGMMA.64x128x32.F32.E4M3.E4M3 R24, R192, gdesc[UR4], R24, gsb0 ;  /* 0x01e00004c0187df3 */ /* 0x000fe20008000818 */
[----:B------:R-:W-:Y:S01]  /*1dcb0*/  FSETP.NE.FTZ.AND P1, PT, R10, RZ, PT ;  /* 0x000000ff0a00720b */ /* 0x000fe20003f35000 */
[----:B------:R-:W-:Y:S02]  /*1dcc0*/  IMAD.MOV.U32 R7, RZ, RZ, RZ ;  /* 0x000000ffff077224 */ /* 0x000fe400078e00ff */
[----:B------:R-:W0:Y:S08]  /*1dcd0*/  @P3 MUFU.LG2 R6, R6 ;  /* 0x0000000600063308 */ /* 0x000e300000000c00 */
[----:B------:R-:W1:Y:S08]  /*1dce0*/  @P2 MUFU.LG2 R5, R12 ;  /* 0x0000000c00052308 */ /* 0x000e700000000c00 */
[----:B------:R-:W3:Y:S01]  /*1dcf0*/  @P1 MUFU.RCP R7, R10 ;  /* 0x0000000a00071308 */ /* 0x000ee20000001000 */
[C---:B------:R-:W-:Y:S01]  /*1dd00*/  @P2 FMUL.FTZ R4, R2.reuse, 0.69314718246459960938 ;  /* 0x3f31721802042820 */ /* 0x040fe20000410000 */
[----:B------:R-:W-:Y:S01]  /*1dd10*/  @P3 FMUL.FTZ R2, R2, 0.69314718246459960938 ;  /* 0x3f31721802023820 */ /* 0x000fe20000410000 */
[----:B0-----:R-:W-:Y:S01]  /*1dd20*/  @P3 FMUL.FTZ R9, R6, 0.69314718246459960938 ;  /* 0x3f31721806093820 */ /* 0x001fe20000410000 */
[----:B------:R-:W-:Y:S01]  /*1dd30*/  IMAD.MOV.U32 R89, RZ, RZ, -0x800000 ;  /* 0xff800000ff597424 */ /* 0x000fe200078e00ff */
[----:B------:R-:W-:Y:S01]  /*1dd40*/  MOV R88, 0xff800000 ;  /* 0xff80000000587802 */ /* 0x000fe20000000f00 */
[----:B-1----:R-:W-:Y:S01]  /*1dd50*/  @P2 FMUL.FTZ R5, R5, 0.69314718246459960938 ;  /* 0x3f31721805052820 */ /* 0x002fe20000410000 */
[----:B------:R-:W-:-:S01]  /*1dd60*/  @P3 FFMA.FTZ R89, R2, R14, R9 ;  /* 0x0000000e02593223 */ /* 0x000fc20000010009 */
[----:B--2---:R-:W-:-:S02]  /*1dd70*/  FMUL.FTZ R3, R3, R0 ;  /* 0x0000000003037220 */ /* 0x004fc40000410000 */
[----:B------:R-:W-:-:S01]  /*1dd80*/  @P2 FFMA.FTZ R88, R4, R11, R5 ;  /* 0x0000000b04582223 */ /* 0x000fc20000010005 */
[----:B---3--:R-:W-:Y:S01]  /*1dd90*/  FMUL.FTZ R2, R7, R0 ;  /* 0x0000000007027220 */ /* 0x008fe20000410000 */
[----:B------:R-:W-:Y:S02]  /*1dda0*/  WARPGROUP.DEPBAR.LE gsb0, 0x0 ;  /* 0x00008000000079c5 */ /* 0x000fe40000010000 */
[----:B------:R-:W-:Y:S05]  /*1ddb0*/  @!P0 BRA `(.L_x_636) ;  /* 0x0000000000048947 */ /* 0x000fea0003800000 */
[----:B------:R-:W-:Y:S01]  /*1ddc0*/  BPT.TRAP 0x1 ;  /* 0x000000040000795c */ /* 0x000fe20000300000 */
.L_x_636:
[----:B------:R-:W-:Y:S01]  /*1ddd0*/  VIADD R0, R15, 0x29860 ;  /* 0x000298600f007836 */ /* 0x000fe20000000000 */
[----:B------:R-:W-:Y:S01]  /*1dde0*/  IADD3 R156, R156, 0x1, RZ ;  /* 0x000000019c9c7810 */ /* 0x000fe20007ffe0ff */
[----:B------:R-:W-:Y:S02]  /*1ddf0*/  IMAD.U32 R5, RZ, RZ, UR37 ;  /* 0x00000025ff057e24 */ /* 0x000fe4000f8e00ff */
[-C--:B------:R-:W-:Y:S01]  /*1de00*/  FMUL.FTZ R103, R24, R3.reuse ;  /* 0x0000000318677220 */ /* 0x080fe20000410000 */
[-C--:B------:R-:W-:Y:S01]  /*1de10*/  FMUL.FTZ R100, R28, R3.reuse ;  /* 0x000000031c647220 */ /* 0x080fe20000410000 */
[----:B------:R-:W-:Y:S01]  /*1de20*/  ISETP.NE.AND P1, PT, R156, 0x2, PT ;  /* 0x000000029c00780c */ /* 0x000fe20003f25270 */
[-C--:B------:R-:W-:Y:S01]  /*1de30*/  FMUL.FTZ R98, R29, R3.reuse ;  /* 0x000000031d627220 */ /* 0x080fe20000410000 */
[----:B------:R-:W-:Y:S01]  /*1de40*/  PRMT R0, R5, 0x654, R0 ;  /* 0x0000065405007816 */ /* 0x000fe20000000000 */
[-C--:B------:R-:W-:Y:S01]  /*1de50*/  FMUL.FTZ R99, R32, R3.reuse ;  /* 0x0000000320637220 */ /* 0x080fe20000410000 */
        /* <DEDUP_REMOVED lines=29> */
[----:B------:R-:W-:Y:S01]  /*1e030*/  SEL R3, RZ, 0x1, P1 ;  /* 0x00000001ff037807 */ /* 0x000fe20000800000 */
        /* <DEDUP_REMOVED lines=32> */
[----:B------:R-:W-:Y:S01]  /*1e240*/  FMUL.FTZ R87, R87, R2 ;  /* 0x0000000257577220 */ /* 0x000fe20000410000 */
[----:B------:R-:W-:Y:S01]  /*1e250*/  LOP3.LUT R198, R198, R3, RZ, 0x3c, !PT ;  /* 0x00000003c6c67212 */ /* 0x000fe200078e3cff */
[----:B------:R-:W-:Y:S01]  /*1e260*/  UIADD3 UR43, UR43, 0x1, URZ ;  /* 0x000000012b2b7890 */ /* 0x000fe2000fffe03f */
[----:B0-----:R-:W-:-:S11]  /*1e270*/  SEL R156, R156, RZ, P1 ;  /* 0x000000ff9c9c7207 */ /* 0x001fd60000800000 */
.L_x_580:
[----:B------:R-:W-:Y:S05]  /*1e280*/  WARPSYNC.ALL ;  /* 0x0000000000007948 */ /* 0x000fea0003800000 */
[----:B------:R-:W0:Y:S08]  /*1e290*/  S2UR UR37, SR_CgaCtaId ;  /* 0x00000000002579c3 */ /* 0x000e300000008800 */
[----:B------:R-:W-:Y:S06]  /*1e2a0*/  BAR.SYNC.DEFER_BLOCKING 0x5, 0x180 ;  /* 0x0146000000007b1d */ /* 0x000fec0000010000 */
[----:B------:R-:W-:Y:S01]  /*1e2b0*/  UMOV UR4, 0x400 ;  /* 0x0000040000047882 */ /* 0x000fe20000000000 */
[----:B------:R-:W-:Y:S01]  /*1e2c0*/  BSSY B0, `(.L_x_637) ;  /* 0x0000275000007945 */ /* 0x000fe20003800000 */
[----:B0-----:R-:W-:-:S06]  /*1e2d0*/  ULEA UR4, UR37, UR4, 0x18 ;  /* 0x0000000425047291 */ /* 0x001fcc000f8ec03f */
[----:B------:R-:W-:-:S05]  /*1e2e0*/  IMAD.U32 R16, RZ, RZ, UR4 ;  /* 0x00000004ff107e24 */ /* 0x000fca000f8e00ff */
[----:B------:R0:W1:Y:S01]  /*1e2f0*/  LDS.128 R204, [R16+0x298d0] ;  /* 0x0298d00010cc7984 */ /* 0x0000620000000c00 */
[----:B------:R-:W-:Y:S06]  /*1e300*/  BAR.ARV 0x4, 0x180 ;  /* 0x0106000000007b1d */ /* 0x000fec0000002000 */
[----:B------:R-:W-:Y:S05]  /*1e310*/  @P0 BRA `(.L_x_638) ;  /* 0x0000001800c40947 */ /* 0x000fea0003800000 */
[----:B------:R-:W2:Y:S01]  /*1e320*/  S2R R54, SR_TID.X ;  /* 0x0000000000367919 */ /* 0x000ea20000002100 */
[----:B------:R-:W-:Y:S01]  /*1e330*/  ULDC.64 UR4, c[0x4][0x40] ;  /* 0x0100100000047ab9 */ /* 0x000fe20000000a00 */
[----:B------:R-:W3:Y:S01]  /*1e340*/  LDL R50, [R1+0x8] ;  /* 0x0000080001327983 */ /* 0x000ee20000100800 */
[----:B--2---:R-:W-:-:S05]  /*1e350*/  IMAD.SHL.U32 R0, R54, 0x4, RZ ;  /* 0x0000000436007824 */ /* 0x004fca00078e00ff */
[----:B------:R-:W-:-:S04]  /*1e360*/  LOP3.LUT R0, R0, 0xc, RZ, 0xc0, !PT ;  /* 0x0000000c00007812 */ /* 0x000fc800078ec0ff */
[----:B------:R-:W-:-:S05]  /*1e370*/  IADD3 R2, P0, R0, UR4, RZ ;  /* 0x0000000400027c10 */ /* 0x000fca000ff1e0ff */
[----:B------:R-:W-:-:S05]  /*1e380*/  IMAD.X R3, RZ, RZ, UR5, P0 ;  /* 0x00000005ff037e24 */ /* 0x000fca00080e06ff */
[----:B------:R2:W4:Y:S01]  /*1e390*/  LDG.E.CONSTANT R0, desc[UR54][R2.64] ;  /* 0x0000003602007981 */ /* 0x000522000c1e9900 */
[----:B------:R-:W-:Y:S01]  /*1e3a0*/  F2FP.BF16.F32.PACK_AB R68, R61, R68 ;  /* 0x000000443d44723e */ /* 0x000fe200000010ff */
[----:B------:R-:W-:Y:S01]  /*1e3b0*/  UMOV UR4, 0xffffffff ;  /* 0xffffffff00047882 */ /* 0x000fe20000000000 */
[----:B------:R-:W-:Y:S01]  /*1e3c0*/  F2FP.BF16.F32.PACK_AB R59, R47, R52 ;  /* 0x000000342f3b723e */ /* 0x000fe200000010ff */
[----:B------:R-:W0:Y:S01]  /*1e3d0*/  S2R R51, SR_SWINHI ;  /* 0x0000000000337919 */ /* 0x000e220000002f00 */
[----:B------:R-:W-:Y:S02]  /*1e3e0*/  F2FP.BF16.F32.PACK_AB R61, R43, R46 ;  /* 0x0000002e2b3d723e */ /* 0x000fe400000010ff */
[----:B------:R-:W-:Y:S02]  /*1e3f0*/  F2FP.BF16.F32.PACK_AB R43, R4, R5 ;  /* 0x00000005042b723e */ /* 0x000fe400000010ff */
[----:B------:R-:W-:Y:S02]  /*1e400*/  F2FP.BF16.F32.PACK_AB R67, R31, R34 ;  /* 0x000000221f43723e */ /* 0x000fe400000010ff */
[----:B------:R-:W-:-:S02]  /*1e410*/  F2FP.BF16.F32.PACK_AB R73, R15, R20 ;  /* 0x000000140f49723e */ /* 0x000fc400000010ff */
[----:B------:R-:W-:Y:S02]  /*1e420*/  F2FP.BF16.F32.PACK_AB R34, R11, R12 ;  /* 0x0000000c0b22723e */ /* 0x000fe400000010ff */
[----:B------:R-:W-:Y:S02]  /*1e430*/  F2FP.BF16.F32.PACK_AB R38, R35, R38 ;  /* 0x000000262326723e */ /* 0x000fe400000010ff */
        /* <DEDUP_REMOVED lines=10> */
[----:B------:R-:W-:Y:S02]  /*1e4e0*/  MOV R46, R16 ;  /* 0x00000010002e7202 */ /* 0x000fe40000000f00 */
[----:B0-----:R-:W-:Y:S02]  /*1e4f0*/  MOV R47, R51 ;  /* 0x00000033002f7202 */ /* 0x001fe40000000f00 */
[----:B------:R-:W-:Y:S02]  /*1e500*/  F2FP.BF16.F32.PACK_AB R39, R21, R24 ;  /* 0x000000181527723e */ /* 0x000fe400000010ff */
[----:B--2---:R-:W-:Y:S02]  /*1e510*/  LOP3.LUT P0, R2, R54, 0x3, RZ, 0xc0, !PT ;  /* 0x0000000336027812 */ /* 0x004fe4000780c0ff */
[----:B------:R-:W-:Y:S02]  /*1e520*/  F2FP.BF16.F32.PACK_AB R100, R100, R103 ;  /* 0x000000676464723e */ /* 0x000fe400000010ff */
[----:B------:R-:W-:-:S02]  /*1e530*/  F2FP.BF16.F32.PACK_AB R101, R98, R101 ;  /* 0x000000656265723e */ /* 0x000fc400000010ff */
[----:B------:R-:W-:Y:S02]  /*1e540*/  ISETP.EQ.OR P0, PT, R2, 0x3, !P0 ;  /* 0x000000030200780c */ /* 0x000fe40004702670 */
        /* <DEDUP_REMOVED lines=11> */
[----:B------:R-:W-:Y:S02]  /*1e600*/  SEL R13, R100, R101, P0 ;  /* 0x00000065640d7207 */ /* 0x000fe40000000000 */
[----:B------:R-:W-:Y:S01]  /*1e610*/  SEL R3, R101, R100, P0 ;  /* 0x0000006465037207 */ /* 0x000fe20000000000 */
[----:B---3--:R-:W-:-:S03]  /*1e620*/  IMAD.WIDE R4, R50, 0x2, R46 ;  /* 0x0000000232047825 */ /* 0x008fc600078e022e */
[C---:B------:R-:W-:Y:S02]  /*1e630*/  IADD3 R15, P5, R4.reuse, 0x4060, RZ ;  /* 0x00004060040f7810 */ /* 0x040fe40007fbe0ff */
[C---:B------:R-:W-:Y:S02]  /*1e640*/  IADD3 R11, P1, R4.reuse, 0x4040, RZ ;  /* 0x00004040040b7810 */ /* 0x040fe40007f3e0ff */
[----:B------:R-:W-:Y:S02]  /*1e650*/  LOP3.LUT R14, R15, 0x380, RZ, 0xc0, !PT ;  /* 0x000003800f0e7812 */ /* 0x000fe400078ec0ff */
[----:B------:R-:W-:Y:S02]  /*1e660*/  LOP3.LUT R10, R11, 0x380, RZ, 0xc0, !PT ;  /* 0x000003800b0a7812 */ /* 0x000fe400078ec0ff */
[----:B------:R-:W-:Y:S02]  /*1e670*/  IADD3 R7, P3, R4, 0x4000, RZ ;  /* 0x0000400004077810 */ /* 0x000fe40007f7e0ff */
[----:B------:R-:W-:-:S02]  /*1e680*/  SHF.R.U64 R14, R14, 0x3, RZ ;  /* 0x000000030e0e7819 */ /* 0x000fc400000012ff */
[----:B------:R-:W-:Y:S02]  /*1e690*/  SHF.R.U64 R10, R10, 0x3, RZ ;  /* 0x000000030a0a7819 */ /* 0x000fe400000012ff */
[----:B------:R-:W-:Y:S02]  /*1e6a0*/  LOP3.LUT R6, R7, 0x380, RZ, 0xc0, !PT ;  /* 0x0000038007067812 */ /* 0x000fe400078ec0ff */
[----:B------:R-:W-:Y:S02]  /*1e6b0*/  LOP3.LUT R14, R14, R15, RZ, 0x3c, !PT ;  /* 0x0000000f0e0e7212 */ /* 0x000fe400078e3cff */
[----:B------:R-:W-:Y:S01]  /*1e6c0*/  LOP3.LUT R10, R10, R11, RZ, 0x3c, !PT ;  /* 0x0000000b0a0a7212 */ /* 0x000fe200078e3cff */
[----:B------:R-:W-:Y:S01]  /*1e6d0*/  IMAD.X R11, RZ, RZ, R5, P1 ;  /* 0x000000ffff0b7224 */ /* 0x000fe200008e0605 */
[----:B------:R-:W-:Y:S02]  /*1e6e0*/  IADD3.X R15, RZ, R5, RZ, P5, !PT ;  /* 0x00000005ff0f7210 */ /* 0x000fe40002ffe4ff */
[----:B------:R-:W-:-:S02]  /*1e6f0*/  SHF.R.U64 R6, R6, 0x3, RZ ;  /* 0x0000000306067819 */ /* 0x000fc400000012ff */
[C---:B------:R-:W-:Y:S02]  /*1e700*/  IADD3 R9, P2, R4.reuse, 0x4020, RZ ;  /* 0x0000402004097810 */ /* 0x040fe40007f5e0ff */
[C---:B------:R-:W-:Y:S02]  /*1e710*/  IADD3 R25, P5, R4.reuse, 0x40, RZ ;  /* 0x0000004004197810 */ /* 0x040fe40007fbe0ff */
[C---:B------:R-:W-:Y:S02]  /*1e720*/  IADD3 R27, P1, R4.reuse, 0x20, RZ ;  /* 0x00000020041b7810 */ /* 0x040fe40007f3e0ff */
[----:B------:R-:W-:Y:S02]  /*1e730*/  IADD3 R21, P4, R4, 0x60, RZ ;  /* 0x0000006004157810 */ /* 0x000fe40007f9e0ff */
[----:B------:R-:W-:Y:S02]  /*1e740*/  LOP3.LUT R6, R6, R7, RZ, 0x3c, !PT ;  /* 0x0000000706067212 */ /* 0x000fe400078e3cff */
[----:B------:R-:W-:-:S02]  /*1e750*/  LOP3.LUT R8, R9, 0x380, RZ, 0xc0, !PT ;  /* 0x0000038009087812 */ /* 0x000fc400078ec0ff */
[----:B------:R-:W-:Y:S02]  /*1e760*/  LOP3.LUT R24, R25, 0x380, RZ, 0xc0, !PT ;  /* 0x0000038019187812 */ /* 0x000fe400078ec0ff */
[----:B------:R-:W-:Y:S02]  /*1e770*/  LOP3.LUT R26, R27, 0x380, RZ, 0xc0, !PT ;  /* 0x000003801b1a7812 */ /* 0x000fe400078ec0ff */
[----:B------:R-:W-:Y:S02]  /*1e780*/  LOP3.LUT R7, R4, 0x380, RZ, 0xc0, !PT ;  /* 0x0000038004077812 */ /* 0x000fe400078ec0ff */
[----:B------:R-:W-:Y:S02]  /*1e790*/  LOP3.LUT R20, R21, 0x380, RZ, 0xc0, !PT ;  /* 0x0000038015147812 */ /* 0x000fe400078ec0ff */
[----:B------:R-:W-:Y:S02]  /*1e7a0*/  SHF.R.U64 R8, R8, 0x3, RZ ;  /* 0x0000000308087819 */ /* 0x000fe400000012ff */
[----:B------:R-:W-:-:S02]  /*1e7b0*/  SHF.R.U64 R24, R24, 0x3, RZ ;  /* 0x0000000318187819 */ /* 0x000fc400000012ff */
[----:B------:R-:W-:Y:S02]  /*1e7c0*/  SHF.R.U64 R26, R26, 0x3, RZ ;  /* 0x000000031a1a7819 */ /* 0x000fe400000012ff */
[----:B------:R-:W-:Y:S02]  /*1e7d0*/  SHF.R.U64 R7, R7, 0x3, RZ ;  /* 0x0000000307077819 */ /* 0x000fe400000012ff */
[----:B------:R-:W-:Y:S02]  /*1e7e0*/  SHF.R.U64 R20, R20, 0x3, RZ ;  /* 0x0000000314147819 */ /* 0x000fe400000012ff */
[----:B------:R-:W-:Y:S01]  /*1e7f0*/  LOP3.LUT R8, R8, R9, RZ, 0x3c, !PT ;  /* 0x0000000908087212 */ /* 0x000fe200078e3cff */
[--C-:B------:R-:W-:Y:S01]  /*1e800*/  IMAD.X R9, RZ, RZ, R5.reuse, P2 ;  /* 0x000000ffff097224 */ /* 0x100fe200010e0605 */
[----:B------:R-:W-:Y:S01]  /*1e810*/  LOP3.LUT R24, R24, R25, RZ, 0x3c, !PT ;  /* 0x0000001918187212 */ /* 0x000fe200078e3cff */
[--C-:B------:R-:W-:Y:S01]  /*1e820*/  IMAD.X R25, RZ, RZ, R5.reuse, P5 ;  /* 0x000000ffff197224 */ /* 0x100fe200028e0605 */
[----:B------:R-:W-:Y:S01]  /*1e830*/  LOP3.LUT R26, R26, R27, RZ, 0x3c, !PT ;  /* 0x0000001b1a1a7212 */ /* 0x000fe200078e3cff */
[--C-:B------:R-:W-:Y:S01]  /*1e840*/  IMAD.X R27, RZ, RZ, R5.reuse, P1 ;  /* 0x000000ffff1b7224 */ /* 0x100fe200008e0605 */
[----:B------:R-:W-:Y:S01]  /*1e850*/  LOP3.LUT R4, R7, R4, RZ, 0x3c, !PT ;  /* 0x0000000407047212 */ /* 0x000fe200078e3cff */
[----:B------:R-:W-:Y:S01]  /*1e860*/  IMAD.X R7, RZ, RZ, R5, P3 ;  /* 0x000000ffff077224 */ /* 0x000fe200018e0605 */
[----:B------:R-:W-:-:S02]  /*1e870*/  LOP3.LUT R20, R20, R21, RZ, 0x3c, !PT ;  /* 0x0000001514147212 */ /* 0x000fc400078e3cff */
[-C--:B------:R-:W-:Y:S02]  /*1e880*/  IADD3.X R21, RZ, R5.reuse, RZ, P4, !PT ;  /* 0x00000005ff157210 */ /* 0x080fe400027fe4ff */
[----:B------:R-:W-:Y:S02]  /*1e890*/  MOV R78, R4 ;  /* 0x00000004004e7202 */ /* 0x000fe40000000f00 */
[----:B------:R-:W-:Y:S02]  /*1e8a0*/  MOV R62, R14 ;  /* 0x0000000e003e7202 */ /* 0x000fe40000000f00 */
[----:B------:R-:W-:Y:S02]  /*1e8b0*/  MOV R64, R10 ;  /* 0x0000000a00407202 */ /* 0x000fe40000000f00 */
[----:B------:R-:W-:Y:S02]  /*1e8c0*/  MOV R66, R8 ;  /* 0x0000000800427202 */ /* 0x000fe40000000f00 */
[----:B------:R-:W-:-:S02]  /*1e8d0*/  MOV R70, R6 ;  /* 0x0000000600467202 */ /* 0x000fc40000000f00 */
[----:B------:R-:W-:Y:S02]  /*1e8e0*/  MOV R72, R20 ;  /* 0x0000001400487202 */ /* 0x000fe40000000f00 */
[----:B------:R-:W-:Y:S02]  /*1e8f0*/  MOV R74, R24 ;  /* 0x00000018004a7202 */ /* 0x000fe40000000f00 */
[----:B------:R-:W-:Y:S02]  /*1e900*/  MOV R76, R26 ;  /* 0x0000001a004c7202 */ /* 0x000fe40000000f00 */
[----:B----4-:R-:W-:Y:S01]  /*1e910*/  LOP3.LUT R2, R0, 0x2, RZ, 0x3c, !PT ;  /* 0x0000000200027812 */ /* 0x010fe200078e3cff */
[----:B------:R-:W-:Y:S06]  /*1e920*/  BRA.DIV UR4, `(.L_x_639) ;  /* 0x0000009204207947 */ /* 0x000fec000b800000 */
[----:B------:R-:W-:Y:S01]  /*1e930*/  SEL R29, R40, R37, P0 ;  /* 0x00000025281d7207 */ /* 0x000fe20000000000 */
[----:B------:R-:W-:Y:S01]  /*1e940*/  SHFL.IDX PT, R6, R13, R0, 0x1c1f ;  /* 0x001c1f000d067589 */ /* 0x000fe200000e0000 */
[----:B------:R-:W-:Y:S02]  /*1e950*/  SEL R31, R37, R40, P0 ;  /* 0x00000028251f7207 */ /* 0x000fe40000000000 */
[----:B------:R-:W-:Y:S01]  /*1e960*/  SEL R25, R48, R45, P0 ;  /* 0x0000002d30197207 */ /* 0x000fe20000000000 */
[----:B------:R-:W-:Y:S01]  /*1e970*/  SHFL.IDX PT, R3, R3, R2, 0x1c1f ;  /* 0x001c1f0203037589 */ /* 0x000fe200000e0000 */
[----:B------:R-:W-:Y:S02]  /*1e980*/  SEL R27, R45, R48, P0 ;  /* 0x000000302d1b7207 */ /* 0x000fe40000000000 */
[----:B------:R-:W-:Y:S01]  /*1e990*/  SEL R33, R32, R35, P0 ;  /* 0x0000002320217207 */ /* 0x000fe20000000000 */
[----:B------:R-:W-:Y:S01]  /*1e9a0*/  SHFL.IDX PT, R26, R25, R0, 0x1c1f ;  /* 0x001c1f00191a7589 */ /* 0x000fe200000e0000 */
[----:B------:R-:W-:-:S02]  /*1e9b0*/  SEL R37, R39, R28, P0 ;  /* 0x0000001c27257207 */ /* 0x000fc40000000000 */
        /* <DEDUP_REMOVED lines=16> */
[----:B------:R-:W0:Y:S01]  /*1eac0*/  SHFL.IDX PT, R10, R5, R0, 0x1c1f ;  /* 0x001c1f00050a7589 */ /* 0x000e2200000e0000 */
        /* <DEDUP_REMOVED lines=8> */
[----:B------:R-:W2:Y:S01]  /*1eb50*/  SHFL.IDX PT, R38, R37, R0, 0x1c1f ;  /* 0x001c1f0025267589 */ /* 0x000ea200000e0000 */
[----:B------:R-:W-:-:S02]  /*1eb60*/  SEL R67, R30, R69, P0 ;  /* 0x000000451e437207 */ /* 0x000fc40000000000 */
[----:B------:R-:W-:Y:S01]  /*1eb70*/  SEL R71, R73, R34, P0 ;  /* 0x0000002249477207 */ /* 0x000fe20000000000 */
[----:B------:R-:W3:Y:S01]  /*1eb80*/  SHFL.IDX PT, R20, R21, R2, 0x1c1f ;  /* 0x001c1f0215147589 */ /* 0x000ee200000e0000 */
[----:B------:R-:W-:Y:S02]  /*1eb90*/  SEL R61, R42, R61, P0 ;  /* 0x0000003d2a3d7207 */ /* 0x000fe40000000000 */
[----:B------:R-:W-:Y:S01]  /*1eba0*/  SEL R69, R69, R30, P0 ;  /* 0x0000001e45457207 */ /* 0x000fe20000000000 */
[----:B------:R-:W4:Y:S01]  /*1ebb0*/  SHFL.IDX PT, R42, R41, R0, 0x1c1f ;  /* 0x001c1f00292a7589 */ /* 0x000f2200000e0000 */
[----:B------:R-:W-:Y:S02]  /*1ebc0*/  SEL R73, R34, R73, P0 ;  /* 0x0000004922497207 */ /* 0x000fe40000000000 */
[----:B------:R-:W-:Y:S01]  /*1ebd0*/  SEL R75, R77, R44, P0 ;  /* 0x0000002c4d4b7207 */ /* 0x000fe20000000000 */
[----:B------:R-:W1:Y:S01]  /*1ebe0*/  SHFL.IDX PT, R30, R29, R0, 0x1c1f ;  /* 0x001c1f001d1e7589 */ /* 0x000e6200000e0000 */
[----:B------:R-:W-:-:S02]  /*1ebf0*/  SEL R77, R44, R77, P0 ;  /* 0x0000004d2c4d7207 */ /* 0x000fc40000000000 */
[----:B0-----:R-:W-:Y:S01]  /*1ec00*/  SEL R8, R10, R7, P0 ;  /* 0x000000070a087207 */ /* 0x001fe20000000000 */
[----:B------:R-:W0:Y:S01]  /*1ec10*/  SHFL.IDX PT, R34, R33, R0, 0x1c1f ;  /* 0x001c1f0021227589 */ /* 0x000e2200000e0000 */
[----:B------:R-:W-:Y:S02]  /*1ec20*/  SEL R24, R26, R27, P0 ;  /* 0x0000001b1a187207 */ /* 0x000fe40000000000 */
[----:B------:R-:W-:Y:S01]  /*1ec30*/  SEL R4, R6, R3, P0 ;  /* 0x0000000306047207 */ /* 0x000fe20000000000 */
[----:B------:R-:W-:Y:S01]  /*1ec40*/  SHFL.IDX PT, R45, R45, R0, 0x1c1f ;  /* 0x001c1f002d2d7589 */ /* 0x000fe200000e0000 */
[----:B------:R-:W-:Y:S02]  /*1ec50*/  SEL R10, R7, R10, P0 ;  /* 0x0000000a070a7207 */ /* 0x000fe40000000000 */
[----:B------:R-:W-:Y:S01]  /*1ec60*/  SEL R26, R27, R26, P0 ;  /* 0x0000001a1b1a7207 */ /* 0x000fe20000000000 */
[----:B------:R-:W-:Y:S01]  /*1ec70*/  SHFL.IDX PT, R51, R51, R0, 0x1c1f ;  /* 0x001c1f0033337589 */ /* 0x000fe200000e0000 */
[----:B--2---:R-:W-:-:S02]  /*1ec80*/  SEL R36, R38, R39, P0 ;  /* 0x0000002726247207 */ /* 0x004fc40000000000 */
[----:B------:R-:W-:Y:S01]  /*1ec90*/  SEL R38, R39, R38, P0 ;  /* 0x0000002627267207 */ /* 0x000fe20000000000 */
[----:B------:R-:W-:Y:S01]  /*1eca0*/  SHFL.IDX PT, R55, R55, R0, 0x1c1f ;  /* 0x001c1f0037377589 */ /* 0x000fe200000e0000 */
[----:B---3--:R-:W-:Y:S02]  /*1ecb0*/  SEL R12, R9, R20, P0 ;  /* 0x00000014090c7207 */ /* 0x008fe40000000000 */
[----:B------:R-:W-:Y:S01]  /*1ecc0*/  SEL R14, R20, R9, P0 ;  /* 0x00000009140e7207 */ /* 0x000fe20000000000 */
[----:B------:R-:W-:Y:S01]  /*1ecd0*/  SHFL.IDX PT, R59, R59, R0, 0x1c1f ;  /* 0x001c1f003b3b7589 */ /* 0x000fe200000e0000 */
[----:B----4-:R-:W-:Y:S02]  /*1ece0*/  SEL R40, R42, R43, P0 ;  /* 0x0000002b2a287207 */ /* 0x010fe40000000000 */
[----:B------:R-:W-:Y:S01]  /*1ecf0*/  SEL R6, R3, R6, P0 ;  /* 0x0000000603067207 */ /* 0x000fe20000000000 */
[----:B------:R-:W-:Y:S01]  /*1ed00*/  SHFL.IDX PT, R63, R63, R0, 0x1c1f ;  /* 0x001c1f003f3f7589 */ /* 0x000fe200000e0000 */
[----:B-1----:R-:W-:-:S02]  /*1ed10*/  SEL R28, R30, R31, P0 ;  /* 0x0000001f1e1c7207 */ /* 0x002fc40000000000 */
[----:B------:R-:W-:Y:S01]  /*1ed20*/  SEL R30, R31, R30, P0 ;  /* 0x0000001e1f1e7207 */ /* 0x000fe20000000000 */
[----:B------:R-:W-:Y:S01]  /*1ed30*/  SHFL.IDX PT, R67, R67, R0, 0x1c1f ;  /* 0x001c1f0043437589 */ /* 0x000fe200000e0000 */
[----:B0-----:R-:W-:Y:S02]  /*1ed40*/  SEL R32, R34, R35, P0 ;  /* 0x0000002322207207 */ /* 0x001fe40000000000 */
[----:B------:R-:W-:Y:S01]  /*1ed50*/  SEL R34, R35, R34, P0 ;  /* 0x0000002223227207 */ /* 0x000fe20000000000 */
[----:B------:R-:W-:Y:S01]  /*1ed60*/  SHFL.IDX PT, R71, R71, R0, 0x1c1f ;  /* 0x001c1f0047477589 */ /* 0x000fe200000e0000 */
[----:B------:R-:W-:-:S03]  /*1ed70*/  SEL R42, R43, R42, P0 ;  /* 0x0000002a2b2a7207 */ /* 0x000fc60000000000 */
[----:B------:R0:W1:Y:S04]  /*1ed80*/  SHFL.IDX PT, R44, R49, R2, 0x1c1f ;  /* 0x001c1f02312c7589 */ /* 0x00006800000e0000 */
[----:B------:R-:W2:Y:S04]  /*1ed90*/  SHFL.IDX PT, R48, R53, R2, 0x1c1f ;  /* 0x001c1f0235307589 */ /* 0x000ea800000e0000 */
[----:B------:R-:W3:Y:S01]  /*1eda0*/  SHFL.IDX PT, R50, R57, R2, 0x1c1f ;  /* 0x001c1f0239327589 */ /* 0x000ee200000e0000 */
[----:B0-----:R-:W-:-:S03]  /*1edb0*/  IMAD.MOV.U32 R49, RZ, RZ, RZ ;  /* 0x000000ffff317224 */ /* 0x001fc600078e00ff */
[----:B------:R-:W0:Y:S04]  /*1edc0*/  SHFL.IDX PT, R52, R61, R2, 0x1c1f ;  /* 0x001c1f023d347589 */ /* 0x000e2800000e0000 */
[----:B------:R-:W4:Y:S04]  /*1edd0*/  SHFL.IDX PT, R54, R65, R2, 0x1c1f ;  /* 0x001c1f0241367589 */ /* 0x000f2800000e0000 */
[----:B------:R-:W4:Y:S04]  /*1ede0*/  SHFL.IDX PT, R56, R69, R2, 0x1c1f ;  /* 0x001c1f0245387589 */ /* 0x000f2800000e0000 */
[----:B------:R-:W4:Y:S01]  /*1edf0*/  SHFL.IDX PT, R58, R73, R2, 0x1c1f ;  /* 0x001c1f02493a7589 */ /* 0x000f2200000e0000 */
[----:B-1----:R-:W-:-:S02]  /*1ee00*/  SEL R5, R45, R44, P0 ;  /* 0x0000002c2d057207 */ /* 0x002fc40000000000 */
[----:B------:R-:W-:Y:S01]  /*1ee10*/  SEL R7, R44, R45, P0 ;  /* 0x0000002d2c077207 */ /* 0x000fe20000000000 */
[----:B------:R1:W1:Y:S01]  /*1ee20*/  SHFL.IDX PT, R75, R75, R0, 0x1c1f ;  /* 0x001c1f004b4b7589 */ /* 0x00026200000e0000 */
[----:B--2---:R-:W-:Y:S02]  /*1ee30*/  SEL R9, R51, R48, P0 ;  /* 0x0000003033097207 */ /* 0x004fe40000000000 */
[----:B------:R-:W-:Y:S01]  /*1ee40*/  SEL R11, R48, R51, P0 ;  /* 0x00000033300b7207 */ /* 0x000fe20000000000 */
[----:B------:R2:W1:Y:S01]  /*1ee50*/  SHFL.IDX PT, R60, R77, R2, 0x1c1f ;  /* 0x001c1f024d3c7589 */ /* 0x00046200000e0000 */
[----:B---3--:R-:W-:Y:S02]  /*1ee60*/  SEL R13, R55, R50, P0 ;  /* 0x00000032370d7207 */ /* 0x008fe40000000000 */
[----:B------:R-:W-:Y:S02]  /*1ee70*/  SEL R15, R50, R55, P0 ;  /* 0x00000037320f7207 */ /* 0x000fe40000000000 */
[----:B0-----:R-:W-:-:S02]  /*1ee80*/  SEL R25, R59, R52, P0 ;  /* 0x000000343b197207 */ /* 0x001fc40000000000 */
[----:B------:R-:W-:Y:S02]  /*1ee90*/  SEL R27, R52, R59, P0 ;  /* 0x0000003b341b7207 */ /* 0x000fe40000000000 */
[----:B----4-:R-:W-:Y:S02]  /*1eea0*/  SEL R29, R63, R54, P0 ;  /* 0x000000363f1d7207 */ /* 0x010fe40000000000 */
[----:B------:R-:W-:Y:S02]  /*1eeb0*/  SEL R31, R54, R63, P0 ;  /* 0x0000003f361f7207 */ /* 0x000fe40000000000 */
[----:B------:R-:W-:Y:S02]  /*1eec0*/  SEL R33, R67, R56, P0 ;  /* 0x0000003843217207 */ /* 0x000fe40000000000 */
[----:B------:R-:W-:Y:S02]  /*1eed0*/  SEL R35, R56, R67, P0 ;  /* 0x0000004338237207 */ /* 0x000fe40000000000 */
[----:B------:R-:W-:-:S02]  /*1eee0*/  SEL R37, R71, R58, P0 ;  /* 0x0000003a47257207 */ /* 0x000fc40000000000 */
[----:B--2---:R-:W-:-:S07]  /*1eef0*/  SEL R39, R58, R71, P0 ;  /* 0x000000473a277207 */ /* 0x004fce0000000000 */
.L_x_849:
[----:B------:R-:W-:Y:S05]  /*1ef00*/  WARPSYNC.ALL ;  /* 0x0000000000007948 */ /* 0x000fea0003800000 */
[----:B------:R-:W-:Y:S01]  /*1ef10*/  BAR.SYNC.DEFER_BLOCKING 0x1, 0x100 ;  /* 0x0044000000007b1d */ /* 0x000fe20000010000 */
[----:B-1----:R-:W-:-:S05]  /*1ef20*/  SEL R41, R75, R60, P0 ;  /* 0x0000003c4b297207 */ /* 0x002fca0000000000 */
[----:B------:R-:W-:Y:S01]  /*1ef30*/  ULDC.64 UR4, c[0x0][0xc00] ;  /* 0x0003000000047ab9 */ /* 0x000fe20000000a00 */
[----:B------:R-:W-:Y:S01]  /*1ef40*/  SEL R43, R60, R75, P0 ;  /* 0x0000004b3c2b7207 */ /* 0x000fe20000000000 */
[----:B------:R-:W2:Y:S01]  /*1ef50*/  LDL R20, [R1+0x4] ;  /* 0x0000040001147983 */ /* 0x000ea20000100800 */
[----:B------:R-:W-:Y:S01]  /*1ef60*/  ISETP.NE.U32.AND P1, PT, RZ, UR4, PT ;  /* 0x00000004ff007c0c */ /* 0x000fe2000bf25070 */
[----:B------:R-:W0:Y:S01]  /*1ef70*/  LDC R51, c[0x0][0xbe8] ;  /* 0x0002fa00ff337b82 */ /* 0x000e220000000800 */
[----:B------:R-:W-:Y:S02]  /*1ef80*/  IADD3 R2, P2, R214, UR4, RZ ;  /* 0x00000004d6027c10 */ /* 0x000fe4000ff5e0ff */
[----:B------:R-:W-:Y:S02]  /*1ef90*/  ISETP.NE.AND.EX P1, PT, RZ, UR5, PT, P1 ;  /* 0x00000005ff007c0c */ /* 0x000fe4000bf25310 */
[----:B------:R-:W-:Y:S01]  /*1efa0*/  IADD3.X R3, R215, UR5, RZ, P2, !PT ;  /* 0x00000005d7037c10 */ /* 0x000fe200097fe4ff */
[----:B------:R-:W-:-:S02]  /*1efb0*/  ULDC.64 UR4, c[0x0][0xc08] ;  /* 0x0003020000047ab9 */ /* 0x000fc40000000a00 */
[----:B------:R-:W-:Y:S01]  /*1efc0*/  ISETP.NE.U32.AND P0, PT, RZ, UR4, PT ;  /* 0x00000004ff007c0c */ /* 0x000fe2000bf05070 */
[----:B------:R1:W-:Y:S04]  /*1efd0*/  STSM.16.M88.4 [R78], R4 ;  /* 0x000000044e007844 */ /* 0x0003e80000000200 */
[----:B------:R-:W-:Y:S04]  /*1efe0*/  STSM.16.M88.4 [R76], R8 ;  /* 0x000000084c007844 */ /* 0x000fe80000000200 */
[----:B------:R2:W-:Y:S04]  /*1eff0*/  STSM.16.M88.4 [R74], R12 ;  /* 0x0000000c4a007844 */ /* 0x0005e80000000200 */
[----:B------:R3:W-:Y:S04]  /*1f000*/  STSM.16.M88.4 [R72], R24 ;  /* 0x0000001848007844 */ /* 0x0007e80000000200 */
[----:B------:R3:W-:Y:S04]  /*1f010*/  STSM.16.M88.4 [R70], R28 ;  /* 0x0000001c46007844 */ /* 0x0007e80000000200 */
[----:B------:R3:W-:Y:S04]  /*1f020*/  STSM.16.M88.4 [R66], R32 ;  /* 0x0000002042007844 */ /* 0x0007e80000000200 */
[----:B------:R3:W-:Y:S01]  /*1f030*/  STSM.16.M88.4 [R64], R36 ;  /* 0x0000002440007844 */ /* 0x0007e20000000200 */
[----:B------:R-:W-:-:S03]  /*1f040*/  ISETP.NE.AND.EX P0, PT, RZ, UR5, PT, P0 ;  /* 0x00000005ff007c0c */ /* 0x000fc6000bf05300 */
[----:B------:R3:W-:Y:S01]  /*1f050*/  STSM.16.M88.4 [R62], R40 ;  /* 0x000000283e007844 */ /* 0x0007e20000000200 */
[----:B------:R-:W-:Y:S09]  /*1f060*/  BAR.SYNC.DEFER_BLOCKING 0x1, 0x100 ;  /* 0x0044000000007b1d */ /* 0x000ff20000010000 */
[----:B------:R-:W-:Y:S01]  /*1f070*/  @P0 IADD3 R214, P3, R214, UR4, RZ ;  /* 0x00000004d6d60c10 */ /* 0x000fe2000ff7e0ff */
[----:B------:R-:W-:-:S02]  /*1f080*/  ULDC UR4, c[0x0][0xa88] ;  /* 0x0002a20000047ab9 */ /* 0x000fc40000000800 */
[----:B------:R-:W-:Y:S02]  /*1f090*/  MOV R0, UR4 ;  /* 0x0000000400007c02 */ /* 0x000fe40008000f00 */
[----:B------:R-:W-:Y:S01]  /*1f0a0*/  @P0 IADD3.X R215, R215, UR5, RZ, P3, !PT ;  /* 0x00000005d7d70c10 */ /* 0x000fe20009ffe4ff */
[----:B------:R3:W5:Y:S01]  /*1f0b0*/  @P1 LDG.E R49, desc[UR54][R2.64] ;  /* 0x0000003602311981 */ /* 0x000762000c1e1900 */
[----:B0-----:R-:W-:-:S03]  /*1f0c0*/  ISETP.NE.AND P2, PT, R51, 0x1, PT ;  /* 0x000000013300780c */ /* 0x001fc60003f45270 */
[----:B------:R3:W5:Y:S10]  /*1f0d0*/  @P0 LDG.E R0, desc[UR54][R214.64] ;  /* 0x00000036d6000981 */ /* 0x000774000c1e1900 */
[----:B-1----:R-:W0:Y:S08]  /*1f0e0*/  @P2 LDC R4, c[0x0][0xbec] ;  /* 0x0002fb00ff042b82 */ /* 0x002e300000000800 */
[----:B------:R-:W1:Y:S01]  /*1f0f0*/  @P2 LDC R5, c[0x0][0xbf0] ;  /* 0x0002fc00ff052b82 */ /* 0x000e620000000800 */
[----:B--2---:R-:W-:Y:S01]  /*1f100*/  IMAD R13, R217, 0x80, R20 ;  /* 0x00000080d90d7824 */ /* 0x004fe200078e0214 */
[----:B01-3--:R-:W-:Y:S06]  /*1f110*/  @P0 BRA `(.L_x_640) ;  /* 0x0000000000100947 */ /* 0x00bfec0003800000 */
[----:B------:R-:W-:Y:S05]  /*1f120*/  @!P1 BRA `(.L_x_640) ;  /* 0x00000000000c9947 */ /* 0x000fea0003800000 */
[----:B------:R-:W2:Y:S04]  /*1f130*/  LDG.E R7, desc[UR54][R2.64] ;  /* 0x0000003602077981 */ /* 0x000ea8000c1e1900 */
[----:B-----5:R-:W2:Y:S02]  /*1f140*/  LDG.E R0, desc[UR54][R2.64+0x4] ;  /* 0x0000043602007981 */ /* 0x020ea4000c1e1900 */
[----:B--2---:R-:W-:-:S07]  /*1f150*/  IMAD.IADD R0, R0, 0x1, -R7 ;  /* 0x0000000100007824 */ /* 0x004fce00078e0a07 */
.L_x_640:
[----:B------:R-:W-:Y:S01]  /*1f160*/  @P2 IMAD.HI.U32 R2, R13, R4, RZ ;  /* 0x000000040d022227 */ /* 0x000fe200078e00ff */
[----:B------:R-:W-:Y:S01]  /*1f170*/  SHF.R.S32.HI R48, RZ, 0x1f, R213 ;  /* 0x0000001fff307819 */ /* 0x000fe200000114d5 */
[----:B------:R-:W-:Y:S01]  /*1f180*/  ULDC.64 UR4, c[0x0][0xb90] ;  /* 0x0002e40000047ab9 */ /* 0x000fe20000000a00 */
[----:B-----5:R-:W-:Y:S01]  /*1f190*/  SHF.R.S32.HI R3, RZ, 0x1f, R49 ;  /* 0x0000001fff037819 */ /* 0x020fe20000011431 */
[----:B------:R-:W-:Y:S01]  /*1f1a0*/  IMAD.MOV.U32 R7, RZ, RZ, R13 ;  /* 0x000000ffff077224 */ /* 0x000fe200078e000d */
[----:B------:R-:W-:Y:S01]  /*1f1b0*/  @P2 SHF.R.U32.HI R7, RZ, R5, R2 ;  /* 0x00000005ff072219 */ /* 0x000fe20000011602 */
[----:B------:R-:W-:Y:S01]  /*1f1c0*/  IMAD R6, R48, UR4, RZ ;  /* 0x0000000430067c24 */ /* 0x000fe2000f8e02ff */
[----:B------:R-:W-:Y:S01]  /*1f1d0*/  MOV R2, R49 ;  /* 0x0000003100027202 */ /* 0x000fe20000000f00 */
[----:B------:R-:W-:Y:S01]  /*1f1e0*/  IMAD R11, R221, 0x40, R202 ;  /* 0x00000040dd0b7824 */ /* 0x000fe200078e02ca */
[----:B------:R-:W-:Y:S01]  /*1f1f0*/  SEL R216, R216, RZ, !P1 ;  /* 0x000000ffd8d87207 */ /* 0x000fe20004800000 */
[C---:B------:R-:W-:Y:S01]  /*1f200*/  IMAD R9, R213.reuse, UR5, R6 ;  /* 0x00000005d5097c24 */ /* 0x040fe2000f8e0206 */
[----:B------:R-:W-:Y:S01]  /*1f210*/  SEL R53, R210, RZ, !P1 ;  /* 0x000000ffd2357207 */ /* 0x000fe20004800000 */
[----:B------:R-:W-:Y:S01]  /*1f220*/  IMAD.WIDE.U32 R4, R213, UR4, R2 ;  /* 0x00000004d5047c25 */ /* 0x000fe2000f8e0002 */
[----:B------:R-:W-:Y:S01]  /*1f230*/  ULDC.64 UR4, c[0x0][0xb98] ;  /* 0x0002e60000047ab9 */ /* 0x000fe20000000a00 */
[----:B------:R-:W0:Y:S02]  /*1f240*/  @P2 LDC R57, c[0x0][0xbec] ;  /* 0x0002fb00ff392b82 */ /* 0x000e240000000800 */
[----:B------:R-:W-:-:S02]  /*1f250*/  IMAD.MOV R2, RZ, RZ, -R7 ;  /* 0x000000ffff027224 */ /* 0x000fc400078e0a07 */
[----:B------:R-:W-:Y:S02]  /*1f260*/  IMAD.IADD R5, R5, 0x1, R9 ;  /* 0x0000000105057824 */ /* 0x000fe400078e0209 */
[----:B------:R-:W-:Y:S02]  /*1f270*/  IMAD R9, R51, R2, R13 ;  /* 0x0000000233097224 */ /* 0x000fe400078e020d */
[----:B------:R-:W-:Y:S02]  /*1f280*/  IMAD R2, R216, UR4, RZ ;  /* 0x00000004d8027c24 */ /* 0x000fe4000f8e02ff */
[----:B------:R-:W-:-:S04]  /*1f290*/  IMAD.WIDE.U32 R4, R53, UR4, R4 ;  /* 0x0000000435047c25 */ /* 0x000fc8000f8e0004 */
[----:B------:R-:W-:Y:S01]  /*1f2a0*/  IMAD.WIDE R46, R11, 0x2, R46 ;  /* 0x000000020b2e7825 */ /* 0x000fe200078e022e */
[----:B------:R-:W-:Y:S02]  /*1f2b0*/  SHF.R.S32.HI R11, RZ, 0x1f, R7 ;  /* 0x0000001fff0b7819 */ /* 0x000fe40000011407 */
[----:B------:R-:W-:Y:S01]  /*1f2c0*/  IADD3 R4, P1, R7, R4, RZ ;  /* 0x0000000407047210 */ /* 0x000fe20007f3e0ff */
[----:B------:R-:W-:Y:S01]  /*1f2d0*/  IMAD R6, R53, UR5, R2 ;  /* 0x0000000535067c24 */ /* 0x000fe2000f8e0202 */
[----:B------:R-:W-:Y:S01]  /*1f2e0*/  SHF.R.S32.HI R2, RZ, 0x1f, R9 ;  /* 0x0000001fff027819 */ /* 0x000fe20000011409 */
[----:B------:R-:W-:Y:S01]  /*1f2f0*/  ULDC.64 UR4, c[0x0][0xb88] ;  /* 0x0002e20000047ab9 */ /* 0x000fe20000000a00 */
[----:B------:R-:W-:Y:S01]  /*1f300*/  IADD3 R7, P0, R46, 0x1000, RZ ;  /* 0x000010002e077810 */ /* 0x000fe20007f1e0ff */
[----:B------:R-:W-:Y:S01]  /*1f310*/  IMAD R55, R0, R51, RZ ;  /* 0x0000003300377224 */ /* 0x000fe200078e02ff */
[----:B------:R-:W-:Y:S01]  /*1f320*/  IADD3.X R5, R11, R5, R6, P1, !PT ;  /* 0x000000050b057210 */ /* 0x000fe20000ffe406 */
[----:B------:R-:W-:Y:S01]  /*1f330*/  IMAD R2, R2, UR4, RZ ;  /* 0x0000000402027c24 */ /* 0x000fe2000f8e02ff */
[C---:B------:R-:W-:Y:S01]  /*1f340*/  IADD3 R29, P3, R46.reuse, 0x4000, RZ ;  /* 0x000040002e1d7810 */ /* 0x040fe20007f7e0ff */
[----:B------:R-:W-:Y:S01]  /*1f350*/  IMAD R6, R217, 0x80, R235 ;  /* 0x00000080d9067824 */ /* 0x000fe200078e02eb */
[----:B------:R-:W-:Y:S01]  /*1f360*/  IADD3 R13, P4, R46, 0x2000, RZ ;  /* 0x000020002e0d7810 */ /* 0x000fe20007f9e0ff */
[----:B------:R-:W-:Y:S01]  /*1f370*/  IMAD R11, R9, UR5, R2 ;  /* 0x00000005090b7c24 */ /* 0x000fe2000f8e0202 */
[----:B------:R-:W-:Y:S01]  /*1f380*/  LOP3.LUT R28, R29, 0x380, RZ, 0xc0, !PT ;  /* 0x000003801d1c7812 */ /* 0x000fe200078ec0ff */
[----:B------:R-:W-:Y:S01]  /*1f390*/  IMAD.WIDE.U32 R4, R9, UR4, R4 ;  /* 0x0000000409047c25 */ /* 0x000fe2000f8e0004 */
[----:B------:R-:W-:Y:S01]  /*1f3a0*/  ULDC.64 UR4, c[0x0][0xb50] ;  /* 0x0002d40000047ab9 */ /* 0x000fe20000000a00 */
[----:B------:R-:W-:-:S02]  /*1f3b0*/  LOP3.LUT R12, R13, 0x380, RZ, 0xc0, !PT ;  /* 0x000003800d0c7812 */ /* 0x000fc400078ec0ff */
[----:B------:R-:W-:Y:S01]  /*1f3c0*/  IMAD.X R9, RZ, RZ, R47, P0 ;  /* 0x000000ffff097224 */ /* 0x000fe200000e062f */
[----:B------:R-:W-:Y:S01]  /*1f3d0*/  IADD3 R5, R5, R11, RZ ;  /* 0x0000000b05057210 */ /* 0x000fe20007ffe0ff */
[----:B------:R-:W-:Y:S01]  /*1f3e0*/  VIADD R0, R6, 0x8 ;  /* 0x0000000806007836 */ /* 0x000fe20000000000 */
[C---:B------:R-:W-:Y:S02]  /*1f3f0*/  LEA R2, P1, R4.reuse, UR4, 0x2 ;  /* 0x0000000404027c11 */ /* 0x040fe4000f8210ff */
[----:B------:R-:W-:Y:S02]  /*1f400*/  LOP3.LUT P0, RZ, R225, 0x3, RZ, 0xc0, !PT ;  /* 0x00000003e1ff7812 */ /* 0x000fe4000780c0ff */
[----:B------:R-:W-:Y:S01]  /*1f410*/  LEA.HI.X R4, R4, UR5, R5, 0x2, P1 ;  /* 0x0000000504047c11 */ /* 0x000fe200088f1405 */
[----:B------:R-:W-:Y:S01]  /*1f420*/  SHFL.IDX PT, R20, R2, RZ, 0x1c1f ;  /* 0x001c1fff02147589 */ /* 0x000fe200000e0000 */
[----:B------:R-:W-:Y:S01]  /*1f430*/  IADD3 R25, P1, R46, 0x3000, RZ ;  /* 0x000030002e197810 */ /* 0x000fe20007f3e0ff */
[----:B------:R-:W-:Y:S01]  /*1f440*/  ULDC.64 UR4, c[0x0][0xaa0] ;  /* 0x0002a80000047ab9 */ /* 0x000fe20000000a00 */
[----:B------:R-:W-:Y:S01]  /*1f450*/  SHF.R.U64 R28, R28, 0x3, RZ ;  /* 0x000000031c1c7819 */ /* 0x000fe200000012ff */
[----:B------:R-:W1:Y:S01]  /*1f460*/  SHFL.IDX PT, R21, R4, RZ, 0x1c1f ;  /* 0x001c1fff04157589 */ /* 0x000e6200000e0000 */
[----:B------:R-:W-:-:S02]  /*1f470*/  LOP3.LUT R24, R25, 0x380, RZ, 0xc0, !PT ;  /* 0x0000038019187812 */ /* 0x000fc400078ec0ff */
[----:B------:R-:W-:Y:S01]  /*1f480*/  LOP3.LUT R28, R28, R29, RZ, 0x3c, !PT ;  /* 0x0000001d1c1c7212 */ /* 0x000fe200078e3cff */
[----:B------:R-:W-:Y:S01]  /*1f490*/  SHFL.IDX PT, R44, R2, 0x1, 0x1c1f ;  /* 0x003c1f00022c7f89 */ /* 0x000fe200000e0000 */
[----:B------:R-:W-:Y:S01]  /*1f4a0*/  SHF.R.U64 R24, R24, 0x3, RZ ;  /* 0x0000000318187819 */ /* 0x000fe200000012ff */
[--C-:B------:R-:W-:Y:S01]  /*1f4b0*/  IMAD.X R29, RZ, RZ, R47.reuse, P3 ;  /* 0x000000ffff1d7224 */ /* 0x100fe200018e062f */
[----:B------:R-:W-:Y:S01]  /*1f4c0*/  IADD3 R5, P3, R46, 0x7000, RZ ;  /* 0x000070002e057810 */ /* 0x000fe20007f7e0ff */
[----:B------:R-:W2:Y:S01]  /*1f4d0*/  SHFL.IDX PT, R45, R4, 0x1, 0x1c1f ;  /* 0x003c1f00042d7f89 */ /* 0x000ea200000e0000 */
[----:B------:R-:W-:Y:S02]  /*1f4e0*/  LOP3.LUT R24, R24, R25, RZ, 0x3c, !PT ;  /* 0x0000001918187212 */ /* 0x000fe400078e3cff */
[----:B------:R-:W-:Y:S01]  /*1f4f0*/  IADD3.X R25, RZ, R47, RZ, P1, !PT ;  /* 0x0000002fff197210 */ /* 0x000fe20000ffe4ff */
[----:B------:R-:W-:Y:S01]  /*1f500*/  IMAD.X R41, RZ, RZ, R47, P3 ;  /* 0x000000ffff297224 */ /* 0x000fe200018e062f */
[----:B------:R-:W-:-:S02]  /*1f510*/  ISETP.GE.OR P1, PT, R6, R55, P0 ;  /* 0x000000370600720c */ /* 0x000fc40000726670 */
[----:B------:R-:W-:Y:S02]  /*1f520*/  ISETP.GE.OR P0, PT, R0, R55, P0 ;  /* 0x000000370000720c */ /* 0x000fe40000706670 */
[----:B------:R-:W-:Y:S02]  /*1f530*/  LOP3.LUT R0, R5, 0x380, RZ, 0xc0, !PT ;  /* 0x0000038005007812 */ /* 0x000fe400078ec0ff */
[----:B------:R-:W-:Y:S02]  /*1f540*/  SHF.R.U64 R12, R12, 0x3, RZ ;  /* 0x000000030c0c7819 */ /* 0x000fe400000012ff */
[----:B------:R-:W-:Y:S02]  /*1f550*/  SHF.R.U64 R0, R0, 0x3, RZ ;  /* 0x0000000300007819 */ /* 0x000fe400000012ff */
[----:B------:R-:W-:Y:S02]  /*1f560*/  LOP3.LUT R8, R7, 0x380, RZ, 0xc0, !PT ;  /* 0x0000038007087812 */ /* 0x000fe400078ec0ff */
[----:B------:R-:W-:Y:S01]  /*1f570*/  LOP3.LUT R40, R0, R5, RZ, 0x3c, !PT ;  /* 0x0000000500287212 */ /* 0x000fe200078e3cff */
[----:B-1----:R1:W-:Y:S01]  /*1f580*/  @!P1 ST.E desc[UR54][R20.64], R88 ;  /* 0x0000005814009985 */ /* 0x0023e2000c101936 */
[----:B------:R-:W-:Y:S01]  /*1f590*/  IMAD R0, R3, UR4, RZ ;  /* 0x0000000403007c24 */ /* 0x000fe2000f8e02ff */
[----:B------:R-:W-:-:S02]  /*1f5a0*/  LOP3.LUT R12, R12, R13, RZ, 0x3c, !PT ;  /* 0x0000000d0c0c7212 */ /* 0x000fc400078e3cff */
[----:B------:R-:W-:Y:S01]  /*1f5b0*/  IADD3 R33, P5, R46, 0x5000, RZ ;  /* 0x000050002e217810 */ /* 0x000fe20007fbe0ff */
[----:B--2---:R2:W-:Y:S01]  /*1f5c0*/  @!P0 ST.E desc[UR54][R44.64], R89 ;  /* 0x000000592c008985 */ /* 0x0045e2000c101936 */
[----:B------:R-:W-:Y:S01]  /*1f5d0*/  IMAD.WIDE.U32 R2, R49, UR4, RZ ;  /* 0x0000000431027c25 */ /* 0x000fe2000f8e00ff */
[----:B------:R-:W-:Y:S02]  /*1f5e0*/  SHF.R.U64 R8, R8, 0x3, RZ ;  /* 0x0000000308087819 */ /* 0x000fe400000012ff */
[----:B------:R-:W-:Y:S01]  /*1f5f0*/  LOP3.LUT R32, R33, 0x380, RZ, 0xc0, !PT ;  /* 0x0000038021207812 */ /* 0x000fe200078ec0ff */
[----:B------:R-:W-:Y:S01]  /*1f600*/  IMAD.X R13, RZ, RZ, R47, P4 ;  /* 0x000000ffff0d7224 */ /* 0x000fe200020e062f */
[----:B------:R-:W-:Y:S01]  /*1f610*/  IADD3 R37, P4, R46, 0x6000, RZ ;  /* 0x000060002e257810 */ /* 0x000fe20007f9e0ff */
[----:B-1----:R-:W-:Y:S01]  /*1f620*/  IMAD R21, R49, UR5, R0 ;  /* 0x0000000531157c24 */ /* 0x002fe2000f8e0200 */
[----:B------:R-:W-:Y:S01]  /*1f630*/  ULDC.64 UR4, c[0x0][0xae8] ;  /* 0x0002ba0000047ab9 */ /* 0x000fe20000000a00 */
[----:B--2---:R-:W1:Y:S01]  /*1f640*/  @P2 LDC R45, c[0x0][0xbf0] ;  /* 0x0002fc00ff2d2b82 */ /* 0x004e620000000800 */
[----:B------:R-:W-:Y:S01]  /*1f650*/  IMAD R0, R212, 0x20, R221 ;  /* 0x00000020d4007824 */ /* 0x000fe200078e02dd */
[----:B------:R-:W-:Y:S01]  /*1f660*/  LOP3.LUT R36, R37, 0x380, RZ, 0xc0, !PT ;  /* 0x0000038025247812 */ /* 0x000fe200078ec0ff */
[----:B------:R-:W-:Y:S01]  /*1f670*/  IMAD.IADD R3, R3, 0x1, R21 ;  /* 0x0000000103037824 */ /* 0x000fe200078e0215 */
[----:B------:R-:W-:Y:S01]  /*1f680*/  LOP3.LUT R8, R8, R7, RZ, 0x3c, !PT ;  /* 0x0000000708087212 */ /* 0x000fe200078e3cff */
[----:B------:R-:W-:Y:S01]  /*1f690*/  IMAD R20, R48, UR4, RZ ;  /* 0x0000000430147c24 */ /* 0x000fe2000f8e02ff */
[----:B------:R-:W-:Y:S01]  /*1f6a0*/  LEA R44, R217, R0, 0x7 ;  /* 0x00000000d92c7211 */ /* 0x000fe200078e38ff */
[C---:B------:R-:W-:Y:S01]  /*1f6b0*/  IMAD.WIDE.U32 R2, R213.reuse, UR4, R2 ;  /* 0x00000004d5027c25 */ /* 0x040fe2000f8e0002 */
[----:B------:R-:W-:Y:S01]  /*1f6c0*/  LOP3.LUT R7, R46, 0x380, RZ, 0xc0, !PT ;  /* 0x000003802e077812 */ /* 0x000fe200078ec0ff */
[----:B------:R-:W5:Y:S01]  /*1f6d0*/  LD.E.128 R12, desc[UR54][R12.64] ;  /* 0x000000360c0c7980 */ /* 0x000f62000c101d00 */
[----:B------:R-:W-:Y:S01]  /*1f6e0*/  SHF.R.U64 R32, R32, 0x3, RZ ;  /* 0x0000000320207819 */ /* 0x000fe200000012ff */
[----:B------:R-:W-:Y:S01]  /*1f6f0*/  IMAD R21, R213, UR5, R20 ;  /* 0x00000005d5157c24 */ /* 0x000fe2000f8e0214 */
[----:B------:R-:W-:Y:S01]  /*1f700*/  ULDC.64 UR4, c[0x0][0xaf0] ;  /* 0x0002bc0000047ab9 */ /* 0x000fe20000000a00 */
[----:B0-----:R-:W-:Y:S01]  /*1f710*/  @P2 IMAD.HI.U32 R0, R44, R57, RZ ;  /* 0x000000392c002227 */ /* 0x001fe200078e00ff */
[----:B------:R-:W-:Y:S01]  /*1f720*/  SHF.R.U64 R36, R36, 0x3, RZ ;  /* 0x0000000324247819 */ /* 0x000fe200000012ff */
[----:B------:R-:W5:Y:S01]  /*1f730*/  LD.E.128 R8, desc[UR54][R8.64] ;  /* 0x0000003608087980 */ /* 0x000f62000c101d00 */
[----:B------:R-:W-:Y:S01]  /*1f740*/  SHF.R.U64 R7, R7, 0x3, RZ ;  /* 0x0000000307077819 */ /* 0x000fe200000012ff */
[----:B------:R-:W-:Y:S01]  /*1f750*/  IMAD.IADD R3, R3, 0x1, R21 ;  /* 0x0000000103037824 */ /* 0x000fe200078e0215 */
[----:B------:R-:W-:Y:S01]  /*1f760*/  LOP3.LUT R32, R32, R33, RZ, 0x3c, !PT ;  /* 0x0000002120207212 */ /* 0x000fe200078e3cff */
[----:B------:R-:W-:Y:S01]  /*1f770*/  IMAD.MOV.U32 R21, RZ, RZ, R44 ;  /* 0x000000ffff157224 */ /* 0x000fe200078e002c */
[----:B------:R-:W-:Y:S01]  /*1f780*/  LOP3.LUT R36, R36, R37, RZ, 0x3c, !PT ;  /* 0x0000002524247212 */ /* 0x000fe200078e3cff */
[----:B------:R-:W-:Y:S01]  /*1f790*/  IMAD R20, R216, UR4, RZ ;  /* 0x00000004d8147c24 */ /* 0x000fe2000f8e02ff */
[----:B------:R-:W-:Y:S01]  /*1f7a0*/  IADD3.X R37, RZ, R47, RZ, P4, !PT ;  /* 0x0000002fff257210 */ /* 0x000fe200027fe4ff */
[----:B------:R-:W-:Y:S01]  /*1f7b0*/  IMAD.WIDE.U32 R2, R53, UR4, R2 ;  /* 0x0000000435027c25 */ /* 0x000fe2000f8e0002 */
[----:B-1----:R-:W-:Y:S01]  /*1f7c0*/  @P2 SHF.R.U32.HI R21, RZ, R45, R0 ;  /* 0x0000002dff152219 */ /* 0x002fe20000011600 */
[----:B------:R-:W5:Y:S01]  /*1f7d0*/  LD.E.128 R24, desc[UR54][R24.64] ;  /* 0x0000003618187980 */ /* 0x000f62000c101d00 */
[----:B------:R-:W-:Y:S01]  /*1f7e0*/  LOP3.LUT R46, R7, R46, RZ, 0x3c, !PT ;  /* 0x0000002e072e7212 */ /* 0x000fe200078e3cff */
[----:B------:R-:W-:Y:S01]  /*1f7f0*/  IMAD R45, R53, UR5, R20 ;  /* 0x00000005352d7c24 */ /* 0x000fe2000f8e0214 */
[----:B------:R-:W-:Y:S01]  /*1f800*/  SHF.R.S32.HI R0, RZ, 0x1f, R21 ;  /* 0x0000001fff007819 */ /* 0x000fe20000011415 */
[----:B------:R-:W-:Y:S01]  /*1f810*/  IMAD.X R33, RZ, RZ, R47, P5 ;  /* 0x000000ffff217224 */ /* 0x000fe200028e062f */
[----:B------:R-:W-:Y:S01]  /*1f820*/  ULDC.64 UR4, c[0x0][0xae0] ;  /* 0x0002b80000047ab9 */ /* 0x000fe20000000a00 */
[----:B------:R-:W-:Y:S01]  /*1f830*/  IMAD.MOV R20, RZ, RZ, -R21 ;  /* 0x000000ffff147224 */ /* 0x000fe200078e0a15 */
[----:B------:R-:W-:Y:S01]  /*1f840*/  IADD3 R3, R3, R45, RZ ;  /* 0x0000002d03037210 */ /* 0x000fe20007ffe0ff */
[----:B------:R-:W-:Y:S01]  /*1f850*/  IMAD R0, R0, UR4, RZ ;  /* 0x0000000400007c24 */ /* 0x000fe2000f8e02ff */
[----:B------:R0:W5:Y:S01]  /*1f860*/  LD.E.128 R4, desc[UR54][R46.64] ;  /* 0x000000362e047980 */ /* 0x000162000c101d00 */
[----:B------:R-:W-:-:S03]  /*1f870*/  IMAD R45, R51, R20, R44 ;  /* 0x00000014332d7224 */ /* 0x000fc600078e022c */
[----:B------:R-:W5:Y:S04]  /*1f880*/  LD.E.128 R28, desc[UR54][R28.64] ;  /* 0x000000361c1c7980 */ /* 0x000f68000c101d00 */
[----:B------:R-:W5:Y:S01]  /*1f890*/  LD.E.128 R32, desc[UR54][R32.64] ;  /* 0x0000003620207980 */ /* 0x000f62000c101d00 */
[----:B0-----:R-:W-:-:S03]  /*1f8a0*/  IMAD R47, R21, UR5, R0 ;  /* 0x00000005152f7c24 */ /* 0x001fc6000f8e0200 */
[----:B------:R-:W5:Y:S01]  /*1f8b0*/  LD.E.128 R36, desc[UR54][R36.64] ;  /* 0x0000003624247980 */ /* 0x000f62000c101d00 */
[----:B------:R-:W-:-:S03]  /*1f8c0*/  SHF.R.S32.HI R0, RZ, 0x1f, R45 ;  /* 0x0000001fff007819 */ /* 0x000fc6000001142d */
[----:B------:R-:W5:Y:S01]  /*1f8d0*/  LD.E.128 R40, desc[UR54][R40.64] ;  /* 0x0000003628287980 */ /* 0x000f62000c101d00 */
[----:B------:R-:W-:Y:S01]  /*1f8e0*/  IMAD.WIDE.U32 R2, R21, UR4, R2 ;  /* 0x0000000415027c25 */ /* 0x000fe2000f8e0002 */
[----:B------:R-:W-:Y:S01]  /*1f8f0*/  ULDC.64 UR4, c[0x0][0xad8] ;  /* 0x0002b60000047ab9 */ /* 0x000fe20000000a00 */
[----:B------:R-:W-:Y:S01]  /*1f900*/  @!PT LDS RZ, [RZ] ;  /* 0x00000000fffff984 */ /* 0x000fe20000000800 */
[----:B------:R-:W-:Y:S01]  /*1f910*/  @!PT LDS RZ, [RZ] ;  /* 0x00000000fffff984 */ /* 0x000fe20000000800 */
[----:B------:R-:W-:Y:S01]  /*1f920*/  @!PT LDS RZ, [RZ] ;  /* 0x00000000fffff984 */ /* 0x000fe20000000800 */
[----:B------:R-:W-:Y:S01]  /*1f930*/  @!PT LDS RZ, [RZ] ;  /* 0x00000000fffff984 */ /* 0x000fe20000000800 */
[----:B------:R0:W-:Y:S06]  /*1f940*/  MEMBAR.ALL.CTA ;  /* 0x0000000000007992 */ /* 0x0001ec0000008000 */
[----:B0-----:R-:W0:Y:S01]  /*1f950*/  FENCE.VIEW.ASYNC.S ;  /* 0x00000000000073c6 */ /* 0x001e220000000000 */
[----:B------:R-:W-:-:S02]  /*1f960*/  IMAD R46, R217, 0x80, R221 ;  /* 0x00000080d92e7824 */ /* 0x000fc400078e02dd */
[----:B------:R-:W-:Y:S02]  /*1f970*/  IMAD.IADD R3, R3, 0x1, R47 ;  /* 0x0000000103037824 */ /* 0x000fe400078e022f */
[----:B------:R-:W-:Y:S02]  /*1f980*/  IMAD R20, R0, UR4, RZ ;  /* 0x0000000400147c24 */ /* 0x000fe4000f8e02ff */
[C---:B------:R-:W-:Y:S02]  /*1f990*/  VIADD R0, R46.reuse, 0x20 ;  /* 0x000000202e007836 */ /* 0x040fe40000000000 */
[C---:B------:R-:W-:Y:S02]  /*1f9a0*/  IMAD R21, R45.reuse, UR5, R20 ;  /* 0x000000052d157c24 */ /* 0x040fe4000f8e0214 */
[----:B------:R-:W-:Y:S01]  /*1f9b0*/  IMAD.WIDE.U32 R2, R45, UR4, R2 ;  /* 0x000000042d027c25 */ /* 0x000fe2000f8e0002 */
[-C--:B------:R-:W-:Y:S01]  /*1f9c0*/  ISETP.GE.AND P2, PT, R46, R55.reuse, PT ;  /* 0x000000372e00720c */ /* 0x080fe20003f46270 */
[----:B------:R-:W-:Y:S01]  /*1f9d0*/  ULDC.64 UR4, c[0x0][0xa80] ;  /* 0x0002a00000047ab9 */ /* 0x000fe20000000a00 */
[----:B------:R-:W-:Y:S01]  /*1f9e0*/  ISETP.GE.AND P0, PT, R0, R55, PT ;  /* 0x000000370000720c */ /* 0x000fe20003f06270 */
[----:B------:R-:W-:Y:S01]  /*1f9f0*/  IMAD.IADD R3, R3, 0x1, R21 ;  /* 0x0000000103037824 */ /* 0x000fe200078e0215 */
[----:B------:R-:W-:-:S02]  /*1fa00*/  IADD3 R0, R16, 0x29820, RZ ;  /* 0x0002982010007810 */ /* 0x000fc40007ffe0ff */
[----:B------:R-:W-:Y:S01]  /*1fa10*/  LEA R44, P3, R2, UR4, 0x1 ;  /* 0x00000004022c7c11 */ /* 0x000fe2000f8608ff */
[----:B------:R-:W-:Y:S01]  /*1fa20*/  VIADD R20, R46, 0x40 ;  /* 0x000000402e147836 */ /* 0x000fe20000000000 */
[----:B------:R-:W-:Y:S02]  /*1fa30*/  PRMT R0, RZ, 0x654, R0 ;  /* 0x00000654ff007816 */ /* 0x000fe40000000000 */
[----:B------:R-:W-:Y:S01]  /*1fa40*/  LEA.HI.X R45, R2, UR5, R3, 0x1, P3 ;  /* 0x00000005022d7c11 */ /* 0x000fe200098f0c03 */
[----:B------:R-:W-:Y:S01]  /*1fa50*/  BSSY B1, `(.L_x_641) ;  /* 0x0000011000017945 */ /* 0x000fe20003800000 */
[----:B------:R-:W-:Y:S01]  /*1fa60*/  ISETP.GE.AND P1, PT, R20, R55, PT ;  /* 0x000000371400720c */ /* 0x000fe20003f26270 */
[----:B0-----:R0:W-:Y:S01]  /*1fa70*/  SYNCS.ARRIVE.TRANS64.RED.A1T0 RZ, [R0+URZ], RZ ;  /* 0x000000ff00ff79a7 */ /* 0x0011e2000810043f */
[----:B------:R1:W2:Y:S01]  /*1fa80*/  SHFL.IDX PT, R20, R44, RZ, 0x181f ;  /* 0x00181fff2c147589 */ /* 0x0002a200000e0000 */
[----:B------:R-:W-:Y:S02]  /*1fa90*/  SHF.R.S32.HI R50, RZ, 0x1f, R211 ;  /* 0x0000001fff327819 */ /* 0x000fe400000114d3 */
[----:B------:R-:W-:Y:S01]  /*1faa0*/  SHF.R.S32.HI R52, RZ, 0x1f, R202 ;  /* 0x0000001fff347819 */ /* 0x000fe200000114ca */
[----:B0-----:R1:W0:Y:S01]  /*1fab0*/  SHFL.IDX PT, R0, R45, RZ, 0x181f ;  /* 0x00181fff2d007589 */ /* 0x00122200000e0000 */
[----:B------:R-:W-:Y:S06]  /*1fac0*/  @P2 BRA `(.L_x_642) ;  /* 0x0000000000242947 */ /* 0x000fec0003800000 */
[----:B------:R-:W-:Y:S02]  /*1fad0*/  ULDC UR4, c[0x0][0xac8] ;  /* 0x0002b20000047ab9 */ /* 0x000fe40000000800 */
[----:B------:R-:W-:Y:S02]  /*1fae0*/  ISETP.GE.AND P2, PT, R202, UR4, PT ;  /* 0x00000004ca007c0c */ /* 0x000fe4000bf46270 */
[----:B------:R-:W-:-:S11]  /*1faf0*/  ISETP.GE.AND P3, PT, R211, UR4, PT ;  /* 0x00000004d3007c0c */ /* 0x000fd6000bf66270 */
[CC--:B--2---:R-:W-:Y:S02]  /*1fb00*/  @!P2 LEA R2, P4, R202.reuse, R20.reuse, 0x1 ;  /* 0x00000014ca02a211 */ /* 0x0c4fe400078808ff */
[C---:B------:R-:W-:Y:S02]  /*1fb10*/  @!P3 LEA R20, P5, R211.reuse, R20, 0x1 ;  /* 0x00000014d314b211 */ /* 0x040fe400078a08ff */
[-C--:B0-----:R-:W-:Y:S02]  /*1fb20*/  @!P2 LEA.HI.X R3, R202, R0.reuse, R52, 0x1, P4 ;  /* 0x00000000ca03a211 */ /* 0x081fe400020f0c34 */
[----:B------:R-:W-:-:S03]  /*1fb30*/  @!P3 LEA.HI.X R21, R211, R0, R50, 0x1, P5 ;  /* 0x00000000d315b211 */ /* 0x000fc600028f0c32 */
[----:B-----5:R3:W-:Y:S04]  /*1fb40*/  @!P2 ST.E.128 desc[UR54][R2.64], R4 ;  /* 0x000000040200a985 */ /* 0x0207e8000c101d36 */
[----:B------:R3:W-:Y:S02]  /*1fb50*/  @!P3 ST.E.128 desc[UR54][R20.64], R28 ;  /* 0x0000001c1400b985 */ /* 0x0007e4000c101d36 */
.L_x_642:
[----:B------:R-:W-:Y:S05]  /*1fb60*/  BSYNC B1 ;  /* 0x0000000000017941 */ /* 0x000fea0003800000 */
.L_x_641:
[----:B0-----:R0:W4:Y:S01]  /*1fb70*/  SHFL.IDX PT, R0, R45, 0x1, 0x181f ;  /* 0x00381f002d007f89 */ /* 0x00112200000e0000 */
[----:B------:R-:W-:Y:S03]  /*1fb80*/  BSSY B1, `(.L_x_643) ;  /* 0x000000c000017945 */ /* 0x000fe60003800000 */
[----:B---3-5:R0:W3:Y:S01]  /*1fb90*/  SHFL.IDX PT, R4, R44, 0x1, 0x181f ;  /* 0x00381f002c047f89 */ /* 0x0280e200000e0000 */
[----:B------:R-:W-:Y:S05]  /*1fba0*/  @P0 BRA `(.L_x_644) ;  /* 0x0000000000240947 */ /* 0x000fea0003800000 */
[----:B------:R-:W-:Y:S02]  /*1fbb0*/  ULDC UR4, c[0x0][0xac8] ;  /* 0x0002b20000047ab9 */ /* 0x000fe40000000800 */
[----:B------:R-:W-:Y:S02]  /*1fbc0*/  ISETP.GE.AND P3, PT, R202, UR4, PT ;  /* 0x00000004ca007c0c */ /* 0x000fe4000bf66270 */
[----:B------:R-:W-:-:S11]  /*1fbd0*/  ISETP.GE.AND P4, PT, R211, UR4, PT ;  /* 0x00000004d3007c0c */ /* 0x000fd6000bf86270 */
[CC--:B---3--:R-:W-:Y:S02]  /*1fbe0*/  @!P3 LEA R2, P0, R202.reuse, R4.reuse, 0x1 ;  /* 0x00000004ca02b211 */ /* 0x0c8fe400078008ff */
[C---:B------:R-:W-:Y:S02]  /*1fbf0*/  @!P4 LEA R4, P2, R211.reuse, R4, 0x1 ;  /* 0x00000004d304c211 */ /* 0x040fe400078408ff */
[-C--:B----4-:R-:W-:Y:S02]  /*1fc00*/  @!P3 LEA.HI.X R3, R202, R0.reuse, R52, 0x1, P0 ;  /* 0x00000000ca03b211 */ /* 0x090fe400000f0c34 */
[----:B------:R-:W-:-:S03]  /*1fc10*/  @!P4 LEA.HI.X R5, R211, R0, R50, 0x1, P2 ;  /* 0x00000000d305c211 */ /* 0x000fc600010f0c32 */
[----:B------:R3:W-:Y:S04]  /*1fc20*/  @!P3 ST.E.128 desc[UR54][R2.64], R8 ;  /* 0x000000080200b985 */ /* 0x0007e8000c101d36 */
[----:B------:R3:W-:Y:S02]  /*1fc30*/  @!P4 ST.E.128 desc[UR54][R4.64], R32 ;  /* 0x000000200400c985 */ /* 0x0007e4000c101d36 */
.L_x_644:
[----:B------:R-:W-:Y:S05]  /*1fc40*/  BSYNC B1 ;  /* 0x0000000000017941 */ /* 0x000fea0003800000 */
.L_x_643:
[----:B----4-:R4:W0:Y:S01]  /*1fc50*/  SHFL.IDX PT, R0, R45, 0x2, 0x181f ;  /* 0x00581f002d007f89 */ /* 0x01082200000e0000 */
[----:B------:R-:W-:Y:S03]  /*1fc60*/  BSSY B1, `(.L_x_645) ;  /* 0x000000c000017945 */ /* 0x000fe60003800000 */
[----:B---3--:R4:W3:Y:S01]  /*1fc70*/  SHFL.IDX PT, R4, R44, 0x2, 0x181f ;  /* 0x00581f002c047f89 */ /* 0x0088e200000e0000 */
[----:B------:R-:W-:Y:S05]  /*1fc80*/  @P1 BRA `(.L_x_646) ;  /* 0x0000000000241947 */ /* 0x000fea0003800000 */
[----:B------:R-:W-:Y:S02]  /*1fc90*/  ULDC UR4, c[0x0][0xac8] ;  /* 0x0002b20000047ab9 */ /* 0x000fe40000000800 */
[----:B------:R-:W-:Y:S02]  /*1fca0*/  ISETP.GE.AND P2, PT, R202, UR4, PT ;  /* 0x00000004ca007c0c */ /* 0x000fe4000bf46270 */
[----:B------:R-:W-:-:S11]  /*1fcb0*/  ISETP.GE.AND P3, PT, R211, UR4, PT ;  /* 0x00000004d3007c0c */ /* 0x000fd6000bf66270 */
[CC--:B---3--:R-:W-:Y:S02]  /*1fcc0*/  @!P2 LEA R2, P0, R202.reuse, R4.reuse, 0x1 ;  /* 0x00000004ca02a211 */ /* 0x0c8fe400078008ff */
[C---:B------:R-:W-:Y:S02]  /*1fcd0*/  @!P3 LEA R4, P1, R211.reuse, R4, 0x1 ;  /* 0x00000004d304b211 */ /* 0x040fe400078208ff */
[-C--:B0-----:R-:W-:Y:S02]  /*1fce0*/  @!P2 LEA.HI.X R3, R202, R0.reuse, R52, 0x1, P0 ;  /* 0x00000000ca03a211 */ /* 0x081fe400000f0c34 */
[----:B------:R-:W-:-:S03]  /*1fcf0*/  @!P3 LEA.HI.X R5, R211, R0, R50, 0x1, P1 ;  /* 0x00000000d305b211 */ /* 0x000fc600008f0c32 */
[----:B------:R0:W-:Y:S04]  /*1fd00*/  @!P2 ST.E.128 desc[UR54][R2.64], R12 ;  /* 0x0000000c0200a985 */ /* 0x0001e8000c101d36 */
[----:B------:R0:W-:Y:S02]  /*1fd10*/  @!P3 ST.E.128 desc[UR54][R4.64], R36 ;  /* 0x000000240400b985 */ /* 0x0001e4000c101d36 */
.L_x_646:
[----:B------:R-:W-:Y:S05]  /*1fd20*/  BSYNC B1 ;  /* 0x0000000000017941 */ /* 0x000fea0003800000 */
.L_x_645:
[----:B0-----:R-:W-:Y:S01]  /*1fd30*/  VIADD R0, R46, 0x60 ;  /* 0x000000602e007836 */ /* 0x001fe20000000000 */
[----:B-1--4-:R-:W0:Y:S04]  /*1fd40*/  SHFL.IDX PT, R45, R45, 0x3, 0x181f ;  /* 0x00781f002d2d7f89 */ /* 0x012e2800000e0000 */
[----:B------:R-:W-:Y:S01]  /*1fd50*/  ISETP.GE.AND P0, PT, R0, R55, PT ;  /* 0x000000370000720c */ /* 0x000fe20003f06270 */
[----:B------:R-:W1:-:S12]  /*1fd60*/  SHFL.IDX PT, R44, R44, 0x3, 0x181f ;  /* 0x00781f002c2c7f89 */ /* 0x000e5800000e0000 */
[----:B------:R-:W-:Y:S05]  /*1fd70*/  @P0 BRA `(.L_x_647) ;  /* 0x0000000c00240947 */ /* 0x000fea0003800000 */
[----:B------:R-:W-:Y:S02]  /*1fd80*/  ULDC UR4, c[0x0][0xac8] ;  /* 0x0002b20000047ab9 */ /* 0x000fe40000000800 */
[----:B------:R-:W-:-:S13]  /*1fd90*/  ISETP.GE.AND P1, PT, R202, UR4, PT ;  /* 0x00000004ca007c0c */ /* 0x000fda000bf26270 */
[----:B-1----:R-:W-:-:S04]  /*1fda0*/  @!P1 LEA R2, P0, R202, R44, 0x1 ;  /* 0x0000002cca029211 */ /* 0x002fc800078008ff */
[----:B0-----:R-:W-:Y:S02]  /*1fdb0*/  @!P1 LEA.HI.X R3, R202, R45, R52, 0x1, P0 ;  /* 0x0000002dca039211 */ /* 0x001fe400000f0c34 */
[----:B------:R-:W-:-:S03]  /*1fdc0*/  ISETP.GE.AND P0, PT, R211, UR4, PT ;  /* 0x00000004d3007c0c */ /* 0x000fc6000bf06270 */
[----:B------:R4:W-:Y:S10]  /*1fdd0*/  @!P1 ST.E.128 desc[UR54][R2.64], R24 ;  /* 0x0000001802009985 */ /* 0x0009f4000c101d36 */
[----:B------:R-:W-:Y:S05]  /*1fde0*/  @P0 BRA `(.L_x_647) ;  /* 0x0000000c00080947 */ /* 0x000fea0003800000 */
[----:B----4-:R-:W-:-:S04]  /*1fdf0*/  LEA R2, P0, R211, R44, 0x1 ;  /* 0x0000002cd3027211 */ /* 0x010fc800078008ff */
[----:B------:R-:W-:-:S05]  /*1fe00*/  LEA.HI.X R3, R211, R45, R50, 0x1, P0 ;  /* 0x0000002dd3037211 */ /* 0x000fca00000f0c32 */
[----:B------:R0:W-:Y:S01]  /*1fe10*/  ST.E.128 desc[UR54][R2.64], R40 ;  /* 0x0000002802007985 */ /* 0x0001e2000c101d36 */
[----:B------:R-:W-:Y:S05]  /*1fe20*/  BRA `(.L_x_647) ;  /* 0x0000000800f87947 */ /* 0x000fea0003800000 */
.L_x_638:
[----:B------:R-:W-:Y:S01]  /*1fe30*/  ULDC.64 UR4, c[0x0][0xc00] ;  /* 0x0003000000047ab9 */ /* 0x000fe20000000a00 */
[----:B------:R-:W-:Y:S01]  /*1fe40*/  MOV R0, RZ ;  /* 0x000000ff00007202 */ /* 0x000fe20000000f00 */
[----:B------:R-:W2:Y:S01]  /*1fe50*/  LDC R21, c[0x0][0xbe8] ;  /* 0x0002fa00ff157b82 */ /* 0x000ea20000000800 */
[----:B------:R-:W-:Y:S02]  /*1fe60*/  ISETP.NE.U32.AND P0, PT, RZ, UR4, PT ;  /* 0x00000004ff007c0c */ /* 0x000fe4000bf05070 */
[----:B------:R-:W-:Y:S02]  /*1fe70*/  IADD3 R2, P1, R214, UR4, RZ ;  /* 0x00000004d6027c10 */ /* 0x000fe4000ff3e0ff */
[----:B------:R-:W-:Y:S02]  /*1fe80*/  ISETP.NE.AND.EX P0, PT, RZ, UR5, PT, P0 ;  /* 0x00000005ff007c0c */ /* 0x000fe4000bf05300 */
[----:B------:R-:W-:Y:S01]  /*1fe90*/  IADD3.X R3, R215, UR5, RZ, P1, !PT ;  /* 0x00000005d7037c10 */ /* 0x000fe20008ffe4ff */
[----:B------:R-:W-:-:S02]  /*1fea0*/  ULDC.64 UR4, c[0x0][0xc08] ;  /* 0x0003020000047ab9 */ /* 0x000fc40000000a00 */
[----:B------:R-:W-:-:S04]  /*1feb0*/  ISETP.NE.U32.AND P1, PT, RZ, UR4, PT ;  /* 0x00000004ff007c0c */ /* 0x000fc8000bf25070 */
[----:B------:R-:W-:-:S04]  /*1fec0*/  ISETP.NE.AND.EX P1, PT, RZ, UR5, PT, P1 ;  /* 0x00000005ff007c0c */ /* 0x000fc8000bf25310 */
[----:B------:R3:W5:Y:S01]  /*1fed0*/  @P0 LDG.E R0, desc[UR54][R2.64] ;  /* 0x0000003602000981 */ /* 0x000762000c1e1900 */
[----:B------:R-:W4:Y:S08]  /*1fee0*/  S2R R4, SR_TID.X ;  /* 0x0000000000047919 */ /* 0x000f300000002100 */
[----:B------:R-:W-:Y:S01]  /*1fef0*/  @P1 IADD3 R214, P2, R214, UR4, RZ ;  /* 0x00000004d6d61c10 */ /* 0x000fe2000ff5e0ff */
[----:B------:R-:W-:-:S02]  /*1ff00*/  ULDC UR4, c[0x0][0xa88] ;  /* 0x0002a20000047ab9 */ /* 0x000fc40000000800 */
[----:B------:R-:W-:Y:S01]  /*1ff10*/  IMAD.U32 R6, RZ, RZ, UR4 ;  /* 0x00000004ff067e24 */ /* 0x000fe2000f8e00ff */
[----:B------:R-:W-:-:S05]  /*1ff20*/  @P1 IADD3.X R215, R215, UR5, RZ, P2, !PT ;  /* 0x00000005d7d71c10 */ /* 0x000fca00097fe4ff */
[----:B------:R3:W5:Y:S01]  /*1ff30*/  @P1 LDG.E R6, desc[UR54][R214.64] ;  /* 0x00000036d6061981 */ /* 0x000762000c1e1900 */
[----:B--2---:R-:W-:-:S13]  /*1ff40*/  ISETP.NE.AND P2, PT, R21, 0x1, PT ;  /* 0x000000011500780c */ /* 0x004fda0003f45270 */
[----:B------:R-:W2:Y:S01]  /*1ff50*/  @P2 LDC R14, c[0x0][0xbec] ;  /* 0x0002fb00ff0e2b82 */ /* 0x000ea20000000800 */
[----:B----4-:R-:W-:-:S07]  /*1ff60*/  VIADD R4, R4, 0xffffff80 ;  /* 0xffffff8004047836 */ /* 0x010fce0000000000 */
[----:B------:R-:W4:Y:S01]  /*1ff70*/  @P2 LDC R25, c[0x0][0xbf0] ;  /* 0x0002fc00ff192b82 */ /* 0x000f220000000800 */
[----:B------:R-:W-:Y:S01]  /*1ff80*/  ISETP.GE.AND P3, PT, R4, 0x80, PT ;  /* 0x000000800400780c */ /* 0x000fe20003f66270 */
[----:B---3--:R-:W-:-:S12]  /*1ff90*/  @P1 BRA `(.L_x_648) ;  /* 0x0000000000101947 */ /* 0x008fd80003800000 */
[----:B------:R-:W-:Y:S05]  /*1ffa0*/  @!P0 BRA `(.L_x_648) ;  /* 0x00000000000c8947 */ /* 0x000fea0003800000 */
[----:B------:R-:W3:Y:S04]  /*1ffb0*/  LDG.E R5, desc[UR54][R2.64] ;  /* 0x0000003602057981 */ /* 0x000ee8000c1e1900 */
[----:B-----5:R-:W3:Y:S02]  /*1ffc0*/  LDG.E R6, desc[UR54][R2.64+0x4] ;  /* 0x0000043602067981 */ /* 0x020ee4000c1e1900 */
[----:B---3--:R-:W-:-:S07]  /*1ffd0*/  IMAD.IADD R6, R6, 0x1, -R5 ;  /* 0x0000000106067824 */ /* 0x008fce00078e0a05 */
.L_x_648:
[----:B------:R-:W-:Y:S01]  /*1ffe0*/  BSSY B1, `(.L_x_649) ;  /* 0x000002e000017945 */ /* 0x000fe20003800000 */
[----:B------:R-:W-:Y:S02]  /*1fff0*/  SHF.R.S32.HI R12, RZ, 0x1f, R213 ;  /* 0x0000001fff0c7819 */ /* 0x000fe400000114d5 */
[----:B------:R-:W-:Y:S02]  /*20000*/  SEL R13, R210, RZ, !P0 ;  /* 0x000000ffd20d7207 */ /* 0x000fe40004000000 */
[----:B------:R-:W-:Y:S02]  /*20010*/  SEL R216, R216, RZ, !P0 ;  /* 0x000000ffd8d87207 */ /* 0x000fe40004000000 */
[----:B-----5:R-:W-:Y:S01]  /*20020*/  SHF.R.S32.HI R11, RZ, 0x1f, R0 ;  /* 0x0000001fff0b7819 */ /* 0x020fe20000011400 */
[----:B------:R-:W-:Y:S06]  /*20030*/  @P3 BRA `(.L_x_650) ;  /* 0x0000000000a03947 */ /* 0x000fec0003800000 */
[----:B------:R-:W3:Y:S01]  /*20040*/  S2R R2, SR_TID.X ;  /* 0x0000000000027919 */ /* 0x000ee20000002100 */
[----:B------:R-:W5:Y:S02]  /*20050*/  LDC R9, c[0x0][0xbe8] ;  /* 0x0002fa00ff097b82 */ /* 0x000f640000000800 */
[----:B-----5:R-:W-:Y:S01]  /*20060*/  IMAD R3, R6, R9, RZ ;  /* 0x0000000906037224 */ /* 0x020fe200078e02ff */
[----:B---3--:R-:W-:-:S05]  /*20070*/  LEA R2, R217, R2, 0x7 ;  /* 0x00000002d9027211 */ /* 0x008fca00078e38ff */
[----:B------:R-:W-:-:S05]  /*20080*/  VIADD R10, R2, 0xffffff80 ;  /* 0xffffff80020a7836 */ /* 0x000fca0000000000 */
[----:B------:R-:W-:-:S13]  /*20090*/  ISETP.GE.AND P0, PT, R10, R3, PT ;  /* 0x000000030a00720c */ /* 0x000fda0003f06270 */
[----:B------:R-:W-:Y:S05]  /*200a0*/  @P0 BRA `(.L_x_650) ;  /* 0x0000000000840947 */ /* 0x000fea0003800000 */
[----:B------:R-:W-:Y:S01]  /*200b0*/  ISETP.NE.AND P0, PT, R9, 0x1, PT ;  /* 0x000000010900780c */ /* 0x000fe20003f05270 */
[----:B------:R-:W-:Y:S01]  /*200c0*/  ULDC.64 UR4, c[0x0][0xb90] ;  /* 0x0002e40000047ab9 */ /* 0x000fe20000000a00 */
[----:B------:R-:W-:Y:S01]  /*200d0*/  MOV R3, R11 ;  /* 0x0000000b00037202 */ /* 0x000fe20000000f00 */
[----:B------:R-:W-:Y:S02]  /*200e0*/  IMAD R8, R12, UR4, RZ ;  /* 0x000000040c087c24 */ /* 0x000fe4000f8e02ff */
[----:B------:R-:W-:Y:S02]  /*200f0*/  IMAD.MOV.U32 R2, RZ, RZ, R0 ;  /* 0x000000ffff027224 */ /* 0x000fe400078e0000 */
[----:B------:R-:W-:Y:S02]  /*20100*/  IMAD.MOV.U32 R5, RZ, RZ, R10 ;  /* 0x000000ffff057224 */ /* 0x000fe400078e000a */
[----:B------:R-:W-:-:S04]  /*20110*/  IMAD.WIDE.U32 R2, R213, UR4, R2 ;  /* 0x00000004d5027c25 */ /* 0x000fc8000f8e0002 */
[----:B------:R-:W3:Y:S08]  /*20120*/  @P0 LDC R7, c[0x0][0xbec] ;  /* 0x0002fb00ff070b82 */ /* 0x000ef00000000800 */
[----:B------:R-:W5:Y:S01]  /*20130*/  @P0 LDC R15, c[0x0][0xbf0] ;  /* 0x0002fc00ff0f0b82 */ /* 0x000f620000000800 */
[----:B---3--:R-:W-:-:S04]  /*20140*/  @P0 IMAD.HI.U32 R4, R10, R7, RZ ;  /* 0x000000070a040227 */ /* 0x008fc800078e00ff */
[----:B------:R-:W-:Y:S01]  /*20150*/  IMAD R7, R213, UR5, R8 ;  /* 0x00000005d5077c24 */ /* 0x000fe2000f8e0208 */
[----:B------:R-:W-:Y:S01]  /*20160*/  ULDC.64 UR4, c[0x0][0xb98] ;  /* 0x0002e60000047ab9 */ /* 0x000fe20000000a00 */
[----:B-----5:R-:W-:Y:S02]  /*20170*/  @P0 SHF.R.U32.HI R5, RZ, R15, R4 ;  /* 0x0000000fff050219 */ /* 0x020fe40000011604 */
[----:B------:R-:W-:Y:S02]  /*20180*/  IMAD.IADD R3, R3, 0x1, R7 ;  /* 0x0000000103037824 */ /* 0x000fe400078e0207 */
[----:B------:R-:W-:Y:S02]  /*20190*/  IMAD R4, R216, UR4, RZ ;  /* 0x00000004d8047c24 */ /* 0x000fe4000f8e02ff */
[----:B------:R-:W-:Y:S02]  /*201a0*/  IMAD.MOV R7, RZ, RZ, -R5 ;  /* 0x000000ffff077224 */ /* 0x000fe400078e0a05 */
[----:B------:R-:W-:-:S04]  /*201b0*/  IMAD.WIDE.U32 R2, R13, UR4, R2 ;  /* 0x000000040d027c25 */ /* 0x000fc8000f8e0002 */
[----:B------:R-:W-:Y:S01]  /*201c0*/  IMAD R7, R9, R7, R10 ;  /* 0x0000000709077224 */ /* 0x000fe200078e020a */
[----:B------:R-:W-:Y:S01]  /*201d0*/  SHF.R.S32.HI R9, RZ, 0x1f, R5 ;  /* 0x0000001fff097819 */ /* 0x000fe20000011405 */
[----:B------:R-:W-:Y:S01]  /*201e0*/  IMAD R8, R13, UR5, R4 ;  /* 0x000000050d087c24 */ /* 0x000fe2000f8e0204 */
[----:B------:R-:W-:Y:S01]  /*201f0*/  IADD3 R2, P0, R5, R2, RZ ;  /* 0x0000000205027210 */ /* 0x000fe20007f1e0ff */
[----:B------:R-:W-:Y:S01]  /*20200*/  ULDC.64 UR4, c[0x0][0xb88] ;  /* 0x0002e20000047ab9 */ /* 0x000fe20000000a00 */
[----:B------:R-:W-:Y:S02]  /*20210*/  SHF.R.S32.HI R4, RZ, 0x1f, R7 ;  /* 0x0000001fff047819 */ /* 0x000fe40000011407 */
[----:B------:R-:W-:-:S03]  /*20220*/  IADD3.X R3, R9, R3, R8, P0, !PT ;  /* 0x0000000309037210 */ /* 0x000fc600007fe408 */
[----:B------:R-:W-:Y:S02]  /*20230*/  IMAD R4, R4, UR4, RZ ;  /* 0x0000000404047c24 */ /* 0x000fe4000f8e02ff */
[----:B------:R-:W-:-:S04]  /*20240*/  IMAD.WIDE.U32 R2, R7, UR4, R2 ;  /* 0x0000000407027c25 */ /* 0x000fc8000f8e0002 */
[----:B------:R-:W-:Y:S01]  /*20250*/  IMAD R5, R7, UR5, R4 ;  /* 0x0000000507057c24 */ /* 0x000fe2000f8e0204 */
[----:B------:R-:W-:Y:S02]  /*20260*/  ULDC.64 UR4, c[0x0][0xb50] ;  /* 0x0002d40000047ab9 */ /* 0x000fe40000000a00 */
[----:B------:R-:W-:Y:S01]  /*20270*/  LEA R4, P0, R2, UR4, 0x2 ;  /* 0x0000000402047c11 */ /* 0x000fe2000f8010ff */
[----:B------:R-:W-:-:S05]  /*20280*/  IMAD.IADD R3, R3, 0x1, R5 ;  /* 0x0000000103037824 */ /* 0x000fca00078e0205 */
[----:B------:R-:W-:Y:S02]  /*20290*/  LEA.HI.X R5, R2, UR5, R3, 0x2, P0 ;  /* 0x0000000502057c11 */ /* 0x000fe400080f1403 */
[----:B------:R-:W-:-:S05]  /*202a0*/  MOV R3, 0xff800000 ;  /* 0xff80000000037802 */ /* 0x000fca0000000f00 */
[----:B------:R3:W-:Y:S02]  /*202b0*/  STG.E desc[UR54][R4.64], R3 ;  /* 0x0000000304007986 */ /* 0x0007e4000c101936 */
.L_x_650:
[----:B------:R-:W-:Y:S05]  /*202c0*/  BSYNC B1 ;  /* 0x0000000000017941 */ /* 0x000fea0003800000 */
.L_x_649:
[----:B------:R-:W-:Y:S02]  /*202d0*/  ULDC.64 UR4, c[0x0][0xaa0] ;  /* 0x0002a80000047ab9 */ /* 0x000fe40000000a00 */
[----:B---3--:R-:W-:-:S04]  /*202e0*/  IMAD R3, R11, UR4, RZ ;  /* 0x000000040b037c24 */ /* 0x008fc8000f8e02ff */
[C---:B------:R-:W-:Y:S02]  /*202f0*/  IMAD R5, R0.reuse, UR5, R3 ;  /* 0x0000000500057c24 */ /* 0x040fe4000f8e0203 */
[----:B------:R-:W-:Y:S01]  /*20300*/  IMAD.WIDE.U32 R2, R0, UR4, RZ ;  /* 0x0000000400027c25 */ /* 0x000fe2000f8e00ff */
[----:B------:R-:W-:-:S03]  /*20310*/  ULDC.64 UR4, c[0x0][0xae8] ;  /* 0x0002ba0000047ab9 */ /* 0x000fc60000000a00 */
[----:B------:R-:W-:Y:S02]  /*20320*/  IMAD R0, R212, 0x20, R221 ;  /* 0x00000020d4007824 */ /* 0x000fe400078e02dd */
[----:B------:R-:W-:Y:S02]  /*20330*/  IMAD.IADD R3, R3, 0x1, R5 ;  /* 0x0000000103037824 */ /* 0x000fe400078e0205 */
[----:B------:R-:W-:Y:S02]  /*20340*/  IMAD R9, R217, 0x80, R0 ;  /* 0x00000080d9097824 */ /* 0x000fe400078e0200 */
[----:B------:R-:W-:Y:S02]  /*20350*/  IMAD R4, R12, UR4, RZ ;  /* 0x000000040c047c24 */ /* 0x000fe4000f8e02ff */
[----:B--2---:R-:W-:Y:S01]  /*20360*/  @P2 IMAD.HI.U32 R0, R9, R14, RZ ;  /* 0x0000000e09002227 */ /* 0x004fe200078e00ff */
[----:B------:R-:W-:-:S03]  /*20370*/  MOV R5, R9 ;  /* 0x0000000900057202 */ /* 0x000fc60000000f00 */
[C---:B------:R-:W-:Y:S01]  /*20380*/  IMAD R7, R213.reuse, UR5, R4 ;  /* 0x00000005d5077c24 */ /* 0x040fe2000f8e0204 */
[----:B----4-:R-:W-:Y:S01]  /*20390*/  @P2 SHF.R.U32.HI R5, RZ, R25, R0 ;  /* 0x00000019ff052219 */ /* 0x010fe20000011600 */
[----:B------:R-:W-:Y:S01]  /*203a0*/  IMAD.WIDE.U32 R2, R213, UR4, R2 ;  /* 0x00000004d5027c25 */ /* 0x000fe2000f8e0002 */
[----:B------:R-:W-:Y:S02]  /*203b0*/  ULDC.64 UR4, c[0x0][0xaf0] ;  /* 0x0002bc0000047ab9 */ /* 0x000fe40000000a00 */
[----:B------:R-:W-:Y:S01]  /*203c0*/  SHF.R.S32.HI R0, RZ, 0x1f, R5 ;  /* 0x0000001fff007819 */ /* 0x000fe20000011405 */
[----:B------:R-:W-:Y:S02]  /*203d0*/  IMAD R4, R216, UR4, RZ ;  /* 0x00000004d8047c24 */ /* 0x000fe4000f8e02ff */
[----:B------:R-:W-:Y:S02]  /*203e0*/  IMAD.IADD R3, R3, 0x1, R7 ;  /* 0x0000000103037824 */ /* 0x000fe400078e0207 */
[----:B------:R-:W-:-:S02]  /*203f0*/  IMAD R7, R13, UR5, R4 ;  /* 0x000000050d077c24 */ /* 0x000fc4000f8e0204 */
[----:B------:R-:W-:Y:S01]  /*20400*/  IMAD.WIDE.U32 R2, R13, UR4, R2 ;  /* 0x000000040d027c25 */ /* 0x000fe2000f8e0002 */
[----:B------:R-:W-:-:S03]  /*20410*/  ULDC.64 UR4, c[0x0][0xae0] ;  /* 0x0002b80000047ab9 */ /* 0x000fc60000000a00 */
[----:B------:R-:W-:Y:S02]  /*20420*/  IMAD.MOV R4, RZ, RZ, -R5 ;  /* 0x000000ffff047224 */ /* 0x000fe400078e0a05 */
[----:B------:R-:W-:Y:S02]  /*20430*/  IMAD R0, R0, UR4, RZ ;  /* 0x0000000400007c24 */ /* 0x000fe4000f8e02ff */
[----:B------:R-:W-:Y:S02]  /*20440*/  IMAD.IADD R3, R3, 0x1, R7 ;  /* 0x0000000103037824 */ /* 0x000fe400078e0207 */
[----:B------:R-:W-:Y:S02]  /*20450*/  IMAD R7, R21, R4, R9 ;  /* 0x0000000415077224 */ /* 0x000fe400078e0209 */
[C---:B------:R-:W-:Y:S02]  /*20460*/  IMAD R9, R5.reuse, UR5, R0 ;  /* 0x0000000505097c24 */ /* 0x040fe4000f8e0200 */
[----:B------:R-:W-:Y:S01]  /*20470*/  IMAD.WIDE.U32 R2, R5, UR4, R2 ;  /* 0x0000000405027c25 */ /* 0x000fe2000f8e0002 */
[----:B------:R-:W-:Y:S01]  /*20480*/  SHF.R.S32.HI R0, RZ, 0x1f, R7 ;  /* 0x0000001fff007819 */ /* 0x000fe20000011407 */
[----:B------:R-:W-:-:S03]  /*20490*/  ULDC.64 UR4, c[0x0][0xad8] ;  /* 0x0002b60000047ab9 */ /* 0x000fc60000000a00 */
[----:B------:R-:W-:Y:S01]  /*204a0*/  IADD3 R3, R3, R9, RZ ;  /* 0x0000000903037210 */ /* 0x000fe20007ffe0ff */
[----:B------:R-:W-:Y:S02]  /*204b0*/  IMAD R0, R0, UR4, RZ ;  /* 0x0000000400007c24 */ /* 0x000fe4000f8e02ff */
[----:B------:R-:W-:-:S04]  /*204c0*/  IMAD.WIDE.U32 R4, R7, UR4, R2 ;  /* 0x0000000407047c25 */ /* 0x000fc8000f8e0002 */
[----:B------:R-:W-:Y:S01]  /*204d0*/  IMAD R3, R7, UR5, R0 ;  /* 0x0000000507037c24 */ /* 0x000fe2000f8e0200 */
[----:B------:R-:W-:Y:S02]  /*204e0*/  ULDC.64 UR4, c[0x0][0xa80] ;  /* 0x0002a00000047ab9 */ /* 0x000fe40000000a00 */
[----:B------:R-:W-:Y:S01]  /*204f0*/  LEA R2, P0, R4, UR4, 0x1 ;  /* 0x0000000404027c11 */ /* 0x000fe2000f8008ff */
[----:B------:R-:W-:Y:S01]  /*20500*/  IMAD.IADD R3, R5, 0x1, R3 ;  /* 0x0000000105037824 */ /* 0x000fe200078e0203 */
[----:B------:R-:W-:-:S04]  /*20510*/  UMOV UR4, 0xffffffff ;  /* 0xffffffff00047882 */ /* 0x000fc80000000000 */
[----:B------:R-:W-:Y:S01]  /*20520*/  LEA.HI.X R3, R4, UR5, R3, 0x1, P0 ;  /* 0x0000000504037c11 */ /* 0x000fe200080f0c03 */
[----:B------:R-:W-:Y:S06]  /*20530*/  BRA.DIV UR4, `(.L_x_651) ;  /* 0x0000008604187947 */ /* 0x000fec000b800000 */
[----:B------:R2:W3:Y:S04]  /*20540*/  SHFL.IDX PT, R0, R3, RZ, 0x181f ;  /* 0x00181fff03007589 */ /* 0x0004e800000e0000 */
[----:B------:R2:W4:Y:S02]  /*20550*/  SHFL.IDX PT, R14, R2, RZ, 0x181f ;  /* 0x00181fff020e7589 */ /* 0x00052400000e0000 */
.L_x_852:
[----:B------:R-:W-:Y:S01]  /*20560*/  IMAD R21, R6, R21, RZ ;  /* 0x0000001506157224 */ /* 0x000fe200078e02ff */
[----:B------:R-:W-:Y:S01]  /*20570*/  BSSY B1, `(.L_x_652) ;  /* 0x000000f000017945 */ /* 0x000fe20003800000 */
[----:B------:R-:W-:-:S05]  /*20580*/  IMAD R6, R217, 0x80, R221 ;  /* 0x00000080d9067824 */ /* 0x000fca00078e02dd */
[----:B------:R-:W-:-:S13]  /*20590*/  ISETP.GE.AND P0, PT, R6, R21, PT ;  /* 0x000000150600720c */ /* 0x000fda0003f06270 */
[----:B------:R-:W-:Y:S05]  /*205a0*/  @P0 BRA `(.L_x_653) ;  /* 0x00000000002c0947 */ /* 0x000fea0003800000 */
[----:B------:R-:W-:Y:S01]  /*205b0*/  ULDC UR4, c[0x0][0xac8] ;  /* 0x0002b20000047ab9 */ /* 0x000fe20000000800 */
[----:B------:R-:W-:Y:S02]  /*205c0*/  SHF.R.S32.HI R8, RZ, 0x1f, R202 ;  /* 0x0000001fff087819 */ /* 0x000fe400000114ca */
[----:B------:R-:W-:Y:S02]  /*205d0*/  ISETP.GE.AND P2, PT, R202, UR4, PT ;  /* 0x00000004ca007c0c */ /* 0x000fe4000bf46270 */
[----:B------:R-:W-:Y:S02]  /*205e0*/  ISETP.GE.AND P3, PT, R211, UR4, PT ;  /* 0x00000004d3007c0c */ /* 0x000fe4000bf66270 */
[----:B------:R-:W-:-:S09]  /*205f0*/  SHF.R.S32.HI R7, RZ, 0x1f, R211 ;  /* 0x0000001fff077819 */ /* 0x000fd200000114d3 */
[CC--:B----4-:R-:W-:Y:S02]  /*20600*/  @!P2 LEA R4, P0, R202.reuse, R14.reuse, 0x1 ;  /* 0x0000000eca04a211 */ /* 0x0d0fe400078008ff */
[C---:B------:R-:W-:Y:S02]  /*20610*/  @!P3 LEA R14, P1, R211.reuse, R14, 0x1 ;  /* 0x0000000ed30eb211 */ /* 0x040fe400078208ff */
[-C--:B---3--:R-:W-:Y:S02]  /*20620*/  @!P2 LEA.HI.X R5, R202, R0.reuse, R8, 0x1, P0 ;  /* 0x00000000ca05a211 */ /* 0x088fe400000f0c08 */
[----:B------:R-:W-:-:S03]  /*20630*/  @!P3 LEA.HI.X R15, R211, R0, R7, 0x1, P1 ;  /* 0x00000000d30fb211 */ /* 0x000fc600008f0c07 */
[----:B------:R3:W-:Y:S04]  /*20640*/  @!P2 ST.E.128 desc[UR54][R4.64], RZ ;  /* 0x000000ff0400a985 */ /* 0x0007e8000c101d36 */
[----:B------:R3:W-:Y:S02]  /*20650*/  @!P3 ST.E.128 desc[UR54][R14.64], RZ ;  /* 0x000000ff0e00b985 */ /* 0x0007e4000c101d36 */
.L_x_653:
[----:B------:R-:W-:Y:S05]  /*20660*/  BSYNC B1 ;  /* 0x0000000000017941 */ /* 0x000fea0003800000 */
.L_x_652:
[----:B------:R-:W-:-:S03]  /*20670*/  UMOV UR4, 0xffffffff ;  /* 0xffffffff00047882 */ /* 0x000fc60000000000 */
[----:B------:R-:W-:Y:S05]  /*20680*/  BRA.DIV UR4, `(.L_x_654) ;  /* 0x0000008204f87947 */ /* 0x000fea000b800000 */
[----:B---3--:R3:W0:Y:S04]  /*20690*/  SHFL.IDX PT, R0, R3, 0x1, 0x181f ;  /* 0x00381f0003007f89 */ /* 0x00862800000e0000 */
[----:B----4-:R3:W4:Y:S02]  /*206a0*/  SHFL.IDX PT, R14, R2, 0x1, 0x181f ;  /* 0x00381f00020e7f89 */ /* 0x01072400000e0000 */
.L_x_856:
[----:B------:R-:W-:Y:S01]  /*206b0*/  VIADD R4, R6, 0x20 ;  /* 0x0000002006047836 */ /* 0x000fe20000000000 */
[----:B------:R-:W-:Y:S04]  /*206c0*/  BSSY B1, `(.L_x_655) ;  /* 0x000000e000017945 */ /* 0x000fe80003800000 */
        /* <DEDUP_REMOVED lines=9> */
[-C--:B0-----:R-:W-:Y:S02]  /*20760*/  @!P2 LEA.HI.X R5, R202, R0.reuse, R8, 0x1, P0 ;  /* 0x00000000ca05a211 */ /* 0x081fe400000f0c08 */
[----:B------:R-:W-:-:S03]  /*20770*/  @!P3 LEA.HI.X R15, R211, R0, R7, 0x1, P1 ;  /* 0x00000000d30fb211 */ /* 0x000fc600008f0c07 */
[----:B------:R0:W-:Y:S04]  /*20780*/  @!P2 ST.E.128 desc[UR54][R4.64], RZ ;  /* 0x000000ff0400a985 */ /* 0x0001e8000c101d36 */
[----:B------:R0:W-:Y:S02]  /*20790*/  @!P3 ST.E.128 desc[UR54][R14.64], RZ ;  /* 0x000000ff0e00b985 */ /* 0x0001e4000c101d36 */
.L_x_656:
[----:B------:R-:W-:Y:S05]  /*207a0*/  BSYNC B1 ;  /* 0x0000000000017941 */ /* 0x000fea0003800000 */
.L_x_655:
[----:B------:R-:W-:-:S03]  /*207b0*/  UMOV UR4, 0xffffffff ;  /* 0xffffffff00047882 */ /* 0x000fc60000000000 */
[----:B------:R-:W-:Y:S05]  /*207c0*/  BRA.DIV UR4, `(.L_x_657) ;  /* 0x0000008204f07947 */ /* 0x000fea000b800000 */
[----:B0-----:R0:W0:Y:S04]  /*207d0*/  SHFL.IDX PT, R0, R3, 0x2, 0x181f ;  /* 0x00581f0003007f89 */ /* 0x00102800000e0000 */
[----:B----4-:R4:W0:Y:S02]  /*207e0*/  SHFL.IDX PT, R14, R2, 0x2, 0x181f ;  /* 0x00581f00020e7f89 */ /* 0x01082400000e0000 */
.L_x_860:
[----:B------:R-:W-:Y:S01]  /*207f0*/  IADD3 R4, R6, 0x40, RZ ;  /* 0x0000004006047810 */ /* 0x000fe20007ffe0ff */
[----:B------:R-:W-:Y:S03]  /*20800*/  BSSY B1, `(.L_x_658) ;  /* 0x000000e000017945 */ /* 0x000fe60003800000 */
[----:B------:R-:W-:-:S13]  /*20810*/  ISETP.GE.AND P0, PT, R4, R21, PT ;  /* 0x000000150400720c */ /* 0x000fda0003f06270 */
[----:B------:R-:W-:Y:S05]  /*20820*/  @P0 BRA `(.L_x_659) ;  /* 0x00000000002c0947 */ /* 0x000fea0003800000 */
[----:B------:R-:W-:Y:S01]  /*20830*/  ULDC UR4, c[0x0][0xac8] ;  /* 0x0002b20000047ab9 */ /* 0x000fe20000000800 */
[----:B------:R-:W-:Y:S02]  /*20840*/  SHF.R.S32.HI R8, RZ, 0x1f, R202 ;  /* 0x0000001fff087819 */ /* 0x000fe400000114ca */
[----:B------:R-:W-:Y:S02]  /*20850*/  ISETP.GE.AND P2, PT, R202, UR4, PT ;  /* 0x00000004ca007c0c */ /* 0x000fe4000bf46270 */
[----:B------:R-:W-:Y:S02]  /*20860*/  ISETP.GE.AND P3, PT, R211, UR4, PT ;  /* 0x00000004d3007c0c */ /* 0x000fe4000bf66270 */
[----:B------:R-:W-:-:S09]  /*20870*/  SHF.R.S32.HI R7, RZ, 0x1f, R211 ;  /* 0x0000001fff077819 */ /* 0x000fd200000114d3 */
[CC--:B0-----:R-:W-:Y:S02]  /*20880*/  @!P2 LEA R4, P0, R202.reuse, R14.reuse, 0x1 ;  /* 0x0000000eca04a211 */ /* 0x0c1fe400078008ff */
[C---:B------:R-:W-:Y:S02]  /*20890*/  @!P3 LEA R14, P1, R211.reuse, R14, 0x1 ;  /* 0x0000000ed30eb211 */ /* 0x040fe400078208ff */
[-C--:B------:R-:W-:Y:S02]  /*208a0*/  @!P2 LEA.HI.X R5, R202, R0.reuse, R8, 0x1, P0 ;  /* 0x00000000ca05a211 */ /* 0x080fe400000f0c08 */
[----:B------:R-:W-:-:S03]  /*208b0*/  @!P3 LEA.HI.X R15, R211, R0, R7, 0x1, P1 ;  /* 0x00000000d30fb211 */ /* 0x000fc600008f0c07 */
[----:B------:R0:W-:Y:S04]  /*208c0*/  @!P2 ST.E.128 desc[UR54][R4.64], RZ ;  /* 0x000000ff0400a985 */ /* 0x0001e8000c101d36 */
[----:B------:R0:W-:Y:S02]  /*208d0*/  @!P3 ST.E.128 desc[UR54][R14.64], RZ ;  /* 0x000000ff0e00b985 */ /* 0x0001e4000c101d36 */
.L_x_659:
[----:B------:R-:W-:Y:S05]  /*208e0*/  BSYNC B1 ;  /* 0x0000000000017941 */ /* 0x000fea0003800000 */
.L_x_658:
[----:B------:R-:W-:-:S03]  /*208f0*/  UMOV UR4, 0xffffffff ;  /* 0xffffffff00047882 */ /* 0x000fc60000000000 */
[----:B------:R-:W-:Y:S05]  /*20900*/  BRA.DIV UR4, `(.L_x_660) ;  /* 0x0000008204e87947 */ /* 0x000fea000b800000 */
[----:B0-----:R0:W0:Y:S04]  /*20910*/  SHFL.IDX PT, R0, R3, 0x3, 0x181f ;  /* 0x00781f0003007f89 */ /* 0x00102800000e0000 */
[----:B------:R0:W0:Y:S02]  /*20920*/  SHFL.IDX PT, R14, R2, 0x3, 0x181f ;  /* 0x00781f00020e7f89 */ /* 0x00002400000e0000 */
.L_x_864:
[----:B0-234-:R-:W-:-:S05]  /*20930*/  VIADD R2, R6, 0x60 ;  /* 0x0000006006027836 */ /* 0x01dfca0000000000 */
[----:B------:R-:W-:-:S13]  /*20940*/  ISETP.GE.AND P0, PT, R2, R21, PT ;  /* 0x000000150200720c */ /* 0x000fda0003f06270 */
[----:B------:R-:W-:Y:S05]  /*20950*/  @P0 BRA `(.L_x_647) ;  /* 0x00000000002c0947 */ /* 0x000fea0003800000 */
[----:B------:R-:W-:Y:S01]  /*20960*/  ULDC UR4, c[0x0][0xac8] ;  /* 0x0002b20000047ab9 */ /* 0x000fe20000000800 */
[----:B------:R-:W-:Y:S02]  /*20970*/  SHF.R.S32.HI R5, RZ, 0x1f, R202 ;  /* 0x0000001fff057819 */ /* 0x000fe400000114ca */
[----:B------:R-:W-:Y:S02]  /*20980*/  ISETP.GE.AND P2, PT, R202, UR4, PT ;  /* 0x00000004ca007c0c */ /* 0x000fe4000bf46270 */
[----:B------:R-:W-:Y:S02]  /*20990*/  ISETP.GE.AND P3, PT, R211, UR4, PT ;  /* 0x00000004d3007c0c */ /* 0x000fe4000bf66270 */
[----:B------:R-:W-:-:S09]  /*209a0*/  SHF.R.S32.HI R4, RZ, 0x1f, R211 ;  /* 0x0000001fff047819 */ /* 0x000fd200000114d3 */
[CC--:B------:R-:W-:Y:S02]  /*209b0*/  @!P2 LEA R2, P0, R202.reuse, R14.reuse, 0x1 ;  /* 0x0000000eca02a211 */ /* 0x0c0fe400078008ff */
[C---:B------:R-:W-:Y:S02]  /*209c0*/  @!P3 LEA R14, P1, R211.reuse, R14, 0x1 ;  /* 0x0000000ed30eb211 */ /* 0x040fe400078208ff */
[-C--:B------:R-:W-:Y:S02]  /*209d0*/  @!P2 LEA.HI.X R3, R202, R0.reuse, R5, 0x1, P0 ;  /* 0x00000000ca03a211 */ /* 0x080fe400000f0c05 */
[----:B------:R-:W-:-:S03]  /*209e0*/  @!P3 LEA.HI.X R15, R211, R0, R4, 0x1, P1 ;  /* 0x00000000d30fb211 */ /* 0x000fc600008f0c04 */
[----:B------:R0:W-:Y:S04]  /*209f0*/  @!P2 ST.E.128 desc[UR54][R2.64], RZ ;  /* 0x000000ff0200a985 */ /* 0x0001e8000c101d36 */
[----:B------:R0:W-:Y:S02]  /*20a00*/  @!P3 ST.E.128 desc[UR54][R14.64], RZ ;  /* 0x000000ff0e00b985 */ /* 0x0001e4000c101d36 */
.L_x_647:
[----:B------:R-:W-:Y:S05]  /*20a10*/  BSYNC B0 ;  /* 0x0000000000007941 */ /* 0x000fea0003800000 */
.L_x_637:
[----:B------:R-:W-:Y:S02]  /*20a20*/  ULDC UR4, c[0x0][0xc3c] ;  /* 0x00030f0000047ab9 */ /* 0x000fe40000000800 */
[----:B-1----:R-:W-:-:S13]  /*20a30*/  ISETP.GE.AND P0, PT, R207, UR4, PT ;  /* 0x00000004cf007c0c */ /* 0x002fda000bf06270 */
[----:B------:R-:W-:Y:S05]  /*20a40*/  @!P0 BRA `(.L_x_661) ;  /* 0xfffffe08008c8947 */ /* 0x000fea000383ffff */
[----:B------:R-:W-:Y:S05]  /*20a50*/  BRA `(.L_x_470) ;  /* 0x0000006400f47947 */ /* 0x000fea0003800000 */
.L_x_468:
        /* <DEDUP_REMOVED lines=15> */
[----:B------:R-:W1:Y:S01]  /*20b50*/  LDS.128 R16, [UR4+0x298d0] ;  /* 0x0298d004ff107984 */ /* 0x000e620008000c00 */
[----:B------:R-:W-:Y:S06]  /*20b60*/  BAR.ARV 0x4, 0x180 ;  /* 0x0106000000007b1d */ /* 0x000fec0000002000 */
[----:B------:R-:W-:Y:S05]  /*20b70*/  BRA `(.L_x_663) ;  /* 0x0000000400fc7947 */ /* 0x000fea0003800000 */
.L_x_662:
[----:B0-----:R-:W0:Y:S01]  /*20b80*/  S2R R2, SR_TID.X ;  /* 0x0000000000027919 */ /* 0x001e220000002100 */
[----:B------:R-:W-:Y:S01]  /*20b90*/  ULDC UR4, c[0x0][0xc3c] ;  /* 0x00030f0000047ab9 */ /* 0x000fe20000000800 */
[----:B------:R-:W1:Y:S01]  /*20ba0*/  S2UR UR6, SR_CTAID.X ;  /* 0x00000000000679c3 */ /* 0x000e620000002500 */
[----:B------:R-:W-:Y:S01]  /*20bb0*/  ULDC UR5, c[0x0][0xc38] ;  /* 0x00030e0000057ab9 */ /* 0x000fe20000000800 */
        /* <DEDUP_REMOVED lines=11> */
[----:B------:R-:W-:Y:S02]  /*20c70*/  ISETP.GE.U32.AND P5, PT, R5, 0x10, PT ;  /* 0x000000100500780c */ /* 0x000fe40003fa6070 */
[----:B------:R-:W-:Y:S01]  /*20c80*/  MOV R16, RZ ;  /* 0x000000ff00107202 */ /* 0x000fe20000000f00 */
[----:B--2---:R-:W0:Y:S02]  /*20c90*/  SHFL.UP PT, R4, R0, 0x1, RZ ;  /* 0x0420000000047989 */ /* 0x004e2400000e00ff */
[----:B0-----:R-:W-:-:S05]  /*20ca0*/  SEL R7, R4, RZ, P1 ;  /* 0x000000ff04077207 */ /* 0x001fca0000800000 */
[----:B------:R-:W-:-:S05]  /*20cb0*/  IMAD.IADD R7, R0, 0x1, R7 ;  /* 0x0000000100077824 */ /* 0x000fca00078e0207 */
[----:B------:R-:W0:Y:S02]  /*20cc0*/  SHFL.UP PT, R4, R7, 0x2, RZ ;  /* 0x0440000007047989 */ /* 0x000e2400000e00ff */
[----:B0-----:R-:W-:-:S04]  /*20cd0*/  SEL R4, R4, RZ, P2 ;  /* 0x000000ff04047207 */ /* 0x001fc80001000000 */
[----:B------:R-:W-:-:S05]  /*20ce0*/  IADD3 R4, R7, R4, RZ ;  /* 0x0000000407047210 */ /* 0x000fca0007ffe0ff */
        /* <DEDUP_REMOVED lines=9> */
[----:B------:R-:W0:Y:S02]  /*20d80*/  SHFL.IDX PT, R4, R2, 0x1f, 0x1f ;  /* 0x03e01f0002047f89 */ /* 0x000e2400000e0000 */
[----:B0-----:R-:W-:-:S04]  /*20d90*/  IMAD R4, R4, UR5, RZ ;  /* 0x0000000504047c24 */ /* 0x001fc8000f8e02ff */
[----:B------:R-:W-:Y:S01]  /*20da0*/  IMAD.MOV.U32 R7, RZ, RZ, R4 ;  /* 0x000000ffff077224 */ /* 0x000fe200078e0004 */
[----:B-1----:R-:W-:-:S13]  /*20db0*/  ISETP.GT.AND P6, PT, R4, UR6, PT ;  /* 0x0000000604007c0c */ /* 0x002fda000bfc4270 */
[----:B------:R-:W-:Y:S05]  /*20dc0*/  @P6 BRA `(.L_x_664) ;  /* 0x0000000000a06947 */ /* 0x000fea0003800000 */
[----:B------:R-:W0:Y:S01]  /*20dd0*/  LDC R6, c[0x0][0xc3c] ;  /* 0x00030f00ff067b82 */ /* 0x000e220000000800 */
[----:B------:R-:W-:Y:S01]  /*20de0*/  IMAD.MOV.U32 R4, RZ, RZ, R7 ;  /* 0x000000ffff047224 */ /* 0x000fe200078e0007 */
[----:B------:R-:W-:Y:S01]  /*20df0*/  UMOV UR4, URZ ;  /* 0x0000003f00047c82 */ /* 0x000fe20008000000 */
[----:B------:R-:W-:Y:S01]  /*20e00*/  ULDC UR7, c[0x0][0xc3c] ;  /* 0x00030f0000077ab9 */ /* 0x000fe20000000800 */
[----:B------:R-:W-:-:S05]  /*20e10*/  ULDC UR5, c[0x0][0xc38] ;  /* 0x00030e0000057ab9 */ /* 0x000fca0000000800 */
.L_x_668:
[----:B------:R-:W-:Y:S01]  /*20e20*/  UIADD3 UR4, UR4, 0x1f, URZ ;  /* 0x0000001f04047890 */ /* 0x000fe2000fffe03f */
[----:B------:R-:W-:-:S05]  /*20e30*/  IMAD.U32 R19, RZ, RZ, UR7 ;  /* 0x00000007ff137e24 */ /* 0x000fca000f8e00ff */
[----:B0-----:R-:W-:-:S13]  /*20e40*/  ISETP.LE.AND P6, PT, R6, UR4, PT ;  /* 0x0000000406007c0c */ /* 0x001fda000bfc3270 */
[----:B------:R-:W-:Y:S05]  /*20e50*/  @P6 BRA `(.L_x_665) ;  /* 0x0000000400206947 */ /* 0x000fea0003800000 */
[----:B------:R-:W-:Y:S01]  /*20e60*/  IADD3 R7, R5, UR4, RZ ;  /* 0x0000000405077c10 */ /* 0x000fe2000fffe0ff */
[----:B------:R-:W-:Y:S01]  /*20e70*/  BSSY B0, `(.L_x_666) ;  /* 0x0000007000007945 */ /* 0x000fe20003800000 */
[----:B------:R-:W-:Y:S02]  /*20e80*/  IMAD.MOV.U32 R0, RZ, RZ, RZ ;  /* 0x000000ffff007224 */ /* 0x000fe400078e00ff */
[----:B------:R-:W-:-:S13]  /*20e90*/  ISETP.GE.OR P6, PT, R7, R6, !P0 ;  /* 0x000000060700720c */ /* 0x000fda00047c6670 */
[----:B------:R-:W-:Y:S05]  /*20ea0*/  @P6 BRA `(.L_x_667) ;  /* 0x00000000000c6947 */ /* 0x000fea0003800000 */
[----:B------:R-:W0:Y:S02]  /*20eb0*/  LDC.64 R2, c[0x0][0xc80] ;  /* 0x00032000ff027b82 */ /* 0x000e240000000a00 */
[----:B0-----:R-:W-:-:S05]  /*20ec0*/  IMAD.WIDE R2, R7, 0x4, R2 ;  /* 0x0000000407027825 */ /* 0x001fca00078e0202 */
[----:B------:R0:W5:Y:S02]  /*20ed0*/  LDG.E R0, desc[UR54][R2.64] ;  /* 0x0000003602007981 */ /* 0x000164000c1e1900 */
.L_x_667:
[----:B------:R-:W-:Y:S05]  /*20ee0*/  BSYNC B0 ;  /* 0x0000000000007941 */ /* 0x000fea0003800000 */
.L_x_666:
[----:B0----5:R-:W0:Y:S02]  /*20ef0*/  SHFL.UP PT, R2, R0, 0x1, RZ ;  /* 0x0420000000027989 */ /* 0x021e2400000e00ff */
[----:B0-----:R-:W-:-:S05]  /*20f00*/  SEL R3, R2, RZ, P1 ;  /* 0x000000ff02037207 */ /* 0x001fca0000800000 */
[----:B------:R-:W-:-:S05]  /*20f10*/  IMAD.IADD R3, R0, 0x1, R3 ;  /* 0x0000000100037824 */ /* 0x000fca00078e0203 */
[----:B------:R-:W0:Y:S02]  /*20f20*/  SHFL.UP PT, R2, R3, 0x2, RZ ;  /* 0x0440000003027989 */ /* 0x000e2400000e00ff */
        /* <DEDUP_REMOVED lines=13> */
[----:B------:R-:W-:-:S05]  /*21000*/  IMAD.IADD R4, R3, 0x1, R4 ;  /* 0x0000000103047824 */ /* 0x000fca00078e0204 */
[----:B------:R-:W-:-:S13]  /*21010*/  ISETP.GT.AND P6, PT, R4, UR6, PT ;  /* 0x0000000604007c0c */ /* 0x000fda000bfc4270 */
[----:B------:R-:W-:Y:S05]  /*21020*/  @!P6 BRA `(.L_x_668) ;  /* 0xfffffffc007ce947 */ /* 0x000fea000383ffff */
[----:B------:R-:W-:Y:S01]  /*21030*/  MOV R2, R9 ;  /* 0x0000000900027202 */ /* 0x000fe20000000f00 */
[----:B------:R-:W-:-:S07]  /*21040*/  IMAD.MOV.U32 R7, RZ, RZ, R3 ;  /* 0x000000ffff077224 */ /* 0x000fce00078e0003 */
.L_x_664:
[----:B------:R-:W-:-:S04]  /*21050*/  IMAD.IADD R7, R4, 0x1, -R7 ;  /* 0x0000000104077824 */ /* 0x000fc800078e0a07 */
[----:B------:R-:W-:-:S05]  /*21060*/  IMAD R3, R2, UR5, R7 ;  /* 0x0000000502037c24 */ /* 0x000fca000f8e0207 */
[----:B------:R-:W-:-:S13]  /*21070*/  ISETP.GT.AND P0, PT, R3, UR6, PT ;  /* 0x0000000603007c0c */ /* 0x000fda000bf04270 */
[----:B------:R-:W-:-:S04]  /*21080*/  VOTE.ANY R6, PT, !P0 ;  /* 0x0000000000067806 */ /* 0x000fc800040e0100 */
[----:B------:R-:W0:Y:S01]  /*21090*/  POPC R19, R6 ;  /* 0x0000000600137309 */ /* 0x000e220000000000 */
[----:B------:R-:W-:Y:S01]  /*210a0*/  ISETP.NE.AND P0, PT, R6, RZ, PT ;  /* 0x000000ff0600720c */ /* 0x000fe20003f05270 */
[----:B0-----:R-:W0:Y:S02]  /*210b0*/  SHFL.IDX PT, R0, R0, R19, 0x1f ;  /* 0x00001f1300007589 */ /* 0x001e2400000e0000 */
[----:B0-----:R-:W-:-:S04]  /*210c0*/  IABS R4, R0 ;  /* 0x0000000000047213 */ /* 0x001fc80000000000 */
[----:B------:R-:W0:Y:S08]  /*210d0*/  I2F.RP R8, R4 ;  /* 0x0000000400087306 */ /* 0x000e300000209400 */
[----:B0-----:R-:W0:Y:S02]  /*210e0*/  MUFU.RCP R8, R8 ;  /* 0x0000000800087308 */ /* 0x001e240000001000 */
[----:B0-----:R-:W-:-:S06]  /*210f0*/  VIADD R3, R8, 0xffffffe ;  /* 0x0ffffffe08037836 */ /* 0x001fcc0000000000 */
[----:B------:R-:W0:Y:S02]  /*21100*/  F2I.FTZ.U32.TRUNC.NTZ R3, R3 ;  /* 0x0000000300037305 */ /* 0x000e24000021f000 */
[----:B0-----:R-:W-:Y:S01]  /*21110*/  IADD3 R11, RZ, -R3, RZ ;  /* 0x80000003ff0b7210 */ /* 0x001fe20007ffe0ff */
[----:B------:R-:W-:Y:S06]  /*21120*/  @!P0 BRA `(.L_x_669) ;  /* 0x0000000000088947 */ /* 0x000fec0003800000 */
[----:B------:R-:W-:-:S05]  /*21130*/  VIADD R9, R19, 0xffffffff ;  /* 0xffffffff13097836 */ /* 0x000fca0000000000 */
[----:B------:R0:W1:Y:S02]  /*21140*/  SHFL.IDX PT, R16, R2, R9, 0x1f ;  /* 0x00001f0902107589 */ /* 0x00006400000e0000 */
.L_x_669:
[----:B-1----:R-:W-:Y:S01]  /*21150*/  IMAD R16, R16, UR5, R7 ;  /* 0x0000000510107c24 */ /* 0x002fe2000f8e0207 */
[----:B------:R-:W-:Y:S01]  /*21160*/  IABS R6, R0 ;  /* 0x0000000000067213 */ /* 0x000fe20000000000 */
[----:B------:R-:W-:Y:S02]  /*21170*/  IMAD R7, R11, R4, RZ ;  /* 0x000000040b077224 */ /* 0x000fe400078e02ff */
[----:B0-----:R-:W-:Y:S02]  /*21180*/  IMAD.MOV.U32 R2, RZ, RZ, RZ ;  /* 0x000000ffff027224 */ /* 0x001fe400078e00ff */
[----:B------:R-:W-:Y:S02]  /*21190*/  IMAD.MOV R6, RZ, RZ, -R6 ;  /* 0x000000ffff067224 */ /* 0x000fe400078e0a06 */
[----:B------:R-:W-:Y:S01]  /*211a0*/  IMAD.HI.U32 R2, R3, R7, R2 ;  /* 0x0000000703027227 */ /* 0x000fe200078e0002 */
[----:B------:R-:W-:-:S03]  /*211b0*/  IADD3 R7, -R16, UR6, RZ ;  /* 0x0000000610077c10 */ /* 0x000fc6000fffe1ff */
[----:B------:R-:W-:Y:S01]  /*211c0*/  VIADD R19, R19, UR4 ;  /* 0x0000000413137c36 */ /* 0x000fe20008000000 */
[----:B------:R-:W-:-:S05]  /*211d0*/  IABS R3, R7 ;  /* 0x0000000700037213 */ /* 0x000fca0000000000 */
[----:B------:R-:W-:-:S04]  /*211e0*/  IMAD.HI.U32 R2, R2, R3, RZ ;  /* 0x0000000302027227 */ /* 0x000fc800078e00ff */
[----:B------:R-:W-:-:S05]  /*211f0*/  IMAD R3, R2, R6, R3 ;  /* 0x0000000602037224 */ /* 0x000fca00078e0203 */
[----:B------:R-:W-:-:S13]  /*21200*/  ISETP.GT.U32.AND P1, PT, R4, R3, PT ;  /* 0x000000030400720c */ /* 0x000fda0003f24070 */
[-C--:B------:R-:W-:Y:S01]  /*21210*/  @!P1 IADD3 R3, R3, -R4.reuse, RZ ;  /* 0x8000000403039210 */ /* 0x080fe20007ffe0ff */
        /* <DEDUP_REMOVED lines=8> */
[----:B------:R-:W-:Y:S01]  /*212a0*/  IADD3 R17, -R2, RZ, RZ ;  /* 0x000000ff02117210 */ /* 0x000fe20007ffe1ff */
[----:B------:R-:W-:-:S04]  /*212b0*/  IMAD.MOV.U32 R18, RZ, RZ, R2 ;  /* 0x000000ffff127224 */ /* 0x000fc800078e0002 */
[----:B------:R-:W-:Y:S01]  /*212c0*/  IMAD R17, R0, R17, R7 ;  /* 0x0000001100117224 */ /* 0x000fe200078e0207 */
[----:B------:R-:W-:Y:S06]  /*212d0*/  BRA `(.L_x_670) ;  /* 0x00000000000c7947 */ /* 0x000fec0003800000 */
.L_x_665:
[----:B------:R-:W-:Y:S01]  /*212e0*/  IMAD.MOV.U32 R17, RZ, RZ, RZ ;  /* 0x000000ffff117224 */ /* 0x000fe200078e00ff */
[----:B------:R-:W-:Y:S01]  /*212f0*/  MOV R16, UR6 ;  /* 0x0000000600107c02 */ /* 0x000fe20008000f00 */
[----:B------:R-:W-:-:S07]  /*21300*/  IMAD.MOV.U32 R18, RZ, RZ, RZ ;  /* 0x000000ffff127224 */ /* 0x000fce00078e00ff */
.L_x_670:
[----:B------:R-:W-:-:S13]  /*21310*/  ISETP.NE.AND P0, PT, R5, RZ, PT ;  /* 0x000000ff0500720c */ /* 0x000fda0003f05270 */
[----:B------:R-:W0:Y:S01]  /*21320*/  @!P0 S2R R3, SR_CgaCtaId ;  /* 0x0000000000038919 */ /* 0x000e220000008800 */
[----:B------:R-:W-:-:S04]  /*21330*/  @!P0 MOV R0, 0x400 ;  /* 0x0000040000008802 */ /* 0x000fc80000000f00 */
[----:B0-----:R-:W-:-:S05]  /*21340*/  @!P0 LEA R0, R3, R0, 0x18 ;  /* 0x0000000003008211 */ /* 0x001fca00078ec0ff */
[----:B------:R2:W-:Y:S01]  /*21350*/  @!P0 STS.128 [R0+0x298d0], R16 ;  /* 0x0298d01000008388 */ /* 0x0005e20000000c00 */
[----:B------:R-:W-:Y:S06]  /*21360*/  BAR.ARV 0x5, 0x180 ;  /* 0x0146000000007b1d */ /* 0x000fec0000002000 */
.L_x_663:
[----:B--2---:R-:W-:Y:S01]  /*21370*/  IMAD.MOV.U32 R0, RZ, RZ, 0x1 ;  /* 0x00000001ff007424 */ /* 0x004fe200078e00ff */
[----:B------:R2:W-:Y:S01]  /*21380*/  STL [R1+0x8], RZ ;  /* 0x000008ff01007387 */ /* 0x0005e20000100800 */
[----:B------:R-:W-:Y:S02]  /*21390*/  ULDC UR4, c[0x0][0xc3c] ;  /* 0x00030f0000047ab9 */ /* 0x000fe40000000800 */
[----:B-1----:R-:W-:Y:S01]  /*213a0*/  ISETP.GE.AND P0, PT, R19, UR4, PT ;  /* 0x0000000413007c0c */ /* 0x002fe2000bf06270 */
[----:B------:R2:W-:Y:S04]  /*213b0*/  STL [R1+0x14], R0 ;  /* 0x0000140001007387 */ /* 0x0005e80000100800 */
[----:B------:R2:W-:Y:S08]  /*213c0*/  STL [R1+0x58], RZ ;  /* 0x000058ff01007387 */ /* 0x0005f00000100800 */
[----:B--2---:R-:W-:Y:S05]  /*213d0*/  @P0 BRA `(.L_x_671) ;  /* 0x0000005800900947 */ /* 0x004fea0003800000 */
[----:B------:R-:W1:Y:S01]  /*213e0*/  S2R R11, SR_TID.X ;  /* 0x00000000000b7919 */ /* 0x000e620000002100 */
[----:B------:R-:W2:Y:S01]  /*213f0*/  S2UR UR5, SR_CgaCtaId ;  /* 0x00000000000579c3 */ /* 0x000ea20000008800 */
[----:B------:R-:W-:Y:S01]  /*21400*/  UMOV UR4, 0x400 ;  /* 0x0000040000047882 */ /* 0x000fe20000000000 */
[----:B------:R-:W-:Y:S01]  /*21410*/  BSSY B7, `(.L_x_671) ;  /* 0x00005a0000077945 */ /* 0x000fe20003800000 */
[----:B------:R-:W-:Y:S01]  /*21420*/  ULDC.64 UR40, c[0x0][0x198] ;  /* 0x0000660000287ab9 */ /* 0x000fe20000000a00 */
[----:B------:R-:W-:Y:S02]  /*21430*/  ULOP3.LUT UR37, UR36, 0x1, URZ, 0xfc, !UPT ;  /* 0x0000000124257892 */ /* 0x000fe4000f8efc3f */
[----:B------:R-:W-:Y:S01]  /*21440*/  ULOP3.LUT UR39, UR36, 0x2, URZ, 0xfc, !UPT ;  /* 0x0000000224277892 */ /* 0x000fe2000f8efc3f */
[----:B------:R-:W-:Y:S01]  /*21450*/  ULDC UR38, c[0x0][0xc] ;  /* 0x0000030000267ab9 */ /* 0x000fe20000000800 */
[----:B--2---:R-:W-:Y:S01]  /*21460*/  ULEA UR4, UR5, UR4, 0x18 ;  /* 0x0000000405047291 */ /* 0x004fe2000f8ec03f */
[C---:B-1----:R-:W-:Y:S01]  /*21470*/  IMAD.SHL.U32 R4, R11.reuse, 0x80, RZ ;  /* 0x000000800b047824 */ /* 0x042fe200078e00ff */
[----:B------:R-:W-:Y:S01]  /*21480*/  SHF.R.U32.HI R3, RZ, 0x1, R11 ;  /* 0x00000001ff037819 */ /* 0x000fe2000001160b */
[C---:B------:R-:W-:Y:S01]  /*21490*/  IMAD.SHL.U32 R5, R11.reuse, 0x2, RZ ;  /* 0x000000020b057824 */ /* 0x040fe200078e00ff */
[C---:B------:R-:W-:Y:S01]  /*214a0*/  LOP3.LUT R10, R11.reuse, 0x7f, RZ, 0xc0, !PT ;  /* 0x0000007f0b0a7812 */ /* 0x040fe200078ec0ff */
[----:B0-----:R-:W-:Y:S01]  /*214b0*/  IMAD.SHL.U32 R2, R11, 0x20, RZ ;  /* 0x000000200b027824 */ /* 0x001fe200078e00ff */
[----:B------:R-:W-:-:S02]  /*214c0*/  LOP3.LUT R6, R4, 0x380, RZ, 0xc0, !PT ;  /* 0x0000038004067812 */ /* 0x000fc400078ec0ff */
[----:B------:R-:W-:Y:S02]  /*214d0*/  SHF.L.U32 R0, R10, 0x4, RZ ;  /* 0x000000040a007819 */ /* 0x000fe400000006ff */
[----:B------:R-:W-:Y:S01]  /*214e0*/  LOP3.LUT R6, R6, 0x30, R3, 0xf8, !PT ;  /* 0x0000003006067812 */ /* 0x000fe200078ef803 */
[C---:B------:R-:W-:Y:S01]  /*214f0*/  IMAD.SHL.U32 R3, R11.reuse, 0x10, RZ ;  /* 0x000000100b037824 */ /* 0x040fe200078e00ff */
[----:B------:R-:W-:Y:S02]  /*21500*/  LOP3.LUT R7, R0, 0x600, RZ, 0xc0, !PT ;  /* 0x0000060000077812 */ /* 0x000fe400078ec0ff */
[----:B------:R-:W-:Y:S02]  /*21510*/  SHF.L.U32 R8, R11, 0x2, RZ ;  /* 0x000000020b087819 */ /* 0x000fe400000006ff */
[----:B------:R-:W-:Y:S02]  /*21520*/  LOP3.LUT R0, R3, 0x1b0, RZ, 0xc0, !PT ;  /* 0x000001b003007812 */ /* 0x000fe400078ec0ff */
[----:B------:R-:W-:-:S02]  /*21530*/  LOP3.LUT R9, R7, 0x60, R2, 0xf8, !PT ;  /* 0x0000006007097812 */ /* 0x000fc400078ef802 */
[----:B------:R-:W-:Y:S02]  /*21540*/  LOP3.LUT R0, R0, 0x30, R5, 0x78, !PT ;  /* 0x0000003000007812 */ /* 0x000fe400078e7805 */
[----:B------:R-:W-:Y:S02]  /*21550*/  LOP3.LUT R5, R7, 0x40, R3, 0xf8, !PT ;  /* 0x0000004007057812 */ /* 0x000fe400078ef803 */
[----:B------:R-:W-:Y:S02]  /*21560*/  LOP3.LUT P0, RZ, R11, 0x4, RZ, 0xc0, !PT ;  /* 0x000000040bff7812 */ /* 0x000fe4000780c0ff */
[----:B------:R-:W-:Y:S02]  /*21570*/  LOP3.LUT R0, R5, R0, RZ, 0xfc, !PT ;  /* 0x0000000005007212 */ /* 0x000fe400078efcff */
[----:B------:R-:W-:-:S04]  /*21580*/  LOP3.LUT R5, R2, 0x80, RZ, 0xc0, !PT ;  /* 0x0000008002057812 */ /* 0x000fc800078ec0ff */
[----:B------:R-:W-:-:S04]  /*21590*/  LOP3.LUT R5, R5, 0x10, R11, 0xf8, !PT ;  /* 0x0000001005057812 */ /* 0x000fc800078ef80b */
[----:B------:R-:W-:Y:S02]  /*215a0*/  LOP3.LUT R7, R5, 0x10, R8, 0x78, !PT ;  /* 0x0000001005077812 */ /* 0x000fe400078e7808 */
[----:B------:R-:W-:Y:S02]  /*215b0*/  LOP3.LUT R5, R6, 0x70, R3, 0x78, !PT ;  /* 0x0000007006057812 */ /* 0x000fe400078e7803 */
[----:B------:R-:W-:Y:S02]  /*215c0*/  LOP3.LUT R6, R9, 0x100, R2, 0xf8, !PT ;  /* 0x0000010009067812 */ /* 0x000fe400078ef802 */
[----:B------:R-:W-:Y:S02]  /*215d0*/  LOP3.LUT R5, R5, 0xc00, R4, 0xf8, !PT ;  /* 0x00000c0005057812 */ /* 0x000fe400078ef804 */
[----:B------:R-:W-:Y:S02]  /*215e0*/  LOP3.LUT R4, R6, R7, RZ, 0xfc, !PT ;  /* 0x0000000706047212 */ /* 0x000fe400078efcff */
[----:B------:R-:W-:Y:S01]  /*215f0*/  SHF.R.U32.HI R6, RZ, 0x2, R10 ;  /* 0x00000002ff067819 */ /* 0x000fe2000001160a */
[----:B------:R0:W-:Y:S04]  /*21600*/  STL [R1+0x2c], R5 ;  /* 0x00002c0501007387 */ /* 0x0001e80000100800 */
[----:B------:R1:W-:Y:S01]  /*21610*/  STL [R1+0x28], R4 ;  /* 0x0000280401007387 */ /* 0x0003e20000100800 */
[----:B0-----:R-:W-:Y:S01]  /*21620*/  IMAD.U32 R5, RZ, RZ, UR4 ;  /* 0x00000004ff057e24 */ /* 0x001fe2000f8e00ff */
[----:B-1----:R-:W-:Y:S01]  /*21630*/  LOP3.LUT R4, R3, 0x30, RZ, 0xc0, !PT ;  /* 0x0000003003047812 */ /* 0x002fe200078ec0ff */
[----:B------:R-:W-:-:S03]  /*21640*/  IMAD.MOV.U32 R3, RZ, RZ, 0x40 ;  /* 0x00000040ff037424 */ /* 0x000fc600078e00ff */
[----:B------:R-:W-:Y:S02]  /*21650*/  STL [R1+0x4], R5 ;  /* 0x0000040501007387 */ /* 0x000fe40000100800 */
[----:B------:R-:W-:Y:S02]  /*21660*/  SEL R7, R3, 0xffffffc0, !P0 ;  /* 0xffffffc003077807 */ /* 0x000fe40004000000 */
[----:B------:R-:W-:Y:S01]  /*21670*/  LOP3.LUT R3, R6, 0x60, R2, 0xf8, !PT ;  /* 0x0000006006037812 */ /* 0x000fe200078ef802 */
[----:B------:R-:W-:Y:S01]  /*21680*/  IMAD.IADD R2, R5, 0x1, R0 ;  /* 0x0000000105027824 */ /* 0x000fe200078e0200 */
[----:B------:R-:W-:Y:S01]  /*21690*/  MOV R0, 0x1 ;  /* 0x0000000100007802 */ /* 0x000fe20000000f00 */
[----:B------:R-:W-:Y:S01]  /*216a0*/  STL [R1+0x30], R7 ;  /* 0x0000300701007387 */ /* 0x000fe20000100800 */
[----:B------:R-:W-:-:S03]  /*216b0*/  IMAD.MOV.U32 R3, RZ, RZ, 0x1 ;  /* 0x00000001ff037424 */ /* 0x000fc600078e00ff */
[----:B------:R0:W-:Y:S04]  /*216c0*/  STL [R1+0x38], R2 ;  /* 0x0000380201007387 */ /* 0x0001e80000100800 */
[----:B------:R-:W-:Y:S04]  /*216d0*/  STL [R1+0x58], RZ ;  /* 0x000058ff01007387 */ /* 0x000fe80000100800 */
[----:B------:R1:W-:Y:S01]  /*216e0*/  STL [R1+0x18], R0 ;  /* 0x0000180001007387 */ /* 0x0003e20000100800 */
[----:B0-----:R-:W-:-:S03]  /*216f0*/  LOP3.LUT R2, R4, 0x40, RZ, 0xfc, !PT ;  /* 0x0000004004027812 */ /* 0x001fc600078efcff */
[----:B------:R0:W-:Y:S04]  /*21700*/  STL [R1+0xc], RZ ;  /* 0x00000cff01007387 */ /* 0x0001e80000100800 */
[----:B------:R0:W-:Y:S01]  /*21710*/  STL [R1+0x8], RZ ;  /* 0x000008ff01007387 */ /* 0x0001e20000100800 */
[----:B-1----:R-:W-:-:S03]  /*21720*/  LOP3.LUT R0, R4, 0x80, RZ, 0xfc, !PT ;  /* 0x0000008004007812 */ /* 0x002fc600078efcff */
[----:B------:R0:W-:Y:S04]  /*21730*/  STL [R1+0x14], R3 ;  /* 0x0000140301007387 */ /* 0x0001e80000100800 */
.L_x_781:
[----:B0--3--:R-:W0:Y:S02]  /*21740*/  LDC.64 R2, c[0x0][0xc88] ;  /* 0x00032200ff027b82 */ /* 0x009e240000000a00 */
[----:B0-----:R-:W-:-:S05]  /*21750*/  IMAD.WIDE R2, R19, 0x4, R2 ;  /* 0x0000000413027825 */ /* 0x001fca00078e0202 */
[----:B------:R-:W2:Y:S01]  /*21760*/  LDG.E R15, desc[UR54][R2.64] ;  /* 0x00000036020f7981 */ /* 0x000ea2000c1e1900 */
[----:B------:R-:W-:Y:S05]  /*21770*/  YIELD ;  /* 0x0000000000007946 */ /* 0x000fea0003800000 */
[----:B------:R-:W-:Y:S01]  /*21780*/  ULDC.64 UR4, c[0x0][0xa28] ;  /* 0x00028a0000047ab9 */ /* 0x000fe20000000a00 */
[----:B-1----:R-:W-:Y:S01]  /*21790*/  IMAD.MOV.U32 R0, RZ, RZ, RZ ;  /* 0x000000ffff007224 */ /* 0x002fe200078e00ff */
[----:B------:R-:W-:Y:S01]  /*217a0*/  ISETP.NE.U32.AND P0, PT, RZ, UR4, PT ;  /* 0x00000004ff007c0c */ /* 0x000fe2000bf05070 */
[----:B------:R-:W-:Y:S01]  /*217b0*/  ULDC.64 UR10, c[0x0][0xa18] ;  /* 0x00028600000a7ab9 */ /* 0x000fe20000000a00 */
[----:B------:R-:W-:Y:S01]  /*217c0*/  ULDC.64 UR8, c[0x0][0xa10] ;  /* 0x0002840000087ab9 */ /* 0x000fe20000000a00 */
[----:B------:R-:W-:Y:S01]  /*217d0*/  ULDC.64 UR6, c[0x0][0xa08] ;  /* 0x0002820000067ab9 */ /* 0x000fe20000000a00 */
[----:B------:R-:W-:-:S02]  /*217e0*/  ISETP.NE.AND.EX P0, PT, RZ, UR5, PT, P0 ;  /* 0x00000005ff007c0c */ /* 0x000fc4000bf05300 */
[----:B--2---:R-:W-:Y:S01]  /*217f0*/  SHF.R.S32.HI R4, RZ, 0x1f, R15 ;  /* 0x0000001fff047819 */ /* 0x004fe2000001140f */
[----:B------:R-:W-:-:S10]  /*21800*/  IMAD.SHL.U32 R14, R15, 0x4, RZ ;  /* 0x000000040f0e7824 */ /* 0x000fd400078e00ff */
[C---:B------:R-:W-:Y:S01]  /*21810*/  @P0 LEA R2, P1, R15.reuse, UR4, 0x2 ;  /* 0x000000040f020c11 */ /* 0x040fe2000f8210ff */
[----:B------:R-:W-:Y:S03]  /*21820*/  STL [R1+0x34], R15 ;  /* 0x0000340f01007387 */ /* 0x000fe60000100800 */
[C-C-:B------:R-:W-:Y:S01]  /*21830*/  @P0 LEA.HI.X R3, R15.reuse, UR5, R4.reuse, 0x2, P1 ;  /* 0x000000050f030c11 */ /* 0x140fe200088f1404 */
[----:B------:R-:W-:Y:S01]  /*21840*/  ULDC.64 UR4, c[0x0][0xa00] ;  /* 0x0002800000047ab9 */ /* 0x000fe20000000a00 */
[----:B------:R0:W-:Y:S01]  /*21850*/  STL [R1+0x40], R4 ;  /* 0x0000400401007387 */ /* 0x0001e20000100800 */
[----:B------:R-:W-:Y:S02]  /*21860*/  ISETP.NE.U32.AND P2, PT, RZ, UR4, PT ;  /* 0x00000004ff007c0c */ /* 0x000fe4000bf45070 */
[----:B------:R-:W-:Y:S01]  /*21870*/  SHF.L.U64.HI R13, R15, 0x2, R4 ;  /* 0x000000020f0d7819 */ /* 0x000fe20000010204 */
[----:B------:R1:W5:Y:S01]  /*21880*/  @P0 LDG.E R0, desc[UR54][R2.64] ;  /* 0x0000003602000981 */ /* 0x000362000c1e1900 */
[----:B------:R-:W-:-:S02]  /*21890*/  ISETP.NE.AND.EX P2, PT, RZ, UR5, PT, P2 ;  /* 0x00000005ff007c0c */ /* 0x000fc4000bf45320 */
[----:B------:R-:W-:Y:S01]  /*218a0*/  ISETP.NE.U32.AND P3, PT, RZ, UR10, PT ;  /* 0x0000000aff007c0c */ /* 0x000fe2000bf65070 */
[----:B------:R-:W-:Y:S01]  /*218b0*/  STL [R1], R14 ;  /* 0x0000000e01007387 */ /* 0x000fe20000100800 */
[----:B------:R-:W-:Y:S02]  /*218c0*/  ISETP.NE.U32.AND P0, PT, RZ, UR6, PT ;  /* 0x00000006ff007c0c */ /* 0x000fe4000bf05070 */
[----:B0-----:R-:W-:Y:S01]  /*218d0*/  IADD3 R4, P4, R14, UR4, RZ ;  /* 0x000000040e047c10 */ /* 0x001fe2000ff9e0ff */
[----:B------:R-:W-:Y:S01]  /*218e0*/  STL [R1+0x20], R13 ;  /* 0x0000200d01007387 */ /* 0x000fe20000100800 */
[----:B------:R-:W-:Y:S02]  /*218f0*/  ISETP.NE.AND.EX P3, PT, RZ, UR11, PT, P3 ;  /* 0x0000000bff007c0c */ /* 0x000fe4000bf65330 */
[----:B-1----:R-:W-:Y:S02]  /*21900*/  CS2R R2, SRZ ;  /* 0x0000000000027805 */ /* 0x002fe4000001ff00 */
[----:B------:R-:W-:-:S02]  /*21910*/  IADD3.X R5, R13, UR5, RZ, P4, !PT ;  /* 0x000000050d057c10 */ /* 0x000fc4000a7fe4ff */
[C---:B------:R-:W-:Y:S02]  /*21920*/  IADD3 R6, P4, R14.reuse, UR8, RZ ;  /* 0x000000080e067c10 */ /* 0x040fe4000ff9e0ff */
[----:B------:R-:W-:Y:S01]  /*21930*/  ISETP.NE.U32.AND P1, PT, RZ, UR8, PT ;  /* 0x00000008ff007c0c */ /* 0x000fe2000bf25070 */
[----:B------:R-:W2:Y:S01]  /*21940*/  @P2 LDG.E R2, desc[UR54][R4.64] ;  /* 0x0000003604022981 */ /* 0x000ea2000c1e1900 */
[----:B------:R-:W-:Y:S01]  /*21950*/  IADD3.X R7, R13, UR9, RZ, P4, !PT ;  /* 0x000000090d077c10 */ /* 0x000fe2000a7fe4ff */
[----:B------:R-:W-:Y:S01]  /*21960*/  ULDC UR4, c[0x0][0x288] ;  /* 0x0000a20000047ab9 */ /* 0x000fe20000000800 */
[----:B------:R-:W-:Y:S02]  /*21970*/  ISETP.NE.AND.EX P0, PT, RZ, UR7, PT, P0 ;  /* 0x00000007ff007c0c */ /* 0x000fe4000bf05300 */
[----:B------:R-:W-:Y:S02]  /*21980*/  ISETP.NE.AND.EX P1, PT, RZ, UR9, PT, P1 ;  /* 0x00000009ff007c0c */ /* 0x000fe4000bf25310 */
[----:B------:R-:W-:-:S02]  /*21990*/  @P3 IADD3 R10, P4, R14, UR10, RZ ;  /* 0x0000000a0e0a3c10 */ /* 0x000fc4000ff9e0ff */
[----:B------:R-:W-:Y:S02]  /*219a0*/  IADD3 R8, P5, R14, UR6, RZ ;  /* 0x000000060e087c10 */ /* 0x000fe4000ffbe0ff */
[C---:B------:R-:W-:Y:S02]  /*219b0*/  @P3 IADD3.X R11, R13.reuse, UR11, RZ, P4, !PT ;  /* 0x0000000b0d0b3c10 */ /* 0x040fe4000a7fe4ff */
[----:B------:R-:W-:Y:S02]  /*219c0*/  MOV R12, RZ ;  /* 0x000000ff000c7202 */ /* 0x000fe40000000f00 */
[----:B------:R-:W-:-:S03]  /*219d0*/  IADD3.X R9, R13, UR7, RZ, P5, !PT ;  /* 0x000000070d097c10 */ /* 0x000fc6000affe4ff */
[----:B------:R-:W5:Y:S04]  /*219e0*/  @P1 LDG.E R3, desc[UR54][R6.64] ;  /* 0x0000003606031981 */ /* 0x000f68000c1e1900 */
[----:B------:R-:W5:Y:S04]  /*219f0*/  @P0 LDG.E R12, desc[UR54][R8.64] ;  /* 0x00000036080c0981 */ /* 0x000f68000c1e1900 */
[----:B--2---:R0:W-:Y:S02]  /*21a00*/  STL [R1+0x3c], R2 ;  /* 0x00003c0201007387 */ /* 0x0041e40000100800 */
[----:B0-----:R-:W-:Y:S01]  /*21a10*/  IMAD.U32 R2, RZ, RZ, UR4 ;  /* 0x00000004ff027e24 */ /* 0x001fe2000f8e00ff */
[----:B------:R-:W-:-:S05]  /*21a20*/  ULDC.64 UR4, c[0x0][0x418] ;  /* 0x0001060000047ab9 */ /* 0x000fca0000000a00 */
[----:B------:R0:W2:Y:S01]  /*21a30*/  @P3 LDG.E R2, desc[UR54][R10.64] ;  /* 0x000000360a023981 */ /* 0x0000a2000c1e1900 */
[----:B------:R-:W-:-:S03]  /*21a40*/  UISETP.NE.U32.AND UP0, UPT, UR4, URZ, UPT ;  /* 0x0000003f0400728c */ /* 0x000fc6000bf05070 */
[----:B------:R-:W-:Y:S01]  /*21a50*/  ULDC UR4, c[0x0][0x424] ;  /* 0x0001090000047ab9 */ /* 0x000fe20000000800 */
[----:B------:R-:W-:-:S03]  /*21a60*/  UISETP.NE.AND.EX UP0, UPT, UR5, URZ, UPT, UP0 ;  /* 0x0000003f0500728c */ /* 0x000fc6000bf05300 */
[----:B------:R-:W-:Y:S01]  /*21a70*/  ULDC UR5, c[0x0][0x2f0] ;  /* 0x0000bc0000057ab9 */ /* 0x000fe20000000800 */
[----:B------:R-:W-:-:S04]  /*21a80*/  USEL UR4, UR4, 0x1, UP0 ;  /* 0x0000000104047887 */ /* 0x000fc80008000000 */
[----:B------:R-:W-:-:S03]  /*21a90*/  UIMAD UR4, UR4, UR5, URZ ;  /* 0x00000005040472a4 */ /* 0x000fc6000f8e023f */
[----:B------:R-:W-:Y:S02]  /*21aa0*/  ULDC UR5, c[0x0][0x348] ;  /* 0x0000d20000057ab9 */ /* 0x000fe40000000800 */
[----:B0-----:R-:W-:Y:S01]  /*21ab0*/  IMAD.U32 R10, RZ, RZ, UR5 ;  /* 0x00000005ff0a7e24 */ /* 0x001fe2000f8e00ff */
[----:B--2---:R0:W-:Y:S02]  /*21ac0*/  STL [R1+0x54], R2 ;  /* 0x0000540201007387 */ /* 0x0041e40000100800 */
[----:B0-----:R-:W-:Y:S01]  /*21ad0*/  IMAD.U32 R2, RZ, RZ, UR4 ;  /* 0x00000004ff027e24 */ /* 0x001fe2000f8e00ff */
[----:B------:R-:W-:Y:S06]  /*21ae0*/  @P3 BRA `(.L_x_672) ;  /* 0x0000000000143947 */ /* 0x000fec0003800000 */
[----:B------:R-:W-:Y:S05]  /*21af0*/  @!P2 BRA `(.L_x_672) ;  /* 0x000000000010a947 */ /* 0x000fea0003800000 */
[----:B------:R-:W2:Y:S04]  /*21b00*/  LDG.E R11, desc[UR54][R4.64] ;  /* 0x00000036040b7981 */ /* 0x000ea8000c1e1900 */
[----:B------:R-:W2:Y:S02]  /*21b10*/  LDG.E R4, desc[UR54][R4.64+0x4] ;  /* 0x0000043604047981 */ /* 0x000ea4000c1e1900 */
[----:B--2---:R-:W-:-:S05]  /*21b20*/  IADD3 R4, -R11, R4, RZ ;  /* 0x000000040b047210 */ /* 0x004fca0007ffe1ff */
[----:B------:R0:W-:Y:S02]  /*21b30*/  STL [R1+0x54], R4 ;  /* 0x0000540401007387 */ /* 0x0001e40000100800 */
.L_x_672:
[----:B------:R-:W-:Y:S01]  /*21b40*/  IMAD.MOV.U32 R11, RZ, RZ, R15 ;  /* 0x000000ffff0b7224 */ /* 0x000fe200078e000f */
[----:B------:R-:W-:Y:S01]  /*21b50*/  ULDC.64 UR4, c[0x0][0xa20] ;  /* 0x0002880000047ab9 */ /* 0x000fe20000000a00 */
[----:B0----5:R-:W-:Y:S01]  /*21b60*/  IMAD.IADD R4, R12, 0x1, R0 ;  /* 0x000000010c047824 */ /* 0x021fe200078e0200 */
[----:B------:R-:W-:Y:S02]  /*21b70*/  ISETP.NE.U32.AND P2, PT, RZ, UR4, PT ;  /* 0x00000004ff007c0c */ /* 0x000fe4000bf45070 */
[----:B------:R0:W-:Y:S02]  /*21b80*/  STL [R1+0x1c], R11 ;  /* 0x00001c0b01007387 */ /* 0x0001e40000100800 */
[----:B------:R-:W-:Y:S02]  /*21b90*/  ISETP.NE.AND.EX P2, PT, RZ, UR5, PT, P2 ;  /* 0x00000005ff007c0c */ /* 0x000fe4000bf45320 */
[----:B------:R0:W-:Y:S11]  /*21ba0*/  STL [R1+0x24], R4 ;  /* 0x0000240401007387 */ /* 0x0001f60000100800 */
[----:B0-----:R-:W-:Y:S05]  /*21bb0*/  @!P2 BRA `(.L_x_673) ;  /* 0x000000000010a947 */ /* 0x001fea0003800000 */
[----:B------:R-:W-:-:S04]  /*21bc0*/  IADD3 R4, P0, R14, UR4, RZ ;  /* 0x000000040e047c10 */ /* 0x000fc8000ff1e0ff */
[----:B------:R-:W-:-:S05]  /*21bd0*/  IADD3.X R5, R13, UR5, RZ, P0, !PT ;  /* 0x000000050d057c10 */ /* 0x000fca00087fe4ff */
[----:B------:R0:W5:Y:S01]  /*21be0*/  LDG.E R2, desc[UR54][R4.64] ;  /* 0x0000003604027981 */ /* 0x000162000c1e1900 */
[----:B------:R-:W-:Y:S05]  /*21bf0*/  BRA `(.L_x_674) ;  /* 0x0000000000107947 */ /* 0x000fea0003800000 */
.L_x_673:
[----:B------:R-:W-:Y:S05]  /*21c00*/  @!P0 BRA `(.L_x_674) ;  /* 0x00000000000c8947 */ /* 0x000fea0003800000 */
[----:B------:R-:W2:Y:S04]  /*21c10*/  LDG.E R4, desc[UR54][R8.64] ;  /* 0x0000003608047981 */ /* 0x000ea8000c1e1900 */
[----:B------:R-:W2:Y:S02]  /*21c20*/  LDG.E R2, desc[UR54][R8.64+0x4] ;  /* 0x0000043608027981 */ /* 0x000ea4000c1e1900 */
[----:B--2---:R-:W-:-:S07]  /*21c30*/  IMAD.IADD R2, R2, 0x1, -R4 ;  /* 0x0000000102027824 */ /* 0x004fce00078e0a04 */
.L_x_674:
[----:B-----5:R-:W-:Y:S02]  /*21c40*/  IADD3 R0, -R0, R2, RZ ;  /* 0x0000000200007210 */ /* 0x020fe40007ffe1ff */
[----:B------:R-:W2:Y:S04]  /*21c50*/  @P1 LDG.E R2, desc[UR54][R6.64] ;  /* 0x0000003606021981 */ /* 0x000ea8000c1e1900 */
[----:B------:R-:W2:Y:S01]  /*21c60*/  @P1 LDG.E R6, desc[UR54][R6.64+0x4] ;  /* 0x0000043606061981 */ /* 0x000ea2000c1e1900 */
[----:B------:R-:W-:Y:S01]  /*21c70*/  BSSY B0, `(.L_x_675) ;  /* 0x0000132000007945 */ /* 0x000fe20003800000 */
[----:B--2---:R-:W-:-:S04]  /*21c80*/  @P1 IMAD.IADD R10, R6, 0x1, -R2 ;  /* 0x00000001060a1824 */ /* 0x004fc800078e0a02 */
[----:B0-----:R-:W-:-:S04]  /*21c90*/  IMAD.IADD R4, R0, 0x1, R10 ;  /* 0x0000000100047824 */ /* 0x001fc800078e020a */
[----:B------:R-:W-:Y:S01]  /*21ca0*/  VIADD R2, R4, 0x9f ;  /* 0x0000009f04027836 */ /* 0x000fe20000000000 */
[----:B------:R0:W-:Y:S03]  /*21cb0*/  STL [R1+0x44], R4 ;  /* 0x0000440401007387 */ /* 0x0001e60000100800 */
[----:B------:R-:W-:-:S05]  /*21cc0*/  IMAD.HI R2, R2, 0x66666667, RZ ;  /* 0x6666666702027827 */ /* 0x000fca00078e02ff */
[----:B0-----:R-:W-:-:S04]  /*21cd0*/  SHF.R.U32.HI R4, RZ, 0x1f, R2 ;  /* 0x0000001fff047819 */ /* 0x001fc80000011602 */
[----:B------:R-:W-:-:S05]  /*21ce0*/  LEA.HI.SX32 R5, R2, R4, 0x1a ;  /* 0x0000000402057211 */ /* 0x000fca00078fd2ff */
[----:B------:R-:W-:Y:S01]  /*21cf0*/  IMAD R2, R5, 0xa0, -R0 ;  /* 0x000000a005027824 */ /* 0x000fe200078e0a00 */
[----:B------:R-:W-:Y:S01]  /*21d00*/  IADD3 R0, -R0, RZ, RZ ;  /* 0x000000ff00007210 */ /* 0x000fe20007ffe1ff */
[----:B------:R0:W-:Y:S03]  /*21d10*/  STL [R1+0x50], R5 ;  /* 0x0000500501007387 */ /* 0x0001e60000100800 */
[----:B------:R-:W-:Y:S02]  /*21d20*/  VIMNMX R10, R2, R10, PT ;  /* 0x0000000a020a7248 */ /* 0x000fe40003fe0100 */
[----:B------:R-:W-:-:S04]  /*21d30*/  VIMNMX R0, RZ, R0, !PT ;  /* 0x00000000ff007248 */ /* 0x000fc80007fe0100 */
[----:B------:R-:W-:Y:S01]  /*21d40*/  ISETP.GT.AND P0, PT, R10, R0, PT ;  /* 0x000000000a00720c */ /* 0x000fe20003f04270 */
[----:B0-----:R-:W-:-:S05]  /*21d50*/  IMAD.WIDE.U32 R4, R0, -0x33333333, RZ ;  /* 0xcccccccd00047825 */ /* 0x001fca00078e00ff */
        /* <DEDUP_REMOVED lines=8> */
[----:B------:R-:W-:Y:S05]  /*21de0*/  @!P2 BRA `(.L_x_676) ;  /* 0x000000100068a947 */ /* 0x000fea0003800000 */
[----:B------:R-:W-:Y:S01]  /*21df0*/  UMOV UR4, 0xffffffff ;  /* 0xffffffff00047882 */ /* 0x000fe20000000000 */
[----:B------:R-:W-:Y:S02]  /*21e00*/  SEL R0, R11, RZ, !P1 ;  /* 0x000000ff0b007207 */ /* 0x000fe40004800000 */
[----:B------:R-:W-:Y:S05]  /*21e10*/  BRA.DIV UR4, `(.L_x_677) ;  /* 0x0000006e04ec7947 */ /* 0x000fea000b800000 */
[----:B------:R-:W0:Y:S02]  /*21e20*/  S2R R4, SR_TID.X ;  /* 0x0000000000047919 */ /* 0x000e240000002100 */
[----:B0-----:R-:W-:-:S04]  /*21e30*/  SHF.R.U32.HI R4, RZ, 0x5, R4 ;  /* 0x00000005ff047819 */ /* 0x001fc80000011604 */
[----:B------:R-:W-:-:S05]  /*21e40*/  LOP3.LUT R4, R4, 0x3, RZ, 0xc0, !PT ;  /* 0x0000000304047812 */ /* 0x000fca00078ec0ff */
[----:B------:R0:W1:Y:S02]  /*21e50*/  SHFL.IDX PT, R14, R4, RZ, 0x1f ;  /* 0x00001fff040e7589 */ /* 0x00006400000e0000 */
.L_x_867:
[----:B-1----:R-:W-:Y:S02]  /*21e60*/  ISETP.NE.AND P0, PT, R14, RZ, PT ;  /* 0x000000ff0e00720c */ /* 0x002fe40003f05270 */
[----:B------:R-:W-:-:S11]  /*21e70*/  PLOP3.LUT P6, PT, PT, PT, PT, 0x8, 0x0 ;  /* 0x000000000000781c */ /* 0x000fd60003fce170 */
[----:B------:R-:W-:Y:S05]  /*21e80*/  @P0 BRA `(.L_x_678) ;  /* 0x00000000000c0947 */ /* 0x000fea0003800000 */
[----:B------:R-:W-:-:S03]  /*21e90*/  UMOV UR4, 0xffffffff ;  /* 0xffffffff00047882 */ /* 0x000fc60000000000 */
[----:B------:R-:W-:Y:S05]  /*21ea0*/  BRA.DIV UR4, `(.L_x_679) ;  /* 0x0000006e04fc7947 */ /* 0x000fea000b800000 */
[----:B------:R-:W-:-:S13]  /*21eb0*/  ELECT P6, URZ, PT ;  /* 0x00000000003f782f */ /* 0x000fda00038c0000 */
.L_x_678:
[----:B0-----:R-:W2:Y:S04]  /*21ec0*/  LDL R4, [R1+0x58] ;  /* 0x0000580001047983 */ /* 0x001ea80000100800 */
[----:B------:R-:W3:Y:S01]  /*21ed0*/  LDL R6, [R1+0x4] ;  /* 0x0000040001067983 */ /* 0x000ee20000100800 */
[----:B------:R-:W-:Y:S01]  /*21ee0*/  BSSY B1, `(.L_x_680) ;  /* 0x0000008000017945 */ /* 0x000fe20003800000 */
[----:B--2---:R-:W-:-:S05]  /*21ef0*/  VIADD R4, R4, 0x1 ;  /* 0x0000000104047836 */ /* 0x004fca0000000000 */
[----:B------:R-:W-:-:S04]  /*21f00*/  LEA.HI R5, R4, R4, RZ, 0x1 ;  /* 0x0000000404057211 */ /* 0x000fc800078f08ff */
[----:B------:R-:W-:-:S04]  /*21f10*/  LOP3.LUT R5, R5, 0xfffffffe, RZ, 0xc0, !PT ;  /* 0xfffffffe05057812 */ /* 0x000fc800078ec0ff */
[----:B------:R-:W-:-:S04]  /*21f20*/  IADD3 R4, R4, -R5, RZ ;  /* 0x8000000504047210 */ /* 0x000fc80007ffe0ff */
[----:B------:R-:W-:-:S04]  /*21f30*/  SHF.L.U32 R4, R4, 0x1f, RZ ;  /* 0x0000001f04047819 */ /* 0x000fc800000006ff */
[----:B---3--:R-:W0:Y:S02]  /*21f40*/  SYNCS.PHASECHK.TRANS64.TRYWAIT P0, [R6+URZ+0x29820], R4 ;  /* 0x02982004060075a7 */ /* 0x008e24000800017f */
[----:B0-----:R-:W-:Y:S05]  /*21f50*/  @!P0 BRA `(.L_x_681) ;  /* 0x0000006c00f08947 */ /* 0x001fea0003800000 */
.L_x_870:
[----:B------:R-:W-:Y:S05]  /*21f60*/  BSYNC B1 ;  /* 0x0000000000017941 */ /* 0x000fea0003800000 */
.L_x_680:
[----:B------:R-:W-:Y:S04]  /*21f70*/  BSSY B1, `(.L_x_682) ;  /* 0x0000074000017945 */ /* 0x000fe80003800000 */
[----:B------:R-:W-:Y:S05]  /*21f80*/  @!P6 BRA `(.L_x_683) ;  /* 0x0000000400c8e947 */ /* 0x000fea0003800000 */
[----:B------:R-:W2:Y:S04]  /*21f90*/  LDL R6, [R1+0x4] ;  /* 0x0000040001067983 */ /* 0x000ea80000100800 */
[----:B------:R-:W3:Y:S01]  /*21fa0*/  LDL R7, [R1+0xc] ;  /* 0x00000c0001077983 */ /* 0x000ee20000100800 */
[----:B0-----:R-:W0:Y:S01]  /*21fb0*/  S2R R5, SR_TID.X ;  /* 0x0000000000057919 */ /* 0x001e220000002100 */
[----:B--2---:R-:W-:Y:S02]  /*21fc0*/  IMAD.MOV.U32 R9, RZ, RZ, R6 ;  /* 0x000000ffff097224 */ /* 0x004fe400078e0006 */
[----:B------:R-:W2:Y:S02]  /*21fd0*/  LDL R6, [R1+0x18] ;  /* 0x0000180001067983 */ /* 0x000ea40000100800 */
[----:B---3--:R-:W-:Y:S01]  /*21fe0*/  IMAD R7, R7, 0x8, R9 ;  /* 0x0000000807077824 */ /* 0x008fe200078e0209 */
[----:B0-----:R-:W-:Y:S01]  /*21ff0*/  LOP3.LUT R5, R5, 0x7f, RZ, 0xc0, !PT ;  /* 0x0000007f05057812 */ /* 0x001fe200078ec0ff */
[----:B------:R-:W-:Y:S03]  /*22000*/  BSSY B2, `(.L_x_684) ;  /* 0x0000005000027945 */ /* 0x000fe60003800000 */
[----:B------:R-:W-:-:S02]  /*22010*/  ISETP.NE.AND P1, PT, R5, RZ, PT ;  /* 0x000000ff0500720c */ /* 0x000fc40003f25270 */
[----:B--2---:R-:W-:-:S04]  /*22020*/  SHF.L.U32 R10, R6, 0x1f, RZ ;  /* 0x0000001f060a7819 */ /* 0x004fc800000006ff */
[----:B------:R-:W0:Y:S02]  /*22030*/  SYNCS.PHASECHK.TRANS64.TRYWAIT P0, [R7+URZ+0x298a0], R10 ;  /* 0x0298a00a070075a7 */ /* 0x000e24000800017f */
[----:B0-----:R-:W-:Y:S05]  /*22040*/  @!P0 BRA `(.L_x_685) ;  /* 0x0000006c00cc8947 */ /* 0x001fea0003800000 */
.L_x_871:
[----:B------:R-:W-:Y:S05]  /*22050*/  BSYNC B2 ;  /* 0x0000000000027941 */ /* 0x000fea0003800000 */
.L_x_684:
        /* <DEDUP_REMOVED lines=9> */
.L_x_687:
[----:B------:R-:W-:Y:S05]  /*220f0*/  BSYNC B2 ;  /* 0x0000000000027941 */ /* 0x000fea0003800000 */
.L_x_686:
[----:B------:R-:W2:Y:S04]  /*22100*/  LDL R6, [R1+0x4] ;  /* 0x0000040001067983 */ /* 0x000ea80000100800 */
[----:B------:R-:W2:Y:S01]  /*22110*/  LDL R4, [R1+0xc] ;  /* 0x00000c0001047983 */ /* 0x000ea20000100800 */
[----:B------:R-:W-:Y:S01]  /*22120*/  MOV R11, RZ ;  /* 0x000000ff000b7202 */ /* 0x000fe20000000f00 */
[----:B------:R-:W-:Y:S01]  /*22130*/  IMAD R5, R8, 0xa0, R3 ;  /* 0x000000a008057824 */ /* 0x000fe200078e0203 */
[----:B------:R-:W-:Y:S01]  /*22140*/  UIADD3 UR4, UP0, UR40, 0x570, URZ ;  /* 0x0000057028047890 */ /* 0x000fe2000ff1e03f */
[----:B------:R-:W-:Y:S01]  /*22150*/  PLOP3.LUT P0, PT, PT, PT, PT, 0x80, 0x0 ;  /* 0x000000000000781c */ /* 0x000fe20003f0f070 */
[----:B------:R-:W-:Y:S01]  /*22160*/  UMOV UR6, 0x0 ;  /* 0x0000000000067882 */ /* 0x000fe20000000000 */
[----:B------:R-:W-:Y:S01]  /*22170*/  R2UR UR10, R11 ;  /* 0x000000000b0a72ca */ /* 0x000fe200000e0000 */
[----:B------:R-:W-:Y:S01]  /*22180*/  VIADD R5, R5, 0xffffff60 ;  /* 0xffffff6005057836 */ /* 0x000fe20000000000 */
[----:B------:R-:W-:Y:S01]  /*22190*/  UIADD3.X UR5, URZ, UR41, URZ, UP0, !UPT ;  /* 0x000000293f057290 */ /* 0x000fe200087fe43f */
[----:B------:R-:W-:Y:S01]  /*221a0*/  UMOV UR7, 0x12f00000 ;  /* 0x12f0000000077882 */ /* 0x000fe20000000000 */
[----:B--2---:R-:W-:-:S02]  /*221b0*/  IMAD R9, R4, 0x7800, R6 ;  /* 0x0000780004097824 */ /* 0x004fc400078e0206 */
[----:B------:R-:W-:Y:S02]  /*221c0*/  VIADD R4, R7, 0x29890 ;  /* 0x0002989007047836 */ /* 0x000fe40000000000 */
[----:B------:R-:W-:-:S07]  /*221d0*/  VIADD R6, R9, 0x1a400 ;  /* 0x0001a40009067836 */ /* 0x000fce0000000000 */
.L_x_688:
[----:B------:R-:W-:-:S13]  /*221e0*/  @P0 ELECT P2, URZ, PT ;  /* 0x00000000003f082f */ /* 0x000fda0003840000 */
[----:B------:R-:W-:Y:S02]  /*221f0*/  @P2 R2UR UR13, R0 ;  /* 0x00000000000d22ca */ /* 0x000fe400000e0000 */
[----:B------:R-:W-:Y:S02]  /*22200*/  @P2 R2UR UR12, R18 ;  /* 0x00000000120c22ca */ /* 0x000fe400000e0000 */
[----:B------:R-:W-:Y:S02]  /*22210*/  @P2 R2UR UR11, R5 ;  /* 0x00000000050b22ca */ /* 0x000fe400000e0000 */
[----:B------:R-:W-:Y:S02]  /*22220*/  @P2 R2UR UR9, R4 ;  /* 0x00000000040922ca */ /* 0x000fe400000e0000 */
[----:B------:R-:W-:Y:S02]  /*22230*/  @P2 R2UR UR8, R6 ;  /* 0x00000000060822ca */ /* 0x000fe400000e0000 */
[----:B------:R-:W-:-:S02]  /*22240*/  @P2 PLOP3.LUT P0, PT, P2, PT, PT, 0x8, 0x0 ;  /* 0x000000000000281c */ /* 0x000fc4000170e170 */
[----:B------:R-:W-:-:S09]  /*22250*/  PLOP3.LUT P2, PT, PT, PT, PT, 0x8, 0x0 ;  /* 0x000000000000781c */ /* 0x000fd20003f4e170 */
[----:B------:R1:W-:Y:S02]  /*22260*/  UTMALDG.4D [UR8], [UR4], desc[UR6] ;  /* 0x00000608040075b4 */ /* 0x0003e40008019000 */
[----:B-1----:R-:W-:Y:S05]  /*22270*/  @P0 BRA.U.ANY `(.L_x_688) ;  /* 0xfffffffd00d80947 */ /* 0x002fea000393ffff */
[----:B------:R-:W-:Y:S01]  /*22280*/  PLOP3.LUT P0, PT, PT, PT, PT, 0x80, 0x0 ;  /* 0x000000000000781c */ /* 0x000fe20003f0f070 */
[----:B------:R-:W-:Y:S01]  /*22290*/  UMOV UR6, 0x0 ;  /* 0x0000000000067882 */ /* 0x000fe20000000000 */
[----:B------:R-:W-:Y:S01]  /*222a0*/  IADD3 R6, R9, 0x1cc00, RZ ;  /* 0x0001cc0009067810 */ /* 0x000fe20007ffe0ff */
[----:B------:R-:W-:Y:S01]  /*222b0*/  UMOV UR7, 0x12f00000 ;  /* 0x12f0000000077882 */ /* 0x000fe20000000000 */
[----:B------:R-:W-:-:S09]  /*222c0*/  UMOV UR10, 0x40 ;  /* 0x00000040000a7882 */ /* 0x000fd20000000000 */
.L_x_689:
        /* <DEDUP_REMOVED lines=11> */
[----:B------:R-:W-:Y:S01]  /*22380*/  VIADD R6, R9, 0x1f400 ;  /* 0x0001f40009067836 */ /* 0x000fe20000000000 */
[----:B------:R-:W-:Y:S01]  /*22390*/  UMOV UR6, 0x0 ;  /* 0x0000000000067882 */ /* 0x000fe20000000000 */
[----:B------:R-:W-:Y:S01]  /*223a0*/  UMOV UR7, 0x12f00000 ;  /* 0x12f0000000077882 */ /* 0x000fe20000000000 */
[----:B------:R-:W-:-:S09]  /*223b0*/  UMOV UR10, 0x80 ;  /* 0x00000080000a7882 */ /* 0x000fd20000000000 */
.L_x_690:
        /* <DEDUP_REMOVED lines=10> */
[----:B------:R-:W1:Y:S01]  /*22460*/  SYNCS.PHASECHK.TRANS64.TRYWAIT P0, [R7+URZ+0x298c0], R10 ;  /* 0x0298c00a070075a7 */ /* 0x000e62000800017f */
[----:B------:R-:W-:Y:S04]  /*22470*/  BSSY B2, `(.L_x_691) ;  /* 0x0000002000027945 */ /* 0x000fe80003800000 */
[----:B-1----:R-:W-:Y:S05]  /*22480*/  @!P0 BRA `(.L_x_692) ;  /* 0x0000006800d08947 */ /* 0x002fea0003800000 */
.L_x_872:
[----:B------:R-:W-:Y:S05]  /*22490*/  BSYNC B2 ;  /* 0x0000000000027941 */ /* 0x000fea0003800000 */
.L_x_691:
[----:B------:R-:W-:Y:S01]  /*224a0*/  BSSY B2, `(.L_x_693) ;  /* 0x000000b000027945 */ /* 0x000fe20003800000 */
[----:B------:R-:W-:Y:S02]  /*224b0*/  IMAD.MOV.U32 R12, RZ, RZ, 0x0 ;  /* 0x00000000ff0c7424 */ /* 0x000fe400078e00ff */
[----:B------:R-:W-:Y:S01]  /*224c0*/  IMAD.MOV.U32 R13, RZ, RZ, 0x12f00000 ;  /* 0x12f00000ff0d7424 */ /* 0x000fe200078e00ff */
[----:B------:R-:W-:Y:S06]  /*224d0*/  @P1 BRA `(.L_x_694) ;  /* 0x00000000001c1947 */ /* 0x000fec0003800000 */
[----:B------:R-:W2:Y:S02]  /*224e0*/  S2R R4, SR_TID.X ;  /* 0x0000000000047919 */ /* 0x000ea40000002100 */
[----:B--2---:R-:W-:Y:S02]  /*224f0*/  LOP3.LUT R6, R4, 0x1f, RZ, 0xc0, !PT ;  /* 0x0000001f04067812 */ /* 0x004fe400078ec0ff */
[----:B------:R-:W-:Y:S02]  /*22500*/  MOV R4, 0x5000 ;  /* 0x0000500000047802 */ /* 0x000fe40000000f00 */
[----:B------:R-:W-:Y:S02]  /*22510*/  ISETP.NE.AND P0, PT, R6, RZ, PT ;  /* 0x000000ff0600720c */ /* 0x000fe40003f05270 */
[----:B------:R2:W-:Y:S11]  /*22520*/  SYNCS.ARRIVE.TRANS64 RZ, [R7+URZ+0x298b0], R4 ;  /* 0x0298b00407ff79a7 */ /* 0x0005f6000800003f */
[----:B--2---:R-:W-:Y:S05]  /*22530*/  @!P0 BRA `(.L_x_694) ;  /* 0x0000000000048947 */ /* 0x004fea0003800000 */
[----:B------:R-:W-:Y:S01]  /*22540*/  BPT.TRAP 0x1 ;  /* 0x000000040000795c */ /* 0x000fe20000300000 */
.L_x_694:
[----:B------:R-:W-:Y:S05]  /*22550*/  BSYNC B2 ;  /* 0x0000000000027941 */ /* 0x000fea0003800000 */
.L_x_693:
[----:B------:R-:W2:Y:S04]  /*22560*/  LDL R6, [R1+0x4] ;  /* 0x0000040001067983 */ /* 0x000ea80000100800 */
[----:B------:R-:W2:Y:S01]  /*22570*/  LDL R4, [R1+0xc] ;  /* 0x00000c0001047983 */ /* 0x000ea20000100800 */
[----:B------:R-:W-:Y:S01]  /*22580*/  R2UR UR10, R11 ;  /* 0x000000000b0a72ca */ /* 0x000fe200000e0000 */
[----:B------:R-:W-:Y:S01]  /*22590*/  UIADD3 UR4, UP0, UR40, 0x670, URZ ;  /* 0x0000067028047890 */ /* 0x000fe2000ff1e03f */
[----:B------:R-:W-:Y:S01]  /*225a0*/  R2UR UR6, R12 ;  /* 0x000000000c0672ca */ /* 0x000fe200000e0000 */
[----:B01----:R-:W-:Y:S01]  /*225b0*/  VIADD R7, R7, 0x298b0 ;  /* 0x000298b007077836 */ /* 0x003fe20000000000 */
[----:B------:R-:W-:Y:S01]  /*225c0*/  R2UR UR7, R13 ;  /* 0x000000000d0772ca */ /* 0x000fe200000e0000 */
[----:B------:R-:W-:Y:S01]  /*225d0*/  UIADD3.X UR5, URZ, UR41, URZ, UP0, !UPT ;  /* 0x000000293f057290 */ /* 0x000fe200087fe43f */
[----:B------:R-:W-:Y:S01]  /*225e0*/  PLOP3.LUT P0, PT, PT, PT, PT, 0x80, 0x0 ;  /* 0x000000000000781c */ /* 0x000fe20003f0f070 */
[----:B--2---:R-:W-:-:S04]  /*225f0*/  IMAD R4, R4, 0x5000, R6 ;  /* 0x0000500004047824 */ /* 0x004fc800078e0206 */
[----:B------:R-:W-:-:S08]  /*22600*/  VIADD R4, R4, 0xa400 ;  /* 0x0000a40004047836 */ /* 0x000fd00000000000 */
.L_x_695:
        /* <DEDUP_REMOVED lines=10> */
.L_x_683:
[----:B------:R-:W-:Y:S05]  /*226b0*/  BSYNC B1 ;  /* 0x0000000000017941 */ /* 0x000fea0003800000 */
.L_x_682:
[----:B------:R-:W0:Y:S04]  /*226c0*/  LDL.LU R9, [R1+0xc] ;  /* 0x00000c0001097983 */ /* 0x000e280000300800 */
[----:B------:R-:W2:Y:S01]  /*226d0*/  LDL.LU R6, [R1+0x18] ;  /* 0x0000180001067983 */ /* 0x000ea20000300800 */
[----:B------:R-:W-:Y:S01]  /*226e0*/  PLOP3.LUT P0, PT, PT, PT, PT, 0x8, 0x0 ;  /* 0x000000000000781c */ /* 0x000fe20003f0e170 */
[----:B0-----:R-:W-:Y:S01]  /*226f0*/  VIADD R4, R9, 0x1 ;  /* 0x0000000109047836 */ /* 0x001fe20000000000 */
[----:B------:R-:W-:-:S04]  /*22700*/  IADD3 R9, R8, -0x2, RZ ;  /* 0xfffffffe08097810 */ /* 0x000fc80007ffe0ff */
[C---:B------:R-:W-:Y:S02]  /*22710*/  ISETP.NE.AND P1, PT, R4.reuse, 0x2, PT ;  /* 0x000000020400780c */ /* 0x040fe40003f25270 */
[----:B------:R-:W-:Y:S02]  /*22720*/  ISETP.GE.AND P2, PT, R9, R2, PT ;  /* 0x000000020900720c */ /* 0x000fe40003f46270 */
[----:B------:R-:W-:Y:S02]  /*22730*/  SEL R5, RZ, 0x1, P1 ;  /* 0x00000001ff057807 */ /* 0x000fe40000800000 */
[----:B------:R-:W-:Y:S02]  /*22740*/  SEL R4, R4, RZ, P1 ;  /* 0x000000ff04047207 */ /* 0x000fe40000800000 */
[----:B--2---:R-:W-:-:S03]  /*22750*/  LOP3.LUT R6, R6, R5, RZ, 0x3c, !PT ;  /* 0x0000000506067212 */ /* 0x004fc600078e3cff */
[----:B------:R0:W-:Y:S04]  /*22760*/  STL [R1+0xc], R4 ;  /* 0x00000c0401007387 */ /* 0x0001e80000100800 */
[----:B------:R0:W-:Y:S01]  /*22770*/  STL [R1+0x18], R6 ;  /* 0x0000180601007387 */ /* 0x0001e20000100800 */
[----:B------:R-:W-:Y:S05]  /*22780*/  @!P2 BRA `(.L_x_676) ;  /* 0x000000080000a947 */ /* 0x000fea0003800000 */
.L_x_710:
[----:B------:R-:W-:Y:S05]  /*22790*/  YIELD ;  /* 0x0000000000007946 */ /* 0x000fea0003800000 */
[----:B------:R-:W-:Y:S04]  /*227a0*/  BSSY B1, `(.L_x_696) ;  /* 0x0000072000017945 */ /* 0x000fe80003800000 */
[----:B-1----:R-:W-:Y:S05]  /*227b0*/  @!P6 BRA `(.L_x_697) ;  /* 0x0000000400c0e947 */ /* 0x002fea0003800000 */
[----:B------:R-:W2:Y:S04]  /*227c0*/  LDL R7, [R1+0x4] ;  /* 0x0000040001077983 */ /* 0x000ea80000100800 */
[----:B0-----:R-:W2:Y:S04]  /*227d0*/  LDL R6, [R1+0xc] ;  /* 0x00000c0001067983 */ /* 0x001ea80000100800 */
[----:B------:R-:W3:Y:S01]  /*227e0*/  LDL R5, [R1+0x18] ;  /* 0x0000180001057983 */ /* 0x000ee20000100800 */
[----:B------:R-:W0:Y:S01]  /*227f0*/  S2R R4, SR_TID.X ;  /* 0x0000000000047919 */ /* 0x000e220000002100 */
[----:B------:R-:W-:Y:S01]  /*22800*/  BSSY B2, `(.L_x_698) ;  /* 0x0000007000027945 */ /* 0x000fe20003800000 */
[----:B0-----:R-:W-:-:S04]  /*22810*/  LOP3.LUT R4, R4, 0x7f, RZ, 0xc0, !PT ;  /* 0x0000007f04047812 */ /* 0x001fc800078ec0ff */
[----:B------:R-:W-:Y:S01]  /*22820*/  ISETP.NE.AND P2, PT, R4, RZ, PT ;  /* 0x000000ff0400720c */ /* 0x000fe20003f45270 */
[----:B--2---:R-:W-:Y:S01]  /*22830*/  IMAD R8, R6, 0x8, R7 ;  /* 0x0000000806087824 */ /* 0x004fe200078e0207 */
[----:B---3--:R-:W-:-:S04]  /*22840*/  SHF.L.U32 R7, R5, 0x1f, RZ ;  /* 0x0000001f05077819 */ /* 0x008fc800000006ff */
[----:B------:R-:W0:Y:S02]  /*22850*/  SYNCS.PHASECHK.TRANS64.TRYWAIT P1, [R8+URZ+0x298a0], R7 ;  /* 0x0298a007080075a7 */ /* 0x000e24000802017f */
[----:B0-----:R-:W-:Y:S05]  /*22860*/  @!P1 BRA `(.L_x_699) ;  /* 0x0000006400ec9947 */ /* 0x001fea0003800000 */
.L_x_873:
[----:B------:R-:W-:Y:S05]  /*22870*/  BSYNC B2 ;  /* 0x0000000000027941 */ /* 0x000fea0003800000 */
.L_x_698:
        /* <DEDUP_REMOVED lines=9> */
.L_x_701:
[----:B------:R-:W-:Y:S05]  /*22910*/  BSYNC B2 ;  /* 0x0000000000027941 */ /* 0x000fea0003800000 */
.L_x_700:
[----:B------:R-:W2:Y:S04]  /*22920*/  LDL R5, [R1+0x4] ;  /* 0x0000040001057983 */ /* 0x000ea80000100800 */
[----:B------:R-:W2:Y:S01]  /*22930*/  LDL R4, [R1+0xc] ;  /* 0x00000c0001047983 */ /* 0x000ea20000100800 */
[----:B------:R-:W-:Y:S01]  /*22940*/  IMAD.MOV.U32 R11, RZ, RZ, RZ ;  /* 0x000000ffff0b7224 */ /* 0x000fe200078e00ff */
[----:B------:R-:W-:Y:S01]  /*22950*/  UIADD3 UR4, UP0, UR40, 0x570, URZ ;  /* 0x0000057028047890 */ /* 0x000fe2000ff1e03f */
[----:B------:R-:W-:Y:S01]  /*22960*/  PLOP3.LUT P1, PT, PT, PT, PT, 0x80, 0x0 ;  /* 0x000000000000781c */ /* 0x000fe20003f2f070 */
[----:B------:R-:W-:Y:S01]  /*22970*/  UMOV UR6, 0x0 ;  /* 0x0000000000067882 */ /* 0x000fe20000000000 */
[----:B------:R-:W-:Y:S01]  /*22980*/  UMOV UR7, 0x12f00000 ;  /* 0x12f0000000077882 */ /* 0x000fe20000000000 */
[----:B------:R-:W-:Y:S01]  /*22990*/  R2UR UR10, R11 ;  /* 0x000000000b0a72ca */ /* 0x000fe200000e0000 */
[----:B------:R-:W-:Y:S01]  /*229a0*/  UIADD3.X UR5, URZ, UR41, URZ, UP0, !UPT ;  /* 0x000000293f057290 */ /* 0x000fe200087fe43f */
[----:B--2---:R-:W-:Y:S01]  /*229b0*/  IMAD R6, R4, 0x7800, R5 ;  /* 0x0000780004067824 */ /* 0x004fe200078e0205 */
[----:B------:R-:W-:Y:S01]  /*229c0*/  IADD3 R4, R8, 0x29890, RZ ;  /* 0x0002989008047810 */ /* 0x000fe20007ffe0ff */
[----:B------:R-:W-:-:S02]  /*229d0*/  IMAD R5, R9, 0xa0, R3 ;  /* 0x000000a009057824 */ /* 0x000fc400078e0203 */
[----:B------:R-:W-:-:S09]  /*229e0*/  VIADD R10, R6, 0x1a400 ;  /* 0x0001a400060a7836 */ /* 0x000fd20000000000 */
.L_x_702:
        /* <DEDUP_REMOVED lines=15> */
.L_x_703:
        /* <DEDUP_REMOVED lines=15> */
.L_x_704:
        /* <DEDUP_REMOVED lines=13> */
.L_x_874:
[----:B------:R-:W-:Y:S05]  /*22ca0*/  BSYNC B2 ;  /* 0x0000000000027941 */ /* 0x000fea0003800000 */
.L_x_705:
[----:B------:R-:W-:Y:S01]  /*22cb0*/  BSSY B2, `(.L_x_707) ;  /* 0x000000b000027945 */ /* 0x000fe20003800000 */
[----:B------:R-:W-:Y:S01]  /*22cc0*/  MOV R6, 0x0 ;  /* 0x0000000000067802 */ /* 0x000fe20000000f00 */
[----:B01----:R-:W-:Y:S02]  /*22cd0*/  IMAD.MOV.U32 R7, RZ, RZ, 0x12f00000 ;  /* 0x12f00000ff077424 */ /* 0x003fe400078e00ff */
[----:B------:R-:W-:Y:S05]  /*22ce0*/  @P2 BRA `(.L_x_708) ;  /* 0x00000000001c2947 */ /* 0x000fea0003800000 */
[----:B------:R-:W0:Y:S02]  /*22cf0*/  S2R R4, SR_TID.X ;  /* 0x0000000000047919 */ /* 0x000e240000002100 */
[----:B0-----:R-:W-:Y:S01]  /*22d00*/  LOP3.LUT R10, R4, 0x1f, RZ, 0xc0, !PT ;  /* 0x0000001f040a7812 */ /* 0x001fe200078ec0ff */
[----:B------:R-:W-:-:S03]  /*22d10*/  IMAD.MOV.U32 R4, RZ, RZ, 0x5000 ;  /* 0x00005000ff047424 */ /* 0x000fc600078e00ff */
[----:B------:R-:W-:Y:S01]  /*22d20*/  ISETP.NE.AND P1, PT, R10, RZ, PT ;  /* 0x000000ff0a00720c */ /* 0x000fe20003f25270 */
[----:B------:R0:W-:-:S12]  /*22d30*/  SYNCS.ARRIVE.TRANS64 RZ, [R8+URZ+0x298b0], R4 ;  /* 0x0298b00408ff79a7 */ /* 0x0001d8000800003f */
[----:B0-----:R-:W-:Y:S05]  /*22d40*/  @!P1 BRA `(.L_x_708) ;  /* 0x0000000000049947 */ /* 0x001fea0003800000 */
[----:B------:R-:W-:Y:S01]  /*22d50*/  BPT.TRAP 0x1 ;  /* 0x000000040000795c */ /* 0x000fe20000300000 */
.L_x_708:
[----:B------:R-:W-:Y:S05]  /*22d60*/  BSYNC B2 ;  /* 0x0000000000027941 */ /* 0x000fea0003800000 */
.L_x_707:
[----:B------:R-:W2:Y:S04]  /*22d70*/  LDL R10, [R1+0x4] ;  /* 0x00000400010a7983 */ /* 0x000ea80000100800 */
[----:B------:R-:W2:Y:S01]  /*22d80*/  LDL R4, [R1+0xc] ;  /* 0x00000c0001047983 */ /* 0x000ea20000100800 */
[----:B------:R-:W-:Y:S01]  /*22d90*/  R2UR UR10, R11 ;  /* 0x000000000b0a72ca */ /* 0x000fe200000e0000 */
[----:B------:R-:W-:Y:S01]  /*22da0*/  UIADD3 UR4, UP0, UR40, 0x670, URZ ;  /* 0x0000067028047890 */ /* 0x000fe2000ff1e03f */
[----:B------:R-:W-:Y:S01]  /*22db0*/  R2UR UR6, R6 ;  /* 0x00000000060672ca */ /* 0x000fe200000e0000 */
[----:B------:R-:W-:Y:S01]  /*22dc0*/  VIADD R8, R8, 0x298b0 ;  /* 0x000298b008087836 */ /* 0x000fe20000000000 */
[----:B------:R-:W-:Y:S01]  /*22dd0*/  R2UR UR7, R7 ;  /* 0x00000000070772ca */ /* 0x000fe200000e0000 */
[----:B------:R-:W-:Y:S01]  /*22de0*/  UIADD3.X UR5, URZ, UR41, URZ, UP0, !UPT ;  /* 0x000000293f057290 */ /* 0x000fe200087fe43f */
[----:B------:R-:W-:Y:S01]  /*22df0*/  PLOP3.LUT P1, PT, PT, PT, PT, 0x80, 0x0 ;  /* 0x000000000000781c */ /* 0x000fe20003f2f070 */
[----:B--2---:R-:W-:-:S05]  /*22e00*/  IMAD R4, R4, 0x5000, R10 ;  /* 0x0000500004047824 */ /* 0x004fca00078e020a */
[----:B------:R-:W-:-:S07]  /*22e10*/  IADD3 R4, R4, 0xa400, RZ ;  /* 0x0000a40004047810 */ /* 0x000fce0007ffe0ff */
.L_x_709:
        /* <DEDUP_REMOVED lines=10> */
.L_x_697:
[----:B------:R-:W-:Y:S05]  /*22ec0*/  BSYNC B1 ;  /* 0x0000000000017941 */ /* 0x000fea0003800000 */
.L_x_696:
[----:B------:R-:W2:Y:S04]  /*22ed0*/  LDL.LU R7, [R1+0xc] ;  /* 0x00000c0001077983 */ /* 0x000ea80000300800 */
[----:B0-----:R-:W3:Y:S01]  /*22ee0*/  LDL.LU R6, [R1+0x18] ;  /* 0x0000180001067983 */ /* 0x001ee20000300800 */
[C---:B------:R-:W-:Y:S01]  /*22ef0*/  ISETP.GT.AND P2, PT, R9.reuse, R2, PT ;  /* 0x000000020900720c */ /* 0x040fe20003f44270 */
[----:B------:R-:W-:Y:S02]  /*22f00*/  VIADD R9, R9, 0xffffffff ;  /* 0xffffffff09097836 */ /* 0x000fe40000000000 */
[----:B--2---:R-:W-:-:S05]  /*22f10*/  VIADD R4, R7, 0x1 ;  /* 0x0000000107047836 */ /* 0x004fca0000000000 */
[----:B------:R-:W-:-:S04]  /*22f20*/  ISETP.NE.AND P1, PT, R4, 0x2, PT ;  /* 0x000000020400780c */ /* 0x000fc80003f25270 */
[----:B------:R-:W-:Y:S02]  /*22f30*/  SEL R5, RZ, 0x1, P1 ;  /* 0x00000001ff057807 */ /* 0x000fe40000800000 */
[----:B------:R-:W-:Y:S02]  /*22f40*/  SEL R4, R4, RZ, P1 ;  /* 0x000000ff04047207 */ /* 0x000fe40000800000 */
[----:B---3--:R-:W-:-:S05]  /*22f50*/  LOP3.LUT R6, R6, R5, RZ, 0x3c, !PT ;  /* 0x0000000506067212 */ /* 0x008fca00078e3cff */
[----:B------:R1:W-:Y:S04]  /*22f60*/  STL [R1+0x18], R6 ;  /* 0x0000180601007387 */ /* 0x0003e80000100800 */
[----:B------:R1:W-:Y:S01]  /*22f70*/  STL [R1+0xc], R4 ;  /* 0x00000c0401007387 */ /* 0x0003e20000100800 */
[----:B------:R-:W-:Y:S05]  /*22f80*/  @P2 BRA `(.L_x_710) ;  /* 0xfffffff800002947 */ /* 0x000fea000383ffff */
.L_x_676:
[----:B------:R-:W-:Y:S05]  /*22f90*/  BSYNC B0 ;  /* 0x0000000000007941 */ /* 0x000fea0003800000 */
.L_x_675:
[----:B01----:R-:W2:Y:S01]  /*22fa0*/  LDL R4, [R1+0x44] ;  /* 0x0000440001047983 */ /* 0x003ea20000100800 */
[----:B------:R-:W-:Y:S05]  /*22fb0*/  @!P0 WARPSYNC.ALL ;  /* 0x0000000000008948 */ /* 0x000fea0003800000 */
[----:B------:R-:W-:Y:S01]  /*22fc0*/  @!P0 BAR.SYNC.DEFER_BLOCKING 0xc, 0x180 ;  /* 0x0306000000008b1d */ /* 0x000fe20000010000 */
[----:B--2---:R-:W-:-:S13]  /*22fd0*/  ISETP.GT.AND P0, PT, R4, RZ, PT ;  /* 0x000000ff0400720c */ /* 0x004fda0003f04270 */
[----:B------:R-:W-:Y:S05]  /*22fe0*/  @P0 BRA `(.L_x_711) ;  /* 0x0000000000440947 */ /* 0x000fea0003800000 */
[----:B------:R-:W0:Y:S02]  /*22ff0*/  S2R R4, SR_TID.X ;  /* 0x0000000000047919 */ /* 0x000e240000002100 */
[----:B0-----:R-:W-:-:S04]  /*23000*/  LOP3.LUT R4, R4, 0x7f, RZ, 0xc0, !PT ;  /* 0x0000007f04047812 */ /* 0x001fc800078ec0ff */
[----:B------:R-:W-:-:S13]  /*23010*/  ISETP.NE.AND P0, PT, R4, RZ, PT ;  /* 0x000000ff0400720c */ /* 0x000fda0003f05270 */
[----:B------:R-:W-:Y:S05]  /*23020*/  @P0 BRA `(.L_x_712) ;  /* 0x0000003000f00947 */ /* 0x000fea0003800000 */
[----:B------:R-:W0:Y:S01]  /*23030*/  S2R R2, SR_LANEID ;  /* 0x0000000000027919 */ /* 0x000e220000000000 */
[----:B------:R-:W-:Y:S01]  /*23040*/  VOTEU.ANY UR4, UPT, PT ;  /* 0x0000000000047886 */ /* 0x000fe200038e0100 */
[----:B------:R-:W1:Y:S01]  /*23050*/  LDC.64 R4, c[0x0][0xc60] ;  /* 0x00031800ff047b82 */ /* 0x000e620000000a00 */
[----:B------:R-:W0:Y:S02]  /*23060*/  FLO.U32 R0, UR4 ;  /* 0x0000000400007d00 */ /* 0x000e2400080e0000 */
[----:B0-----:R-:W-:-:S06]  /*23070*/  ISETP.EQ.U32.AND P0, PT, R0, R2, PT ;  /* 0x000000020000720c */ /* 0x001fcc0003f02070 */
[----:B------:R-:W1:Y:S07]  /*23080*/  POPC R2, UR4 ;  /* 0x0000000400027d09 */ /* 0x000e6e0008000000 */
[----:B-1----:R-:W2:Y:S04]  /*23090*/  @P0 ATOMG.E.ADD.STRONG.GPU PT, R2, desc[UR54][R4.64], R2 ;  /* 0x00000002040209a8 */ /* 0x002ea800081ee1f6 */
[----:B--2---:R0:W1:Y:S02]  /*230a0*/  SHFL.IDX PT, R2, R2, R0, 0x1f ;  /* 0x00001f0002027589 */ /* 0x00406400000e0000 */
[----:B0-----:R-:W0:Y:S02]  /*230b0*/  S2R R0, SR_LTMASK ;  /* 0x0000000000007919 */ /* 0x001e240000003900 */
[----:B0-----:R-:W-:-:S06]  /*230c0*/  LOP3.LUT R0, R0, UR4, RZ, 0xc0, !PT ;  /* 0x0000000400007c12 */ /* 0x001fcc000f8ec0ff */
[----:B------:R-:W1:Y:S02]  /*230d0*/  POPC R0, R0 ;  /* 0x0000000000007309 */ /* 0x000e640000000000 */
[----:B-1----:R-:W-:Y:S01]  /*230e0*/  IADD3 R16, R2, UR38, R0 ;  /* 0x0000002602107c10 */ /* 0x002fe2000fffe000 */
[----:B------:R-:W-:Y:S06]  /*230f0*/  BRA `(.L_x_712) ;  /* 0x0000003000bc7947 */ /* 0x000fec0003800000 */
.L_x_711:
[----:B------:R-:W2:Y:S01]  /*23100*/  LDL R0, [R1+0x4] ;  /* 0x0000040001007983 */ /* 0x000ea20000100800 */
[----:B------:R-:W-:Y:S01]  /*23110*/  BSSY B6, `(.L_x_713) ;  /* 0x0000014000067945 */ /* 0x000fe20003800000 */
[----:B--2---:R-:W-:-:S05]  /*23120*/  VIADD R0, R0, 0x1a400 ;  /* 0x0001a40000007836 */ /* 0x004fca0000000000 */
[----:B------:R-:W-:-:S13]  /*23130*/  LOP3.LUT P0, RZ, R0, 0x1bf, RZ, 0xc0, !PT ;  /* 0x000001bf00ff7812 */ /* 0x000fda000780c0ff */
[----:B------:R-:W-:Y:S05]  /*23140*/  @!P0 BRA `(.L_x_714) ;  /* 0x0000000000408947 */ /* 0x000fea0003800000 */
[----:B------:R-:W-:Y:S01]  /*23150*/  MOV R2, 0x0 ;  /* 0x0000000000027802 */ /* 0x000fe20000000f00 */
[----:B------:R-:W-:Y:S01]  /*23160*/  ULDC.64 UR6, c[0x4][0xa0] ;  /* 0x0100280000067ab9 */ /* 0x000fe20000000a00 */
[----:B------:R-:W-:Y:S01]  /*23170*/  ULDC.64 UR8, c[0x4][0xa8] ;  /* 0x01002a0000087ab9 */ /* 0x000fe20000000a00 */
[----:B------:R-:W-:Y:S01]  /*23180*/  ULDC.64 UR4, c[0x4][0x8] ;  /* 0x0100020000047ab9 */ /* 0x000fe20000000a00 */
[----:B------:R-:W-:Y:S01]  /*23190*/  MOV R4, UR6 ;  /* 0x0000000600047c02 */ /* 0x000fe20008000f00 */
[----:B------:R-:W-:Y:S01]  /*231a0*/  IMAD.U32 R5, RZ, RZ, UR7 ;  /* 0x00000007ff057e24 */ /* 0x000fe2000f8e00ff */
[----:B------:R-:W0:Y:S01]  /*231b0*/  LDC.64 R2, c[0x4][R2] ;  /* 0x0100000002027b82 */ /* 0x000e220000000a00 */
[----:B------:R-:W-:Y:S01]  /*231c0*/  IMAD.U32 R6, RZ, RZ, UR8 ;  /* 0x00000008ff067e24 */ /* 0x000fe2000f8e00ff */
[----:B------:R-:W-:Y:S01]  /*231d0*/  MOV R10, UR4 ;  /* 0x00000004000a7c02 */ /* 0x000fe20008000f00 */
[----:B------:R-:W-:Y:S01]  /*231e0*/  IMAD.U32 R7, RZ, RZ, UR9 ;  /* 0x00000009ff077e24 */ /* 0x000fe2000f8e00ff */
[----:B------:R-:W-:Y:S01]  /*231f0*/  MOV R13, RZ ;  /* 0x000000ff000d7202 */ /* 0x000fe20000000f00 */
[----:B------:R-:W-:-:S02]  /*23200*/  IMAD.U32 R11, RZ, RZ, UR5 ;  /* 0x00000005ff0b7e24 */ /* 0x000fc4000f8e00ff */
[----:B------:R-:W-:Y:S02]  /*23210*/  IMAD.MOV.U32 R8, RZ, RZ, 0x70 ;  /* 0x00000070ff087424 */ /* 0x000fe400078e00ff */
[----:B------:R-:W-:-:S07]  /*23220*/  IMAD.MOV.U32 R12, RZ, RZ, 0x1 ;  /* 0x00000001ff0c7424 */ /* 0x000fce00078e00ff */
[----:B------:R-:W-:-:S07]  /*23230*/  LEPC R20, `(.L_x_714) ;  /* 0x000000001014794e */ /* 0x000fce0000000000 */
[----:B0-----:R-:W-:Y:S05]  /*23240*/  CALL.ABS.NOINC R2 ;  /* 0x0000000002007343 */ /* 0x001fea0003c00000 */
.L_x_714:
[----:B------:R-:W-:Y:S05]  /*23250*/  BSYNC B6 ;  /* 0x0000000000067941 */ /* 0x000fea0003800000 */
.L_x_713:
[----:B------:R-:W2:Y:S04]  /*23260*/  LDL R0, [R1+0x4] ;  /* 0x0000040001007983 */ /* 0x000ea80000100800 */
[----:B------:R-:W3:Y:S01]  /*23270*/  LDL.LU R2, [R1+0x10] ;  /* 0x0000100001027983 */ /* 0x000ee20000300800 */
[----:B------:R-:W-:Y:S01]  /*23280*/  BSSY B6, `(.L_x_715) ;  /* 0x0000017000067945 */ /* 0x000fe20003800000 */
[----:B--2---:R-:W-:Y:S01]  /*23290*/  VIADD R0, R0, 0xa400 ;  /* 0x0000a40000007836 */ /* 0x004fe20000000000 */
[----:B---3--:R-:W-:-:S04]  /*232a0*/  LOP3.LUT R2, R2, 0xfffffffe, RZ, 0xc0, !PT ;  /* 0xfffffffe02027812 */ /* 0x008fc800078ec0ff */
[----:B------:R-:W-:-:S13]  /*232b0*/  LOP3.LUT P0, RZ, R0, 0x3ff, RZ, 0xc0, !PT ;  /* 0x000003ff00ff7812 */ /* 0x000fda000780c0ff */
[----:B------:R-:W-:-:S05]  /*232c0*/  @P0 LOP3.LUT R2, R2, 0x1, RZ, 0xfc, !PT ;  /* 0x0000000102020812 */ /* 0x000fca00078efcff */
[----:B------:R0:W-:Y:S01]  /*232d0*/  STL [R1+0x10], R2 ;  /* 0x0000100201007387 */ /* 0x0001e20000100800 */
[----:B------:R-:W-:Y:S05]  /*232e0*/  @!P0 BRA `(.L_x_716) ;  /* 0x0000000000408947 */ /* 0x000fea0003800000 */
[----:B0-----:R-:W-:Y:S01]  /*232f0*/  MOV R2, 0x0 ;  /* 0x0000000000027802 */ /* 0x001fe20000000f00 */
[----:B------:R-:W-:Y:S01]  /*23300*/  ULDC.64 UR6, c[0x4][0xa0] ;  /* 0x0100280000067ab9 */ /* 0x000fe20000000a00 */
[----:B------:R-:W-:Y:S01]  /*23310*/  ULDC.64 UR8, c[0x4][0xa8] ;  /* 0x01002a0000087ab9 */ /* 0x000fe20000000a00 */
[----:B------:R-:W-:Y:S01]  /*23320*/  ULDC.64 UR4, c[0x4][0x10] ;  /* 0x0100040000047ab9 */ /* 0x000fe20000000a00 */
[----:B------:R-:W-:Y:S01]  /*23330*/  IMAD.U32 R4, RZ, RZ, UR6 ;  /* 0x00000006ff047e24 */ /* 0x000fe2000f8e00ff */
[----:B------:R-:W-:Y:S01]  /*23340*/  MOV R6, UR8 ;  /* 0x0000000800067c02 */ /* 0x000fe20008000f00 */
[----:B------:R-:W0:Y:S01]  /*23350*/  LDC.64 R2, c[0x4][R2] ;  /* 0x0100000002027b82 */ /* 0x000e220000000a00 */
[----:B------:R-:W-:Y:S01]  /*23360*/  IMAD.U32 R5, RZ, RZ, UR7 ;  /* 0x00000007ff057e24 */ /* 0x000fe2000f8e00ff */
[----:B------:R-:W-:Y:S01]  /*23370*/  MOV R8, 0x70 ;  /* 0x0000007000087802 */ /* 0x000fe20000000f00 */
[----:B------:R-:W-:Y:S02]  /*23380*/  IMAD.U32 R7, RZ, RZ, UR9 ;  /* 0x00000009ff077e24 */ /* 0x000fe4000f8e00ff */
[----:B------:R-:W-:-:S02]  /*23390*/  IMAD.U32 R10, RZ, RZ, UR4 ;  /* 0x00000004ff0a7e24 */ /* 0x000fc4000f8e00ff */
[----:B------:R-:W-:Y:S02]  /*233a0*/  IMAD.U32 R11, RZ, RZ, UR5 ;  /* 0x00000005ff0b7e24 */ /* 0x000fe4000f8e00ff */
[----:B------:R-:W-:Y:S02]  /*233b0*/  IMAD.MOV.U32 R12, RZ, RZ, 0x1 ;  /* 0x00000001ff0c7424 */ /* 0x000fe400078e00ff */
[----:B------:R-:W-:-:S07]  /*233c0*/  IMAD.MOV.U32 R13, RZ, RZ, RZ ;  /* 0x000000ffff0d7224 */ /* 0x000fce00078e00ff */
[----:B------:R-:W-:-:S07]  /*233d0*/  LEPC R20, `(.L_x_716) ;  /* 0x000000001014794e */ /* 0x000fce0000000000 */
[----:B0-----:R-:W-:Y:S05]  /*233e0*/  CALL.ABS.NOINC R2 ;  /* 0x0000000002007343 */ /* 0x001fea0003c00000 */
.L_x_716:
[----:B------:R-:W-:Y:S05]  /*233f0*/  BSYNC B6 ;  /* 0x0000000000067941 */ /* 0x000fea0003800000 */
.L_x_715:
[----:B0-----:R-:W2:Y:S01]  /*23400*/  LDL R2, [R1+0x4] ;  /* 0x0000040001027983 */ /* 0x001ea20000100800 */
        /* <DEDUP_REMOVED lines=20> */
.L_x_718:
[----:B------:R-:W-:Y:S05]  /*23550*/  BSYNC B6 ;  /* 0x0000000000067941 */ /* 0x000fea0003800000 */
.L_x_717:
[----:B------:R-:W2:Y:S01]  /*23560*/  LDL R2, [R1+0x10] ;  /* 0x0000100001027983 */ /* 0x000ea20000100800 */
[----:B------:R-:W-:Y:S01]  /*23570*/  BSSY B6, `(.L_x_719) ;  /* 0x0000013000067945 */ /* 0x000fe20003800000 */
[----:B--2---:R-:W-:-:S13]  /*23580*/  LOP3.LUT P6, RZ, R2, 0x1, RZ, 0xc0, !PT ;  /* 0x0000000102ff7812 */ /* 0x004fda00078cc0ff */
[----:B------:R-:W-:Y:S05]  /*23590*/  @!P6 BRA `(.L_x_720) ;  /* 0x000000000040e947 */ /* 0x000fea0003800000 */
[----:B------:R-:W-:Y:S01]  /*235a0*/  MOV R2, 0x0 ;  /* 0x0000000000027802 */ /* 0x000fe20000000f00 */
        /* <DEDUP_REMOVED lines=15> */
.L_x_720:
[----:B------:R-:W-:Y:S05]  /*236a0*/  BSYNC B6 ;  /* 0x0000000000067941 */ /* 0x000fea0003800000 */
.L_x_719:
[----:B------:R-:W2:Y:S01]  /*236b0*/  LDL.LU R2, [R1] ;  /* 0x0000000001027983 */ /* 0x000ea20000300800 */
[----:B------:R-:W-:-:S03]  /*236c0*/  ULDC.64 UR4, c[0x0][0x9f8] ;  /* 0x00027e0000047ab9 */ /* 0x000fc60000000a00 */
[----:B------:R-:W3:Y:S04]  /*236d0*/  LDL.LU R0, [R1+0x20] ;  /* 0x0000200001007983 */ /* 0x000ee80000300800 */
[----:B------:R-:W4:Y:S01]  /*236e0*/  LDL R8, [R1+0x1c] ;  /* 0x00001c0001087983 */ /* 0x000f220000100800 */
[----:B------:R-:W-:-:S04]  /*236f0*/  ISETP.NE.U32.AND P0, PT, RZ, UR4, PT ;  /* 0x00000004ff007c0c */ /* 0x000fc8000bf05070 */
[----:B------:R-:W-:-:S13]  /*23700*/  ISETP.NE.AND.EX P0, PT, RZ, UR5, PT, P0 ;  /* 0x00000005ff007c0c */ /* 0x000fda000bf05300 */
[----:B--2---:R-:W-:-:S04]  /*23710*/  @P0 IADD3 R2, P1, R2, UR4, RZ ;  /* 0x0000000402020c10 */ /* 0x004fc8000ff3e0ff */
[----:B---3--:R-:W-:Y:S01]  /*23720*/  @P0 IADD3.X R3, R0, UR5, RZ, P1, !PT ;  /* 0x0000000500030c10 */ /* 0x008fe20008ffe4ff */
[----:B------:R-:W-:-:S04]  /*23730*/  ULDC.64 UR4, c[0x0][0xa08] ;  /* 0x0002820000047ab9 */ /* 0x000fc80000000a00 */
[----:B----4-:R0:W2:Y:S02]  /*23740*/  @P0 LDG.E R8, desc[UR54][R2.64] ;  /* 0x0000003602080981 */ /* 0x0100a4000c1e1900 */
[----:B0-----:R-:W0:Y:S01]  /*23750*/  LDC.64 R2, c[0x0][0x418] ;  /* 0x00010600ff027b82 */ /* 0x001e220000000a00 */
[----:B--2---:R-:W-:Y:S01]  /*23760*/  SHF.R.S32.HI R9, RZ, 0x1f, R8 ;  /* 0x0000001fff097819 */ /* 0x004fe20000011408 */
[----:B------:R1:W-:Y:S01]  /*23770*/  @P0 STL [R1+0x1c], R8 ;  /* 0x00001c0801000387 */ /* 0x0003e20000100800 */
[----:B0-----:R-:W-:Y:S01]  /*23780*/  LOP3.LUT P0, RZ, R2, UR4, RZ, 0xfc, !PT ;  /* 0x0000000402ff7c12 */ /* 0x001fe2000f80fcff */
[----:B------:R-:W-:Y:S02]  /*23790*/  UMOV UR4, 0xffffffff ;  /* 0xffffffff00047882 */ /* 0x000fe40000000000 */
[----:B------:R1:W-:Y:S01]  /*237a0*/  STL [R1+0x20], R9 ;  /* 0x0000200901007387 */ /* 0x0003e20000100800 */
[----:B------:R-:W-:-:S04]  /*237b0*/  LOP3.LUT P0, RZ, R3, UR5, RZ, 0xfc, P0 ;  /* 0x0000000503ff7c12 */ /* 0x000fc8000800fcff */
[----:B------:R-:W-:Y:S01]  /*237c0*/  SEL R0, R8, RZ, !P0 ;  /* 0x000000ff08007207 */ /* 0x000fe20004000000 */
[----:B------:R-:W-:Y:S08]  /*237d0*/  BRA.DIV UR4, `(.L_x_721) ;  /* 0x0000005a04387947 */ /* 0x000ff0000b800000 */
[----:B------:R-:W0:Y:S02]  /*237e0*/  S2R R4, SR_TID.X ;  /* 0x0000000000047919 */ /* 0x000e240000002100 */
[----:B0-----:R-:W-:-:S04]  /*237f0*/  SHF.R.U32.HI R4, RZ, 0x5, R4 ;  /* 0x00000005ff047819 */ /* 0x001fc80000011604 */
[----:B------:R-:W-:-:S05]  /*23800*/  LOP3.LUT R4, R4, 0x3, RZ, 0xc0, !PT ;  /* 0x0000000304047812 */ /* 0x000fca00078ec0ff */
[----:B------:R0:W2:Y:S02]  /*23810*/  SHFL.IDX PT, R14, R4, RZ, 0x1f ;  /* 0x00001fff040e7589 */ /* 0x0000a400000e0000 */
.L_x_877:
[----:B0-----:R-:W3:Y:S01]  /*23820*/  LDL.LU R4, [R1+0x10] ;  /* 0x0000100001047983 */ /* 0x001ee20000300800 */
[----:B------:R-:W-:Y:S02]  /*23830*/  PLOP3.LUT P1, PT, PT, PT, PT, 0x8, 0x0 ;  /* 0x000000000000781c */ /* 0x000fe40003f2e170 */
[----:B--2---:R-:W-:Y:S01]  /*23840*/  ISETP.NE.AND P0, PT, R14, RZ, PT ;  /* 0x000000ff0e00720c */ /* 0x004fe20003f05270 */
[----:B------:R0:W-:Y:S01]  /*23850*/  STL [R1], R0 ;  /* 0x0000000001007387 */ /* 0x0001e20000100800 */
[----:B---3--:R-:W-:-:S09]  /*23860*/  LOP3.LUT R4, R4, 0xfffffffe, RZ, 0xc0, !PT ;  /* 0xfffffffe04047812 */ /* 0x008fd200078ec0ff */
[----:B------:R-:W-:-:S05]  /*23870*/  @P1 LOP3.LUT R4, R4, 0x1, RZ, 0xfc, !PT ;  /* 0x0000000104041812 */ /* 0x000fca00078efcff */
[----:B------:R0:W-:Y:S01]  /*23880*/  STL [R1+0x10], R4 ;  /* 0x0000100401007387 */ /* 0x0001e20000100800 */
[----:B------:R-:W-:Y:S05]  /*23890*/  @P0 BRA `(.L_x_722) ;  /* 0x0000000400b00947 */ /* 0x000fea0003800000 */
[----:B------:R-:W-:-:S03]  /*238a0*/  UMOV UR4, 0xffffffff ;  /* 0xffffffff00047882 */ /* 0x000fc60000000000 */
[----:B------:R-:W-:Y:S05]  /*238b0*/  BRA.DIV UR4, `(.L_x_723) ;  /* 0x0000005a04347947 */ /* 0x000fea000b800000 */
[----:B------:R-:W-:-:S13]  /*238c0*/  ELECT P6, URZ, PT ;  /* 0x00000000003f782f */ /* 0x000fda00038c0000 */
.L_x_880:
[----:B------:R-:W-:Y:S05]  /*238d0*/  @!P6 BRA `(.L_x_722) ;  /* 0x0000000400a0e947 */ /* 0x000fea0003800000 */
[----:B0-----:R-:W2:Y:S01]  /*238e0*/  LDL R0, [R1+0x50] ;  /* 0x0000500001007983 */ /* 0x001ea20000100800 */
[----:B------:R-:W-:-:S04]  /*238f0*/  ISETP.NE.U32.AND P0, PT, R2, RZ, PT ;  /* 0x000000ff0200720c */ /* 0x000fc80003f05070 */
[----:B------:R-:W-:Y:S01]  /*23900*/  ISETP.NE.AND.EX P0, PT, R3, RZ, PT, P0 ;  /* 0x000000ff0300720c */ /* 0x000fe20003f05300 */
[----:B--2---:R-:W-:-:S12]  /*23910*/  VIADD R0, R0, 0xffffffff ;  /* 0xffffffff00007836 */ /* 0x004fd80000000000 */
        /* <DEDUP_REMOVED lines=8> */
[----:B------:R-:W-:-:S03]  /*239a0*/  IMAD R6, R9, UR4, RZ ;  /* 0x0000000409067c24 */ /* 0x000fc6000f8e02ff */
[----:B------:R-:W-:Y:S01]  /*239b0*/  IADD3 R5, -R4, RZ, RZ ;  /* 0x000000ff04057210 */ /* 0x000fe20007ffe1ff */
[----:B------:R-:W-:-:S04]  /*239c0*/  IMAD R6, R8, UR5, R6 ;  /* 0x0000000508067c24 */ /* 0x000fc8000f8e0206 */
[----:B------:R-:W-:Y:S01]  /*239d0*/  IMAD R0, R7, R5, R0 ;  /* 0x0000000507007224 */ /* 0x000fe200078e0200 */
[----:B------:R-:W-:-:S03]  /*239e0*/  SHF.R.S32.HI R5, RZ, 0x1f, R4 ;  /* 0x0000001fff057819 */ /* 0x000fc60000011404 */
[----:B------:R-:W-:-:S04]  /*239f0*/  IMAD.WIDE.U32 R4, R8, UR4, R4 ;  /* 0x0000000408047c25 */ /* 0x000fc8000f8e0004 */
[----:B------:R-:W-:Y:S01]  /*23a00*/  IMAD.IADD R5, R5, 0x1, R6 ;  /* 0x0000000105057824 */ /* 0x000fe200078e0206 */
[----:B------:R-:W-:-:S04]  /*23a10*/  LEA R2, P0, R4, R2, 0x2 ;  /* 0x0000000204027211 */ /* 0x000fc800078010ff */
[----:B------:R-:W-:-:S05]  /*23a20*/  LEA.HI.X R3, R4, R3, R5, 0x2, P0 ;  /* 0x0000000304037211 */ /* 0x000fca00000f1405 */
[----:B------:R-:W2:Y:S04]  /*23a30*/  LDG.E R2, desc[UR54][R2.64] ;  /* 0x0000003602027981 */ /* 0x000ea8000c1e1900 */
[----:B--2---:R0:W-:Y:S02]  /*23a40*/  STL [R1], R2 ;  /* 0x0000000201007387 */ /* 0x0041e40000100800 */
.L_x_724:
[----:B-1----:R-:W2:Y:S04]  /*23a50*/  LDL R9, [R1+0x4] ;  /* 0x0000040001097983 */ /* 0x002ea80000100800 */
[----:B0-----:R-:W2:Y:S04]  /*23a60*/  LDL R2, [R1+0x8] ;  /* 0x0000080001027983 */ /* 0x001ea80000100800 */
[----:B------:R-:W3:Y:S01]  /*23a70*/  LDL R3, [R1+0x14] ;  /* 0x0000140001037983 */ /* 0x000ee20000100800 */
[----:B------:R-:W0:Y:S02]  /*23a80*/  S2R R8, SR_TID.X ;  /* 0x0000000000087919 */ /* 0x000e240000002100 */
[----:B0-----:R-:W-:-:S04]  /*23a90*/  LOP3.LUT R8, R8, 0x7f, RZ, 0xc0, !PT ;  /* 0x0000007f08087812 */ /* 0x001fc800078ec0ff */
[----:B------:R-:W-:Y:S01]  /*23aa0*/  ISETP.NE.AND P1, PT, R8, RZ, PT ;  /* 0x000000ff0800720c */ /* 0x000fe20003f25270 */
[----:B--2---:R-:W-:Y:S01]  /*23ab0*/  IMAD R2, R2, 0x8, R9 ;  /* 0x0000000802027824 */ /* 0x004fe200078e0209 */
[----:B---3--:R-:W-:-:S04]  /*23ac0*/  SHF.L.U32 R3, R3, 0x1f, RZ ;  /* 0x0000001f03037819 */ /* 0x008fc800000006ff */
[----:B------:R-:W0:Y:S02]  /*23ad0*/  SYNCS.PHASECHK.TRANS64.TRYWAIT P0, [R2+URZ+0x29880], R3 ;  /* 0x02988003020075a7 */ /* 0x000e24000800017f */
[----:B0-----:R-:W-:Y:S05]  /*23ae0*/  @!P0 BRA `(.L_x_725) ;  /* 0x0000005400c88947 */ /* 0x001fea0003800000 */
.L_x_881:
        /* <DEDUP_REMOVED lines=8> */
.L_x_726:
[----:B------:R-:W2:Y:S04]  /*23b70*/  LDL R7, [R1+0x4] ;  /* 0x0000040001077983 */ /* 0x000ea80000100800 */
[----:B------:R-:W2:Y:S04]  /*23b80*/  LDL R4, [R1+0x8] ;  /* 0x0000080001047983 */ /* 0x000ea80000100800 */
[----:B------:R-:W3:Y:S04]  /*23b90*/  LDL R6, [R1+0x24] ;  /* 0x0000240001067983 */ /* 0x000ee80000100800 */
[----:B------:R-:W4:Y:S01]  /*23ba0*/  LDL R5, [R1] ;  /* 0x0000000001057983 */ /* 0x000f220000100800 */
[----:B------:R-:W-:Y:S01]  /*23bb0*/  R2UR UR9, R2 ;  /* 0x00000000020972ca */ /* 0x000fe200000e0000 */
[----:B------:R-:W-:Y:S01]  /*23bc0*/  UIADD3 UR4, UP0, UR40, 0x470, URZ ;  /* 0x0000047028047890 */ /* 0x000fe2000ff1e03f */
[----:B------:R-:W-:Y:S01]  /*23bd0*/  R2UR UR12, R18 ;  /* 0x00000000120c72ca */ /* 0x000fe200000e0000 */
[----:B------:R-:W-:Y:S01]  /*23be0*/  UMOV UR6, 0x0 ;  /* 0x0000000000067882 */ /* 0x000fe20000000000 */
[----:B------:R-:W-:Y:S01]  /*23bf0*/  UMOV UR7, 0x14f00000 ;  /* 0x14f0000000077882 */ /* 0x000fe20000000000 */
[----:B------:R-:W-:Y:S01]  /*23c00*/  UIADD3.X UR5, URZ, UR41, URZ, UP0, !UPT ;  /* 0x000000293f057290 */ /* 0x000fe200087fe43f */
[----:B------:R-:W-:-:S07]  /*23c10*/  UMOV UR10, URZ ;  /* 0x0000003f000a7c82 */ /* 0x000fce0008000000 */
[----:B------:R-:W-:Y:S01]  /*23c20*/  UIADD3 UR9, UR9, 0x29870, URZ ;  /* 0x0002987009097890 */ /* 0x000fe2000fffe03f */
[----:B--2---:R-:W-:Y:S02]  /*23c30*/  IMAD R4, R4, 0x5000, R7 ;  /* 0x0000500004047824 */ /* 0x004fe400078e0207 */
[----:B---3--:R-:W-:-:S03]  /*23c40*/  IMAD R0, R0, 0xa0, R6 ;  /* 0x000000a000007824 */ /* 0x008fc600078e0206 */
[----:B------:R-:W-:Y:S02]  /*23c50*/  R2UR UR8, R4 ;  /* 0x00000000040872ca */ /* 0x000fe400000e0000 */
[----:B----4-:R-:W-:Y:S02]  /*23c60*/  R2UR UR13, R5 ;  /* 0x00000000050d72ca */ /* 0x010fe400000e0000 */
[----:B------:R-:W-:-:S09]  /*23c70*/  R2UR UR11, R0 ;  /* 0x00000000000b72ca */ /* 0x000fd200000e0000 */
[----:B------:R-:W-:-:S09]  /*23c80*/  UIADD3 UR8, UR8, 0xa400, URZ ;  /* 0x0000a40008087890 */ /* 0x000fd2000fffe03f */
[----:B------:R1:W-:Y:S01]  /*23c90*/  UTMALDG.4D [UR8], [UR4], desc[UR6] ;  /* 0x00000608040075b4 */ /* 0x0003e20008019000 */
[----:B------:R-:W2:Y:S02]  /*23ca0*/  SYNCS.PHASECHK.TRANS64.TRYWAIT P0, [R2+URZ+0x29840], R3 ;  /* 0x02984003020075a7 */ /* 0x000ea4000800017f */
[----:B-12---:R-:W-:Y:S05]  /*23cb0*/  @!P0 BRA `(.L_x_727) ;  /* 0x0000005400688947 */ /* 0x006fea0003800000 */
.L_x_882:
[----:B------:R-:W-:Y:S05]  /*23cc0*/  @P1 BRA `(.L_x_728) ;  /* 0x00000000001c1947 */ /* 0x000fea0003800000 */
[----:B------:R-:W2:Y:S01]  /*23cd0*/  S2R R4, SR_TID.X ;  /* 0x0000000000047919 */ /* 0x000ea20000002100 */
[----:B01----:R-:W-:-:S04]  /*23ce0*/  MOV R3, 0x7800 ;  /* 0x0000780000037802 */ /* 0x003fc80000000f00 */
[----:B------:R3:W-:Y:S01]  /*23cf0*/  SYNCS.ARRIVE.TRANS64 RZ, [R2+URZ+0x29830], R3 ;  /* 0x0298300302ff79a7 */ /* 0x0007e2000800003f */
[----:B--2---:R-:W-:-:S04]  /*23d00*/  LOP3.LUT R4, R4, 0x1f, RZ, 0xc0, !PT ;  /* 0x0000001f04047812 */ /* 0x004fc800078ec0ff */
[----:B------:R-:W-:-:S13]  /*23d10*/  ISETP.NE.AND P0, PT, R4, RZ, PT ;  /* 0x000000ff0400720c */ /* 0x000fda0003f05270 */
[----:B---3--:R-:W-:Y:S05]  /*23d20*/  @!P0 BRA `(.L_x_728) ;  /* 0x0000000000048947 */ /* 0x008fea0003800000 */
[----:B------:R-:W-:Y:S01]  /*23d30*/  BPT.TRAP 0x1 ;  /* 0x000000040000795c */ /* 0x000fe20000300000 */
.L_x_728:
[----:B------:R-:W2:Y:S04]  /*23d40*/  LDL R6, [R1+0x4] ;  /* 0x0000040001067983 */ /* 0x000ea80000100800 */
[----:B------:R-:W2:Y:S04]  /*23d50*/  LDL R5, [R1+0x8] ;  /* 0x0000080001057983 */ /* 0x000ea80000100800 */
[----:B------:R-:W3:Y:S04]  /*23d60*/  LDL R4, [R1] ;  /* 0x0000000001047983 */ /* 0x000ee80000100800 */
[----:B01----:R-:W4:Y:S01]  /*23d70*/  LDL.LU R3, [R1+0x10] ;  /* 0x0000100001037983 */ /* 0x003f220000300800 */
[----:B------:R-:W-:Y:S01]  /*23d80*/  R2UR UR11, R0 ;  /* 0x00000000000b72ca */ /* 0x000fe200000e0000 */
[----:B------:R-:W-:Y:S01]  /*23d90*/  UIADD3 UR4, UP0, UR40, 0x370, URZ ;  /* 0x0000037028047890 */ /* 0x000fe2000ff1e03f */
[----:B------:R-:W-:Y:S01]  /*23da0*/  R2UR UR9, R2 ;  /* 0x00000000020972ca */ /* 0x000fe200000e0000 */
[----:B------:R-:W-:Y:S01]  /*23db0*/  UMOV UR10, URZ ;  /* 0x0000003f000a7c82 */ /* 0x000fe20008000000 */
[----:B------:R-:W-:Y:S01]  /*23dc0*/  R2UR UR12, R18 ;  /* 0x00000000120c72ca */ /* 0x000fe200000e0000 */
[----:B------:R-:W-:Y:S01]  /*23dd0*/  UIADD3.X UR5, URZ, UR41, URZ, UP0, !UPT ;  /* 0x000000293f057290 */ /* 0x000fe200087fe43f */
[----:B------:R-:W-:Y:S01]  /*23de0*/  PLOP3.LUT P0, PT, PT, PT, PT, 0x80, 0x0 ;  /* 0x000000000000781c */ /* 0x000fe20003f0f070 */
[----:B------:R-:W-:Y:S01]  /*23df0*/  UMOV UR6, 0x0 ;  /* 0x0000000000067882 */ /* 0x000fe20000000000 */
[----:B------:R-:W-:Y:S01]  /*23e00*/  UMOV UR7, 0x14f00000 ;  /* 0x14f0000000077882 */ /* 0x000fe20000000000 */
[----:B------:R-:W-:-:S06]  /*23e10*/  UMOV UR17, 0x40 ;  /* 0x0000004000117882 */ /* 0x000fcc0000000000 */
[----:B------:R-:W-:Y:S01]  /*23e20*/  UIADD3 UR9, UR9, 0x29830, URZ ;  /* 0x0002983009097890 */ /* 0x000fe2000fffe03f */
[----:B--2---:R-:W-:Y:S01]  /*23e30*/  IMAD R0, R5, 0x7800, R6 ;  /* 0x0000780005007824 */ /* 0x004fe200078e0206 */
[----:B---3--:R-:W-:-:S04]  /*23e40*/  R2UR UR13, R4 ;  /* 0x00000000040d72ca */ /* 0x008fc800000e0000 */
[----:B------:R-:W-:Y:S02]  /*23e50*/  R2UR UR8, R0 ;  /* 0x00000000000872ca */ /* 0x000fe400000e0000 */
[----:B----4-:R-:W-:-:S04]  /*23e60*/  LOP3.LUT R3, R3, 0xfffffffe, RZ, 0xc0, !PT ;  /* 0xfffffffe03037812 */ /* 0x010fc800078ec0ff */
[----:B------:R-:W-:-:S05]  /*23e70*/  @P0 LOP3.LUT R3, R3, 0x1, RZ, 0xfc, !PT ;  /* 0x0000000103030812 */ /* 0x000fca00078efcff */
[----:B------:R2:W-:Y:S02]  /*23e80*/  STL [R1+0x10], R3 ;  /* 0x0000100301007387 */ /* 0x0005e40000100800 */
[----:B------:R-:W-:Y:S02]  /*23e90*/  UIADD3 UR14, UR8, 0x1a400, URZ ;  /* 0x0001a400080e7890 */ /* 0x000fe4000fffe03f */
[----:B------:R-:W-:Y:S02]  /*23ea0*/  UIADD3 UR15, UR8, 0x1cc00, URZ ;  /* 0x0001cc00080f7890 */ /* 0x000fe4000fffe03f */
[----:B------:R-:W-:-:S03]  /*23eb0*/  UIADD3 UR16, UR8, 0x1f400, URZ ;  /* 0x0001f40008107890 */ /* 0x000fc6000fffe03f */
[----:B------:R-:W-:Y:S01]  /*23ec0*/  UMOV UR8, UR14 ;  /* 0x0000000e00087c82 */ /* 0x000fe20008000000 */
[----:B------:R-:W-:Y:S01]  /*23ed0*/  UMOV UR14, 0x80 ;  /* 0x00000080000e7882 */ /* 0x000fe20000000000 */
[----:B------:R0:W-:Y:S02]  /*23ee0*/  UTMALDG.4D [UR8], [UR4], desc[UR6] ;  /* 0x00000608040075b4 */ /* 0x0001e40008019000 */
[----:B0-----:R-:W-:Y:S01]  /*23ef0*/  UMOV UR8, UR15 ;  /* 0x0000000f00087c82 */ /* 0x001fe20008000000 */
[----:B------:R-:W-:Y:S02]  /*23f00*/  UMOV UR10, UR17 ;  /* 0x00000011000a7c82 */ /* 0x000fe40008000000 */
[----:B------:R0:W-:Y:S02]  /*23f10*/  UTMALDG.4D [UR8], [UR4], desc[UR6] ;  /* 0x00000608040075b4 */ /* 0x0001e40008019000 */
[----:B0-----:R-:W-:Y:S01]  /*23f20*/  UMOV UR8, UR16 ;  /* 0x0000001000087c82 */ /* 0x001fe20008000000 */
[----:B------:R-:W-:-:S02]  /*23f30*/  UMOV UR10, UR14 ;  /* 0x0000000e000a7c82 */ /* 0x000fc40008000000 */
[----:B------:R2:W-:Y:S02]  /*23f40*/  UTMALDG.4D [UR8], [UR4], desc[UR6] ;  /* 0x00000608040075b4 */ /* 0x0005e40008019000 */
[----:B--2---:R-:W-:Y:S01]  /*23f50*/  NOP ;  /* 0x0000000000007918 */ /* 0x004fe20000000000 */
.L_x_722:
[----:B------:R-:W2:Y:S04]  /*23f60*/  LDL R2, [R1+0x4] ;  /* 0x0000040001027983 */ /* 0x000ea80000100800 */
[----:B------:R-:W3:Y:S04]  /*23f70*/  LDL.LU R3, [R1+0x3c] ;  /* 0x00003c0001037983 */ /* 0x000ee80000300800 */
[----:B------:R-:W4:Y:S04]  /*23f80*/  LDL.LU R5, [R1+0x34] ;  /* 0x0000340001057983 */ /* 0x000f280000300800 */
[----:B0-----:R-:W5:Y:S01]  /*23f90*/  LDL.LU R4, [R1+0x40] ;  /* 0x0000400001047983 */ /* 0x001f620000300800 */
[----:B------:R-:W-:Y:S05]  /*23fa0*/  WARPSYNC.ALL ;  /* 0x0000000000007948 */ /* 0x000fea0003800000 */
[----:B------:R-:W-:Y:S01]  /*23fb0*/  ULDC.64 UR4, c[0x0][0x298] ;  /* 0x0000a60000047ab9 */ /* 0x000fe20000000a00 */
[----:B------:R-:W-:Y:S01]  /*23fc0*/  ULDC.64 UR6, c[0x0][0xa00] ;  /* 0x0002800000067ab9 */ /* 0x000fe20000000a00 */
[----:B------:R-:W-:Y:S01]  /*23fd0*/  BSSY B6, `(.L_x_729) ;  /* 0x0000024000067945 */ /* 0x000fe20003800000 */
[----:B------:R-:W-:Y:S01]  /*23fe0*/  BAR.SYNC.DEFER_BLOCKING 0x8, 0x180 ;  /* 0x0206000000007b1d */ /* 0x000fe20000010000 */
[----:B------:R-:W-:-:S04]  /*23ff0*/  ISETP.NE.U32.AND P0, PT, RZ, UR6, PT ;  /* 0x00000006ff007c0c */ /* 0x000fc8000bf05070 */
[----:B------:R-:W-:Y:S01]  /*24000*/  ISETP.NE.AND.EX P0, PT, RZ, UR7, PT, P0 ;  /* 0x00000007ff007c0c */ /* 0x000fe2000bf05300 */
[----:B--2---:R-:W-:Y:S01]  /*24010*/  VIADD R2, R2, 0x14400 ;  /* 0x0001440002027836 */ /* 0x004fe20000000000 */
[----:B---3--:R-:W-:-:S04]  /*24020*/  SHF.R.S32.HI R0, RZ, 0x1f, R3 ;  /* 0x0000001fff007819 */ /* 0x008fc80000011403 */
[----:B------:R-:W-:Y:S02]  /*24030*/  LOP3.LUT P1, RZ, R2, 0x1bf, RZ, 0xc0, !PT ;  /* 0x000001bf02ff7812 */ /* 0x000fe4000782c0ff */
[----:B----4-:R-:W-:Y:S01]  /*24040*/  SEL R5, R5, RZ, !P0 ;  /* 0x000000ff05057207 */ /* 0x010fe20004000000 */
[----:B------:R-:W-:Y:S01]  /*24050*/  IMAD R0, R0, UR4, RZ ;  /* 0x0000000400007c24 */ /* 0x000fe2000f8e02ff */
[----:B-----5:R-:W-:-:S03]  /*24060*/  SEL R4, R4, RZ, !P0 ;  /* 0x000000ff04047207 */ /* 0x020fc60004000000 */
[C---:B------:R-:W-:Y:S02]  /*24070*/  IMAD R0, R3.reuse, UR5, R0 ;  /* 0x0000000503007c24 */ /* 0x040fe4000f8e0200 */
[----:B------:R-:W-:-:S05]  /*24080*/  IMAD.WIDE.U32 R2, R3, UR4, RZ ;  /* 0x0000000403027c25 */ /* 0x000fca000f8e00ff */
[----:B------:R0:W-:Y:S04]  /*24090*/  STL.64 [R1+0x48], R2 ;  /* 0x0000480201007387 */ /* 0x0001e80000100a00 */
[----:B------:R2:W-:Y:S04]  /*240a0*/  STL [R1+0x34], R5 ;  /* 0x0000340501007387 */ /* 0x0005e80000100800 */
[----:B------:R2:W-:Y:S01]  /*240b0*/  STL [R1+0x5c], R4 ;  /* 0x00005c0401007387 */ /* 0x0005e20000100800 */
[----:B0-----:R-:W-:Y:S01]  /*240c0*/  IMAD.IADD R2, R3, 0x1, R0 ;  /* 0x0000000103027824 */ /* 0x001fe200078e0200 */
[----:B------:R-:W-:-:S05]  /*240d0*/  SHF.R.S32.HI R0, RZ, 0x1f, R18 ;  /* 0x0000001fff007819 */ /* 0x000fca0000011412 */
[----:B------:R2:W-:Y:S04]  /*240e0*/  STL [R1+0x40], R0 ;  /* 0x0000400001007387 */ /* 0x0005e80000100800 */
[----:B------:R2:W-:Y:S01]  /*240f0*/  STL [R1+0x3c], R2 ;  /* 0x00003c0201007387 */ /* 0x0005e20000100800 */
[----:B------:R-:W-:Y:S05]  /*24100*/  @!P1 BRA `(.L_x_730) ;  /* 0x0000000000409947 */ /* 0x000fea0003800000 */
[----:B--2---:R-:W-:Y:S01]  /*24110*/  MOV R2, 0x0 ;  /* 0x0000000000027802 */ /* 0x004fe20000000f00 */
[----:B------:R-:W-:Y:S01]  /*24120*/  ULDC.64 UR4, c[0x4][0xa0] ;  /* 0x0100280000047ab9 */ /* 0x000fe20000000a00 */
[----:B------:R-:W-:Y:S01]  /*24130*/  ULDC.64 UR6, c[0x4][0xa8] ;  /* 0x01002a0000067ab9 */ /* 0x000fe20000000a00 */
[----:B------:R-:W-:Y:S01]  /*24140*/  ULDC.64 UR8, c[0x4][0x28] ;  /* 0x01000a0000087ab9 */ /* 0x000fe20000000a00 */
[----:B------:R-:W-:Y:S01]  /*24150*/  IMAD.U32 R4, RZ, RZ, UR4 ;  /* 0x00000004ff047e24 */ /* 0x000fe2000f8e00ff */
[----:B------:R-:W-:Y:S01]  /*24160*/  MOV R5, UR5 ;  /* 0x0000000500057c02 */ /* 0x000fe20008000f00 */
[----:B------:R-:W0:Y:S01]  /*24170*/  LDC.64 R2, c[0x4][R2] ;  /* 0x0100000002027b82 */ /* 0x000e220000000a00 */
[----:B------:R-:W-:Y:S01]  /*24180*/  IMAD.U32 R6, RZ, RZ, UR6 ;  /* 0x00000006ff067e24 */ /* 0x000fe2000f8e00ff */
[----:B------:R-:W-:Y:S01]  /*24190*/  MOV R11, UR9 ;  /* 0x00000009000b7c02 */ /* 0x000fe20008000f00 */
[----:B------:R-:W-:Y:S02]  /*241a0*/  IMAD.U32 R7, RZ, RZ, UR7 ;  /* 0x00000007ff077e24 */ /* 0x000fe4000f8e00ff */
[----:B------:R-:W-:-:S02]  /*241b0*/  IMAD.U32 R10, RZ, RZ, UR8 ;  /* 0x00000008ff0a7e24 */ /* 0x000fc4000f8e00ff */
[----:B-1----:R-:W-:Y:S02]  /*241c0*/  IMAD.MOV.U32 R8, RZ, RZ, 0x70 ;  /* 0x00000070ff087424 */ /* 0x002fe400078e00ff */
[----:B------:R-:W-:Y:S02]  /*241d0*/  IMAD.MOV.U32 R12, RZ, RZ, 0x1 ;  /* 0x00000001ff0c7424 */ /* 0x000fe400078e00ff */
[----:B------:R-:W-:-:S07]  /*241e0*/  IMAD.MOV.U32 R13, RZ, RZ, RZ ;  /* 0x000000ffff0d7224 */ /* 0x000fce00078e00ff */
[----:B------:R-:W-:-:S07]  /*241f0*/  LEPC R20, `(.L_x_730) ;  /* 0x000000001014794e */ /* 0x000fce0000000000 */
[----:B0-----:R-:W-:Y:S05]  /*24200*/  CALL.ABS.NOINC R2 ;  /* 0x0000000002007343 */ /* 0x001fea0003c00000 */
.L_x_730:
[----:B------:R-:W-:Y:S05]  /*24210*/  BSYNC B6 ;  /* 0x0000000000067941 */ /* 0x000fea0003800000 */
.L_x_729:
[----:B--2---:R-:W2:Y:S01]  /*24220*/  LDL.LU R4, [R1+0x3c] ;  /* 0x00003c0001047983 */ /* 0x004ea20000300800 */
[----:B------:R-:W0:Y:S01]  /*24230*/  LDC R7, c[0x0][0x448] ;  /* 0x00011200ff077b82 */ /* 0x000e220000000800 */
[----:B------:R-:W-:Y:S01]  /*24240*/  ULDC.64 UR4, c[0x0][0x2d8] ;  /* 0x0000b60000047ab9 */ /* 0x000fe20000000a00 */
[----:B------:R-:W-:Y:S01]  /*24250*/  SHF.L.U32 R17, R17, 0x7, RZ ;  /* 0x0000000711117819 */ /* 0x000fe200000006ff */
[----:B------:R-:W2:Y:S01]  /*24260*/  LDL.LU.64 R2, [R1+0x48] ;  /* 0x0000480001027983 */ /* 0x000ea20000300a00 */
[----:B------:R-:W-:-:S03]  /*24270*/  ULDC.64 UR6, c[0x0][0x280] ;  /* 0x0000a00000067ab9 */ /* 0x000fc60000000a00 */
[----:B------:R-:W3:Y:S04]  /*24280*/  LDL.LU R0, [R1+0x40] ;  /* 0x0000400001007983 */ /* 0x000ee80000300800 */
[----:B------:R-:W4:Y:S04]  /*24290*/  LDL.LU R6, [R1+0x5c] ;  /* 0x00005c0001067983 */ /* 0x000f280000300800 */
[----:B------:R-:W4:Y:S01]  /*242a0*/  LDL.LU R5, [R1+0x34] ;  /* 0x0000340001057983 */ /* 0x000f220000300800 */
[----:B------:R-:W0:Y:S01]  /*242b0*/  S2R R10, SR_TID.X ;  /* 0x00000000000a7919 */ /* 0x000e220000002100 */
[----:B-1----:R-:W1:Y:S01]  /*242c0*/  S2R R8, SR_TID.X ;  /* 0x0000000000087919 */ /* 0x002e620000002100 */
[----:B0-----:R-:W-:Y:S01]  /*242d0*/  ISETP.NE.AND P0, PT, R7, 0x1, PT ;  /* 0x000000010700780c */ /* 0x001fe20003f05270 */
[----:B------:R-:W-:Y:S01]  /*242e0*/  IMAD.SHL.U32 R10, R10, 0x10, RZ ;  /* 0x000000100a0a7824 */ /* 0x000fe200078e00ff */
[----:B-1----:R-:W-:-:S04]  /*242f0*/  SHF.L.U32 R9, R8, 0x4, RZ ;  /* 0x0000000408097819 */ /* 0x002fc800000006ff */
[----:B------:R-:W-:Y:S02]  /*24300*/  LOP3.LUT R10, R10, 0x30, RZ, 0xc0, !PT ;  /* 0x000000300a0a7812 */ /* 0x000fe400078ec0ff */
[----:B------:R-:W-:Y:S02]  /*24310*/  LOP3.LUT R9, R9, 0x30, RZ, 0xc0, !PT ;  /* 0x0000003009097812 */ /* 0x000fe400078ec0ff */
[C---:B------:R-:W-:Y:S02]  /*24320*/  LOP3.LUT R11, R10.reuse, 0x40, RZ, 0xfc, !PT ;  /* 0x000000400a0b7812 */ /* 0x040fe400078efcff */
[----:B------:R-:W-:Y:S02]  /*24330*/  LOP3.LUT R10, R10, 0x80, RZ, 0xfc, !PT ;  /* 0x000000800a0a7812 */ /* 0x000fe400078efcff */
[----:B--2---:R-:W-:Y:S02]  /*24340*/  MOV R3, R4 ;  /* 0x0000000400037202 */ /* 0x004fe40000000f00 */
[----:B------:R-:W0:Y:S01]  /*24350*/  S2R R4, SR_TID.X ;  /* 0x0000000000047919 */ /* 0x000e220000002100 */
[----:B---3--:R-:W-:-:S02]  /*24360*/  IMAD R0, R0, UR4, RZ ;  /* 0x0000000400007c24 */ /* 0x008fc4000f8e02ff */
[----:B------:R-:W-:-:S04]  /*24370*/  IMAD.WIDE.U32 R2, R18, UR4, R2 ;  /* 0x0000000412027c25 */ /* 0x000fc8000f8e0002 */
[----:B------:R-:W-:Y:S01]  /*24380*/  IMAD R0, R18, UR5, R0 ;  /* 0x0000000512007c24 */ /* 0x000fe2000f8e0200 */
[----:B------:R-:W-:-:S03]  /*24390*/  ULDC.64 UR4, c[0x0][0x2e0] ;  /* 0x0000b80000047ab9 */ /* 0x000fc60000000a00 */
[----:B------:R-:W-:Y:S02]  /*243a0*/  IMAD.IADD R3, R3, 0x1, R0 ;  /* 0x0000000103037824 */ /* 0x000fe400078e0200 */
[----:B----4-:R-:W-:Y:S02]  /*243b0*/  IMAD R0, R6, UR4, RZ ;  /* 0x0000000406007c24 */ /* 0x010fe4000f8e02ff */
[C---:B------:R-:W-:Y:S01]  /*243c0*/  IMAD.WIDE.U32 R2, R5.reuse, UR4, R2 ;  /* 0x0000000405027c25 */ /* 0x040fe2000f8e0002 */
[----:B------:R-:W1:Y:S03]  /*243d0*/  @P0 LDC R6, c[0x0][0x450] ;  /* 0x00011400ff060b82 */ /* 0x000e660000000800 */
[----:B------:R-:W-:Y:S01]  /*243e0*/  IMAD R0, R5, UR5, R0 ;  /* 0x0000000505007c24 */ /* 0x000fe2000f8e0200 */
[----:B------:R-:W-:-:S03]  /*243f0*/  ULDC.64 UR4, c[0x0][0x2d0] ;  /* 0x0000b40000047ab9 */ /* 0x000fc60000000a00 */
[----:B------:R-:W-:Y:S01]  /*24400*/  IMAD.IADD R3, R3, 0x1, R0 ;  /* 0x0000000103037824 */ /* 0x000fe200078e0200 */
[C---:B0-----:R-:W-:Y:S01]  /*24410*/  LOP3.LUT R5, R4.reuse, 0x7f, RZ, 0xc0, !PT ;  /* 0x0000007f04057812 */ /* 0x041fe200078ec0ff */
[----:B------:R-:W-:-:S03]  /*24420*/  IMAD.SHL.U32 R4, R4, 0x20, RZ ;  /* 0x0000002004047824 */ /* 0x000fc600078e00ff */
[----:B------:R-:W-:-:S04]  /*24430*/  SHF.R.U32.HI R5, RZ, 0x2, R5 ;  /* 0x00000002ff057819 */ /* 0x000fc80000011605 */
[----:B------:R-:W-:Y:S02]  /*24440*/  LOP3.LUT R4, R5, 0x60, R4, 0xf8, !PT ;  /* 0x0000006005047812 */ /* 0x000fe400078ef804 */
[----:B------:R-:W0:Y:S02]  /*24450*/  @P0 LDC R5, c[0x0][0x44c] ;  /* 0x00011300ff050b82 */ /* 0x000e240000000800 */
[----:B------:R-:W-:-:S05]  /*24460*/  LOP3.LUT R0, R4, R17, RZ, 0xfc, !PT ;  /* 0x0000001104007212 */ /* 0x000fca00078efcff */
[----:B------:R-:W-:Y:S02]  /*24470*/  IMAD.MOV.U32 R4, RZ, RZ, R0 ;  /* 0x000000ffff047224 */ /* 0x000fe400078e0000 */
[----:B0-----:R-:W-:-:S05]  /*24480*/  @P0 IMAD.HI.U32 R5, R0, R5, RZ ;  /* 0x0000000500050227 */ /* 0x001fca00078e00ff */
[----:B-1----:R-:W-:-:S05]  /*24490*/  @P0 SHF.R.U32.HI R4, RZ, R6, R5 ;  /* 0x00000006ff040219 */ /* 0x002fca0000011605 */
[----:B------:R-:W-:Y:S02]  /*244a0*/  IMAD.MOV R5, RZ, RZ, -R4 ;  /* 0x000000ffff057224 */ /* 0x000fe400078e0a04 */
[----:B------:R-:W-:-:S04]  /*244b0*/  IMAD.WIDE.U32 R2, R4, UR4, R2 ;  /* 0x0000000404027c25 */ /* 0x000fc8000f8e0002 */
[----:B------:R-:W-:Y:S01]  /*244c0*/  IMAD R0, R7, R5, R0 ;  /* 0x0000000507007224 */ /* 0x000fe200078e0200 */
[----:B------:R-:W-:-:S05]  /*244d0*/  SHF.R.S32.HI R5, RZ, 0x1f, R4 ;  /* 0x0000001fff057819 */ /* 0x000fca0000011404 */
[----:B------:R-:W-:-:S04]  /*244e0*/  IMAD R5, R5, UR4, RZ ;  /* 0x0000000405057c24 */ /* 0x000fc8000f8e02ff */
[----:B------:R-:W-:Y:S01]  /*244f0*/  IMAD R4, R4, UR5, R5 ;  /* 0x0000000504047c24 */ /* 0x000fe2000f8e0205 */
[----:B------:R-:W-:-:S03]  /*24500*/  ULDC.64 UR4, c[0x0][0x2c8] ;  /* 0x0000b20000047ab9 */ /* 0x000fc60000000a00 */
[----:B------:R-:W-:Y:S01]  /*24510*/  IMAD.IADD R3, R3, 0x1, R4 ;  /* 0x0000000103037824 */ /* 0x000fe200078e0204 */
[----:B------:R-:W-:Y:S01]  /*24520*/  SHF.R.S32.HI R4, RZ, 0x1f, R0 ;  /* 0x0000001fff047819 */ /* 0x000fe20000011400 */
[----:B------:R-:W-:-:S04]  /*24530*/  IMAD.WIDE.U32 R2, R0, UR4, R2 ;  /* 0x0000000400027c25 */ /* 0x000fc8000f8e0002 */
[----:B------:R-:W-:Y:S01]  /*24540*/  IMAD R4, R4, UR4, RZ ;  /* 0x0000000404047c24 */ /* 0x000fe2000f8e02ff */
[----:B------:R-:W-:Y:S02]  /*24550*/  ULDC UR4, c[0x0][0x2b8] ;  /* 0x0000ae0000047ab9 */ /* 0x000fe40000000800 */
[----:B------:R-:W-:Y:S01]  /*24560*/  ISETP.GE.AND P2, PT, R10, UR4, PT ;  /* 0x000000040a007c0c */ /* 0x000fe2000bf46270 */
[----:B------:R-:W-:Y:S01]  /*24570*/  IMAD R0, R0, UR5, R4 ;  /* 0x0000000500007c24 */ /* 0x000fe2000f8e0204 */
[----:B------:R-:W-:Y:S02]  /*24580*/  LOP3.LUT R10, R8, 0x7f, RZ, 0xc0, !PT ;  /* 0x0000007f080a7812 */ /* 0x000fe400078ec0ff */
[----:B------:R0:W5:Y:S01]  /*24590*/  LDL R8, [R1+0x38] ;  /* 0x0000380001087983 */ /* 0x0001620000100800 */
[----:B------:R-:W-:Y:S02]  /*245a0*/  IADD3 R4, P3, R2, UR6, RZ ;  /* 0x0000000602047c10 */ /* 0x000fe4000ff7e0ff */
[----:B------:R-:W-:-:S02]  /*245b0*/  ISETP.GE.AND P0, PT, R9, UR4, PT ;  /* 0x0000000409007c0c */ /* 0x000fc4000bf06270 */
[----:B------:R-:W-:Y:S01]  /*245c0*/  ISETP.GE.AND P1, PT, R11, UR4, PT ;  /* 0x000000040b007c0c */ /* 0x000fe2000bf26270 */
[----:B------:R-:W-:Y:S01]  /*245d0*/  UMOV UR4, 0xffffffff ;  /* 0xffffffff00047882 */ /* 0x000fe20000000000 */
[----:B------:R-:W-:Y:S02]  /*245e0*/  IADD3.X R3, R3, UR7, R0, P3, !PT ;  /* 0x0000000703037c10 */ /* 0x000fe40009ffe400 */
[----:B------:R-:W-:Y:S01]  /*245f0*/  SHF.R.U32.HI R10, RZ, 0x2, R10 ;  /* 0x00000002ff0a7819 */ /* 0x000fe2000001160a */
[----:B0-----:R-:W-:Y:S08]  /*24600*/  BRA.DIV UR4, `(.L_x_731) ;  /* 0x0000004e04287947 */ /* 0x001ff0000b800000 */
[----:B------:R-:W2:Y:S01]  /*24610*/  LDL.LU R6, [R1+0x54] ;  /* 0x0000540001067983 */ /* 0x000ea20000300800 */
[----:B------:R-:W-:-:S05]  /*24620*/  IMAD.IADD R0, R10, 0x1, R17 ;  /* 0x000000010a007824 */ /* 0x000fca00078e0211 */
[----:B------:R-:W-:Y:S01]  /*24630*/  IADD3 R5, R0, 0x20, RZ ;  /* 0x0000002000057810 */ /* 0x000fe20007ffe0ff */
[----:B--2---:R-:W-:Y:S02]  /*24640*/  IMAD R2, R6, R7, RZ ;  /* 0x0000000706027224 */ /* 0x004fe400078e02ff */
[----:B------:R-:W0:Y:S03]  /*24650*/  SHFL.IDX PT, R7, R4, RZ, 0x1c1f ;  /* 0x001c1fff04077589 */ /* 0x000e2600000e0000 */
[----:B------:R-:W-:Y:S01]  /*24660*/  ISETP.GE.AND P4, PT, R0, R2, PT ;  /* 0x000000020000720c */ /* 0x000fe20003f86270 */
[----:B------:R-:W1:-:S12]  /*24670*/  SHFL.IDX PT, R6, R3, RZ, 0x1c1f ;  /* 0x001c1fff03067589 */ /* 0x000e5800000e0000 */
[----:B0-----:R-:W-:-:S05]  /*24680*/  @!P4 IADD3 R7, P3, R9, R7, RZ ;  /* 0x000000070907c210 */ /* 0x001fca0007f7e0ff */
[----:B-1----:R-:W-:Y:S01]  /*24690*/  @!P4 IMAD.X R6, RZ, RZ, R6, P3 ;  /* 0x000000ffff06c224 */ /* 0x002fe200018e0606 */
[----:B------:R-:W-:Y:S02]  /*246a0*/  ISETP.GE.AND P3, PT, R5, R2, PT ;  /* 0x000000020500720c */ /* 0x000fe40003f66270 */
[----:B------:R-:W0:Y:S02]  /*246b0*/  SHFL.IDX PT, R5, R4, 0x1, 0x1c1f ;  /* 0x003c1f0004057f89 */ /* 0x000e2400000e0000 */
[----:B------:R-:W-:-:S04]  /*246c0*/  @!P4 LOP3.LUT R7, R7, R6, RZ, 0x3c, !PT ;  /* 0x000000060707c212 */ /* 0x000fc800078e3cff */
[----:B------:R-:W-:-:S04]  /*246d0*/  @!P4 LOP3.LUT R6, R7, R6, RZ, 0x3c, !PT ;  /* 0x000000060706c212 */ /* 0x000fc800078e3cff */
[----:B------:R-:W-:-:S05]  /*246e0*/  @!P4 LOP3.LUT R7, R7, R6, RZ, 0x3c, !PT ;  /* 0x000000060707c212 */ /* 0x000fca00078e3cff */
[----:B-----5:R-:W-:Y:S04]  /*246f0*/  @!P4 LDGSTS.E.BYPASS.LTC128B.128 [R8+0x14400], desc[UR54][R6.64], !P0 ;  /* 0x144000000608cfae */ /* 0x020fe8000c101d76 */
[----:B------:R-:W-:Y:S04]  /*24700*/  @!P4 LDGSTS.E.BYPASS.LTC128B.128 [R8+0x16400], desc[UR54][R6.64+0x40], !P1 ;  /* 0x164000400608cfae */ /* 0x000fe8000c901d76 */
[----:B------:R1:W-:Y:S01]  /*24710*/  @!P4 LDGSTS.E.BYPASS.LTC128B.128 [R8+0x18400], desc[UR54][R6.64+0x80], !P2 ;  /* 0x184000800608cfae */ /* 0x0003e2000d101d76 */
[----:B0-----:R-:W-:-:S03]  /*24720*/  @!P3 IADD3 R5, P4, R9, R5, RZ ;  /* 0x000000050905b210 */ /* 0x001fc60007f9e0ff */
[----:B-1----:R-:W0:Y:S02]  /*24730*/  SHFL.IDX PT, R6, R3, 0x1, 0x1c1f ;  /* 0x003c1f0003067f89 */ /* 0x002e2400000e0000 */
[----:B0-----:R-:W-:-:S04]  /*24740*/  @!P3 IMAD.X R6, RZ, RZ, R6, P4 ;  /* 0x000000ffff06b224 */ /* 0x001fc800020e0606 */
[----:B------:R-:W-:Y:S02]  /*24750*/  @!P3 IMAD.MOV.U32 R7, RZ, RZ, R6 ;  /* 0x000000ffff07b224 */ /* 0x000fe400078e0006 */
[----:B------:R-:W-:Y:S01]  /*24760*/  @!P3 IMAD.MOV.U32 R6, RZ, RZ, R5 ;  /* 0x000000ffff06b224 */ /* 0x000fe200078e0005 */
[----:B------:R-:W-:-:S04]  /*24770*/  IADD3 R5, R0, 0x40, RZ ;  /* 0x0000004000057810 */ /* 0x000fc80007ffe0ff */
[----:B------:R-:W-:Y:S04]  /*24780*/  @!P3 LDGSTS.E.BYPASS.LTC128B.128 [R8+0x14c00], desc[UR54][R6.64], !P0 ;  /* 0x14c000000608bfae */ /* 0x000fe8000c101d76 */
[----:B------:R-:W-:Y:S04]  /*24790*/  @!P3 LDGSTS.E.BYPASS.LTC128B.128 [R8+0x16c00], desc[UR54][R6.64+0x40], !P1 ;  /* 0x16c000400608bfae */ /* 0x000fe8000c901d76 */
[----:B------:R0:W-:Y:S01]  /*247a0*/  @!P3 LDGSTS.E.BYPASS.LTC128B.128 [R8+0x18c00], desc[UR54][R6.64+0x80], !P2 ;  /* 0x18c000800608bfae */ /* 0x0001e2000d101d76 */
[----:B------:R-:W-:-:S03]  /*247b0*/  ISETP.GE.AND P3, PT, R5, R2, PT ;  /* 0x000000020500720c */ /* 0x000fc60003f66270 */
[----:B------:R-:W1:Y:S04]  /*247c0*/  SHFL.IDX PT, R5, R4, 0x2, 0x1c1f ;  /* 0x005c1f0004057f89 */ /* 0x000e6800000e0000 */
[----:B0-----:R-:W0:Y:S06]  /*247d0*/  SHFL.IDX PT, R6, R3, 0x2, 0x1c1f ;  /* 0x005c1f0003067f89 */ /* 0x001e2c00000e0000 */
[----:B-1----:R-:W-:-:S05]  /*247e0*/  @!P3 IADD3 R5, P4, R9, R5, RZ ;  /* 0x000000050905b210 */ /* 0x002fca0007f9e0ff */
[----:B0-----:R-:W-:-:S04]  /*247f0*/  @!P3 IMAD.X R6, RZ, RZ, R6, P4 ;  /* 0x000000ffff06b224 */ /* 0x001fc800020e0606 */
[----:B------:R-:W-:Y:S02]  /*24800*/  @!P3 IMAD.MOV.U32 R7, RZ, RZ, R6 ;  /* 0x000000ffff07b224 */ /* 0x000fe400078e0006 */
[----:B------:R-:W-:Y:S02]  /*24810*/  @!P3 IMAD.MOV.U32 R6, RZ, RZ, R5 ;  /* 0x000000ffff06b224 */ /* 0x000fe400078e0005 */
[----:B------:R0:W1:Y:S04]  /*24820*/  SHFL.IDX PT, R5, R3, 0x3, 0x1c1f ;  /* 0x007c1f0003057f89 */ /* 0x00006800000e0000 */
[----:B------:R0:W-:Y:S04]  /*24830*/  @!P3 LDGSTS.E.BYPASS.LTC128B.128 [R8+0x15400], desc[UR54][R6.64], !P0 ;  /* 0x154000000608bfae */ /* 0x0001e8000c101d76 */
[----:B------:R0:W-:Y:S04]  /*24840*/  @!P3 LDGSTS.E.BYPASS.LTC128B.128 [R8+0x17400], desc[UR54][R6.64+0x40], !P1 ;  /* 0x174000400608bfae */ /* 0x0001e8000c901d76 */
[----:B------:R0:W-:Y:S04]  /*24850*/  @!P3 LDGSTS.E.BYPASS.LTC128B.128 [R8+0x19400], desc[UR54][R6.64+0x80], !P2 ;  /* 0x194000800608bfae */ /* 0x0001e8000d101d76 */
[----:B------:R0:W2:Y:S02]  /*24860*/  SHFL.IDX PT, R3, R4, 0x3, 0x1c1f ;  /* 0x007c1f0004037f89 */ /* 0x0000a400000e0000 */
.L_x_891:
[----:B------:R-:W-:Y:S01]  /*24870*/  IADD3 R0, R0, 0x60, RZ ;  /* 0x0000006000007810 */ /* 0x000fe20007ffe0ff */
[----:B------:R-:W-:Y:S03]  /*24880*/  BSSY B0, `(.L_x_732) ;  /* 0x000000b000007945 */ /* 0x000fe60003800000 */
[----:B------:R-:W-:-:S13]  /*24890*/  ISETP.GE.AND P3, PT, R0, R2, PT ;  /* 0x000000020000720c */ /* 0x000fda0003f66270 */
[----:B------:R-:W-:Y:S05]  /*248a0*/  @P3 BRA `(.L_x_733) ;  /* 0x0000000000203947 */ /* 0x000fea0003800000 */
[----:B--2---:R-:W-:-:S05]  /*248b0*/  IADD3 R2, P3, R9, R3, RZ ;  /* 0x0000000309027210 */ /* 0x004fca0007f7e0ff */
[----:B01----:R-:W-:-:S05]  /*248c0*/  IMAD.X R3, RZ, RZ, R5, P3 ;  /* 0x000000ffff037224 */ /* 0x003fca00018e0605 */
[----:B------:R-:W-:Y:S01]  /*248d0*/  @!PT LDS RZ, [RZ] ;  /* 0x00000000fffff984 */ /* 0x000fe20000000800 */
[----:B------:R-:W-:Y:S01]  /*248e0*/  @!PT LDS RZ, [RZ] ;  /* 0x00000000fffff984 */ /* 0x000fe20000000800 */
[----:B------:R-:W-:Y:S01]  /*248f0*/  @!PT LDS RZ, [RZ] ;  /* 0x00000000fffff984 */ /* 0x000fe20000000800 */
[----:B------:R4:W-:Y:S04]  /*24900*/  LDGSTS.E.BYPASS.LTC128B.128 [R8+0x15c00], desc[UR54][R2.64], !P0 ;  /* 0x15c0000002087fae */ /* 0x0009e8000c101d76 */
[----:B------:R4:W-:Y:S04]  /*24910*/  LDGSTS.E.BYPASS.LTC128B.128 [R8+0x17c00], desc[UR54][R2.64+0x40], !P1 ;  /* 0x17c0004002087fae */ /* 0x0009e8000c901d76 */
[----:B------:R4:W-:Y:S02]  /*24920*/  LDGSTS.E.BYPASS.LTC128B.128 [R8+0x19c00], desc[UR54][R2.64+0x80], !P2 ;  /* 0x19c0008002087fae */ /* 0x0009e4000d101d76 */
.L_x_733:
[----:B------:R-:W-:Y:S05]  /*24930*/  BSYNC B0 ;  /* 0x0000000000007941 */ /* 0x000fea0003800000 */
.L_x_732:
[----:B0--34-:R0:W5:Y:S01]  /*24940*/  LDL R8, [R1+0x4] ;  /* 0x0000040001087983 */ /* 0x0191620000100800 */
[----:B------:R-:W-:Y:S01]  /*24950*/  PLOP3.LUT P0, PT, PT, PT, PT, 0x80, 0x0 ;  /* 0x000000000000781c */ /* 0x000fe20003f0f070 */
[----:B------:R-:W-:-:S12]  /*24960*/  NOP ;  /* 0x0000000000007918 */ /* 0x000fd80000000000 */
.L_x_734:
[----:B------:R-:W3:Y:S01]  /*24970*/  LDL R2, [R1+0x4] ;  /* 0x0000040001027983 */ /* 0x000ee20000100800 */
[----:B------:R-:W-:Y:S02]  /*24980*/  PLOP3.LUT P1, PT, P1, P0, PT, 0xa2, 0x0 ;  /* 0x000000000000781c */ /* 0x000fe40000f21472 */
[----:B---3--:R-:W-:-:S08]  /*24990*/  @P0 R2UR P1, UR4, R2 ;  /* 0x00000000020402ca */ /* 0x008fd00000020000 */
[----:B------:R-:W-:-:S05]  /*249a0*/  @P0 PLOP3.LUT P0, PT, P1, PT, PT, 0x80, 0x0 ;  /* 0x000000000000081c */ /* 0x000fca0000f0f070 */
[----:B------:R-:W-:Y:S01]  /*249b0*/  @!P1 SYNCS.ARRIVE.TRANS64.RED.A0T1 RZ, [UR4+0x29800], RZ ;  /* 0x029800ffffff99a7 */ /* 0x000fe20008200404 */
[----:B------:R-:W-:Y:S07]  /*249c0*/  @!P1 ARRIVES.LDGSTSBAR.64.TRANSCNT [UR4+0x29800] ;  /* 0x02980000ff0099b0 */ /* 0x000fee0008000a84 */
[----:B------:R-:W-:Y:S05]  /*249d0*/  @P0 BRA.U.ANY `(.L_x_734) ;  /* 0xfffffffd00e40947 */ /* 0x000fea000393ffff */
[----:B--2---:R-:W2:Y:S02]  /*249e0*/  LDL.LU R3, [R1+0x58] ;  /* 0x0000580001037983 */ /* 0x004ea40000300800 */
[----:B--2---:R-:W-:-:S05]  /*249f0*/  VIADD R3, R3, 0x1 ;  /* 0x0000000103037836 */ /* 0x004fca0000000000 */
        /* <DEDUP_REMOVED lines=8> */
[----:B------:R-:W3:Y:S03]  /*24a80*/  SYNCS.PHASECHK.TRANS64.TRYWAIT P0, [R2+URZ+0x29820], R0 ;  /* 0x02982000020075a7 */ /* 0x000ee6000800017f */
[----:B--23--:R-:W-:Y:S05]  /*24a90*/  @!P0 BRA `(.L_x_736) ;  /* 0x0000004c00688947 */ /* 0x00cfea0003800000 */
.L_x_892:
[----:B------:R-:W-:Y:S05]  /*24aa0*/  BSYNC B0 ;  /* 0x0000000000007941 */ /* 0x000fea0003800000 */
.L_x_735:
[----:B--2---:R-:W2:Y:S02]  /*24ab0*/  LDL.LU R2, [R1+0x44] ;  /* 0x0000440001027983 */ /* 0x004ea40000300800 */
[----:B--2---:R-:W-:-:S13]  /*24ac0*/  ISETP.GE.AND P0, PT, R2, 0xa1, PT ;  /* 0x000000a10200780c */ /* 0x004fda0003f06270 */
[----:B------:R-:W-:Y:S05]  /*24ad0*/  @!P0 BRA `(.L_x_737) ;  /* 0x0000001000308947 */ /* 0x000fea0003800000 */
[----:B------:R-:W2:Y:S04]  /*24ae0*/  LDL.LU R2, [R1+0x50] ;  /* 0x0000500001027983 */ /* 0x000ea80000300800 */
[----:B------:R3:W5:Y:S04]  /*24af0*/  LDL.LU R0, [R1+0x8] ;  /* 0x0000080001007983 */ /* 0x0007680000300800 */
[----:B------:R3:W5:Y:S02]  /*24b00*/  LDL.LU R3, [R1+0x14] ;  /* 0x0000140001037983 */ /* 0x0007640000300800 */
[----:B--23--:R-:W-:-:S07]  /*24b10*/  IADD3 R2, R2, -0x2, RZ ;  /* 0xfffffffe02027810 */ /* 0x00cfce0007ffe0ff */
.L_x_759:
[----:B--2---:R-:W2:Y:S01]  /*24b20*/  LDL R4, [R1+0x10] ;  /* 0x0000100001047983 */ /* 0x004ea20000100800 */
[----:B-1---5:R-:W-:Y:S01]  /*24b30*/  VIADD R5, R0, 0x1 ;  /* 0x0000000100057836 */ /* 0x022fe20000000000 */
[----:B------:R-:W-:Y:S05]  /*24b40*/  YIELD ;  /* 0x0000000000007946 */ /* 0x000fea0003800000 */
[C---:B------:R-:W-:Y:S01]  /*24b50*/  ISETP.NE.AND P0, PT, R5.reuse, 0x2, PT ;  /* 0x000000020500780c */ /* 0x040fe20003f05270 */
[----:B------:R-:W-:Y:S03]  /*24b60*/  BSSY B0, `(.L_x_738) ;  /* 0x0000094000007945 */ /* 0x000fe60003800000 */
[----:B------:R-:W-:-:S02]  /*24b70*/  SEL R10, R5, RZ, P0 ;  /* 0x000000ff050a7207 */ /* 0x000fc40000000000 */
[----:B--2---:R-:W-:Y:S02]  /*24b80*/  LOP3.LUT P1, RZ, R4, 0x1, RZ, 0xc0, !PT ;  /* 0x0000000104ff7812 */ /* 0x004fe4000782c0ff */
[----:B------:R-:W-:-:S04]  /*24b90*/  SEL R4, RZ, 0x1, P0 ;  /* 0x00000001ff047807 */ /* 0x000fc80000000000 */
[----:B------:R-:W-:-:S05]  /*24ba0*/  LOP3.LUT R9, R3, R4, RZ, 0x3c, !PT ;  /* 0x0000000403097212 */ /* 0x000fca00078e3cff */
[----:B------:R1:W-:Y:S04]  /*24bb0*/  STL [R1+0x14], R9 ;  /* 0x0000140901007387 */ /* 0x0003e80000100800 */
[----:B------:R1:W-:Y:S01]  /*24bc0*/  STL [R1+0x8], R10 ;  /* 0x0000080a01007387 */ /* 0x0003e20000100800 */
[----:B------:R-:W-:Y:S05]  /*24bd0*/  @!P1 BRA `(.L_x_739) ;  /* 0x0000000800309947 */ /* 0x000fea0003800000 */
[----:B------:R-:W-:Y:S01]  /*24be0*/  ULDC.64 UR4, c[0x0][0x418] ;  /* 0x0001060000047ab9 */ /* 0x000fe20000000a00 */
[----:B------:R-:W-:Y:S01]  /*24bf0*/  IMAD.MOV.U32 R8, RZ, RZ, R2 ;  /* 0x000000ffff087224 */ /* 0x000fe200078e0002 */
[----:B------:R-:W-:-:S04]  /*24c00*/  ISETP.NE.U32.AND P0, PT, RZ, UR4, PT ;  /* 0x00000004ff007c0c */ /* 0x000fc8000bf05070 */
[----:B------:R-:W-:-:S13]  /*24c10*/  ISETP.NE.AND.EX P0, PT, RZ, UR5, PT, P0 ;  /* 0x00000005ff007c0c */ /* 0x000fda000bf05300 */
[----:B------:R-:W-:Y:S05]  /*24c20*/  @!P0 BRA `(.L_x_740) ;  /* 0x0000000000508947 */ /* 0x000fea0003800000 */
[----:B------:R-:W2:Y:S01]  /*24c30*/  LDL R12, [R1+0x20] ;  /* 0x00002000010c7983 */ /* 0x000ea20000100800 */
[----:B------:R-:W3:Y:S01]  /*24c40*/  LDC R7, c[0x0][0x43c] ;  /* 0x00010f00ff077b82 */ /* 0x000ee20000000800 */
[----:B------:R-:W-:Y:S02]  /*24c50*/  ULDC.64 UR6, c[0x0][0x428] ;  /* 0x00010a0000067ab9 */ /* 0x000fe40000000a00 */
[----:B------:R-:W4:Y:S01]  /*24c60*/  LDL R11, [R1+0x1c] ;  /* 0x00001c00010b7983 */ /* 0x000f220000100800 */
[----:B---3--:R-:W-:-:S13]  /*24c70*/  ISETP.NE.AND P0, PT, R7, 0x1, PT ;  /* 0x000000010700780c */ /* 0x008fda0003f05270 */
[----:B------:R-:W3:Y:S02]  /*24c80*/  @P0 LDC.64 R4, c[0x0][0x440] ;  /* 0x00011000ff040b82 */ /* 0x000ee40000000a00 */
[----:B---3--:R-:W-:-:S04]  /*24c90*/  @P0 IMAD.HI.U32 R6, R2, R4, RZ ;  /* 0x0000000402060227 */ /* 0x008fc800078e00ff */
[----:B------:R-:W-:Y:S01]  /*24ca0*/  IMAD.MOV.U32 R4, RZ, RZ, R2 ;  /* 0x000000ffff047224 */ /* 0x000fe200078e0002 */
[----:B------:R-:W-:-:S04]  /*24cb0*/  @P0 SHF.R.U32.HI R4, RZ, R5, R6 ;  /* 0x00000005ff040219 */ /* 0x000fc80000011606 */
[----:B------:R-:W-:Y:S02]  /*24cc0*/  SHF.R.S32.HI R5, RZ, 0x1f, R4 ;  /* 0x0000001fff057819 */ /* 0x000fe40000011404 */
[----:B------:R-:W-:-:S05]  /*24cd0*/  IADD3 R8, -R4, RZ, RZ ;  /* 0x000000ff04087210 */ /* 0x000fca0007ffe1ff */
[----:B------:R-:W-:Y:S02]  /*24ce0*/  IMAD R8, R7, R8, R2 ;  /* 0x0000000807087224 */ /* 0x000fe400078e0202 */
[----:B--2---:R-:W-:-:S04]  /*24cf0*/  IMAD R6, R12, UR6, RZ ;  /* 0x000000060c067c24 */ /* 0x004fc8000f8e02ff */
[C---:B----4-:R-:W-:Y:S02]  /*24d00*/  IMAD R6, R11.reuse, UR7, R6 ;  /* 0x000000070b067c24 */ /* 0x050fe4000f8e0206 */
[----:B------:R-:W-:-:S04]  /*24d10*/  IMAD.WIDE.U32 R4, R11, UR6, R4 ;  /* 0x000000060b047c25 */ /* 0x000fc8000f8e0004 */
[----:B------:R-:W-:Y:S01]  /*24d20*/  IMAD.IADD R5, R6, 0x1, R5 ;  /* 0x0000000106057824 */ /* 0x000fe200078e0205 */
[----:B------:R-:W-:-:S04]  /*24d30*/  LEA R6, P0, R4, UR4, 0x2 ;  /* 0x0000000404067c11 */ /* 0x000fc8000f8010ff */
[----:B------:R-:W-:-:S05]  /*24d40*/  LEA.HI.X R7, R4, UR5, R5, 0x2, P0 ;  /* 0x0000000504077c11 */ /* 0x000fca00080f1405 */
[----:B------:R-:W2:Y:S04]  /*24d50*/  LDG.E R4, desc[UR54][R6.64] ;  /* 0x0000003606047981 */ /* 0x000ea8000c1e1900 */
[----:B--2---:R2:W-:Y:S02]  /*24d60*/  STL [R1], R4 ;  /* 0x0000000401007387 */ /* 0x0045e40000100800 */
.L_x_740:
[----:B--2---:R-:W2:Y:S01]  /*24d70*/  LDL R4, [R1+0x4] ;  /* 0x0000040001047983 */ /* 0x004ea20000100800 */
[----:B------:R-:W3:Y:S02]  /*24d80*/  S2R R5, SR_TID.X ;  /* 0x0000000000057919 */ /* 0x000ee40000002100 */
[----:B---3--:R-:W-:Y:S01]  /*24d90*/  LOP3.LUT R6, R5, 0x7f, RZ, 0xc0, !PT ;  /* 0x0000007f05067812 */ /* 0x008fe200078ec0ff */
[----:B------:R-:W-:Y:S03]  /*24da0*/  BSSY B1, `(.L_x_741) ;  /* 0x0000006000017945 */ /* 0x000fe60003800000 */
[----:B------:R-:W-:Y:S01]  /*24db0*/  ISETP.NE.AND P1, PT, R6, RZ, PT ;  /* 0x000000ff0600720c */ /* 0x000fe20003f25270 */
[----:B--2---:R-:W-:Y:S01]  /*24dc0*/  IMAD R5, R10, 0x8, R4 ;  /* 0x000000080a057824 */ /* 0x004fe200078e0204 */
[----:B------:R-:W-:-:S04]  /*24dd0*/  SHF.L.U32 R4, R9, 0x1f, RZ ;  /* 0x0000001f09047819 */ /* 0x000fc800000006ff */
[----:B------:R-:W2:Y:S02]  /*24de0*/  SYNCS.PHASECHK.TRANS64.TRYWAIT P0, [R5+URZ+0x29880], R4 ;  /* 0x02988004050075a7 */ /* 0x000ea4000800017f */
[----:B--2---:R-:W-:Y:S05]  /*24df0*/  @!P0 BRA `(.L_x_742) ;  /* 0x0000004800a88947 */ /* 0x004fea0003800000 */
.L_x_893:
[----:B------:R-:W-:Y:S05]  /*24e00*/  BSYNC B1 ;  /* 0x0000000000017941 */ /* 0x000fea0003800000 */
.L_x_741:
[----:B------:R-:W-:Y:S04]  /*24e10*/  BSSY B1, `(.L_x_743) ;  /* 0x0000009000017945 */ /* 0x000fe80003800000 */
        /* <DEDUP_REMOVED lines=8> */
.L_x_744:
[----:B------:R-:W-:Y:S05]  /*24ea0*/  BSYNC B1 ;  /* 0x0000000000017941 */ /* 0x000fea0003800000 */
.L_x_743:
[----:B-1----:R-:W3:Y:S04]  /*24eb0*/  LDL R9, [R1+0x4] ;  /* 0x0000040001097983 */ /* 0x002ee80000100800 */
[----:B------:R-:W3:Y:S04]  /*24ec0*/  LDL R7, [R1+0x8] ;  /* 0x0000080001077983 */ /* 0x000ee80000100800 */
[----:B------:R-:W4:Y:S01]  /*24ed0*/  LDL R6, [R1+0x24] ;  /* 0x0000240001067983 */ /* 0x000f220000100800 */
[----:B------:R-:W-:Y:S01]  /*24ee0*/  MOV R10, RZ ;  /* 0x000000ff000a7202 */ /* 0x000fe20000000f00 */
[----:B------:R-:W-:Y:S01]  /*24ef0*/  UIADD3 UR4, UP0, UR40, 0x470, URZ ;  /* 0x0000047028047890 */ /* 0x000fe2000ff1e03f */
[----:B------:R-:W-:Y:S01]  /*24f00*/  PLOP3.LUT P0, PT, PT, PT, PT, 0x80, 0x0 ;  /* 0x000000000000781c */ /* 0x000fe20003f0f070 */
[----:B------:R-:W-:Y:S01]  /*24f10*/  UMOV UR6, 0x0 ;  /* 0x0000000000067882 */ /* 0x000fe20000000000 */
[----:B------:R-:W-:Y:S01]  /*24f20*/  R2UR UR10, R10 ;  /* 0x000000000a0a72ca */ /* 0x000fe200000e0000 */
[----:B------:R-:W-:Y:S01]  /*24f30*/  UIADD3.X UR5, URZ, UR41, URZ, UP0, !UPT ;  /* 0x000000293f057290 */ /* 0x000fe200087fe43f */
[----:B------:R-:W-:Y:S01]  /*24f40*/  UMOV UR7, 0x14f00000 ;  /* 0x14f0000000077882 */ /* 0x000fe20000000000 */
[----:B---3--:R-:W-:-:S02]  /*24f50*/  IMAD R7, R7, 0x5000, R9 ;  /* 0x0000500007077824 */ /* 0x008fc400078e0209 */
[----:B----4-:R-:W-:Y:S02]  /*24f60*/  IMAD R6, R8, 0xa0, R6 ;  /* 0x000000a008067824 */ /* 0x010fe400078e0206 */
[----:B------:R-:W-:Y:S02]  /*24f70*/  VIADD R7, R7, 0xa400 ;  /* 0x0000a40007077836 */ /* 0x000fe40000000000 */
[----:B------:R-:W-:-:S07]  /*24f80*/  VIADD R8, R5, 0x29870 ;  /* 0x0002987005087836 */ /* 0x000fce0000000000 */
.L_x_745:
[----:B------:R-:W3:Y:S01]  /*24f90*/  LDL R9, [R1] ;  /* 0x0000000001097983 */ /* 0x000ee20000100800 */
[----:B------:R-:W-:-:S13]  /*24fa0*/  @P0 ELECT P2, URZ, PT ;  /* 0x00000000003f082f */ /* 0x000fda0003840000 */
[----:B------:R-:W-:Y:S02]  /*24fb0*/  @P2 R2UR UR12, R18 ;  /* 0x00000000120c22ca */ /* 0x000fe400000e0000 */
[----:B------:R-:W-:Y:S02]  /*24fc0*/  @P2 R2UR UR11, R6 ;  /* 0x00000000060b22ca */ /* 0x000fe400000e0000 */
[----:B------:R-:W-:Y:S02]  /*24fd0*/  @P2 R2UR UR9, R8 ;  /* 0x00000000080922ca */ /* 0x000fe400000e0000 */
[----:B------:R-:W-:Y:S02]  /*24fe0*/  @P2 R2UR UR8, R7 ;  /* 0x00000000070822ca */ /* 0x000fe400000e0000 */
[----:B------:R-:W-:Y:S02]  /*24ff0*/  @P2 PLOP3.LUT P0, PT, P2, PT, PT, 0x8, 0x0 ;  /* 0x000000000000281c */ /* 0x000fe4000170e170 */
[----:B---3--:R-:W-:-:S02]  /*25000*/  @P2 R2UR UR13, R9 ;  /* 0x00000000090d22ca */ /* 0x008fc400000e0000 */
[----:B------:R-:W-:-:S11]  /*25010*/  PLOP3.LUT P2, PT, PT, PT, PT, 0x8, 0x0 ;  /* 0x000000000000781c */ /* 0x000fd60003f4e170 */
[----:B------:R1:W-:Y:S02]  /*25020*/  UTMALDG.4D [UR8], [UR4], desc[UR6] ;  /* 0x00000608040075b4 */ /* 0x0003e40008019000 */
[----:B-1----:R-:W-:Y:S05]  /*25030*/  @P0 BRA.U.ANY `(.L_x_745) ;  /* 0xfffffffd00d40947 */ /* 0x002fea000393ffff */
[----:B------:R-:W1:Y:S01]  /*25040*/  SYNCS.PHASECHK.TRANS64.TRYWAIT P0, [R5+URZ+0x29840], R4 ;  /* 0x02984004050075a7 */ /* 0x000e62000800017f */
[----:B------:R-:W-:Y:S04]  /*25050*/  BSSY B1, `(.L_x_746) ;  /* 0x0000002000017945 */ /* 0x000fe80003800000 */
[----:B-1----:R-:W-:Y:S05]  /*25060*/  @!P0 BRA `(.L_x_747) ;  /* 0x0000004800208947 */ /* 0x002fea0003800000 */
.L_x_894:
[----:B------:R-:W-:Y:S05]  /*25070*/  BSYNC B1 ;  /* 0x0000000000017941 */ /* 0x000fea0003800000 */
.L_x_746:
[----:B------:R-:W-:Y:S01]  /*25080*/  BSSY B1, `(.L_x_748) ;  /* 0x000000b000017945 */ /* 0x000fe20003800000 */
[----:B------:R-:W-:Y:S01]  /*25090*/  IMAD.MOV.U32 R8, RZ, RZ, 0x0 ;  /* 0x00000000ff087424 */ /* 0x000fe200078e00ff */
[----:B------:R-:W-:Y:S02]  /*250a0*/  MOV R9, 0x14f00000 ;  /* 0x14f0000000097802 */ /* 0x000fe40000000f00 */
[----:B------:R-:W-:Y:S05]  /*250b0*/  @P1 BRA `(.L_x_749) ;  /* 0x00000000001c1947 */ /* 0x000fea0003800000 */
[----:B------:R-:W3:Y:S01]  /*250c0*/  S2R R7, SR_TID.X ;  /* 0x0000000000077919 */ /* 0x000ee20000002100 */
[----:B-12---:R-:W-:-:S04]  /*250d0*/  IMAD.MOV.U32 R4, RZ, RZ, 0x7800 ;  /* 0x00007800ff047424 */ /* 0x006fc800078e00ff */
[----:B------:R4:W-:Y:S01]  /*250e0*/  SYNCS.ARRIVE.TRANS64 RZ, [R5+URZ+0x29830], R4 ;  /* 0x0298300405ff79a7 */ /* 0x0009e2000800003f */
[----:B---3--:R-:W-:-:S04]  /*250f0*/  LOP3.LUT R7, R7, 0x1f, RZ, 0xc0, !PT ;  /* 0x0000001f07077812 */ /* 0x008fc800078ec0ff */
[----:B------:R-:W-:-:S13]  /*25100*/  ISETP.NE.AND P0, PT, R7, RZ, PT ;  /* 0x000000ff0700720c */ /* 0x000fda0003f05270 */
[----:B----4-:R-:W-:Y:S05]  /*25110*/  @!P0 BRA `(.L_x_749) ;  /* 0x0000000000048947 */ /* 0x010fea0003800000 */
[----:B------:R-:W-:Y:S01]  /*25120*/  BPT.TRAP 0x1 ;  /* 0x000000040000795c */ /* 0x000fe20000300000 */
.L_x_749:
[----:B------:R-:W-:Y:S05]  /*25130*/  BSYNC B1 ;  /* 0x0000000000017941 */ /* 0x000fea0003800000 */
.L_x_748:
[----:B------:R-:W3:Y:S04]  /*25140*/  LDL R7, [R1+0x4] ;  /* 0x0000040001077983 */ /* 0x000ee80000100800 */
[----:B-12---:R-:W3:Y:S01]  /*25150*/  LDL R4, [R1+0x8] ;  /* 0x0000080001047983 */ /* 0x006ee20000100800 */
[----:B------:R-:W-:Y:S01]  /*25160*/  R2UR UR10, R10 ;  /* 0x000000000a0a72ca */ /* 0x000fe200000e0000 */
[----:B------:R-:W-:Y:S01]  /*25170*/  UIADD3 UR4, UP0, UR40, 0x370, URZ ;  /* 0x0000037028047890 */ /* 0x000fe2000ff1e03f */
[----:B------:R-:W-:Y:S01]  /*25180*/  R2UR UR6, R8 ;  /* 0x00000000080672ca */ /* 0x000fe200000e0000 */
[----:B------:R-:W-:Y:S01]  /*25190*/  VIADD R5, R5, 0x29830 ;  /* 0x0002983005057836 */ /* 0x000fe20000000000 */
[----:B------:R-:W-:Y:S01]  /*251a0*/  R2UR UR7, R9 ;  /* 0x00000000090772ca */ /* 0x000fe200000e0000 */
[----:B------:R-:W-:Y:S01]  /*251b0*/  UIADD3.X UR5, URZ, UR41, URZ, UP0, !UPT ;  /* 0x000000293f057290 */ /* 0x000fe200087fe43f */
[----:B------:R-:W-:Y:S01]  /*251c0*/  PLOP3.LUT P0, PT, PT, PT, PT, 0x80, 0x0 ;  /* 0x000000000000781c */ /* 0x000fe20003f0f070 */
[----:B---3--:R-:W-:-:S04]  /*251d0*/  IMAD R4, R4, 0x7800, R7 ;  /* 0x0000780004047824 */ /* 0x008fc800078e0207 */
[----:B------:R-:W-:-:S08]  /*251e0*/  VIADD R7, R4, 0x1a400 ;  /* 0x0001a40004077836 */ /* 0x000fd00000000000 */
.L_x_750:
[----:B------:R-:W2:Y:S01]  /*251f0*/  LDL R10, [R1] ;  /* 0x00000000010a7983 */ /* 0x000ea20000100800 */
[----:B------:R-:W-:-:S13]  /*25200*/  @P0 ELECT P1, URZ, PT ;  /* 0x00000000003f082f */ /* 0x000fda0003820000 */
[----:B------:R-:W-:Y:S02]  /*25210*/  @P1 R2UR UR12, R18 ;  /* 0x00000000120c12ca */ /* 0x000fe400000e0000 */
[----:B------:R-:W-:Y:S02]  /*25220*/  @P1 R2UR UR11, R6 ;  /* 0x00000000060b12ca */ /* 0x000fe400000e0000 */
[----:B------:R-:W-:Y:S02]  /*25230*/  @P1 R2UR UR9, R5 ;  /* 0x00000000050912ca */ /* 0x000fe400000e0000 */
[----:B------:R-:W-:Y:S02]  /*25240*/  @P1 R2UR UR8, R7 ;  /* 0x00000000070812ca */ /* 0x000fe400000e0000 */
[----:B------:R-:W-:Y:S02]  /*25250*/  @P1 PLOP3.LUT P0, PT, P1, PT, PT, 0x8, 0x0 ;  /* 0x000000000000181c */ /* 0x000fe40000f0e170 */
[----:B--2---:R-:W-:-:S02]  /*25260*/  @P1 R2UR UR13, R10 ;  /* 0x000000000a0d12ca */ /* 0x004fc400000e0000 */
[----:B------:R-:W-:-:S11]  /*25270*/  PLOP3.LUT P1, PT, PT, PT, PT, 0x8, 0x0 ;  /* 0x000000000000781c */ /* 0x000fd60003f2e170 */
[----:B------:R1:W-:Y:S02]  /*25280*/  UTMALDG.4D [UR8], [UR4], desc[UR6] ;  /* 0x00000608040075b4 */ /* 0x0003e40008019000 */
[----:B-1----:R-:W-:Y:S05]  /*25290*/  @P0 BRA.U.ANY `(.L_x_750) ;  /* 0xfffffffd00d40947 */ /* 0x002fea000393ffff */
[----:B------:R-:W-:Y:S01]  /*252a0*/  R2UR UR6, R8 ;  /* 0x00000000080672ca */ /* 0x000fe200000e0000 */
[----:B------:R-:W-:Y:S01]  /*252b0*/  UMOV UR10, 0x40 ;  /* 0x00000040000a7882 */ /* 0x000fe20000000000 */
[----:B------:R-:W-:Y:S02]  /*252c0*/  R2UR UR7, R9 ;  /* 0x00000000090772ca */ /* 0x000fe400000e0000 */
[----:B------:R-:W-:Y:S02]  /*252d0*/  PLOP3.LUT P0, PT, PT, PT, PT, 0x80, 0x0 ;  /* 0x000000000000781c */ /* 0x000fe40003f0f070 */
[----:B------:R-:W-:-:S11]  /*252e0*/  IADD3 R7, R4, 0x1cc00, RZ ;  /* 0x0001cc0004077810 */ /* 0x000fd60007ffe0ff */
.L_x_751:
        /* <DEDUP_REMOVED lines=12> */
[----:B------:R-:W-:Y:S01]  /*253b0*/  VIADD R4, R4, 0x1f400 ;  /* 0x0001f40004047836 */ /* 0x000fe20000000000 */
[----:B------:R-:W-:Y:S01]  /*253c0*/  R2UR UR7, R9 ;  /* 0x00000000090772ca */ /* 0x000fe200000e0000 */
[----:B------:R-:W-:Y:S01]  /*253d0*/  UMOV UR10, 0x80 ;  /* 0x00000080000a7882 */ /* 0x000fe20000000000 */
[----:B------:R-:W-:-:S13]  /*253e0*/  PLOP3.LUT P0, PT, PT, PT, PT, 0x80, 0x0 ;  /* 0x000000000000781c */ /* 0x000fda0003f0f070 */
.L_x_752:
        /* <DEDUP_REMOVED lines=10> */
[----:B--2---:R-:W-:Y:S05]  /*25490*/  @P0 BRA.U.ANY `(.L_x_752) ;  /* 0xfffffffd00d40947 */ /* 0x004fea000393ffff */
.L_x_739:
[----:B------:R-:W-:Y:S05]  /*254a0*/  BSYNC B0 ;  /* 0x0000000000007941 */ /* 0x000fea0003800000 */
.L_x_738:
[----:B------:R-:W-:-:S06]  /*254b0*/  UISETP.NE.AND UP0, UPT, UR37, 0x3, UPT ;  /* 0x000000032500788c */ /* 0x000fcc000bf05270 */
[----:B------:R-:W-:-:S13]  /*254c0*/  PLOP3.LUT P0, PT, PT, PT, UP0, 0x80, 0x0 ;  /* 0x000000000000781c */ /* 0x000fda0003f0f008 */
[----:B------:R-:W-:Y:S05]  /*254d0*/  @!P0 BRA `(.L_x_753) ;  /* 0x0000000000048947 */ /* 0x000fea0003800000 */
[----:B------:R-:W-:Y:S01]  /*254e0*/  BPT.TRAP 0x1 ;  /* 0x000000040000795c */ /* 0x000fe20000300000 */
.L_x_753:
[----:B------:R-:W2:Y:S01]  /*254f0*/  LDL R5, [R1+0x4] ;  /* 0x0000040001057983 */ /* 0x000ea20000100800 */
[----:B------:R-:W-:Y:S01]  /*25500*/  IMAD.U32 R4, RZ, RZ, UR39 ;  /* 0x00000027ff047e24 */ /* 0x000fe2000f8e00ff */
[----:B------:R-:W-:Y:S04]  /*25510*/  BSSY B0, `(.L_x_754) ;  /* 0x0000007000007945 */ /* 0x000fe80003800000 */
[----:B------:R-:W-:Y:S02]  /*25520*/  ISETP.NE.AND P1, PT, R4, 0x3, PT ;  /* 0x000000030400780c */ /* 0x000fe40003f25270 */
[----:B------:R-:W-:-:S04]  /*25530*/  LOP3.LUT R4, R3, 0x1, RZ, 0x3c, !PT ;  /* 0x0000000103047812 */ /* 0x000fc800078e3cff */
[----:B------:R-:W-:Y:S01]  /*25540*/  SHF.L.U32 R4, R4, 0x1f, RZ ;  /* 0x0000001f04047819 */ /* 0x000fe200000006ff */
[----:B--2---:R-:W-:-:S04]  /*25550*/  IMAD R17, R0, 0x8, R5 ;  /* 0x0000000800117824 */ /* 0x004fc800078e0205 */
[----:B------:R-:W2:Y:S02]  /*25560*/  SYNCS.PHASECHK.TRANS64.TRYWAIT P0, [R17+URZ+0x29870], R4 ;  /* 0x02987004110075a7 */ /* 0x000ea4000800017f */
[----:B--2---:R-:W-:Y:S05]  /*25570*/  @!P0 BRA `(.L_x_755) ;  /* 0x0000004000f08947 */ /* 0x004fea0003800000 */
.L_x_895:
[----:B------:R-:W-:Y:S05]  /*25580*/  BSYNC B0 ;  /* 0x0000000000007941 */ /* 0x000fea0003800000 */
.L_x_754:
[----:B------:R-:W-:Y:S05]  /*25590*/  @!P1 BRA `(.L_x_756) ;  /* 0x0000000000049947 */ /* 0x000fea0003800000 */
[----:B------:R-:W-:Y:S01]  /*255a0*/  BPT.TRAP 0x1 ;  /* 0x000000040000795c */ /* 0x000fe20000300000 */
.L_x_756:
[----:B------:R-:W-:Y:S01]  /*255b0*/  SHF.L.U32 R3, R3, 0x1f, RZ ;  /* 0x0000001f03037819 */ /* 0x000fe200000006ff */
[----:B------:R-:W-:-:S03]  /*255c0*/  IMAD R12, R0, 0x5000, RZ ;  /* 0x00005000000c7824 */ /* 0x000fc600078e02ff */
[----:B------:R-:W3:Y:S02]  /*255d0*/  SYNCS.PHASECHK.TRANS64.TRYWAIT P0, [R17+URZ+0x29860], R3 ;  /* 0x02986003110075a7 */ /* 0x000ee4000800017f */
[----:B---3--:R-:W-:Y:S05]  /*255e0*/  @!P0 BRA `(.L_x_757) ;  /* 0x0000004000e88947 */ /* 0x008fea0003800000 */
.L_x_896:
[----:B------:R-:W4:Y:S04]  /*255f0*/  LDL R0, [R1+0x2c] ;  /* 0x00002c0001007983 */ /* 0x000f280000100800 */
[----:B------:R-:W5:Y:S04]  /*25600*/  LDL R13, [R1+0x4] ;  /* 0x00000400010d7983 */ /* 0x000f680000100800 */
[----:B------:R-:W3:Y:S04]  /*25610*/  LDL R15, [R1+0x30] ;  /* 0x00003000010f7983 */ /* 0x000ee80000100800 */
[----:B------:R-:W3:Y:S01]  /*25620*/  LDL R14, [R1+0x28] ;  /* 0x00002800010e7983 */ /* 0x000ee20000100800 */
[----:B------:R-:W-:Y:S05]  /*25630*/  WARPSYNC.ALL ;  /* 0x0000000000007948 */ /* 0x000fea0003800000 */
[----:B----4-:R-:W-:-:S04]  /*25640*/  LOP3.LUT R0, R12, R0, RZ, 0xfc, !PT ;  /* 0x000000000c007212 */ /* 0x010fc800078efcff */
[----:B-----5:R-:W-:-:S05]  /*25650*/  IADD3 R0, R13, R0, RZ ;  /* 0x000000000d007210 */ /* 0x020fca0007ffe0ff */
[----:B--2---:R-:W2:Y:S01]  /*25660*/  LDSM.16.MT88.4 R4, [R0+0xa400] ;  /* 0x00a400000004783b */ /* 0x004ea20000004200 */
[----:B---3--:R-:W-:Y:S01]  /*25670*/  IMAD.IADD R3, R15, 0x1, R0 ;  /* 0x000000010f037824 */ /* 0x008fe200078e0200 */
[----:B------:R-:W-:Y:S02]  /*25680*/  LOP3.LUT R20, R12, R14, RZ, 0xfc, !PT ;  /* 0x0000000e0c147212 */ /* 0x000fe400078efcff */
[C-C-:B--2---:R-:W-:Y:S02]  /*25690*/  PRMT R8, R4.reuse, 0x6420, R5.reuse ;  /* 0x0000642004087816 */ /* 0x144fe40000000005 */
[----:B-1----:R-:W-:Y:S02]  /*256a0*/  PRMT R9, R4, 0x7531, R5 ;  /* 0x0000753104097816 */ /* 0x002fe40000000005 */
[C-C-:B------:R-:W-:Y:S02]  /*256b0*/  PRMT R10, R6.reuse, 0x6420, R7.reuse ;  /* 0x00006420060a7816 */ /* 0x140fe40000000007 */
[----:B------:R-:W-:-:S02]  /*256c0*/  PRMT R11, R6, 0x7531, R7 ;  /* 0x00007531060b7816 */ /* 0x000fc40000000007 */
[----:B------:R-:W1:Y:S01]  /*256d0*/  LDSM.16.MT88.4 R4, [R3+0xa400] ;  /* 0x00a400000304783b */ /* 0x000e620000004200 */
[----:B------:R-:W-:-:S05]  /*256e0*/  IMAD.IADD R20, R13, 0x1, R20 ;  /* 0x000000010d147824 */ /* 0x000fca00078e0214 */
[----:B------:R1:W-:Y:S02]  /*256f0*/  STSM.16.M88.4 [R20+0x400], R8 ;  /* 0x0004000814007844 */ /* 0x0003e40000000200 */
[C-C-:B-1----:R-:W-:Y:S02]  /*25700*/  PRMT R8, R4.reuse, 0x6420, R5.reuse ;  /* 0x0000642004087816 */ /* 0x142fe40000000005 */
        /* <DEDUP_REMOVED lines=60> */
.L_x_758:
[----:B------:R-:W3:Y:S01]  /*25ad0*/  S2R R0, SR_TID.X ;  /* 0x0000000000007919 */ /* 0x000ee20000002100 */
[----:B-1----:R1:W-:Y:S01]  /*25ae0*/  SYNCS.ARRIVE.TRANS64.A1T0 RZ, [R17+URZ+0x29850], RZ ;  /* 0x029850ff11ff79a7 */ /* 0x0023e2000810003f */
[----:B------:R4:W5:Y:S01]  /*25af0*/  LDL R3, [R1+0x14] ;  /* 0x0000140001037983 */ /* 0x0009620000100800 */
[----:B---3--:R-:W-:Y:S01]  /*25b00*/  LOP3.LUT R0, R0, 0x7f, RZ, 0xc0, !PT ;  /* 0x0000007f00007812 */ /* 0x008fe200078ec0ff */
[----:B------:R-:W-:Y:S03]  /*25b10*/  BAR.SYNC.DEFER_BLOCKING 0x2, 0x80 ;  /* 0x0082000000007b1d */ /* 0x000fe60000010000 */
[----:B------:R-:W-:-:S03]  /*25b20*/  ISETP.NE.AND P0, PT, R0, RZ, PT ;  /* 0x000000ff0000720c */ /* 0x000fc60003f05270 */
[----:B------:R4:W5:Y:S10]  /*25b30*/  LDL R0, [R1+0x8] ;  /* 0x0000080001007983 */ /* 0x0009740000100800 */
[----:B-1----:R-:W-:-:S05]  /*25b40*/  @!P0 VIADD R17, R17, 0x29880 ;  /* 0x0002988011118836 */ /* 0x002fca0000000000 */
[----:B------:R-:W-:-:S04]  /*25b50*/  @!P0 PRMT R17, RZ, 0x654, R17 ;  /* 0x00000654ff118816 */ /* 0x000fc80000000011 */
[----:B------:R4:W-:Y:S01]  /*25b60*/  @!P0 SYNCS.ARRIVE.TRANS64.RED.A1T0 RZ, [R17+URZ], RZ ;  /* 0x000000ff11ff89a7 */ /* 0x0009e2000810043f */
[C---:B------:R-:W-:Y:S02]  /*25b70*/  ISETP.GT.AND P0, PT, R2.reuse, RZ, PT ;  /* 0x000000ff0200720c */ /* 0x040fe40003f04270 */
[----:B------:R-:W-:-:S11]  /*25b80*/  IADD3 R2, R2, -0x1, RZ ;  /* 0xffffffff02027810 */ /* 0x000fd60007ffe0ff */
[----:B----4-:R-:W-:Y:S05]  /*25b90*/  @P0 BRA `(.L_x_759) ;  /* 0xffffffec00e00947 */ /* 0x010fea000383ffff */
.L_x_737:
[----:B------:R-:W3:Y:S01]  /*25ba0*/  S2R R4, SR_TID.X ;  /* 0x0000000000047919 */ /* 0x000ee20000002100 */
[----:B------:R-:W-:Y:S01]  /*25bb0*/  BSSY B0, `(.L_x_760) ;  /* 0x0000010000007945 */ /* 0x000fe20003800000 */
[----:B---3--:R-:W-:-:S04]  /*25bc0*/  LOP3.LUT R4, R4, 0x7f, RZ, 0xc0, !PT ;  /* 0x0000007f04047812 */ /* 0x008fc800078ec0ff */
[----:B------:R-:W-:-:S13]  /*25bd0*/  ISETP.NE.AND P0, PT, R4, RZ, PT ;  /* 0x000000ff0400720c */ /* 0x000fda0003f05270 */
[----:B------:R-:W-:Y:S05]  /*25be0*/  @P0 BRA `(.L_x_761) ;  /* 0x0000000000300947 */ /* 0x000fea0003800000 */
[----:B------:R-:W3:Y:S01]  /*25bf0*/  S2R R2, SR_LANEID ;  /* 0x0000000000027919 */ /* 0x000ee20000000000 */
[----:B------:R-:W-:Y:S01]  /*25c00*/  VOTEU.ANY UR4, UPT, PT ;  /* 0x0000000000047886 */ /* 0x000fe200038e0100 */
[----:B-1----:R-:W1:Y:S01]  /*25c10*/  LDC.64 R4, c[0x0][0xc60] ;  /* 0x00031800ff047b82 */ /* 0x002e620000000a00 */
[----:B-----5:R-:W3:Y:S02]  /*25c20*/  FLO.U32 R0, UR4 ;  /* 0x0000000400007d00 */ /* 0x020ee400080e0000 */
[----:B---3--:R-:W-:-:S06]  /*25c30*/  ISETP.EQ.U32.AND P1, PT, R0, R2, PT ;  /* 0x000000020000720c */ /* 0x008fcc0003f22070 */
[----:B------:R-:W1:Y:S07]  /*25c40*/  POPC R2, UR4 ;  /* 0x0000000400027d09 */ /* 0x000e6e0008000000 */
[----:B-1----:R-:W3:Y:S04]  /*25c50*/  @P1 ATOMG.E.ADD.STRONG.GPU PT, R2, desc[UR54][R4.64], R2 ;  /* 0x00000002040219a8 */ /* 0x002ee800081ee1f6 */
[----:B---3--:R1:W3:Y:S02]  /*25c60*/  SHFL.IDX PT, R2, R2, R0, 0x1f ;  /* 0x00001f0002027589 */ /* 0x0082e400000e0000 */
[----:B-1----:R-:W1:Y:S02]  /*25c70*/  S2R R0, SR_LTMASK ;  /* 0x0000000000007919 */ /* 0x002e640000003900 */
[----:B-1----:R-:W-:-:S06]  /*25c80*/  LOP3.LUT R0, R0, UR4, RZ, 0xc0, !PT ;  /* 0x0000000400007c12 */ /* 0x002fcc000f8ec0ff */
[----:B------:R-:W3:Y:S02]  /*25c90*/  POPC R0, R0 ;  /* 0x0000000000007309 */ /* 0x000ee40000000000 */
[----:B---3--:R-:W-:-:S07]  /*25ca0*/  IADD3 R16, R2, UR38, R0 ;  /* 0x0000002602107c10 */ /* 0x008fce000fffe000 */
.L_x_761:
[----:B------:R-:W-:Y:S05]  /*25cb0*/  BSYNC B0 ;  /* 0x0000000000007941 */ /* 0x000fea0003800000 */
.L_x_760:
[----:B------:R-:W-:-:S06]  /*25cc0*/  UISETP.NE.AND UP0, UPT, UR37, 0x3, UPT ;  /* 0x000000032500788c */ /* 0x000fcc000bf05270 */
[----:B------:R-:W-:-:S13]  /*25cd0*/  PLOP3.LUT P1, PT, PT, PT, UP0, 0x80, 0x0 ;  /* 0x000000000000781c */ /* 0x000fda0003f2f008 */
[----:B------:R-:W-:Y:S05]  /*25ce0*/  @!P1 BRA `(.L_x_762) ;  /* 0x0000000000049947 */ /* 0x000fea0003800000 */
[----:B------:R-:W-:Y:S01]  /*25cf0*/  BPT.TRAP 0x1 ;  /* 0x000000040000795c */ /* 0x000fe20000300000 */
.L_x_762:
[----:B------:R-:W3:Y:S04]  /*25d00*/  LDL R4, [R1+0x14] ;  /* 0x0000140001047983 */ /* 0x000ee80000100800 */
[----:B-----5:R-:W4:Y:S04]  /*25d10*/  LDL R3, [R1+0x4] ;  /* 0x0000040001037983 */ /* 0x020f280000100800 */
[----:B------:R-:W4:Y:S01]  /*25d20*/  LDL R2, [R1+0x8] ;  /* 0x0000080001027983 */ /* 0x000f220000100800 */
[----:B------:R-:W-:Y:S01]  /*25d30*/  IMAD.U32 R0, RZ, RZ, UR39 ;  /* 0x00000027ff007e24 */ /* 0x000fe2000f8e00ff */
[----:B------:R-:W-:Y:S04]  /*25d40*/  BSSY B0, `(.L_x_763) ;  /* 0x0000007000007945 */ /* 0x000fe80003800000 */
[----:B------:R-:W-:-:S02]  /*25d50*/  ISETP.NE.AND P2, PT, R0, 0x3, PT ;  /* 0x000000030000780c */ /* 0x000fc40003f45270 */
[----:B---3--:R-:W-:-:S04]  /*25d60*/  LOP3.LUT R0, R4, 0x1, RZ, 0x3c, !PT ;  /* 0x0000000104007812 */ /* 0x008fc800078e3cff */
[----:B------:R-:W-:Y:S01]  /*25d70*/  SHF.L.U32 R0, R0, 0x1f, RZ ;  /* 0x0000001f00007819 */ /* 0x000fe200000006ff */
[----:B----4-:R-:W-:-:S04]  /*25d80*/  IMAD R17, R2, 0x8, R3 ;  /* 0x0000000802117824 */ /* 0x010fc800078e0203 */
[----:B------:R-:W3:Y:S02]  /*25d90*/  SYNCS.PHASECHK.TRANS64.TRYWAIT P1, [R17+URZ+0x29870], R0 ;  /* 0x02987000110075a7 */ /* 0x000ee4000802017f */
[----:B---3--:R-:W-:Y:S05]  /*25da0*/  @!P1 BRA `(.L_x_764) ;  /* 0x0000003c000c9947 */ /* 0x008fea0003800000 */
.L_x_897:
[----:B------:R-:W-:Y:S05]  /*25db0*/  BSYNC B0 ;  /* 0x0000000000007941 */ /* 0x000fea0003800000 */
.L_x_763:
[----:B------:R-:W-:Y:S05]  /*25dc0*/  @!P2 BRA `(.L_x_765) ;  /* 0x000000000004a947 */ /* 0x000fea0003800000 */
[----:B------:R-:W-:Y:S01]  /*25dd0*/  BPT.TRAP 0x1 ;  /* 0x000000040000795c */ /* 0x000fe20000300000 */
.L_x_765:
[----:B---3--:R-:W3:Y:S02]  /*25de0*/  LDL R0, [R1+0x14] ;  /* 0x0000140001007983 */ /* 0x008ee40000100800 */
[----:B---3--:R-:W-:-:S04]  /*25df0*/  SHF.L.U32 R0, R0, 0x1f, RZ ;  /* 0x0000001f00007819 */ /* 0x008fc800000006ff */
[----:B------:R-:W3:Y:S02]  /*25e00*/  SYNCS.PHASECHK.TRANS64.TRYWAIT P1, [R17+URZ+0x29860], R0 ;  /* 0x02986000110075a7 */ /* 0x000ee4000802017f */
[----:B---3--:R-:W-:Y:S05]  /*25e10*/  @!P1 BRA `(.L_x_766) ;  /* 0x0000003c00049947 */ /* 0x008fea0003800000 */
.L_x_898:
[----:B------:R-:W3:Y:S04]  /*25e20*/  LDL R18, [R1+0x8] ;  /* 0x0000080001127983 */ /* 0x000ee80000100800 */
[----:B------:R-:W4:Y:S04]  /*25e30*/  LDL R2, [R1+0x2c] ;  /* 0x00002c0001027983 */ /* 0x000f280000100800 */
[----:B--2---:R-:W2:Y:S04]  /*25e40*/  LDL R12, [R1+0x4] ;  /* 0x00000400010c7983 */ /* 0x004ea80000100800 */
[----:B------:R-:W5:Y:S04]  /*25e50*/  LDL R3, [R1+0x30] ;  /* 0x0000300001037983 */ /* 0x000f680000100800 */
[----:B------:R-:W5:Y:S01]  /*25e60*/  LDL R13, [R1+0x28] ;  /* 0x00002800010d7983 */ /* 0x000f620000100800 */
[----:B------:R-:W-:Y:S05]  /*25e70*/  WARPSYNC.ALL ;  /* 0x0000000000007948 */ /* 0x000fea0003800000 */
[----:B---3--:R-:W-:-:S05]  /*25e80*/  IMAD R0, R18, 0x5000, RZ ;  /* 0x0000500012007824 */ /* 0x008fca00078e02ff */
[----:B----4-:R-:W-:-:S05]  /*25e90*/  LOP3.LUT R2, R0, R2, RZ, 0xfc, !PT ;  /* 0x0000000200027212 */ /* 0x010fca00078efcff */
[----:B--2---:R-:W-:-:S05]  /*25ea0*/  IMAD.IADD R2, R12, 0x1, R2 ;  /* 0x000000010c027824 */ /* 0x004fca00078e0202 */
[----:B-1----:R-:W1:Y:S01]  /*25eb0*/  LDSM.16.MT88.4 R4, [R2+0xa400] ;  /* 0x00a400000204783b */ /* 0x002e620000004200 */
[----:B-----5:R-:W-:Y:S02]  /*25ec0*/  IADD3 R3, R3, R2, RZ ;  /* 0x0000000203037210 */ /* 0x020fe40007ffe0ff */
[----:B------:R-:W-:Y:S02]  /*25ed0*/  LOP3.LUT R0, R0, R13, RZ, 0xfc, !PT ;  /* 0x0000000d00007212 */ /* 0x000fe400078efcff */
[C-C-:B-1----:R-:W-:Y:S02]  /*25ee0*/  PRMT R8, R4.reuse, 0x6420, R5.reuse ;  /* 0x0000642004087816 */ /* 0x142fe40000000005 */
[----:B------:R-:W-:Y:S02]  /*25ef0*/  PRMT R9, R4, 0x7531, R5 ;  /* 0x0000753104097816 */ /* 0x000fe40000000005 */
        /* <DEDUP_REMOVED lines=66> */
.L_x_767:
[----:B------:R-:W3:Y:S01]  /*26320*/  LDL.LU R3, [R1+0x14] ;  /* 0x0000140001037983 */ /* 0x000ee20000300800 */
[----:B-1----:R1:W-:Y:S01]  /*26330*/  SYNCS.ARRIVE.TRANS64.A1T0 RZ, [R17+URZ+0x29850], RZ ;  /* 0x029850ff11ff79a7 */ /* 0x0023e2000810003f */
[----:B--2---:R-:W-:Y:S02]  /*26340*/  VIADD R0, R18, 0x1 ;  /* 0x0000000112007836 */ /* 0x004fe40000000000 */
[----:B-1----:R-:W-:-:S05]  /*26350*/  @!P0 VIADD R17, R17, 0x29880 ;  /* 0x0002988011118836 */ /* 0x002fca0000000000 */
[----:B------:R-:W-:Y:S01]  /*26360*/  @!P0 PRMT R17, RZ, 0x654, R17 ;  /* 0x00000654ff118816 */ /* 0x000fe20000000011 */
[----:B------:R-:W-:Y:S06]  /*26370*/  BAR.SYNC.DEFER_BLOCKING 0x2, 0x80 ;  /* 0x0082000000007b1d */ /* 0x000fec0000010000 */
[----:B------:R1:W-:Y:S01]  /*26380*/  @!P0 SYNCS.ARRIVE.TRANS64.RED.A1T0 RZ, [R17+URZ], RZ ;  /* 0x000000ff11ff89a7 */ /* 0x0003e2000810043f */
[----:B------:R-:W-:-:S04]  /*26390*/  ISETP.NE.AND P0, PT, R0, 0x2, PT ;  /* 0x000000020000780c */ /* 0x000fc80003f05270 */
[----:B------:R-:W-:Y:S02]  /*263a0*/  SEL R2, RZ, 0x1, P0 ;  /* 0x00000001ff027807 */ /* 0x000fe40000000000 */
[----:B------:R-:W-:-:S05]  /*263b0*/  SEL R0, R0, RZ, P0 ;  /* 0x000000ff00007207 */ /* 0x000fca0000000000 */
[----:B------:R1:W-:Y:S01]  /*263c0*/  STL [R1+0x8], R0 ;  /* 0x0000080001007387 */ /* 0x0003e20000100800 */
[----:B---3--:R-:W-:-:S05]  /*263d0*/  LOP3.LUT R3, R3, R2, RZ, 0x3c, !PT ;  /* 0x0000000203037212 */ /* 0x008fca00078e3cff */
[----:B------:R1:W-:Y:S02]  /*263e0*/  STL [R1+0x14], R3 ;  /* 0x0000140301007387 */ /* 0x0003e40000100800 */
.L_x_712:
[----:B-1----:R-:W2:Y:S02]  /*263f0*/  LDL R0, [R1+0x10] ;  /* 0x0000100001007983 */ /* 0x002ea40000100800 */
[----:B--2---:R-:W-:-:S13]  /*26400*/  LOP3.LUT P0, RZ, R0, 0x2, RZ, 0xc0, !PT ;  /* 0x0000000200ff7812 */ /* 0x004fda000780c0ff */
[----:B------:R-:W-:Y:S05]  /*26410*/  @!P0 BRA `(.L_x_768) ;  /* 0x0000000000288947 */ /* 0x000fea0003800000 */
[----:B------:R-:W-:Y:S05]  /*26420*/  WARPSYNC.ALL ;  /* 0x0000000000007948 */ /* 0x000fea0003800000 */
[----:B------:R-:W1:Y:S08]  /*26430*/  S2UR UR5, SR_CgaCtaId ;  /* 0x00000000000579c3 */ /* 0x000e700000008800 */
[----:B------:R-:W-:Y:S06]  /*26440*/  BAR.SYNC.DEFER_BLOCKING 0x5, 0x180 ;  /* 0x0146000000007b1d */ /* 0x000fec0000010000 */
[----:B------:R-:W-:-:S02]  /*26450*/  UMOV UR4, 0x400 ;  /* 0x0000040000047882 */ /* 0x000fc40000000000 */
[----:B-1----:R-:W-:-:S06]  /*26460*/  ULEA UR4, UR5, UR4, 0x18 ;  /* 0x0000000405047291 */ /* 0x002fcc000f8ec03f */
[----:B------:R-:W-:-:S05]  /*26470*/  MOV R0, UR4 ;  /* 0x0000000400007c02 */ /* 0x000fca0008000f00 */
[----:B------:R1:W2:Y:S04]  /*26480*/  LDS.128 R16, [R0+0x298d0] ;  /* 0x0298d00000107984 */ /* 0x0002a80000000c00 */
[----:B------:R1:W-:Y:S01]  /*26490*/  STL [R1+0x4], R0 ;  /* 0x0000040001007387 */ /* 0x0003e20000100800 */
[----:B------:R-:W-:Y:S06]  /*264a0*/  BAR.ARV 0x4, 0x180 ;  /* 0x0106000000007b1d */ /* 0x000fec0000002000 */
[----:B------:R-:W-:Y:S05]  /*264b0*/  BRA `(.L_x_769) ;  /* 0x0000000800487947 */ /* 0x000fea0003800000 */
.L_x_768:
[----:B------:R-:W1:Y:S01]  /*264c0*/  S2R R0, SR_TID.X ;  /* 0x0000000000007919 */ /* 0x000e620000002100 */
[----:B------:R-:W-:Y:S01]  /*264d0*/  UMOV UR4, 0xffffffff ;  /* 0xffffffff00047882 */ /* 0x000fe20000000000 */
[----:B-1----:R-:W-:-:S04]  /*264e0*/  LOP3.LUT R7, R0, 0x1f, RZ, 0xc0, !PT ;  /* 0x0000001f00077812 */ /* 0x002fc800078ec0ff */
[----:B------:R-:W-:Y:S01]  /*264f0*/  ISETP.NE.AND P0, PT, R7, 0x1f, PT ;  /* 0x0000001f0700780c */ /* 0x000fe20003f05270 */
[----:B------:R-:W-:-:S12]  /*26500*/  BRA.DIV UR4, `(.L_x_770) ;  /* 0x00000036045c7947 */ /* 0x000fd8000b800000 */
[----:B------:R-:W-:Y:S01]  /*26510*/  IMAD.IADD R0, R19, 0x1, R7 ;  /* 0x0000000113007824 */ /* 0x000fe200078e0207 */
[----:B------:R-:W-:-:S04]  /*26520*/  ULDC UR4, c[0x0][0xc3c] ;  /* 0x00030f0000047ab9 */ /* 0x000fc80000000800 */
[----:B------:R-:W-:-:S13]  /*26530*/  ISETP.GE.OR P1, PT, R0, UR4, !P0 ;  /* 0x0000000400007c0c */ /* 0x000fda000c726670 */
[----:B------:R-:W1:Y:S02]  /*26540*/  @!P1 LDC.64 R2, c[0x0][0xc80] ;  /* 0x00032000ff029b82 */ /* 0x000e640000000a00 */
[----:B-1----:R-:W-:-:S06]  /*26550*/  @!P1 IMAD.WIDE R2, R0, 0x4, R2 ;  /* 0x0000000400029825 */ /* 0x002fcc00078e0202 */
[----:B------:R1:W2:Y:S01]  /*26560*/  @!P1 LDG.E R3, desc[UR54][R2.64] ;  /* 0x0000003602039981 */ /* 0x0002a2000c1e1900 */
[C---:B------:R-:W-:Y:S02]  /*26570*/  ISETP.GE.U32.AND P2, PT, R7.reuse, 0x2, PT ;  /* 0x000000020700780c */ /* 0x040fe40003f46070 */
[C---:B------:R-:W-:Y:S01]  /*26580*/  ISETP.GE.U32.AND P3, PT, R7.reuse, 0x4, PT ;  /* 0x000000040700780c */ /* 0x040fe20003f66070 */
[----:B------:R-:W-:Y:S01]  /*26590*/  SHFL.IDX PT, R0, R16, RZ, 0x1f ;  /* 0x00001fff10007589 */ /* 0x000fe200000e0000 */
[C---:B------:R-:W-:Y:S02]  /*265a0*/  ISETP.GE.U32.AND P4, PT, R7.reuse, 0x8, PT ;  /* 0x000000080700780c */ /* 0x040fe40003f86070 */
[C---:B------:R-:W-:Y:S01]  /*265b0*/  ISETP.GE.U32.AND P5, PT, R7.reuse, 0x10, PT ;  /* 0x000000100700780c */ /* 0x040fe20003fa6070 */
[----:B------:R-:W-:Y:S01]  /*265c0*/  SHFL.IDX PT, R4, R16, 0x1, 0x1f ;  /* 0x00201f0010047f89 */ /* 0x000fe200000e0000 */
[----:B-1----:R-:W-:Y:S02]  /*265d0*/  IMAD.MOV.U32 R2, RZ, RZ, RZ ;  /* 0x000000ffff027224 */ /* 0x002fe400078e00ff */
[----:B--2---:R-:W-:Y:S01]  /*265e0*/  @!P1 IMAD.MOV.U32 R2, RZ, RZ, R3 ;  /* 0x000000ffff029224 */ /* 0x004fe200078e0003 */
[----:B------:R-:W-:-:S04]  /*265f0*/  ISETP.NE.AND P1, PT, R7, RZ, PT ;  /* 0x000000ff0700720c */ /* 0x000fc80003f25270 */
[----:B------:R-:W1:Y:S02]  /*26600*/  SHFL.UP PT, R3, R2, 0x1, RZ ;  /* 0x0420000002037989 */ /* 0x000e6400000e00ff */
[----:B-1----:R-:W-:-:S04]  /*26610*/  SEL R3, R3, RZ, P1 ;  /* 0x000000ff03037207 */ /* 0x002fc80000800000 */
[----:B------:R-:W-:-:S05]  /*26620*/  IADD3 R3, R2, R3, RZ ;  /* 0x0000000302037210 */ /* 0x000fca0007ffe0ff */
[----:B------:R-:W1:Y:S02]  /*26630*/  SHFL.UP PT, R5, R3, 0x2, RZ ;  /* 0x0440000003057989 */ /* 0x000e6400000e00ff */
[----:B-1----:R-:W-:-:S05]  /*26640*/  SEL R5, R5, RZ, P2 ;  /* 0x000000ff05057207 */ /* 0x002fca0001000000 */
[----:B------:R-:W-:-:S05]  /*26650*/  IMAD.IADD R3, R3, 0x1, R5 ;  /* 0x0000000103037824 */ /* 0x000fca00078e0205 */
[----:B------:R-:W1:Y:S02]  /*26660*/  SHFL.UP PT, R5, R3, 0x4, RZ ;  /* 0x0480000003057989 */ /* 0x000e6400000e00ff */
[----:B-1----:R-:W-:-:S05]  /*26670*/  SEL R5, R5, RZ, P3 ;  /* 0x000000ff05057207 */ /* 0x002fca0001800000 */
[----:B------:R-:W-:-:S05]  /*26680*/  IMAD.IADD R3, R3, 0x1, R5 ;  /* 0x0000000103037824 */ /* 0x000fca00078e0205 */
[----:B------:R-:W1:Y:S02]  /*26690*/  SHFL.UP PT, R5, R3, 0x8, RZ ;  /* 0x0500000003057989 */ /* 0x000e6400000e00ff */
[----:B-1----:R-:W-:-:S05]  /*266a0*/  SEL R5, R5, RZ, P4 ;  /* 0x000000ff05057207 */ /* 0x002fca0002000000 */
[----:B------:R-:W-:-:S05]  /*266b0*/  IMAD.IADD R3, R3, 0x1, R5 ;  /* 0x0000000103037824 */ /* 0x000fca00078e0205 */
[----:B------:R-:W1:Y:S02]  /*266c0*/  SHFL.UP PT, R5, R3, 0x10, RZ ;  /* 0x0600000003057989 */ /* 0x000e6400000e00ff */
[----:B-1----:R-:W-:-:S04]  /*266d0*/  SEL R5, R5, RZ, P5 ;  /* 0x000000ff05057207 */ /* 0x002fc80002800000 */
[----:B------:R-:W-:-:S05]  /*266e0*/  IADD3 R5, R3, R5, RZ ;  /* 0x0000000503057210 */ /* 0x000fca0007ffe0ff */
[----:B------:R1:W2:Y:S02]  /*266f0*/  SHFL.IDX PT, R6, R5, 0x1f, 0x1f ;  /* 0x03e01f0005067f89 */ /* 0x0002a400000e0000 */
.L_x_908:
[----:B------:R-:W-:Y:S02]  /*26700*/  ULDC UR4, c[0x0][0xc38] ;  /* 0x00030e0000047ab9 */ /* 0x000fe40000000800 */
[----:B------:R-:W-:-:S04]  /*26710*/  IMAD.U32 R16, RZ, RZ, UR4 ;  /* 0x00000004ff107e24 */ /* 0x000fc8000f8e00ff */
[----:B--2---:R-:W-:-:S04]  /*26720*/  IMAD R6, R6, R16, RZ ;  /* 0x0000001006067224 */ /* 0x004fc800078e02ff */
[----:B------:R-:W-:-:S05]  /*26730*/  IMAD.IADD R4, R4, 0x1, R6 ;  /* 0x0000000104047824 */ /* 0x000fca00078e0206 */
[----:B------:R-:W-:-:S13]  /*26740*/  ISETP.GT.AND P6, PT, R4, R0, PT ;  /* 0x000000000400720c */ /* 0x000fda0003fc4270 */
[----:B------:R-:W-:Y:S05]  /*26750*/  @P6 BRA `(.L_x_771) ;  /* 0x00000000009c6947 */ /* 0x000fea0003800000 */
.L_x_776:
[----:B------:R-:W2:Y:S01]  /*26760*/  LDC R2, c[0x0][0xc3c] ;  /* 0x00030f00ff027b82 */ /* 0x000ea20000000800 */
[----:B------:R-:W-:-:S05]  /*26770*/  VIADD R19, R19, 0x1f ;  /* 0x0000001f13137836 */ /* 0x000fca0000000000 */
[----:B--2---:R-:W-:-:S13]  /*26780*/  ISETP.GE.AND P6, PT, R19, R2, PT ;  /* 0x000000021300720c */ /* 0x004fda0003fc6270 */
[----:B------:R-:W-:Y:S05]  /*26790*/  @P6 BRA `(.L_x_772) ;  /* 0x0000000400446947 */ /* 0x000fea0003800000 */
[----:B------:R-:W2:Y:S01]  /*267a0*/  S2R R3, SR_TID.X ;  /* 0x0000000000037919 */ /* 0x000ea20000002100 */
[----:B------:R-:W-:Y:S01]  /*267b0*/  BSSY B0, `(.L_x_773) ;  /* 0x0000009000007945 */ /* 0x000fe20003800000 */
[----:B--2---:R-:W-:-:S04]  /*267c0*/  LOP3.LUT R3, R3, 0x1f, RZ, 0xc0, !PT ;  /* 0x0000001f03037812 */ /* 0x004fc800078ec0ff */
[----:B-1----:R-:W-:-:S04]  /*267d0*/  IADD3 R5, R19, R3, RZ ;  /* 0x0000000313057210 */ /* 0x002fc80007ffe0ff */
[----:B------:R-:W-:Y:S01]  /*267e0*/  ISETP.GE.OR P6, PT, R5, R2, !P0 ;  /* 0x000000020500720c */ /* 0x000fe200047c6670 */
[----:B------:R-:W-:-:S12]  /*267f0*/  IMAD.MOV.U32 R2, RZ, RZ, RZ ;  /* 0x000000ffff027224 */ /* 0x000fd800078e00ff */
[----:B------:R-:W-:Y:S05]  /*26800*/  @P6 BRA `(.L_x_774) ;  /* 0x00000000000c6947 */ /* 0x000fea0003800000 */
[----:B------:R-:W1:Y:S02]  /*26810*/  LDC.64 R2, c[0x0][0xc80] ;  /* 0x00032000ff027b82 */ /* 0x000e640000000a00 */
[----:B-1----:R-:W-:-:S06]  /*26820*/  IMAD.WIDE R2, R5, 0x4, R2 ;  /* 0x0000000405027825 */ /* 0x002fcc00078e0202 */
[----:B------:R1:W5:Y:S02]  /*26830*/  LDG.E R2, desc[UR54][R2.64] ;  /* 0x0000003602027981 */ /* 0x000364000c1e1900 */
.L_x_774:
[----:B------:R-:W-:Y:S05]  /*26840*/  BSYNC B0 ;  /* 0x0000000000007941 */ /* 0x000fea0003800000 */
.L_x_773:
[----:B------:R-:W-:-:S03]  /*26850*/  UMOV UR4, 0xffffffff ;  /* 0xffffffff00047882 */ /* 0x000fc60000000000 */
[----:B------:R-:W-:Y:S05]  /*26860*/  BRA.DIV UR4, `(.L_x_775) ;  /* 0x0000003604c07947 */ /* 0x000fea000b800000 */
[----:B-1---5:R-:W1:Y:S02]  /*26870*/  SHFL.UP PT, R3, R2, 0x1, RZ ;  /* 0x0420000002037989 */ /* 0x022e6400000e00ff */
        /* <DEDUP_REMOVED lines=14> */
[----:B------:R1:W2:Y:S02]  /*26960*/  SHFL.IDX PT, R6, R5, 0x1f, 0x1f ;  /* 0x03e01f0005067f89 */ /* 0x0002a400000e0000 */
.L_x_916:
[----:B------:R-:W-:Y:S02]  /*26970*/  ULDC UR4, c[0x0][0xc38] ;  /* 0x00030e0000047ab9 */ /* 0x000fe40000000800 */
[----:B------:R-:W-:-:S04]  /*26980*/  IMAD.U32 R16, RZ, RZ, UR4 ;  /* 0x00000004ff107e24 */ /* 0x000fc8000f8e00ff */
[----:B--2---:R-:W-:-:S05]  /*26990*/  IMAD R6, R6, R16, RZ ;  /* 0x0000001006067224 */ /* 0x004fca00078e02ff */
[----:B------:R-:W-:-:S04]  /*269a0*/  IADD3 R4, R6, R4, RZ ;  /* 0x0000000406047210 */ /* 0x000fc80007ffe0ff */
[----:B------:R-:W-:-:S13]  /*269b0*/  ISETP.GT.AND P6, PT, R4, R0, PT ;  /* 0x000000000400720c */ /* 0x000fda0003fc4270 */
[----:B------:R-:W-:Y:S05]  /*269c0*/  @!P6 BRA `(.L_x_776) ;  /* 0xfffffffc0064e947 */ /* 0x000fea000383ffff */
.L_x_771:
[----:B------:R-:W-:Y:S01]  /*269d0*/  IMAD.IADD R6, R4, 0x1, -R6 ;  /* 0x0000000104067824 */ /* 0x000fe200078e0a06 */
[----:B------:R-:W-:-:S03]  /*269e0*/  UMOV UR4, 0xffffffff ;  /* 0xffffffff00047882 */ /* 0x000fc60000000000 */
[----:B------:R-:W-:-:S05]  /*269f0*/  IMAD R3, R5, R16, R6 ;  /* 0x0000001005037224 */ /* 0x000fca00078e0206 */
[----:B------:R-:W-:Y:S01]  /*26a00*/  ISETP.GT.AND P6, PT, R3, R0, PT ;  /* 0x000000000300720c */ /* 0x000fe20003fc4270 */
[----:B------:R-:W-:-:S12]  /*26a10*/  BRA.DIV UR4, `(.L_x_777) ;  /* 0x0000003a042c7947 */ /* 0x000fd8000b800000 */
[----:B------:R-:W-:-:S04]  /*26a20*/  VOTE.ANY R4, PT, !P6 ;  /* 0x0000000000047806 */ /* 0x000fc800070e0100 */
[----:B------:R-:W2:Y:S02]  /*26a30*/  POPC R3, R4 ;  /* 0x0000000400037309 */ /* 0x000ea40000000000 */
[----:B--2---:R2:W3:Y:S02]  /*26a40*/  SHFL.IDX PT, R2, R2, R3, 0x1f ;  /* 0x00001f0302027589 */ /* 0x0044e400000e0000 */
.L_x_920:
[----:B------:R-:W-:Y:S01]  /*26a50*/  ISETP.NE.AND P0, PT, R4, RZ, PT ;  /* 0x000000ff0400720c */ /* 0x000fe20003f05270 */
[----:B------:R-:W-:-:S12]  /*26a60*/  IMAD.MOV.U32 R4, RZ, RZ, RZ ;  /* 0x000000ffff047224 */ /* 0x000fd800078e00ff */
[----:B------:R-:W-:Y:S05]  /*26a70*/  @!P0 BRA `(.L_x_778) ;  /* 0x0000000000108947 */ /* 0x000fea0003800000 */
[----:B------:R-:W-:Y:S01]  /*26a80*/  UMOV UR4, 0xffffffff ;  /* 0xffffffff00047882 */ /* 0x000fe20000000000 */
[----:B------:R-:W-:Y:S02]  /*26a90*/  VIADD R12, R3, 0xffffffff ;  /* 0xffffffff030c7836 */ /* 0x000fe40000000000 */
[----:B------:R-:W-:Y:S05]  /*26aa0*/  BRA.DIV UR4, `(.L_x_779) ;  /* 0x0000003a04507947 */ /* 0x000fea000b800000 */
[----:B------:R4:W0:Y:S02]  /*26ab0*/  SHFL.IDX PT, R4, R5, R12, 0x1f ;  /* 0x00001f0c05047589 */ /* 0x00082400000e0000 */
.L_x_778:
[----:B0-----:R-:W-:Y:S01]  /*26ac0*/  IMAD R16, R4, R16, R6 ;  /* 0x0000001004107224 */ /* 0x001fe200078e0206 */
[----:B---3--:R-:W-:Y:S01]  /*26ad0*/  IABS R6, R2 ;  /* 0x0000000200067213 */ /* 0x008fe20000000000 */
[----:B------:R-:W-:Y:S02]  /*26ae0*/  IMAD.IADD R19, R3, 0x1, R19 ;  /* 0x0000000103137824 */ /* 0x000fe400078e0213 */
[----:B------:R-:W-:Y:S01]  /*26af0*/  IMAD.IADD R17, R0, 0x1, -R16 ;  /* 0x0000000100117824 */ /* 0x000fe200078e0a10 */
[----:B------:R-:W0:Y:S04]  /*26b00*/  I2F.RP R4, R6 ;  /* 0x0000000600047306 */ /* 0x000e280000209400 */
[----:B------:R-:W-:-:S04]  /*26b10*/  IABS R0, R17 ;  /* 0x0000001100007213 */ /* 0x000fc80000000000 */
[----:B0-----:R-:W0:Y:S02]  /*26b20*/  MUFU.RCP R4, R4 ;  /* 0x0000000400047308 */ /* 0x001e240000001000 */
[----:B0-----:R-:W-:-:S06]  /*26b30*/  IADD3 R4, R4, 0xffffffe, RZ ;  /* 0x0ffffffe04047810 */ /* 0x001fcc0007ffe0ff */
[----:B-1--4-:R-:W0:Y:S02]  /*26b40*/  F2I.FTZ.U32.TRUNC.NTZ R5, R4 ;  /* 0x0000000400057305 */ /* 0x012e24000021f000 */
[----:B0-----:R-:W-:-:S04]  /*26b50*/  IMAD.MOV R4, RZ, RZ, -R5 ;  /* 0x000000ffff047224 */ /* 0x001fc800078e0a05 */
[----:B------:R-:W-:Y:S02]  /*26b60*/  IMAD R7, R4, R6, RZ ;  /* 0x0000000604077224 */ /* 0x000fe400078e02ff */
[----:B------:R-:W-:-:S04]  /*26b70*/  IMAD.MOV.U32 R4, RZ, RZ, RZ ;  /* 0x000000ffff047224 */ /* 0x000fc800078e00ff */
[----:B------:R-:W-:Y:S01]  /*26b80*/  IMAD.HI.U32 R4, R5, R7, R4 ;  /* 0x0000000705047227 */ /* 0x000fe200078e0004 */
[----:B------:R-:W-:-:S04]  /*26b90*/  IABS R5, R2 ;  /* 0x0000000200057213 */ /* 0x000fc80000000000 */
[----:B------:R-:W-:Y:S01]  /*26ba0*/  IADD3 R5, RZ, -R5, RZ ;  /* 0x80000005ff057210 */ /* 0x000fe20007ffe0ff */
        /* <DEDUP_REMOVED lines=10> */
[----:B------:R-:W-:Y:S02]  /*26c50*/  @!P2 IADD3 R4, -R4, RZ, RZ ;  /* 0x000000ff0404a210 */ /* 0x000fe40007ffe1ff */
[----:B------:R-:W-:-:S05]  /*26c60*/  @!P1 LOP3.LUT R4, RZ, R2, RZ, 0x33, !PT ;  /* 0x00000002ff049212 */ /* 0x000fca00078e33ff */
[--C-:B------:R-:W-:Y:S02]  /*26c70*/  IMAD.MOV R0, RZ, RZ, -R4.reuse ;  /* 0x000000ffff007224 */ /* 0x100fe400078e0a04 */
[----:B------:R-:W-:Y:S02]  /*26c80*/  IMAD.MOV.U32 R18, RZ, RZ, R4 ;  /* 0x000000ffff127224 */ /* 0x000fe400078e0004 */
[----:B------:R-:W-:Y:S01]  /*26c90*/  IMAD R17, R2, R0, R17 ;  /* 0x0000000002117224 */ /* 0x000fe200078e0211 */
[----:B------:R-:W-:Y:S06]  /*26ca0*/  BRA `(.L_x_780) ;  /* 0x00000000001c7947 */ /* 0x000fec0003800000 */
.L_x_772:
[----:B------:R-:W-:Y:S01]  /*26cb0*/  UMOV UR4, URZ ;  /* 0x0000003f00047c82 */ /* 0x000fe20008000000 */
[----:B------:R-:W-:Y:S01]  /*26cc0*/  UMOV UR5, URZ ;  /* 0x0000003f00057c82 */ /* 0x000fe20008000000 */
[----:B------:R-:W-:Y:S01]  /*26cd0*/  ULDC UR6, c[0x0][0xc3c] ;  /* 0x00030f0000067ab9 */ /* 0x000fe20000000800 */
[----:B------:R-:W-:Y:S01]  /*26ce0*/  MOV R16, R0 ;  /* 0x0000000000107202 */ /* 0x000fe20000000f00 */
[----:B------:R-:W-:Y:S02]  /*26cf0*/  IMAD.U32 R17, RZ, RZ, UR4 ;  /* 0x00000004ff117e24 */ /* 0x000fe4000f8e00ff */
[----:B------:R-:W-:Y:S02]  /*26d00*/  IMAD.U32 R18, RZ, RZ, UR5 ;  /* 0x00000005ff127e24 */ /* 0x000fe4000f8e00ff */
[----:B------:R-:W-:-:S07]  /*26d10*/  IMAD.U32 R19, RZ, RZ, UR6 ;  /* 0x00000006ff137e24 */ /* 0x000fce000f8e00ff */
.L_x_780:
[----:B--2---:R3:W2:Y:S01]  /*26d20*/  LDL R3, [R1+0x4] ;  /* 0x0000040001037983 */ /* 0x0046a20000100800 */
[----:B------:R-:W4:Y:S01]  /*26d30*/  S2R R0, SR_TID.X ;  /* 0x0000000000007919 */ /* 0x000f220000002100 */
[----:B------:R-:W-:Y:S05]  /*26d40*/  WARPSYNC.ALL ;  /* 0x0000000000007948 */ /* 0x000fea0003800000 */
[----:B----4-:R-:W-:Y:S01]  /*26d50*/  LOP3.LUT R0, R0, 0x1f, RZ, 0xc0, !PT ;  /* 0x0000001f00007812 */ /* 0x010fe200078ec0ff */
[----:B------:R-:W-:Y:S03]  /*26d60*/  BAR.SYNC.DEFER_BLOCKING 0x4, 0x180 ;  /* 0x0106000000007b1d */ /* 0x000fe60000010000 */
[----:B------:R-:W-:-:S13]  /*26d70*/  ISETP.NE.AND P0, PT, R0, RZ, PT ;  /* 0x000000ff0000720c */ /* 0x000fda0003f05270 */
[----:B------:R-:W2:Y:S01]  /*26d80*/  @!P0 S2R R0, SR_CgaCtaId ;  /* 0x0000000000008919 */ /* 0x000ea20000008800 */
[----:B------:R-:W-:-:S04]  /*26d90*/  @!P0 MOV R2, 0x400 ;  /* 0x0000040000028802 */ /* 0x000fc80000000f00 */
[----:B--2---:R-:W-:-:S05]  /*26da0*/  @!P0 LEA R3, R0, R2, 0x18 ;  /* 0x0000000200038211 */ /* 0x004fca00078ec0ff */
[----:B------:R3:W-:Y:S04]  /*26db0*/  @!P0 STS.128 [R3+0x298d0], R16 ;  /* 0x0298d01003008388 */ /* 0x0007e80000000c00 */
[----:B------:R3:W-:Y:S01]  /*26dc0*/  @!P0 STL [R1+0x4], R3 ;  /* 0x0000040301008387 */ /* 0x0007e20000100800 */
[----:B------:R-:W-:Y:S06]  /*26dd0*/  BAR.ARV 0x5, 0x180 ;  /* 0x0146000000007b1d */ /* 0x000fec0000002000 */
.L_x_769:
[----:B------:R-:W-:Y:S02]  /*26de0*/  ULDC UR4, c[0x0][0xc3c] ;  /* 0x00030f0000047ab9 */ /* 0x000fe40000000800 */
[----:B--2---:R-:W-:-:S13]  /*26df0*/  ISETP.GE.AND P0, PT, R19, UR4, PT ;  /* 0x0000000413007c0c */ /* 0x004fda000bf06270 */
[----:B------:R-:W-:Y:S05]  /*26e00*/  @!P0 BRA `(.L_x_781) ;  /* 0xffffffa8004c8947 */ /* 0x000fea000383ffff */
[----:B------:R-:W-:Y:S05]  /*26e10*/  BSYNC B7 ;  /* 0x0000000000077941 */ /* 0x000fea0003800000 */
.L_x_671:
[----:B-1----:R-:W2:Y:S01]  /*26e20*/  LDL.LU R0, [R1+0x58] ;  /* 0x0000580001007983 */ /* 0x002ea20000300800 */
[----:B------:R-:W-:Y:S01]  /*26e30*/  BSSY B0, `(.L_x_782) ;  /* 0x000000b000007945 */ /* 0x000fe20003800000 */
[----:B------:R-:W1:Y:S01]  /*26e40*/  S2R R5, SR_CgaCtaId ;  /* 0x0000000000057919 */ /* 0x000e620000008800 */
[----:B--2---:R-:W-:-:S04]  /*26e50*/  IADD3 R0, R0, 0x1, RZ ;  /* 0x0000000100007810 */ /* 0x004fc80007ffe0ff */
[----:B0-----:R-:W-:-:S04]  /*26e60*/  LEA.HI R2, R0, R0, RZ, 0x1 ;  /* 0x0000000000027211 */ /* 0x001fc800078f08ff */
[----:B---3--:R-:W-:-:S05]  /*26e70*/  LOP3.LUT R3, R2, 0xfffffffe, RZ, 0xc0, !PT ;  /* 0xfffffffe02037812 */ /* 0x008fca00078ec0ff */
[----:B------:R-:W-:Y:S01]  /*26e80*/  IMAD.IADD R3, R0, 0x1, -R3 ;  /* 0x0000000100037824 */ /* 0x000fe200078e0a03 */
[----:B------:R-:W-:-:S04]  /*26e90*/  MOV R0, 0x400 ;  /* 0x0000040000007802 */ /* 0x000fc80000000f00 */
[----:B-1----:R-:W-:Y:S02]  /*26ea0*/  LEA R0, R5, R0, 0x18 ;  /* 0x0000000005007211 */ /* 0x002fe400078ec0ff */
[----:B------:R-:W-:-:S04]  /*26eb0*/  SHF.L.U32 R3, R3, 0x1f, RZ ;  /* 0x0000001f03037819 */ /* 0x000fc800000006ff */
[----:B------:R-:W0:Y:S02]  /*26ec0*/  SYNCS.PHASECHK.TRANS64.TRYWAIT P0, [R0+URZ+0x29820], R3 ;  /* 0x02982003000075a7 */ /* 0x000e24000800017f */
[----:B0-----:R-:W-:Y:S05]  /*26ed0*/  @!P0 BRA `(.L_x_783) ;  /* 0x00000034006c8947 */ /* 0x001fea0003800000 */
.L_x_923:
[----:B------:R-:W-:Y:S05]  /*26ee0*/  BSYNC B0 ;  /* 0x0000000000007941 */ /* 0x000fea0003800000 */
.L_x_782:
[----:B------:R-:W-:-:S03]  /*26ef0*/  UMOV UR4, 0xffffffff ;  /* 0xffffffff00047882 */ /* 0x000fc60000000000 */
[----:B------:R-:W-:Y:S05]  /*26f00*/  BRA.DIV UR4, `(.L_x_784) ;  /* 0x0000003604747947 */ /* 0x000fea000b800000 */
[----:B------:R-:W1:Y:S02]  /*26f10*/  S2R R2, SR_TID.X ;  /* 0x0000000000027919 */ /* 0x000e640000002100 */
[----:B-1----:R-:W-:-:S04]  /*26f20*/  SHF.R.U32.HI R2, RZ, 0x5, R2 ;  /* 0x00000005ff027819 */ /* 0x002fc80000011602 */
[----:B------:R-:W-:-:S05]  /*26f30*/  LOP3.LUT R2, R2, 0x3, RZ, 0xc0, !PT ;  /* 0x0000000302027812 */ /* 0x000fca00078ec0ff */
[----:B------:R1:W2:Y:S02]  /*26f40*/  SHFL.IDX PT, R14, R2, RZ, 0x1f ;  /* 0x00001fff020e7589 */ /* 0x0002a400000e0000 */
.L_x_926:
[----:B--2---:R-:W-:-:S13]  /*26f50*/  ISETP.NE.AND P0, PT, R14, RZ, PT ;  /* 0x000000ff0e00720c */ /* 0x004fda0003f05270 */
[----:B------:R-:W-:Y:S05]  /*26f60*/  @P0 BRA `(.L_x_470) ;  /* 0x0000000000b00947 */ /* 0x000fea0003800000 */
[----:B------:R-:W-:-:S03]  /*26f70*/  UMOV UR4, 0xffffffff ;  /* 0xffffffff00047882 */ /* 0x000fc60000000000 */
[----:B------:R-:W-:Y:S05]  /*26f80*/  BRA.DIV UR4, `(.L_x_785) ;  /* 0x0000003604887947 */ /* 0x000fea000b800000 */
[----:B------:R-:W-:-:S13]  /*26f90*/  ELECT P6, URZ, PT ;  /* 0x00000000003f782f */ /* 0x000fda00038c0000 */
.L_x_929:
[----:B------:R-:W-:Y:S05]  /*26fa0*/  @!P6 BRA `(.L_x_470) ;  /* 0x0000000000a0e947 */ /* 0x000fea0003800000 */
[----:B------:R-:W-:-:S06]  /*26fb0*/  ULOP3.LUT UR4, UR36, 0x2, URZ, 0xfc, !UPT ;  /* 0x0000000224047892 */ /* 0x000fcc000f8efc3f */
[----:B-1----:R-:W-:-:S05]  /*26fc0*/  IMAD.U32 R2, RZ, RZ, UR4 ;  /* 0x00000004ff027e24 */ /* 0x002fca000f8e00ff */
[----:B------:R-:W-:-:S13]  /*26fd0*/  ISETP.NE.AND P0, PT, R2, 0x3, PT ;  /* 0x000000030200780c */ /* 0x000fda0003f05270 */
[----:B------:R-:W-:Y:S05]  /*26fe0*/  @!P0 BRA `(.L_x_786) ;  /* 0x0000000000048947 */ /* 0x000fea0003800000 */
[----:B------:R-:W-:Y:S01]  /*26ff0*/  BPT.TRAP 0x1 ;  /* 0x000000040000795c */ /* 0x000fe20000300000 */
.L_x_786:
[----:B0-----:R-:W2:Y:S04]  /*27000*/  LDL R3, [R1+0x8] ;  /* 0x0000080001037983 */ /* 0x001ea80000100800 */
[----:B------:R-:W3:Y:S01]  /*27010*/  LDL.LU R7, [R1+0x14] ;  /* 0x0000140001077983 */ /* 0x000ee20000300800 */
[----:B------:R-:W-:-:S05]  /*27020*/  VIADD R2, R0, 0x29840 ;  /* 0x0002984000027836 */ /* 0x000fca0000000000 */
[C---:B--2---:R-:W-:Y:S01]  /*27030*/  LEA R6, R3.reuse, R2, 0x3 ;  /* 0x0000000203067211 */ /* 0x044fe200078e18ff */
[----:B------:R-:W-:Y:S01]  /*27040*/  VIADD R3, R3, 0x1 ;  /* 0x0000000103037836 */ /* 0x000fe20000000000 */
[----:B---3--:R-:W-:-:S04]  /*27050*/  SHF.L.U32 R5, R7, 0x1f, RZ ;  /* 0x0000001f07057819 */ /* 0x008fc800000006ff */
[C---:B------:R-:W-:Y:S01]  /*27060*/  ISETP.NE.AND P2, PT, R3.reuse, 0x2, PT ;  /* 0x000000020300780c */ /* 0x040fe20003f45270 */
[----:B------:R-:W0:Y:S03]  /*27070*/  SYNCS.PHASECHK.TRANS64.TRYWAIT P1, [R6+URZ], R5 ;  /* 0x00000005060075a7 */ /* 0x000e26000802017f */
[----:B------:R-:W-:Y:S02]  /*27080*/  SEL R4, RZ, 0x1, P2 ;  /* 0x00000001ff047807 */ /* 0x000fe40001000000 */
[----:B------:R-:W-:Y:S02]  /*27090*/  SEL R3, R3, RZ, P2 ;  /* 0x000000ff03037207 */ /* 0x000fe40001000000 */
[----:B------:R-:W-:-:S03]  /*270a0*/  LOP3.LUT R4, R7, R4, RZ, 0x3c, !PT ;  /* 0x0000000407047212 */ /* 0x000fc600078e3cff */
[----:B------:R-:W-:Y:S01]  /*270b0*/  IMAD R7, R3, 0x8, R2 ;  /* 0x0000000803077824 */ /* 0x000fe200078e0202 */
[----:B------:R-:W-:Y:S01]  /*270c0*/  SHF.L.U32 R2, R4, 0x1f, RZ ;  /* 0x0000001f04027819 */ /* 0x000fe200000006ff */
[----:B0-----:R-:W-:Y:S06]  /*270d0*/  @!P1 BRA `(.L_x_787) ;  /* 0x0000003400549947 */ /* 0x001fec0003800000 */
.L_x_930:
[----:B------:R-:W1:Y:S02]  /*270e0*/  SYNCS.PHASECHK.TRANS64.TRYWAIT P1, [R7+URZ], R2 ;  /* 0x00000002070075a7 */ /* 0x000e64000802017f */
[----:B-1----:R-:W-:Y:S05]  /*270f0*/  @!P1 BRA `(.L_x_788) ;  /* 0x0000003400609947 */ /* 0x002fea0003800000 */
.L_x_931:
[----:B------:R-:W-:Y:S05]  /*27100*/  @!P0 BRA `(.L_x_789) ;  /* 0x0000000000048947 */ /* 0x000fea0003800000 */
[----:B------:R-:W-:Y:S01]  /*27110*/  BPT.TRAP 0x1 ;  /* 0x000000040000795c */ /* 0x000fe20000300000 */
.L_x_789:
[----:B------:R-:W2:Y:S02]  /*27120*/  LDL.LU R4, [R1+0x8] ;  /* 0x0000080001047983 */ /* 0x000ea40000300800 */
[----:B--2---:R-:W-:-:S04]  /*27130*/  IMAD R4, R4, 0x8, R0 ;  /* 0x0000000804047824 */ /* 0x004fc800078e0200 */
[----:B------:R-:W2:Y:S02]  /*27140*/  SYNCS.PHASECHK.TRANS64.TRYWAIT P1, [R4+URZ+0x29860], R5 ;  /* 0x02986005040075a7 */ /* 0x000ea4000802017f */
[----:B--2---:R-:W-:Y:S05]  /*27150*/  @!P1 BRA `(.L_x_790) ;  /* 0x00000034005c9947 */ /* 0x004fea0003800000 */
.L_x_932:
[----:B------:R-:W-:Y:S05]  /*27160*/  @!P0 BRA `(.L_x_791) ;  /* 0x0000000000048947 */ /* 0x000fea0003800000 */
[----:B------:R-:W-:Y:S01]  /*27170*/  BPT.TRAP 0x1 ;  /* 0x000000040000795c */ /* 0x000fe20000300000 */
.L_x_791:
[----:B------:R-:W-:-:S04]  /*27180*/  LEA R3, R3, R0, 0x3 ;  /* 0x0000000003037211 */ /* 0x000fc800078e18ff */
[----:B------:R-:W3:Y:S02]  /*27190*/  SYNCS.PHASECHK.TRANS64.TRYWAIT P1, [R3+URZ+0x29860], R2 ;  /* 0x02986002030075a7 */ /* 0x000ee4000802017f */
[----:B---3--:R-:W-:Y:S05]  /*271a0*/  @!P1 BRA `(.L_x_792) ;  /* 0x00000034005c9947 */ /* 0x008fea0003800000 */
.L_x_933:
[----:B------:R-:W-:Y:S05]  /*271b0*/  @!P0 BRA `(.L_x_793) ;  /* 0x0000000000048947 */ /* 0x000fea0003800000 */
[----:B------:R-:W-:Y:S01]  /*271c0*/  BPT.TRAP 0x1 ;  /* 0x000000040000795c */ /* 0x000fe20000300000 */
.L_x_793:
[----:B------:R-:W4:Y:S02]  /*271d0*/  SYNCS.PHASECHK.TRANS64.TRYWAIT P0, [R4+URZ+0x29880], R5 ;  /* 0x02988005040075a7 */ /* 0x000f24000800017f */
[----:B----4-:R-:W-:Y:S05]  /*271e0*/  @!P0 BRA `(.L_x_794) ;  /* 0x0000003400608947 */ /* 0x010fea0003800000 */
.L_x_795:
[----:B------:R0:W0:Y:S02]  /*271f0*/  SYNCS.PHASECHK.TRANS64.TRYWAIT P0, [R3+URZ+0x29880], R2 ;  /* 0x02988002030075a7 */ /* 0x000024000800017f */
[----:B0-----:R-:W-:Y:S05]  /*27200*/  @!P0 NANOSLEEP.SYNCS 0x989680 ;  /* 0x009896800000895d */ /* 0x001fea0003900000 */
[----:B------:R-:W0:Y:S02]  /*27210*/  @!P0 SYNCS.PHASECHK.TRANS64 P0, [R3+URZ+0x29880], R2 ;  /* 0x02988002030085a7 */ /* 0x000e24000800007f */
[----:B0-----:R-:W-:Y:S05]  /*27220*/  @!P0 BRA `(.L_x_795) ;  /* 0xfffffffc00f08947 */ /* 0x001fea000383ffff */
.L_x_470:
[----:B------:R-:W-:Y:S05]  /*27230*/  BSYNC B8 ;  /* 0x0000000000087941 */ /* 0x000fea0003800000 */
.L_x_467:
[----:B------:R-:W-:Y:S05]  /*27240*/  EXIT ;  /* 0x000000000000794d */ /* 0x000fea0003800000 */
.L_x_488:
[----:B---3--:R3:W4:Y:S02]  /*27250*/  SYNCS.PHASECHK.TRANS64.TRYWAIT P5, [R97+URZ+0x29890], R98 ;  /* 0x02989062610075a7 */ /* 0x00872400080a017f */
[----:B----4-:R-:W-:Y:S05]  /*27260*/  @!P5 NANOSLEEP.SYNCS 0x989680 ;  /* 0x009896800000d95d */ /* 0x010fea0003900000 */
[----:B------:R-:W4:Y:S02]  /*27270*/  @!P5 SYNCS.PHASECHK.TRANS64 P5, [R97+URZ+0x29890], R98 ;  /* 0x029890626100d5a7 */ /* 0x000f2400080a007f */
[----:B----4-:R-:W-:Y:S05]  /*27280*/  @!P5 BRA `(.L_x_488) ;  /* 0xfffffffc00f0d947 */ /* 0x010fea000383ffff */
[----:B------:R-:W-:Y:S05]  /*27290*/  BRA `(.L_x_796) ;  /* 0xfffffdc000947947 */ /* 0x000fea000383ffff */
.L_x_542:
[----:B--2---:R2:W4:Y:S02]  /*272a0*/  SYNCS.PHASECHK.TRANS64.TRYWAIT P5, [R97+URZ+0x29890], R98 ;  /* 0x02989062610075a7 */ /* 0x00452400080a017f */
[----:B----4-:R-:W-:Y:S05]  /*272b0*/  @!P5 NANOSLEEP.SYNCS 0x989680 ;  /* 0x009896800000d95d */ /* 0x010fea0003900000 */
[----:B------:R-:W4:Y:S02]  /*272c0*/  @!P5 SYNCS.PHASECHK.TRANS64 P5, [R97+URZ+0x29890], R98 ;  /* 0x029890626100d5a7 */ /* 0x000f2400080a007f */
[----:B----4-:R-:W-:Y:S05]  /*272d0*/  @!P5 BRA `(.L_x_542) ;  /* 0xfffffffc00f0d947 */ /* 0x010fea000383ffff */
[----:B------:R-:W-:Y:S05]  /*272e0*/  BRA `(.L_x_797) ;  /* 0xfffffe1c00d87947 */ /* 0x000fea000383ffff */
.L_x_567:
[----:B-1----:R1:W2:Y:S02]  /*272f0*/  SYNCS.PHASECHK.TRANS64.TRYWAIT P2, [R97+URZ+0x29890], R98 ;  /* 0x02989062610075a7 */ /* 0x0022a4000804017f */
[----:B--2---:R-:W-:Y:S05]  /*27300*/  @!P2 NANOSLEEP.SYNCS 0x989680 ;  /* 0x009896800000a95d */ /* 0x004fea0003900000 */
[----:B------:R-:W2:Y:S02]  /*27310*/  @!P2 SYNCS.PHASECHK.TRANS64 P2, [R97+URZ+0x29890], R98 ;  /* 0x029890626100a5a7 */ /* 0x000ea4000804007f */
[----:B--2---:R-:W-:Y:S05]  /*27320*/  @!P2 BRA `(.L_x_567) ;  /* 0xfffffffc00f0a947 */ /* 0x004fea000383ffff */
[----:B------:R-:W-:Y:S05]  /*27330*/  BRA `(.L_x_798) ;  /* 0xfffffe7c00887947 */ /* 0x000fea000383ffff */
.L_x_573:
[----:B-1----:R1:W2:Y:S02]  /*27340*/  SYNCS.PHASECHK.TRANS64.TRYWAIT P1, [R97+URZ+0x298b0], R98 ;  /* 0x0298b062610075a7 */ /* 0x0022a4000802017f */
[----:B--2---:R-:W-:Y:S05]  /*27350*/  @!P1 NANOSLEEP.SYNCS 0x989680 ;  /* 0x009896800000995d */ /* 0x004fea0003900000 */
[----:B------:R-:W2:Y:S02]  /*27360*/  @!P1 SYNCS.PHASECHK.TRANS64 P1, [R97+URZ+0x298b0], R98 ;  /* 0x0298b062610095a7 */ /* 0x000ea4000802007f */
[----:B--2---:R-:W-:Y:S05]  /*27370*/  @!P1 BRA `(.L_x_573) ;  /* 0xfffffffc00f09947 */ /* 0x004fea000383ffff */
[----:B------:R-:W-:Y:S05]  /*27380*/  BRA `(.L_x_799) ;  /* 0xfffffe8000887947 */ /* 0x000fea000383ffff */
.L_x_581:
[----:B------:R-:W-:Y:S01]  /*27390*/  BSSY B0, `(.L_x_800) ;  /* 0x0000008000007945 */ /* 0x000fe20003800000 */
[----:B------:R-:W-:Y:S01]  /*273a0*/  IMAD.MOV.U32 R13, RZ, RZ, R234 ;  /* 0x000000ffff0d7224 */ /* 0x000fe200078e00ea */
[----:B------:R-:W-:Y:S01]  /*273b0*/  MOV R15, 0xffffffff ;  /* 0xffffffff000f7802 */ /* 0x000fe20000000f00 */
[----:B------:R-:W-:Y:S02]  /*273c0*/  IMAD.MOV.U32 R12, RZ, RZ, RZ ;  /* 0x000000ffff0c7224 */ /* 0x000fe400078e00ff */
[----:B------:R-:W-:-:S07]  /*273d0*/  IMAD.MOV.U32 R11, RZ, RZ, 0x1f ;  /* 0x0000001fff0b7424 */ /* 0x000fce00078e00ff */
[----:B-----5:R-:W-:Y:S05]  /*273e0*/  WARPSYNC.COLLECTIVE R15, `(.L_x_801) ;  /* 0x000000000f087348 */ /* 0x020fea0003c00000 */
[----:B------:R0:W1:Y:S02]  /*273f0*/  SHFL.IDX P6, R14, R13, R12, R11 ;  /* 0x0000000c0d0e7389 */ /* 0x00006400000c000b */
[----:B01---5:R-:W-:Y:S01]  /*27400*/  ENDCOLLECTIVE ;  /* 0x000000000000791b */ /* 0x023fe20003800000 */
.L_x_801:
[----:B------:R-:W-:Y:S05]  /*27410*/  BSYNC B0 ;  /* 0x0000000000007941 */ /* 0x000fea0003800000 */
.L_x_800:
[----:B------:R-:W-:Y:S01]  /*27420*/  IMAD.MOV.U32 R201, RZ, RZ, R14 ;  /* 0x000000ffffc97224 */ /* 0x000fe200078e000e */
[----:B------:R-:W-:Y:S06]  /*27430*/  BRA `(.L_x_802) ;  /* 0xfffffe8800e07947 */ /* 0x000fec000383ffff */
.L_x_591:
[----:B------:R-:W-:Y:S01]  /*27440*/  BSSY B1, `(.L_x_803) ;  /* 0x0000008000017945 */ /* 0x000fe20003800000 */
[----:B------:R-:W-:Y:S01]  /*27450*/  IMAD.MOV.U32 R13, RZ, RZ, R26 ;  /* 0x000000ffff0d7224 */ /* 0x000fe200078e001a */
[----:B------:R-:W-:Y:S01]  /*27460*/  MOV R11, 0x1e1f ;  /* 0x00001e1f000b7802 */ /* 0x000fe20000000f00 */
[----:B------:R-:W-:Y:S02]  /*27470*/  IMAD.MOV.U32 R12, RZ, RZ, RZ ;  /* 0x000000ffff0c7224 */ /* 0x000fe400078e00ff */
[----:B------:R-:W-:-:S07]  /*27480*/  IMAD.MOV.U32 R15, RZ, RZ, -0x1 ;  /* 0xffffffffff0f7424 */ /* 0x000fce00078e00ff */
[----:B0-----:R-:W-:Y:S05]  /*27490*/  WARPSYNC.COLLECTIVE R15, `(.L_x_804) ;  /* 0x000000000f087348 */ /* 0x001fea0003c00000 */
[----:B------:R1:W2:Y:S02]  /*274a0*/  SHFL.IDX P6, R14, R13, R12, R11 ;  /* 0x0000000c0d0e7389 */ /* 0x0002a400000c000b */
[----:B012---:R-:W-:Y:S01]  /*274b0*/  ENDCOLLECTIVE ;  /* 0x000000000000791b */ /* 0x007fe20003800000 */
.L_x_804:
[----:B------:R-:W-:Y:S05]  /*274c0*/  BSYNC B1 ;  /* 0x0000000000017941 */ /* 0x000fea0003800000 */
.L_x_803:
[----:B------:R-:W-:Y:S01]  /*274d0*/  IMAD.MOV.U32 R13, RZ, RZ, R24 ;  /* 0x000000ffff0d7224 */ /* 0x000fe200078e0018 */
[----:B------:R-:W-:Y:S01]  /*274e0*/  MOV R12, RZ ;  /* 0x000000ff000c7202 */ /* 0x000fe20000000f00 */
[----:B------:R-:W-:Y:S02]  /*274f0*/  IMAD.MOV.U32 R11, RZ, RZ, 0x1e1f ;  /* 0x00001e1fff0b7424 */ /* 0x000fe400078e00ff */
[----:B------:R-:W-:Y:S02]  /*27500*/  IMAD.MOV.U32 R15, RZ, RZ, -0x1 ;  /* 0xffffffffff0f7424 */ /* 0x000fe400078e00ff */
[----:B------:R-:W-:-:S07]  /*27510*/  IMAD.MOV.U32 R3, RZ, RZ, R14 ;  /* 0x000000ffff037224 */ /* 0x000fce00078e000e */
[----:B------:R-:W-:Y:S05]  /*27520*/  WARPSYNC.COLLECTIVE R15, `(.L_x_805) ;  /* 0x000000000f087348 */ /* 0x000fea0003c00000 */
[----:B------:R0:W1:Y:S02]  /*27530*/  SHFL.IDX P6, R14, R13, R12, R11 ;  /* 0x0000000c0d0e7389 */ /* 0x00006400000c000b */
[----:B01----:R-:W-:Y:S01]  /*27540*/  ENDCOLLECTIVE ;  /* 0x000000000000791b */ /* 0x003fe20003800000 */
.L_x_805:
[----:B------:R-:W-:Y:S01]  /*27550*/  MOV R13, R27 ;  /* 0x0000001b000d7202 */ /* 0x000fe20000000f00 */
[----:B------:R-:W-:-:S07]  /*27560*/  IMAD.MOV.U32 R5, RZ, RZ, R14 ;  /* 0x000000ffff057224 */ /* 0x000fce00078e000e */
[----:B------:R-:W-:Y:S05]  /*27570*/  WARPSYNC.COLLECTIVE R15, `(.L_x_806) ;  /* 0x000000000f087348 */ /* 0x000fea0003c00000 */
[----:B------:R0:W1:Y:S02]  /*27580*/  SHFL.IDX P6, R14, R13, R12, R11 ;  /* 0x0000000c0d0e7389 */ /* 0x00006400000c000b */
[----:B01----:R-:W-:Y:S01]  /*27590*/  ENDCOLLECTIVE ;  /* 0x000000000000791b */ /* 0x003fe20003800000 */
.L_x_806:
[----:B------:R-:W-:Y:S02]  /*275a0*/  IMAD.MOV.U32 R13, RZ, RZ, R144 ;  /* 0x000000ffff0d7224 */ /* 0x000fe400078e0090 */
[----:B------:R-:W-:-:S07]  /*275b0*/  IMAD.MOV.U32 R7, RZ, RZ, R14 ;  /* 0x000000ffff077224 */ /* 0x000fce00078e000e */
[----:B------:R-:W-:Y:S05]  /*275c0*/  WARPSYNC.COLLECTIVE R15, `(.L_x_807) ;  /* 0x000000000f087348 */ /* 0x000fea0003c00000 */
[----:B------:R0:W1:Y:S02]  /*275d0*/  SHFL.IDX P6, R14, R13, R12, R11 ;  /* 0x0000000c0d0e7389 */ /* 0x00006400000c000b */
[----:B01----:R-:W-:Y:S01]  /*275e0*/  ENDCOLLECTIVE ;  /* 0x000000000000791b */ /* 0x003fe20003800000 */
.L_x_807:
[----:B------:R-:W-:Y:S05]  /*275f0*/  BRA `(.L_x_808) ;  /* 0xfffffe8c00cc7947 */ /* 0x000fea000383ffff */
.L_x_595:
[----:B-1----:R1:W2:Y:S02]  /*27600*/  SYNCS.PHASECHK.TRANS64.TRYWAIT P0, [R16+URZ+0x29800], R5 ;  /* 0x02980005100075a7 */ /* 0x0022a4000800017f */
[----:B--2---:R-:W-:Y:S05]  /*27610*/  @!P0 NANOSLEEP.SYNCS 0x989680 ;  /* 0x009896800000895d */ /* 0x004fea0003900000 */
[----:B------:R-:W2:Y:S02]  /*27620*/  @!P0 SYNCS.PHASECHK.TRANS64 P0, [R16+URZ+0x29800], R5 ;  /* 0x02980005100085a7 */ /* 0x000ea4000800007f */
[----:B--2---:R-:W-:Y:S05]  /*27630*/  @!P0 BRA `(.L_x_595) ;  /* 0xfffffffc00f08947 */ /* 0x004fea000383ffff */
[----:B------:R-:W-:Y:S05]  /*27640*/  BRA `(.L_x_809) ;  /* 0xfffffe94000c7947 */ /* 0x000fea000383ffff */
.L_x_607:
[----:B------:R-:W-:Y:S01]  /*27650*/  BSSY B1, `(.L_x_810) ;  /* 0x0000008000017945 */ /* 0x000fe20003800000 */
[----:B------:R-:W-:Y:S01]  /*27660*/  IMAD.MOV.U32 R13, RZ, RZ, R26 ;  /* 0x000000ffff0d7224 */ /* 0x000fe200078e001a */
[----:B------:R-:W-:Y:S01]  /*27670*/  MOV R12, RZ ;  /* 0x000000ff000c7202 */ /* 0x000fe20000000f00 */
[----:B------:R-:W-:Y:S02]  /*27680*/  IMAD.MOV.U32 R11, RZ, RZ, 0x1e1f ;  /* 0x00001e1fff0b7424 */ /* 0x000fe400078e00ff */
[----:B------:R-:W-:-:S07]  /*27690*/  IMAD.MOV.U32 R15, RZ, RZ, -0x1 ;  /* 0xffffffffff0f7424 */ /* 0x000fce00078e00ff */
[----:B0-----:R-:W-:Y:S05]  /*276a0*/  WARPSYNC.COLLECTIVE R15, `(.L_x_811) ;  /* 0x000000000f087348 */ /* 0x001fea0003c00000 */
[----:B------:R1:W2:Y:S02]  /*276b0*/  SHFL.IDX P6, R14, R13, R12, R11 ;  /* 0x0000000c0d0e7389 */ /* 0x0002a400000c000b */
[----:B012---:R-:W-:Y:S01]  /*276c0*/  ENDCOLLECTIVE ;  /* 0x000000000000791b */ /* 0x007fe20003800000 */
.L_x_811:
[----:B------:R-:W-:Y:S05]  /*276d0*/  BSYNC B1 ;  /* 0x0000000000017941 */ /* 0x000fea0003800000 */
.L_x_810:
[----:B------:R-:W-:Y:S01]  /*276e0*/  MOV R13, R24 ;  /* 0x00000018000d7202 */ /* 0x000fe20000000f00 */
[----:B------:R-:W-:Y:S02]  /*276f0*/  IMAD.MOV.U32 R12, RZ, RZ, RZ ;  /* 0x000000ffff0c7224 */ /* 0x000fe400078e00ff */
[----:B------:R-:W-:Y:S02]  /*27700*/  IMAD.MOV.U32 R11, RZ, RZ, 0x1e1f ;  /* 0x00001e1fff0b7424 */ /* 0x000fe400078e00ff */
[----:B------:R-:W-:Y:S02]  /*27710*/  IMAD.MOV.U32 R15, RZ, RZ, -0x1 ;  /* 0xffffffffff0f7424 */ /* 0x000fe400078e00ff */
[----:B------:R-:W-:-:S07]  /*27720*/  IMAD.MOV.U32 R0, RZ, RZ, R14 ;  /* 0x000000ffff007224 */ /* 0x000fce00078e000e */
[----:B------:R-:W-:Y:S05]  /*27730*/  WARPSYNC.COLLECTIVE R15, `(.L_x_812) ;  /* 0x000000000f087348 */ /* 0x000fea0003c00000 */
[----:B------:R0:W1:Y:S02]  /*27740*/  SHFL.IDX P6, R14, R13, R12, R11 ;  /* 0x0000000c0d0e7389 */ /* 0x00006400000c000b */
[----:B01----:R-:W-:Y:S01]  /*27750*/  ENDCOLLECTIVE ;  /* 0x000000000000791b */ /* 0x003fe20003800000 */
.L_x_812:
[----:B------:R-:W-:Y:S01]  /*27760*/  IMAD.MOV.U32 R13, RZ, RZ, R27 ;  /* 0x000000ffff0d7224 */ /* 0x000fe200078e001b */
[----:B------:R-:W-:-:S07]  /*27770*/  MOV R3, R14 ;  /* 0x0000000e00037202 */ /* 0x000fce0000000f00 */
[----:B------:R-:W-:Y:S05]  /*27780*/  WARPSYNC.COLLECTIVE R15, `(.L_x_813) ;  /* 0x000000000f087348 */ /* 0x000fea0003c00000 */
[----:B------:R0:W1:Y:S02]  /*27790*/  SHFL.IDX P6, R14, R13, R12, R11 ;  /* 0x0000000c0d0e7389 */ /* 0x00006400000c000b */
[----:B01----:R-:W-:Y:S01]  /*277a0*/  ENDCOLLECTIVE ;  /* 0x000000000000791b */ /* 0x003fe20003800000 */
.L_x_813:
[----:B------:R-:W-:Y:S02]  /*277b0*/  IMAD.MOV.U32 R13, RZ, RZ, R144 ;  /* 0x000000ffff0d7224 */ /* 0x000fe400078e0090 */
[----:B------:R-:W-:-:S07]  /*277c0*/  IMAD.MOV.U32 R20, RZ, RZ, R14 ;  /* 0x000000ffff147224 */ /* 0x000fce00078e000e */
[----:B------:R-:W-:Y:S05]  /*277d0*/  WARPSYNC.COLLECTIVE R15, `(.L_x_814) ;  /* 0x000000000f087348 */ /* 0x000fea0003c00000 */
[----:B------:R0:W1:Y:S02]  /*277e0*/  SHFL.IDX P6, R14, R13, R12, R11 ;  /* 0x0000000c0d0e7389 */ /* 0x00006400000c000b */
[----:B01----:R-:W-:Y:S01]  /*277f0*/  ENDCOLLECTIVE ;  /* 0x000000000000791b */ /* 0x003fe20003800000 */
.L_x_814:
[----:B------:R-:W-:Y:S01]  /*27800*/  MOV R21, R14 ;  /* 0x0000000e00157202 */ /* 0x000fe20000000f00 */
[----:B------:R-:W-:Y:S06]  /*27810*/  BRA `(.L_x_815) ;  /* 0xfffffec0005c7947 */ /* 0x000fec000383ffff */
.L_x_611:
[----:B--2---:R2:W3:Y:S02]  /*27820*/  SYNCS.PHASECHK.TRANS64.TRYWAIT P0, [R16+URZ+0x29800], R21 ;  /* 0x02980015100075a7 */ /* 0x0044e4000800017f */
[----:B---3--:R-:W-:Y:S05]  /*27830*/  @!P0 NANOSLEEP.SYNCS 0x989680 ;  /* 0x009896800000895d */ /* 0x008fea0003900000 */
[----:B------:R-:W3:Y:S02]  /*27840*/  @!P0 SYNCS.PHASECHK.TRANS64 P0, [R16+URZ+0x29800], R21 ;  /* 0x02980015100085a7 */ /* 0x000ee4000800007f */
[----:B---3--:R-:W-:Y:S05]  /*27850*/  @!P0 BRA `(.L_x_611) ;  /* 0xfffffffc00f08947 */ /* 0x008fea000383ffff */
[----:B------:R-:W-:Y:S05]  /*27860*/  BRA `(.L_x_816) ;  /* 0xfffffec400607947 */ /* 0x000fea000383ffff */
.L_x_619:
[----:B-1----:R1:W2:Y:S02]  /*27870*/  SYNCS.PHASECHK.TRANS64.TRYWAIT P2, [R3+URZ+0x29830], R0 ;  /* 0x02983000030075a7 */ /* 0x0022a4000804017f */
[----:B--2---:R-:W-:Y:S05]  /*27880*/  @!P2 NANOSLEEP.SYNCS 0x989680 ;  /* 0x009896800000a95d */ /* 0x004fea0003900000 */
[----:B------:R-:W2:Y:S02]  /*27890*/  @!P2 SYNCS.PHASECHK.TRANS64 P2, [R3+URZ+0x29830], R0 ;  /* 0x029830000300a5a7 */ /* 0x000ea4000804007f */
[----:B--2---:R-:W-:Y:S05]  /*278a0*/  @!P2 BRA `(.L_x_619) ;  /* 0xfffffffc00f0a947 */ /* 0x004fea000383ffff */
[----:B------:R-:W-:Y:S05]  /*278b0*/  BRA `(.L_x_618) ;  /* 0xfffffef400947947 */ /* 0x000fea000383ffff */
.L_x_625:
[----:B-1----:R1:W2:Y:S02]  /*278c0*/  SYNCS.PHASECHK.TRANS64.TRYWAIT P2, [R11+URZ+0x29830], R10 ;  /* 0x0298300a0b0075a7 */ /* 0x0022a4000804017f */
[----:B--2---:R-:W-:Y:S05]  /*278d0*/  @!P2 NANOSLEEP.SYNCS 0x989680 ;  /* 0x009896800000a95d */ /* 0x004fea0003900000 */
[----:B------:R-:W2:Y:S02]  /*278e0*/  @!P2 SYNCS.PHASECHK.TRANS64 P2, [R11+URZ+0x29830], R10 ;  /* 0x0298300a0b00a5a7 */ /* 0x000ea4000804007f */
[----:B--2---:R-:W-:Y:S05]  /*278f0*/  @!P2 BRA `(.L_x_625) ;  /* 0xfffffffc00f0a947 */ /* 0x004fea000383ffff */
[----:B------:R-:W-:Y:S05]  /*27900*/  BRA `(.L_x_624) ;  /* 0xffffff2c00607947 */ /* 0x000fea000383ffff */
.L_x_629:
[----:B-1----:R1:W2:Y:S02]  /*27910*/  SYNCS.PHASECHK.TRANS64.TRYWAIT P1, [R11+URZ+0x29850], R8 ;  /* 0x029850080b0075a7 */ /* 0x0022a4000802017f */
[----:B--2---:R-:W-:Y:S05]  /*27920*/  @!P1 NANOSLEEP.SYNCS 0x989680 ;  /* 0x009896800000995d */ /* 0x004fea0003900000 */
[----:B------:R-:W2:Y:S02]  /*27930*/  @!P1 SYNCS.PHASECHK.TRANS64 P1, [R11+URZ+0x29850], R8 ;  /* 0x029850080b0095a7 */ /* 0x000ea4000802007f */
[----:B--2---:R-:W-:Y:S05]  /*27940*/  @!P1 BRA `(.L_x_629) ;  /* 0xfffffffc00f09947 */ /* 0x004fea000383ffff */
[----:B------:R-:W-:Y:S05]  /*27950*/  BRA `(.L_x_626) ;  /* 0xffffff3c009c7947 */ /* 0x000fea000383ffff */
.L_x_635:
[----:B-1----:R1:W2:Y:S02]  /*27960*/  SYNCS.PHASECHK.TRANS64.TRYWAIT P1, [R15+URZ+0x29850], R0 ;  /* 0x029850000f0075a7 */ /* 0x0022a4000802017f */
[----:B--2---:R-:W-:Y:S05]  /*27970*/  @!P1 NANOSLEEP.SYNCS 0x989680 ;  /* 0x009896800000995d */ /* 0x004fea0003900000 */
[----:B------:R-:W2:Y:S02]  /*27980*/  @!P1 SYNCS.PHASECHK.TRANS64 P1, [R15+URZ+0x29850], R0 ;  /* 0x029850000f0095a7 */ /* 0x000ea4000802007f */
[----:B--2---:R-:W-:Y:S05]  /*27990*/  @!P1 BRA `(.L_x_635) ;  /* 0xfffffffc00f09947 */ /* 0x004fea000383ffff */
[----:B------:R-:W-:Y:S05]  /*279a0*/  BRA `(.L_x_634) ;  /* 0xffffff5c00b07947 */ /* 0x000fea000383ffff */
.L_x_639:
[----:B------:R-:W-:Y:S01]  /*279b0*/  IMAD.MOV.U32 R12, RZ, RZ, R0 ;  /* 0x000000ffff0c7224 */ /* 0x000fe200078e0000 */
[----:B------:R-:W-:Y:S01]  /*279c0*/  SEL R5, R96, R97, P0 ;  /* 0x0000006160057207 */ /* 0x000fe20000000000 */
[----:B------:R-:W-:Y:S01]  /*279d0*/  IMAD.MOV.U32 R11, RZ, RZ, 0x1c1f ;  /* 0x00001c1fff0b7424 */ /* 0x000fe200078e00ff */
[----:B------:R-:W-:Y:S01]  /*279e0*/  SEL R7, R97, R96, P0 ;  /* 0x0000006061077207 */ /* 0x000fe20000000000 */
[----:B------:R-:W-:Y:S01]  /*279f0*/  IMAD.MOV.U32 R15, RZ, RZ, -0x1 ;  /* 0xffffffffff0f7424 */ /* 0x000fe200078e00ff */
[----:B------:R-:W-:Y:S02]  /*27a00*/  SEL R9, R92, R93, P0 ;  /* 0x0000005d5c097207 */ /* 0x000fe40000000000 */
[----:B------:R-:W-:-:S07]  /*27a10*/  SEL R21, R93, R92, P0 ;  /* 0x0000005c5d157207 */ /* 0x000fce0000000000 */
[----:B-1---5:R-:W-:Y:S05]  /*27a20*/  WARPSYNC.COLLECTIVE R15, `(.L_x_817) ;  /* 0x000000000f087348 */ /* 0x022fea0003c00000 */
[----:B------:R0:W2:Y:S02]  /*27a30*/  SHFL.IDX P6, R14, R13, R12, R11 ;  /* 0x0000000c0d0e7389 */ /* 0x0000a400000c000b */
[----:B012--5:R-:W-:Y:S01]  /*27a40*/  ENDCOLLECTIVE ;  /* 0x000000000000791b */ /* 0x027fe20003800000 */
.L_x_817:
[----:B------:R-:W-:Y:S02]  /*27a50*/  SEL R25, R48, R45, P0 ;  /* 0x0000002d30197207 */ /* 0x000fe40000000000 */
[----:B------:R-:W-:Y:S02]  /*27a60*/  SEL R27, R45, R48, P0 ;  /* 0x000000302d1b7207 */ /* 0x000fe40000000000 */
[----:B------:R-:W-:Y:S02]  /*27a70*/  SEL R29, R40, R37, P0 ;  /* 0x00000025281d7207 */ /* 0x000fe40000000000 */
[----:B------:R-:W-:Y:S02]  /*27a80*/  SEL R31, R37, R40, P0 ;  /* 0x00000028251f7207 */ /* 0x000fe40000000000 */
[----:B------:R-:W-:Y:S02]  /*27a90*/  SEL R45, R65, R68, P0 ;  /* 0x00000044412d7207 */ /* 0x000fe40000000000 */
[----:B------:R-:W-:-:S02]  /*27aa0*/  SEL R49, R68, R65, P0 ;  /* 0x0000004144317207 */ /* 0x000fc40000000000 */
[----:B------:R-:W-:Y:S01]  /*27ab0*/  SEL R63, R38, R67, P0 ;  /* 0x00000043263f7207 */ /* 0x000fe20000000000 */
[----:B------:R-:W-:Y:S01]  /*27ac0*/  IMAD.MOV.U32 R13, RZ, RZ, R3 ;  /* 0x000000ffff0d7224 */ /* 0x000fe200078e0003 */
[----:B------:R-:W-:Y:S01]  /*27ad0*/  SEL R65, R67, R38, P0 ;  /* 0x0000002643417207 */ /* 0x000fe20000000000 */
[----:B------:R-:W-:Y:S01]  /*27ae0*/  IMAD.MOV.U32 R12, RZ, RZ, R2 ;  /* 0x000000ffff0c7224 */ /* 0x000fe200078e0002 */
[----:B------:R-:W-:Y:S02]  /*27af0*/  SEL R67, R30, R69, P0 ;  /* 0x000000451e437207 */ /* 0x000fe40000000000 */
[----:B------:R-:W-:Y:S02]  /*27b00*/  SEL R69, R69, R30, P0 ;  /* 0x0000001e45457207 */ /* 0x000fe40000000000 */
[----:B------:R-:W-:Y:S02]  /*27b10*/  SEL R33, R32, R35, P0 ;  /* 0x0000002320217207 */ /* 0x000fe40000000000 */
[----:B------:R-:W-:-:S02]  /*27b20*/  SEL R35, R35, R32, P0 ;  /* 0x0000002023237207 */ /* 0x000fc40000000000 */
[----:B------:R-:W-:-:S07]  /*27b30*/  MOV R6, R14 ;  /* 0x0000000e00067202 */ /* 0x000fce0000000f00 */
[----:B------:R-:W-:Y:S05]  /*27b40*/  WARPSYNC.COLLECTIVE R15, `(.L_x_818) ;  /* 0x000000000f087348 */ /* 0x000fea0003c00000 */
[----:B------:R0:W1:Y:S02]  /*27b50*/  SHFL.IDX P6, R14, R13, R12, R11 ;  /* 0x0000000c0d0e7389 */ /* 0x00006400000c000b */
[----:B01----:R-:W-:Y:S01]  /*27b60*/  ENDCOLLECTIVE ;  /* 0x000000000000791b */ /* 0x003fe20003800000 */
.L_x_818:
        /* <DEDUP_REMOVED lines=8> */
[----:B------:R-:W-:Y:S02]  /*27bf0*/  MOV R13, R5 ;  /* 0x00000005000d7202 */ /* 0x000fe40000000f00 */
[----:B------:R-:W-:Y:S02]  /*27c00*/  SEL R53, R60, R57, P0 ;  /* 0x000000393c357207 */ /* 0x000fe40000000000 */
[----:B------:R-:W-:Y:S02]  /*27c10*/  SEL R55, R56, R59, P0 ;  /* 0x0000003b38377207 */ /* 0x000fe40000000000 */
[----:B------:R-:W-:Y:S02]  /*27c20*/  SEL R57, R59, R56, P0 ;  /* 0x000000383b397207 */ /* 0x000fe40000000000 */
[----:B------:R-:W-:Y:S01]  /*27c30*/  SEL R59, R61, R42, P0 ;  /* 0x0000002a3d3b7207 */ /* 0x000fe20000000000 */
[----:B------:R-:W-:Y:S01]  /*27c40*/  IMAD.MOV.U32 R3, RZ, RZ, R14 ;  /* 0x000000ffff037224 */ /* 0x000fe200078e000e */
[----:B------:R-:W-:-:S07]  /*27c50*/  SEL R61, R42, R61, P0 ;  /* 0x0000003d2a3d7207 */ /* 0x000fce0000000000 */
[----:B------:R-:W-:Y:S05]  /*27c60*/  WARPSYNC.COLLECTIVE R15, `(.L_x_819) ;  /* 0x000000000f087348 */ /* 0x000fea0003c00000 */
[----:B------:R0:W1:Y:S02]  /*27c70*/  SHFL.IDX P6, R14, R13, R12, R11 ;  /* 0x0000000c0d0e7389 */ /* 0x00006400000c000b */
[----:B01----:R-:W-:Y:S01]  /*27c80*/  ENDCOLLECTIVE ;  /* 0x000000000000791b */ /* 0x003fe20003800000 */
.L_x_819:
[----:B------:R-:W-:Y:S02]  /*27c90*/  SEL R75, R77, R44, P0 ;  /* 0x0000002c4d4b7207 */ /* 0x000fe40000000000 */
[----:B------:R-:W-:Y:S02]  /*27ca0*/  SEL R77, R44, R77, P0 ;  /* 0x0000004d2c4d7207 */ /* 0x000fe40000000000 */
[----:B------:R-:W-:Y:S02]  /*27cb0*/  SEL R4, R6, R3, P0 ;  /* 0x0000000306047207 */ /* 0x000fe40000000000 */
[----:B------:R-:W-:Y:S01]  /*27cc0*/  SEL R6, R3, R6, P0 ;  /* 0x0000000603067207 */ /* 0x000fe20000000000 */
[----:B------:R-:W-:Y:S01]  /*27cd0*/  IMAD.MOV.U32 R13, RZ, RZ, R7 ;  /* 0x000000ffff0d7224 */ /* 0x000fe200078e0007 */
[----:B------:R-:W-:Y:S01]  /*27ce0*/  MOV R12, R2 ;  /* 0x00000002000c7202 */ /* 0x000fe20000000f00 */
[----:B------:R-:W-:-:S07]  /*27cf0*/  IMAD.MOV.U32 R10, RZ, RZ, R14 ;  /* 0x000000ffff0a7224 */ /* 0x000fce00078e000e */
[----:B------:R-:W-:Y:S05]  /*27d00*/  WARPSYNC.COLLECTIVE R15, `(.L_x_820) ;  /* 0x000000000f087348 */ /* 0x000fea0003c00000 */
[----:B------:R0:W1:Y:S02]  /*27d10*/  SHFL.IDX P6, R14, R13, R12, R11 ;  /* 0x0000000c0d0e7389 */ /* 0x00006400000c000b */
[----:B01----:R-:W-:Y:S01]  /*27d20*/  ENDCOLLECTIVE ;  /* 0x000000000000791b */ /* 0x003fe20003800000 */
.L_x_820:
[----:B------:R-:W-:Y:S02]  /*27d30*/  IMAD.MOV.U32 R13, RZ, RZ, R9 ;  /* 0x000000ffff0d7224 */ /* 0x000fe400078e0009 */
[----:B------:R-:W-:Y:S02]  /*27d40*/  IMAD.MOV.U32 R12, RZ, RZ, R0 ;  /* 0x000000ffff0c7224 */ /* 0x000fe400078e0000 */
[----:B------:R-:W-:-:S07]  /*27d50*/  IMAD.MOV.U32 R7, RZ, RZ, R14 ;  /* 0x000000ffff077224 */ /* 0x000fce00078e000e */
[----:B------:R-:W-:Y:S05]  /*27d60*/  WARPSYNC.COLLECTIVE R15, `(.L_x_821) ;  /* 0x000000000f087348 */ /* 0x000fea0003c00000 */
[----:B------:R0:W1:Y:S02]  /*27d70*/  SHFL.IDX P6, R14, R13, R12, R11 ;  /* 0x0000000c0d0e7389 */ /* 0x00006400000c000b */
[----:B01----:R-:W-:Y:S01]  /*27d80*/  ENDCOLLECTIVE ;  /* 0x000000000000791b */ /* 0x003fe20003800000 */
.L_x_821:
[----:B------:R-:W-:Y:S02]  /*27d90*/  SEL R8, R10, R7, P0 ;  /* 0x000000070a087207 */ /* 0x000fe40000000000 */
[----:B------:R-:W-:Y:S01]  /*27da0*/  SEL R10, R7, R10, P0 ;  /* 0x0000000a070a7207 */ /* 0x000fe20000000000 */
[----:B------:R-:W-:Y:S02]  /*27db0*/  IMAD.MOV.U32 R13, RZ, RZ, R21 ;  /* 0x000000ffff0d7224 */ /* 0x000fe400078e0015 */
[----:B------:R-:W-:Y:S01]  /*27dc0*/  IMAD.MOV.U32 R12, RZ, RZ, R2 ;  /* 0x000000ffff0c7224 */ /* 0x000fe200078e0002 */
[----:B------:R-:W-:-:S07]  /*27dd0*/  MOV R9, R14 ;  /* 0x0000000e00097202 */ /* 0x000fce0000000f00 */
[----:B------:R-:W-:Y:S05]  /*27de0*/  WARPSYNC.COLLECTIVE R15, `(.L_x_822) ;  /* 0x000000000f087348 */ /* 0x000fea0003c00000 */
[----:B------:R0:W1:Y:S02]  /*27df0*/  SHFL.IDX P6, R14, R13, R12, R11 ;  /* 0x0000000c0d0e7389 */ /* 0x00006400000c000b */
[----:B01----:R-:W-:Y:S01]  /*27e00*/  ENDCOLLECTIVE ;  /* 0x000000000000791b */ /* 0x003fe20003800000 */
.L_x_822:
[----:B------:R-:W-:Y:S01]  /*27e10*/  MOV R13, R25 ;  /* 0x00000019000d7202 */ /* 0x000fe20000000f00 */
[----:B------:R-:W-:Y:S02]  /*27e20*/  IMAD.MOV.U32 R12, RZ, RZ, R0 ;  /* 0x000000ffff0c7224 */ /* 0x000fe400078e0000 */
[----:B------:R-:W-:-:S07]  /*27e30*/  IMAD.MOV.U32 R20, RZ, RZ, R14 ;  /* 0x000000ffff147224 */ /* 0x000fce00078e000e */
[----:B------:R-:W-:Y:S05]  /*27e40*/  WARPSYNC.COLLECTIVE R15, `(.L_x_823) ;  /* 0x000000000f087348 */ /* 0x000fea0003c00000 */
[----:B------:R0:W1:Y:S02]  /*27e50*/  SHFL.IDX P6, R14, R13, R12, R11 ;  /* 0x0000000c0d0e7389 */ /* 0x00006400000c000b */
[----:B01----:R-:W-:Y:S01]  /*27e60*/  ENDCOLLECTIVE ;  /* 0x000000000000791b */ /* 0x003fe20003800000 */
.L_x_823:
[----:B------:R-:W-:Y:S01]  /*27e70*/  IMAD.MOV.U32 R13, RZ, RZ, R27 ;  /* 0x000000ffff0d7224 */ /* 0x000fe200078e001b */
[----:B------:R-:W-:Y:S01]  /*27e80*/  MOV R12, R2 ;  /* 0x00000002000c7202 */ /* 0x000fe20000000f00 */
[----:B------:R-:W-:-:S07]  /*27e90*/  IMAD.MOV.U32 R26, RZ, RZ, R14 ;  /* 0x000000ffff1a7224 */ /* 0x000fce00078e000e */
[----:B------:R-:W-:Y:S05]  /*27ea0*/  WARPSYNC.COLLECTIVE R15, `(.L_x_824) ;  /* 0x000000000f087348 */ /* 0x000fea0003c00000 */
[----:B------:R0:W1:Y:S02]  /*27eb0*/  SHFL.IDX P6, R14, R13, R12, R11 ;  /* 0x0000000c0d0e7389 */ /* 0x00006400000c000b */
[----:B01----:R-:W-:Y:S01]  /*27ec0*/  ENDCOLLECTIVE ;  /* 0x000000000000791b */ /* 0x003fe20003800000 */
.L_x_824:
[----:B------:R-:W-:Y:S02]  /*27ed0*/  IMAD.MOV.U32 R13, RZ, RZ, R29 ;  /* 0x000000ffff0d7224 */ /* 0x000fe400078e001d */
[----:B------:R-:W-:Y:S02]  /*27ee0*/  IMAD.MOV.U32 R12, RZ, RZ, R0 ;  /* 0x000000ffff0c7224 */ /* 0x000fe400078e0000 */
[----:B------:R-:W-:-:S07]  /*27ef0*/  IMAD.MOV.U32 R27, RZ, RZ, R14 ;  /* 0x000000ffff1b7224 */ /* 0x000fce00078e000e */
[----:B------:R-:W-:Y:S05]  /*27f00*/  WARPSYNC.COLLECTIVE R15, `(.L_x_825) ;  /* 0x000000000f087348 */ /* 0x000fea0003c00000 */
[----:B------:R0:W1:Y:S02]  /*27f10*/  SHFL.IDX P6, R14, R13, R12, R11 ;  /* 0x0000000c0d0e7389 */ /* 0x00006400000c000b */
[----:B01----:R-:W-:Y:S01]  /*27f20*/  ENDCOLLECTIVE ;  /* 0x000000000000791b */ /* 0x003fe20003800000 */
.L_x_825:
        /* <DEDUP_REMOVED lines=8> */
.L_x_826:
[----:B------:R-:W-:Y:S01]  /*27fb0*/  MOV R13, R33 ;  /* 0x00000021000d7202 */ /* 0x000fe20000000f00 */
[----:B------:R-:W-:Y:S02]  /*27fc0*/  IMAD.MOV.U32 R12, RZ, RZ, R0 ;  /* 0x000000ffff0c7224 */ /* 0x000fe400078e0000 */
[----:B------:R-:W-:-:S07]  /*27fd0*/  IMAD.MOV.U32 R31, RZ, RZ, R14 ;  /* 0x000000ffff1f7224 */ /* 0x000fce00078e000e */
[----:B------:R-:W-:Y:S05]  /*27fe0*/  WARPSYNC.COLLECTIVE R15, `(.L_x_827) ;  /* 0x000000000f087348 */ /* 0x000fea0003c00000 */
[----:B------:R0:W1:Y:S02]  /*27ff0*/  SHFL.IDX P6, R14, R13, R12, R11 ;  /* 0x0000000c0d0e7389 */ /* 0x00006400000c000b */
[----:B01----:R-:W-:Y:S01]  /*28000*/  ENDCOLLECTIVE ;  /* 0x000000000000791b */ /* 0x003fe20003800000 */
.L_x_827:
        /* <DEDUP_REMOVED lines=8> */
.L_x_828:
[----:B------:R-:W-:Y:S02]  /*28090*/  IMAD.MOV.U32 R13, RZ, RZ, R37 ;  /* 0x000000ffff0d7224 */ /* 0x000fe400078e0025 */
[----:B------:R-:W-:Y:S02]  /*280a0*/  IMAD.MOV.U32 R12, RZ, RZ, R0 ;  /* 0x000000ffff0c7224 */ /* 0x000fe400078e0000 */
[----:B------:R-:W-:-:S07]  /*280b0*/  IMAD.MOV.U32 R35, RZ, RZ, R14 ;  /* 0x000000ffff237224 */ /* 0x000fce00078e000e */
[----:B------:R-:W-:Y:S05]  /*280c0*/  WARPSYNC.COLLECTIVE R15, `(.L_x_829) ;  /* 0x000000000f087348 */ /* 0x000fea0003c00000 */
[----:B------:R0:W1:Y:S02]  /*280d0*/  SHFL.IDX P6, R14, R13, R12, R11 ;  /* 0x0000000c0d0e7389 */ /* 0x00006400000c000b */
[----:B01----:R-:W-:Y:S01]  /*280e0*/  ENDCOLLECTIVE ;  /* 0x000000000000791b */ /* 0x003fe20003800000 */
.L_x_829:
        /* <DEDUP_REMOVED lines=8> */
.L_x_830:
[----:B------:R-:W-:Y:S01]  /*28170*/  MOV R13, R41 ;  /* 0x00000029000d7202 */ /* 0x000fe20000000f00 */
[----:B------:R-:W-:Y:S02]  /*28180*/  IMAD.MOV.U32 R12, RZ, RZ, R0 ;  /* 0x000000ffff0c7224 */ /* 0x000fe400078e0000 */
[----:B------:R-:W-:-:S07]  /*28190*/  IMAD.MOV.U32 R39, RZ, RZ, R14 ;  /* 0x000000ffff277224 */ /* 0x000fce00078e000e */
[----:B------:R-:W-:Y:S05]  /*281a0*/  WARPSYNC.COLLECTIVE R15, `(.L_x_831) ;  /* 0x000000000f087348 */ /* 0x000fea0003c00000 */
[----:B------:R0:W1:Y:S02]  /*281b0*/  SHFL.IDX P6, R14, R13, R12, R11 ;  /* 0x0000000c0d0e7389 */ /* 0x00006400000c000b */
[----:B01----:R-:W-:Y:S01]  /*281c0*/  ENDCOLLECTIVE ;  /* 0x000000000000791b */ /* 0x003fe20003800000 */
.L_x_831:
        /* <DEDUP_REMOVED lines=8> */
.L_x_832:
[----:B------:R-:W-:Y:S02]  /*28250*/  IMAD.MOV.U32 R13, RZ, RZ, R45 ;  /* 0x000000ffff0d7224 */ /* 0x000fe400078e002d */
[----:B------:R-:W-:Y:S02]  /*28260*/  IMAD.MOV.U32 R12, RZ, RZ, R0 ;  /* 0x000000ffff0c7224 */ /* 0x000fe400078e0000 */
[----:B------:R-:W-:-:S07]  /*28270*/  IMAD.MOV.U32 R43, RZ, RZ, R14 ;  /* 0x000000ffff2b7224 */ /* 0x000fce00078e000e */
[----:B------:R-:W-:Y:S05]  /*28280*/  WARPSYNC.COLLECTIVE R15, `(.L_x_833) ;  /* 0x000000000f087348 */ /* 0x000fea0003c00000 */
[----:B------:R0:W1:Y:S02]  /*28290*/  SHFL.IDX P6, R14, R13, R12, R11 ;  /* 0x0000000c0d0e7389 */ /* 0x00006400000c000b */
[----:B01----:R-:W-:Y:S01]  /*282a0*/  ENDCOLLECTIVE ;  /* 0x000000000000791b */ /* 0x003fe20003800000 */
.L_x_833:
[----:B------:R-:W-:Y:S02]  /*282b0*/  SEL R40, R42, R43, P0 ;  /* 0x0000002b2a287207 */ /* 0x000fe40000000000 */
[----:B------:R-:W-:Y:S01]  /*282c0*/  SEL R42, R43, R42, P0 ;  /* 0x0000002a2b2a7207 */ /* 0x000fe20000000000 */
[----:B------:R-:W-:Y:S02]  /*282d0*/  IMAD.MOV.U32 R13, RZ, RZ, R49 ;  /* 0x000000ffff0d7224 */ /* 0x000fe400078e0031 */
[----:B------:R-:W-:Y:S02]  /*282e0*/  IMAD.MOV.U32 R12, RZ, RZ, R2 ;  /* 0x000000ffff0c7224 */ /* 0x000fe400078e0002 */
[----:B------:R-:W-:Y:S01]  /*282f0*/  IMAD.MOV.U32 R49, RZ, RZ, RZ ;  /* 0x000000ffff317224 */ /* 0x000fe200078e00ff */
[----:B------:R-:W-:-:S07]  /*28300*/  MOV R45, R14 ;  /* 0x0000000e002d7202 */ /* 0x000fce0000000f00 */
[----:B------:R-:W-:Y:S05]  /*28310*/  WARPSYNC.COLLECTIVE R15, `(.L_x_834) ;  /* 0x000000000f087348 */ /* 0x000fea0003c00000 */
[----:B------:R0:W1:Y:S02]  /*28320*/  SHFL.IDX P6, R14, R13, R12, R11 ;  /* 0x0000000c0d0e7389 */ /* 0x00006400000c000b */
[----:B01----:R-:W-:Y:S01]  /*28330*/  ENDCOLLECTIVE ;  /* 0x000000000000791b */ /* 0x003fe20003800000 */
.L_x_834:
[----:B------:R-:W-:Y:S01]  /*28340*/  MOV R13, R51 ;  /* 0x00000033000d7202 */ /* 0x000fe20000000f00 */
[----:B------:R-:W-:Y:S02]  /*28350*/  IMAD.MOV.U32 R12, RZ, RZ, R0 ;  /* 0x000000ffff0c7224 */ /* 0x000fe400078e0000 */
[----:B------:R-:W-:-:S07]  /*28360*/  IMAD.MOV.U32 R44, RZ, RZ, R14 ;  /* 0x000000ffff2c7224 */ /* 0x000fce00078e000e */
[----:B------:R-:W-:Y:S05]  /*28370*/  WARPSYNC.COLLECTIVE R15, `(.L_x_835) ;  /* 0x000000000f087348 */ /* 0x000fea0003c00000 */
[----:B------:R0:W1:Y:S02]  /*28380*/  SHFL.IDX P6, R14, R13, R12, R11 ;  /* 0x0000000c0d0e7389 */ /* 0x00006400000c000b */
[----:B01----:R-:W-:Y:S01]  /*28390*/  ENDCOLLECTIVE ;  /* 0x000000000000791b */ /* 0x003fe20003800000 */
.L_x_835:
        /* <DEDUP_REMOVED lines=8> */
.L_x_836:
[----:B------:R-:W-:Y:S02]  /*28420*/  IMAD.MOV.U32 R13, RZ, RZ, R55 ;  /* 0x000000ffff0d7224 */ /* 0x000fe400078e0037 */
[----:B------:R-:W-:Y:S02]  /*28430*/  IMAD.MOV.U32 R12, RZ, RZ, R0 ;  /* 0x000000ffff0c7224 */ /* 0x000fe400078e0000 */
[----:B------:R-:W-:-:S07]  /*28440*/  IMAD.MOV.U32 R48, RZ, RZ, R14 ;  /* 0x000000ffff307224 */ /* 0x000fce00078e000e */
[----:B------:R-:W-:Y:S05]  /*28450*/  WARPSYNC.COLLECTIVE R15, `(.L_x_837) ;  /* 0x000000000f087348 */ /* 0x000fea0003c00000 */
[----:B------:R0:W1:Y:S02]  /*28460*/  SHFL.IDX P6, R14, R13, R12, R11 ;  /* 0x0000000c0d0e7389 */ /* 0x00006400000c000b */
[----:B01----:R-:W-:Y:S01]  /*28470*/  ENDCOLLECTIVE ;  /* 0x000000000000791b */ /* 0x003fe20003800000 */
.L_x_837:
[----:B------:R-:W-:Y:S02]  /*28480*/  IMAD.MOV.U32 R13, RZ, RZ, R57 ;  /* 0x000000ffff0d7224 */ /* 0x000fe400078e0039 */
[----:B------:R-:W-:Y:S01]  /*28490*/  IMAD.MOV.U32 R12, RZ, RZ, R2 ;  /* 0x000000ffff0c7224 */ /* 0x000fe200078e0002 */
[----:B------:R-:W-:-:S07]  /*284a0*/  MOV R55, R14 ;  /* 0x0000000e00377202 */ /* 0x000fce0000000f00 */
[----:B------:R-:W-:Y:S05]  /*284b0*/  WARPSYNC.COLLECTIVE R15, `(.L_x_838) ;  /* 0x000000000f087348 */ /* 0x000fea0003c00000 */
[----:B------:R0:W1:Y:S02]  /*284c0*/  SHFL.IDX P6, R14, R13, R12, R11 ;  /* 0x0000000c0d0e7389 */ /* 0x00006400000c000b */
[----:B01----:R-:W-:Y:S01]  /*284d0*/  ENDCOLLECTIVE ;  /* 0x000000000000791b */ /* 0x003fe20003800000 */
.L_x_838:
[----:B------:R-:W-:Y:S01]  /*284e0*/  MOV R13, R59 ;  /* 0x0000003b000d7202 */ /* 0x000fe20000000f00 */
[----:B------:R-:W-:Y:S02]  /*284f0*/  IMAD.MOV.U32 R12, RZ, RZ, R0 ;  /* 0x000000ffff0c7224 */ /* 0x000fe400078e0000 */
[----:B------:R-:W-:-:S07]  /*28500*/  IMAD.MOV.U32 R50, RZ, RZ, R14 ;  /* 0x000000ffff327224 */ /* 0x000fce00078e000e */
[----:B------:R-:W-:Y:S05]  /*28510*/  WARPSYNC.COLLECTIVE R15, `(.L_x_839) ;  /* 0x000000000f087348 */ /* 0x000fea0003c00000 */
[----:B------:R0:W1:Y:S02]  /*28520*/  SHFL.IDX P6, R14, R13, R12, R11 ;  /* 0x0000000c0d0e7389 */ /* 0x00006400000c000b */
[----:B01----:R-:W-:Y:S01]  /*28530*/  ENDCOLLECTIVE ;  /* 0x000000000000791b */ /* 0x003fe20003800000 */
.L_x_839:
[----:B------:R-:W-:Y:S01]  /*28540*/  IMAD.MOV.U32 R13, RZ, RZ, R61 ;  /* 0x000000ffff0d7224 */ /* 0x000fe200078e003d */
[----:B------:R-:W-:Y:S01]  /*28550*/  MOV R12, R2 ;  /* 0x00000002000c7202 */ /* 0x000fe20000000f00 */
[----:B------:R-:W-:-:S07]  /*28560*/  IMAD.MOV.U32 R59, RZ, RZ, R14 ;  /* 0x000000ffff3b7224 */ /* 0x000fce00078e000e */
[----:B------:R-:W-:Y:S05]  /*28570*/  WARPSYNC.COLLECTIVE R15, `(.L_x_840) ;  /* 0x000000000f087348 */ /* 0x000fea0003c00000 */
[----:B------:R0:W1:Y:S02]  /*28580*/  SHFL.IDX P6, R14, R13, R12, R11 ;  /* 0x0000000c0d0e7389 */ /* 0x00006400000c000b */
[----:B01----:R-:W-:Y:S01]  /*28590*/  ENDCOLLECTIVE ;  /* 0x000000000000791b */ /* 0x003fe20003800000 */
.L_x_840:
[----:B------:R-:W-:Y:S02]  /*285a0*/  IMAD.MOV.U32 R13, RZ, RZ, R63 ;  /* 0x000000ffff0d7224 */ /* 0x000fe400078e003f */
[----:B------:R-:W-:Y:S02]  /*285b0*/  IMAD.MOV.U32 R12, RZ, RZ, R0 ;  /* 0x000000ffff0c7224 */ /* 0x000fe400078e0000 */
[----:B------:R-:W-:-:S07]  /*285c0*/  IMAD.MOV.U32 R52, RZ, RZ, R14 ;  /* 0x000000ffff347224 */ /* 0x000fce00078e000e */
[----:B------:R-:W-:Y:S05]  /*285d0*/  WARPSYNC.COLLECTIVE R15, `(.L_x_841) ;  /* 0x000000000f087348 */ /* 0x000fea0003c00000 */
[----:B------:R0:W1:Y:S02]  /*285e0*/  SHFL.IDX P6, R14, R13, R12, R11 ;  /* 0x0000000c0d0e7389 */ /* 0x00006400000c000b */
[----:B01----:R-:W-:Y:S01]  /*285f0*/  ENDCOLLECTIVE ;  /* 0x000000000000791b */ /* 0x003fe20003800000 */
.L_x_841:
        /* <DEDUP_REMOVED lines=8> */
.L_x_842:
[----:B------:R-:W-:Y:S01]  /*28680*/  MOV R13, R67 ;  /* 0x00000043000d7202 */ /* 0x000fe20000000f00 */
[----:B------:R-:W-:Y:S02]  /*28690*/  IMAD.MOV.U32 R12, RZ, RZ, R0 ;  /* 0x000000ffff0c7224 */ /* 0x000fe400078e0000 */
[----:B------:R-:W-:-:S07]  /*286a0*/  IMAD.MOV.U32 R54, RZ, RZ, R14 ;  /* 0x000000ffff367224 */ /* 0x000fce00078e000e */
[----:B------:R-:W-:Y:S05]  /*286b0*/  WARPSYNC.COLLECTIVE R15, `(.L_x_843) ;  /* 0x000000000f087348 */ /* 0x000fea0003c00000 */
[----:B------:R0:W1:Y:S02]  /*286c0*/  SHFL.IDX P6, R14, R13, R12, R11 ;  /* 0x0000000c0d0e7389 */ /* 0x00006400000c000b */
[----:B01----:R-:W-:Y:S01]  /*286d0*/  ENDCOLLECTIVE ;  /* 0x000000000000791b */ /* 0x003fe20003800000 */
.L_x_843:
        /* <DEDUP_REMOVED lines=8> */
.L_x_844:
[----:B------:R-:W-:Y:S02]  /*28760*/  IMAD.MOV.U32 R13, RZ, RZ, R71 ;  /* 0x000000ffff0d7224 */ /* 0x000fe400078e0047 */
[----:B------:R-:W-:Y:S02]  /*28770*/  IMAD.MOV.U32 R12, RZ, RZ, R0 ;  /* 0x000000ffff0c7224 */ /* 0x000fe400078e0000 */
[----:B------:R-:W-:-:S07]  /*28780*/  IMAD.MOV.U32 R56, RZ, RZ, R14 ;  /* 0x000000ffff387224 */ /* 0x000fce00078e000e */
[----:B------:R-:W-:Y:S05]  /*28790*/  WARPSYNC.COLLECTIVE R15, `(.L_x_845) ;  /* 0x000000000f087348 */ /* 0x000fea0003c00000 */
[----:B------:R0:W1:Y:S02]  /*287a0*/  SHFL.IDX P6, R14, R13, R12, R11 ;  /* 0x0000000c0d0e7389 */ /* 0x00006400000c000b */
[----:B01----:R-:W-:Y:S01]  /*287b0*/  ENDCOLLECTIVE ;  /* 0x000000000000791b */ /* 0x003fe20003800000 */
.L_x_845:
        /* <DEDUP_REMOVED lines=8> */
.L_x_846:
[----:B------:R-:W-:Y:S01]  /*28840*/  MOV R13, R75 ;  /* 0x0000004b000d7202 */ /* 0x000fe20000000f00 */
[----:B------:R-:W-:Y:S02]  /*28850*/  IMAD.MOV.U32 R12, RZ, RZ, R0 ;  /* 0x000000ffff0c7224 */ /* 0x000fe400078e0000 */
[----:B------:R-:W-:-:S07]  /*28860*/  IMAD.MOV.U32 R58, RZ, RZ, R14 ;  /* 0x000000ffff3a7224 */ /* 0x000fce00078e000e */
[----:B------:R-:W-:Y:S05]  /*28870*/  WARPSYNC.COLLECTIVE R15, `(.L_x_847) ;  /* 0x000000000f087348 */ /* 0x000fea0003c00000 */
[----:B------:R0:W1:Y:S02]  /*28880*/  SHFL.IDX P6, R14, R13, R12, R11 ;  /* 0x0000000c0d0e7389 */ /* 0x00006400000c000b */
[----:B01----:R-:W-:Y:S01]  /*28890*/  ENDCOLLECTIVE ;  /* 0x000000000000791b */ /* 0x003fe20003800000 */
.L_x_847:
        /* <DEDUP_REMOVED lines=8> */
.L_x_848:
[----:B------:R-:W-:Y:S02]  /*28920*/  SEL R12, R9, R20, P0 ;  /* 0x00000014090c7207 */ /* 0x000fe40000000000 */
[----:B------:R-:W-:Y:S02]  /*28930*/  SEL R11, R48, R51, P0 ;  /* 0x00000033300b7207 */ /* 0x000fe40000000000 */
[----:B------:R-:W-:Y:S02]  /*28940*/  SEL R13, R55, R50, P0 ;  /* 0x00000032370d7207 */ /* 0x000fe40000000000 */
[----:B------:R-:W-:Y:S01]  /*28950*/  SEL R15, R50, R55, P0 ;  /* 0x00000037320f7207 */ /* 0x000fe20000000000 */
[----:B------:R-:W-:Y:S01]  /*28960*/  IMAD.MOV.U32 R60, RZ, RZ, R14 ;  /* 0x000000ffff3c7224 */ /* 0x000fe200078e000e */
[----:B------:R-:W-:Y:S02]  /*28970*/  SEL R14, R20, R9, P0 ;  /* 0x00000009140e7207 */ /* 0x000fe40000000000 */
[----:B------:R-:W-:Y:S01]  /*28980*/  SEL R9, R51, R48, P0 ;  /* 0x0000003033097207 */ /* 0x000fe20000000000 */
[----:B------:R-:W-:Y:S06]  /*28990*/  BRA `(.L_x_849) ;  /* 0xffffff6400587947 */ /* 0x000fec000383ffff */
.L_x_651:
[----:B------:R-:W-:Y:S01]  /*289a0*/  IMAD.MOV.U32 R13, RZ, RZ, R3 ;  /* 0x000000ffff0d7224 */ /* 0x000fe200078e0003 */
[----:B------:R-:W-:Y:S01]  /*289b0*/  MOV R12, RZ ;  /* 0x000000ff000c7202 */ /* 0x000fe20000000f00 */
[----:B------:R-:W-:Y:S02]  /*289c0*/  IMAD.MOV.U32 R11, RZ, RZ, 0x181f ;  /* 0x0000181fff0b7424 */ /* 0x000fe400078e00ff */
[----:B------:R-:W-:-:S07]  /*289d0*/  IMAD.MOV.U32 R15, RZ, RZ, -0x1 ;  /* 0xffffffffff0f7424 */ /* 0x000fce00078e00ff */
[----:B01----:R-:W-:Y:S05]  /*289e0*/  WARPSYNC.COLLECTIVE R15, `(.L_x_850) ;  /* 0x000000000f087348 */ /* 0x003fea0003c00000 */
[----:B------:R2:W3:Y:S02]  /*289f0*/  SHFL.IDX P6, R14, R13, R12, R11 ;  /* 0x0000000c0d0e7389 */ /* 0x0004e400000c000b */
[----:B0123--:R-:W-:Y:S01]  /*28a00*/  ENDCOLLECTIVE ;  /* 0x000000000000791b */ /* 0x00ffe20003800000 */
.L_x_850:
[----:B------:R-:W-:Y:S01]  /*28a10*/  MOV R13, R2 ;  /* 0x00000002000d7202 */ /* 0x000fe20000000f00 */
[----:B------:R-:W-:-:S07]  /*28a20*/  IMAD.MOV.U32 R0, RZ, RZ, R14 ;  /* 0x000000ffff007224 */ /* 0x000fce00078e000e */
[----:B------:R-:W-:Y:S05]  /*28a30*/  WARPSYNC.COLLECTIVE R15, `(.L_x_851) ;  /* 0x000000000f087348 */ /* 0x000fea0003c00000 */
[----:B------:R0:W1:Y:S02]  /*28a40*/  SHFL.IDX P6, R14, R13, R12, R11 ;  /* 0x0000000c0d0e7389 */ /* 0x00006400000c000b */
[----:B01----:R-:W-:Y:S01]  /*28a50*/  ENDCOLLECTIVE ;  /* 0x000000000000791b */ /* 0x003fe20003800000 */
.L_x_851:
[----:B------:R-:W-:Y:S05]  /*28a60*/  BRA `(.L_x_852) ;  /* 0xffffff7800bc7947 */ /* 0x000fea000383ffff */
.L_x_654:
[----:B------:R-:W-:Y:S01]  /*28a70*/  BSSY B1, `(.L_x_853) ;  /* 0x0000008000017945 */ /* 0x000fe20003800000 */
[----:B------:R-:W-:Y:S01]  /*28a80*/  IMAD.MOV.U32 R13, RZ, RZ, R3 ;  /* 0x000000ffff0d7224 */ /* 0x000fe200078e0003 */
[----:B---3--:R-:W-:Y:S01]  /*28a90*/  MOV R15, 0xffffffff ;  /* 0xffffffff000f7802 */ /* 0x008fe20000000f00 */
[----:B------:R-:W-:Y:S02]  /*28aa0*/  IMAD.MOV.U32 R12, RZ, RZ, 0x1 ;  /* 0x00000001ff0c7424 */ /* 0x000fe400078e00ff */
[----:B------:R-:W-:-:S07]  /*28ab0*/  IMAD.MOV.U32 R11, RZ, RZ, 0x181f ;  /* 0x0000181fff0b7424 */ /* 0x000fce00078e00ff */
[----:B012-4-:R-:W-:Y:S05]  /*28ac0*/  WARPSYNC.COLLECTIVE R15, `(.L_x_854) ;  /* 0x000000000f087348 */ /* 0x017fea0003c00000 */
[----:B----4-:R3:W4:Y:S02]  /*28ad0*/  SHFL.IDX P6, R14, R13, R12, R11 ;  /* 0x0000000c0d0e7389 */ /* 0x01072400000c000b */
[----:B01234-:R-:W-:Y:S01]  /*28ae0*/  ENDCOLLECTIVE ;  /* 0x000000000000791b */ /* 0x01ffe20003800000 */
.L_x_854:
[----:B------:R-:W-:Y:S05]  /*28af0*/  BSYNC B1 ;  /* 0x0000000000017941 */ /* 0x000fea0003800000 */
.L_x_853:
[----:B------:R-:W-:Y:S01]  /*28b00*/  IMAD.MOV.U32 R13, RZ, RZ, R2 ;  /* 0x000000ffff0d7224 */ /* 0x000fe200078e0002 */
[----:B------:R-:W-:Y:S01]  /*28b10*/  MOV R11, 0x181f ;  /* 0x0000181f000b7802 */ /* 0x000fe20000000f00 */
[----:B------:R-:W-:Y:S02]  /*28b20*/  IMAD.MOV.U32 R12, RZ, RZ, 0x1 ;  /* 0x00000001ff0c7424 */ /* 0x000fe400078e00ff */
[----:B------:R-:W-:Y:S02]  /*28b30*/  IMAD.MOV.U32 R15, RZ, RZ, -0x1 ;  /* 0xffffffffff0f7424 */ /* 0x000fe400078e00ff */
[----:B------:R-:W-:-:S07]  /*28b40*/  IMAD.MOV.U32 R0, RZ, RZ, R14 ;  /* 0x000000ffff007224 */ /* 0x000fce00078e000e */
[----:B------:R-:W-:Y:S05]  /*28b50*/  WARPSYNC.COLLECTIVE R15, `(.L_x_855) ;  /* 0x000000000f087348 */ /* 0x000fea0003c00000 */
[----:B------:R0:W1:Y:S02]  /*28b60*/  SHFL.IDX P6, R14, R13, R12, R11 ;  /* 0x0000000c0d0e7389 */ /* 0x00006400000c000b */
[----:B01----:R-:W-:Y:S01]  /*28b70*/  ENDCOLLECTIVE ;  /* 0x000000000000791b */ /* 0x003fe20003800000 */
.L_x_855:
[----:B------:R-:W-:Y:S05]  /*28b80*/  BRA `(.L_x_856) ;  /* 0xffffff7800c87947 */ /* 0x000fea000383ffff */
.L_x_657:
[----:B------:R-:W-:Y:S01]  /*28b90*/  BSSY B1, `(.L_x_857) ;  /* 0x0000008000017945 */ /* 0x000fe20003800000 */
[----:B------:R-:W-:Y:S01]  /*28ba0*/  IMAD.MOV.U32 R13, RZ, RZ, R3 ;  /* 0x000000ffff0d7224 */ /* 0x000fe200078e0003 */
[----:B------:R-:W-:Y:S01]  /*28bb0*/  MOV R11, 0x181f ;  /* 0x0000181f000b7802 */ /* 0x000fe20000000f00 */
[----:B------:R-:W-:Y:S02]  /*28bc0*/  IMAD.MOV.U32 R12, RZ, RZ, 0x2 ;  /* 0x00000002ff0c7424 */ /* 0x000fe400078e00ff */
[----:B0-----:R-:W-:-:S07]  /*28bd0*/  IMAD.MOV.U32 R15, RZ, RZ, -0x1 ;  /* 0xffffffffff0f7424 */ /* 0x001fce00078e00ff */
[----:B-1234-:R-:W-:Y:S05]  /*28be0*/  WARPSYNC.COLLECTIVE R15, `(.L_x_858) ;  /* 0x000000000f087348 */ /* 0x01efea0003c00000 */
[----:B----4-:R0:W4:Y:S02]  /*28bf0*/  SHFL.IDX P6, R14, R13, R12, R11 ;  /* 0x0000000c0d0e7389 */ /* 0x01012400000c000b */
[----:B01234-:R-:W-:Y:S01]  /*28c00*/  ENDCOLLECTIVE ;  /* 0x000000000000791b */ /* 0x01ffe20003800000 */
.L_x_858:
[----:B------:R-:W-:Y:S05]  /*28c10*/  BSYNC B1 ;  /* 0x0000000000017941 */ /* 0x000fea0003800000 */
.L_x_857:
        /* <DEDUP_REMOVED lines=8> */
.L_x_859:
[----:B------:R-:W-:Y:S05]  /*28ca0*/  BRA `(.L_x_860) ;  /* 0xffffff7800d07947 */ /* 0x000fea000383ffff */
.L_x_660:
[----:B------:R-:W-:Y:S01]  /*28cb0*/  BSSY B1, `(.L_x_861) ;  /* 0x0000008000017945 */ /* 0x000fe20003800000 */
[----:B------:R-:W-:Y:S01]  /*28cc0*/  IMAD.MOV.U32 R13, RZ, RZ, R3 ;  /* 0x000000ffff0d7224 */ /* 0x000fe200078e0003 */
[----:B------:R-:W-:Y:S01]  /*28cd0*/  MOV R12, 0x3 ;  /* 0x00000003000c7802 */ /* 0x000fe20000000f00 */
[----:B------:R-:W-:Y:S02]  /*28ce0*/  IMAD.MOV.U32 R11, RZ, RZ, 0x181f ;  /* 0x0000181fff0b7424 */ /* 0x000fe400078e00ff */
[----:B0-----:R-:W-:-:S07]  /*28cf0*/  IMAD.MOV.U32 R15, RZ, RZ, -0x1 ;  /* 0xffffffffff0f7424 */ /* 0x001fce00078e00ff */
[----:B-1234-:R-:W-:Y:S05]  /*28d00*/  WARPSYNC.COLLECTIVE R15, `(.L_x_862) ;  /* 0x000000000f087348 */ /* 0x01efea0003c00000 */
[----:B------:R0:W0:Y:S02]  /*28d10*/  SHFL.IDX P6, R14, R13, R12, R11 ;  /* 0x0000000c0d0e7389 */ /* 0x00002400000c000b */
[----:B01234-:R-:W-:Y:S01]  /*28d20*/  ENDCOLLECTIVE ;  /* 0x000000000000791b */ /* 0x01ffe20003800000 */
.L_x_862:
[----:B------:R-:W-:Y:S05]  /*28d30*/  BSYNC B1 ;  /* 0x0000000000017941 */ /* 0x000fea0003800000 */
.L_x_861:
[----:B------:R-:W-:Y:S01]  /*28d40*/  MOV R13, R2 ;  /* 0x00000002000d7202 */ /* 0x000fe20000000f00 */
[----:B------:R-:W-:Y:S02]  /*28d50*/  IMAD.MOV.U32 R12, RZ, RZ, 0x3 ;  /* 0x00000003ff0c7424 */ /* 0x000fe400078e00ff */
[----:B------:R-:W-:Y:S02]  /*28d60*/  IMAD.MOV.U32 R11, RZ, RZ, 0x181f ;  /* 0x0000181fff0b7424 */ /* 0x000fe400078e00ff */
[----:B------:R-:W-:Y:S02]  /*28d70*/  IMAD.MOV.U32 R15, RZ, RZ, -0x1 ;  /* 0xffffffffff0f7424 */ /* 0x000fe400078e00ff */
[----:B------:R-:W-:-:S07]  /*28d80*/  IMAD.MOV.U32 R0, RZ, RZ, R14 ;  /* 0x000000ffff007224 */ /* 0x000fce00078e000e */
[----:B------:R-:W-:Y:S05]  /*28d90*/  WARPSYNC.COLLECTIVE R15, `(.L_x_863) ;  /* 0x000000000f087348 */ /* 0x000fea0003c00000 */
[----:B------:R0:W1:Y:S02]  /*28da0*/  SHFL.IDX P6, R14, R13, R12, R11 ;  /* 0x0000000c0d0e7389 */ /* 0x00006400000c000b */
[----:B01----:R-:W-:Y:S01]  /*28db0*/  ENDCOLLECTIVE ;  /* 0x000000000000791b */ /* 0x003fe20003800000 */
.L_x_863:
[----:B------:R-:W-:Y:S05]  /*28dc0*/  BRA `(.L_x_864) ;  /* 0xffffff7800d87947 */ /* 0x000fea000383ffff */
.L_x_677:
[----:B------:R-:W0:Y:S01]  /*28dd0*/  S2R R9, SR_TID.X ;  /* 0x0000000000097919 */ /* 0x000e220000002100 */
[----:B------:R-:W-:Y:S01]  /*28de0*/  BSSY B1, `(.L_x_865) ;  /* 0x000000a000017945 */ /* 0x000fe20003800000 */
[----:B------:R-:W-:Y:S02]  /*28df0*/  IMAD.MOV.U32 R12, RZ, RZ, RZ ;  /* 0x000000ffff0c7224 */ /* 0x000fe400078e00ff */
[----:B------:R-:W-:Y:S02]  /*28e00*/  IMAD.MOV.U32 R11, RZ, RZ, 0x1f ;  /* 0x0000001fff0b7424 */ /* 0x000fe400078e00ff */
[----:B------:R-:W-:Y:S01]  /*28e10*/  IMAD.MOV.U32 R15, RZ, RZ, -0x1 ;  /* 0xffffffffff0f7424 */ /* 0x000fe200078e00ff */
[----:B0-----:R-:W-:-:S04]  /*28e20*/  SHF.R.U32.HI R9, RZ, 0x5, R9 ;  /* 0x00000005ff097819 */ /* 0x001fc80000011609 */
[----:B------:R-:W-:-:S04]  /*28e30*/  LOP3.LUT R9, R9, 0x3, RZ, 0xc0, !PT ;  /* 0x0000000309097812 */ /* 0x000fc800078ec0ff */
[----:B------:R-:W-:-:S07]  /*28e40*/  MOV R13, R9 ;  /* 0x00000009000d7202 */ /* 0x000fce0000000f00 */
[----:B------:R-:W-:Y:S05]  /*28e50*/  WARPSYNC.COLLECTIVE R15, `(.L_x_866) ;  /* 0x000000000f087348 */ /* 0x000fea0003c00000 */
[----:B------:R0:W1:Y:S02]  /*28e60*/  SHFL.IDX P6, R14, R13, R12, R11 ;  /* 0x0000000c0d0e7389 */ /* 0x00006400000c000b */
[----:B01----:R-:W-:Y:S01]  /*28e70*/  ENDCOLLECTIVE ;  /* 0x000000000000791b */ /* 0x003fe20003800000 */
.L_x_866:
[----:B------:R-:W-:Y:S05]  /*28e80*/  BSYNC B1 ;  /* 0x0000000000017941 */ /* 0x000fea0003800000 */
.L_x_865:
[----:B------:R-:W-:Y:S05]  /*28e90*/  BRA `(.L_x_867) ;  /* 0xffffff8c00f07947 */ /* 0x000fea000383ffff */
.L_x_679:
[----:B------:R-:W-:Y:S01]  /*28ea0*/  BSSY B1, `(.L_x_868) ;  /* 0x0000006000017945 */ /* 0x000fe20003800000 */
[----:B------:R-:W-:-:S07]  /*28eb0*/  MOV R15, 0xffffffff ;  /* 0xffffffff000f7802 */ /* 0x000fce0000000f00 */
[----:B0-----:R-:W-:Y:S05]  /*28ec0*/  WARPSYNC.COLLECTIVE R15, `(.L_x_869) ;  /* 0x000000000f0c7348 */ /* 0x001fea0003c00000 */
[----:B------:R-:W-:Y:S02]  /*28ed0*/  ELECT P6, UR62, PT ;  /* 0x00000000003e782f */ /* 0x000fe400038c0000 */
[----:B------:R-:W-:Y:S01]  /*28ee0*/  MOV R14, UR62 ;  /* 0x0000003e000e7c02 */ /* 0x000fe20008000f00 */
[----:B0-----:R-:W-:Y:S10]  /*28ef0*/  ENDCOLLECTIVE ;  /* 0x000000000000791b */ /* 0x001ff40003800000 */
.L_x_869:
[----:B------:R-:W-:Y:S05]  /*28f00*/  BSYNC B1 ;  /* 0x0000000000017941 */ /* 0x000fea0003800000 */
.L_x_868:
[----:B------:R-:W-:Y:S05]  /*28f10*/  BRA `(.L_x_678) ;  /* 0xffffff8c00e87947 */ /* 0x000fea000383ffff */
.L_x_681:
[----:B0-----:R-:W2:Y:S02]  /*28f20*/  LDL R5, [R1+0x4] ;  /* 0x0000040001057983 */ /* 0x001ea40000100800 */
[----:B--2---:R0:W1:Y:S02]  /*28f30*/  SYNCS.PHASECHK.TRANS64.TRYWAIT P0, [R5+URZ+0x29820], R4 ;  /* 0x02982004050075a7 */ /* 0x004064000800017f */
[----:B-1----:R-:W-:Y:S05]  /*28f40*/  @!P0 NANOSLEEP.SYNCS 0x989680 ;  /* 0x009896800000895d */ /* 0x002fea0003900000 */
[----:B------:R-:W1:Y:S02]  /*28f50*/  @!P0 SYNCS.PHASECHK.TRANS64 P0, [R5+URZ+0x29820], R4 ;  /* 0x02982004050085a7 */ /* 0x000e64000800007f */
[----:B-1----:R-:W-:Y:S05]  /*28f60*/  @!P0 BRA `(.L_x_681) ;  /* 0xfffffffc00ec8947 */ /* 0x002fea000383ffff */
[----:B------:R-:W-:Y:S05]  /*28f70*/  BRA `(.L_x_870) ;  /* 0xffffff8c00f87947 */ /* 0x000fea000383ffff */
.L_x_685:
[----:B0-----:R0:W1:Y:S02]  /*28f80*/  SYNCS.PHASECHK.TRANS64.TRYWAIT P0, [R7+URZ+0x298a0], R10 ;  /* 0x0298a00a070075a7 */ /* 0x001064000800017f */
[----:B-1----:R-:W-:Y:S05]  /*28f90*/  @!P0 NANOSLEEP.SYNCS 0x989680 ;  /* 0x009896800000895d */ /* 0x002fea0003900000 */
[----:B------:R-:W1:Y:S02]  /*28fa0*/  @!P0 SYNCS.PHASECHK.TRANS64 P0, [R7+URZ+0x298a0], R10 ;  /* 0x0298a00a070085a7 */ /* 0x000e64000800007f */
[----:B-1----:R-:W-:Y:S05]  /*28fb0*/  @!P0 BRA `(.L_x_685) ;  /* 0xfffffffc00f08947 */ /* 0x002fea000383ffff */
[----:B------:R-:W-:Y:S05]  /*28fc0*/  BRA `(.L_x_871) ;  /* 0xffffff9000207947 */ /* 0x000fea000383ffff */
.L_x_692:
[----:B-1----:R1:W2:Y:S02]  /*28fd0*/  SYNCS.PHASECHK.TRANS64.TRYWAIT P0, [R7+URZ+0x298c0], R10 ;  /* 0x0298c00a070075a7 */ /* 0x0022a4000800017f */
[----:B--2---:R-:W-:Y:S05]  /*28fe0*/  @!P0 NANOSLEEP.SYNCS 0x989680 ;  /* 0x009896800000895d */ /* 0x004fea0003900000 */
[----:B------:R-:W2:Y:S02]  /*28ff0*/  @!P0 SYNCS.PHASECHK.TRANS64 P0, [R7+URZ+0x298c0], R10 ;  /* 0x0298c00a070085a7 */ /* 0x000ea4000800007f */
[----:B--2---:R-:W-:Y:S05]  /*29000*/  @!P0 BRA `(.L_x_692) ;  /* 0xfffffffc00f08947 */ /* 0x004fea000383ffff */
[----:B------:R-:W-:Y:S05]  /*29010*/  BRA `(.L_x_872) ;  /* 0xffffff94001c7947 */ /* 0x000fea000383ffff */
.L_x_699:
[----:B0-----:R0:W1:Y:S02]  /*29020*/  SYNCS.PHASECHK.TRANS64.TRYWAIT P1, [R8+URZ+0x298a0], R7 ;  /* 0x0298a007080075a7 */ /* 0x001064000802017f */
[----:B-1----:R-:W-:Y:S05]  /*29030*/  @!P1 NANOSLEEP.SYNCS 0x989680 ;  /* 0x009896800000995d */ /* 0x002fea0003900000 */
[----:B------:R-:W1:Y:S02]  /*29040*/  @!P1 SYNCS.PHASECHK.TRANS64 P1, [R8+URZ+0x298a0], R7 ;  /* 0x0298a007080095a7 */ /* 0x000e64000802007f */
[----:B-1----:R-:W-:Y:S05]  /*29050*/  @!P1 BRA `(.L_x_699) ;  /* 0xfffffffc00f09947 */ /* 0x002fea000383ffff */
[----:B------:R-:W-:Y:S05]  /*29060*/  BRA `(.L_x_873) ;  /* 0xffffff9800007947 */ /* 0x000fea000383ffff */
.L_x_706:
[----:B-1----:R1:W2:Y:S02]  /*29070*/  SYNCS.PHASECHK.TRANS64.TRYWAIT P1, [R8+URZ+0x298c0], R7 ;  /* 0x0298c007080075a7 */ /* 0x0022a4000802017f */
[----:B--2---:R-:W-:Y:S05]  /*29080*/  @!P1 NANOSLEEP.SYNCS 0x989680 ;  /* 0x009896800000995d */ /* 0x004fea0003900000 */
[----:B------:R-:W2:Y:S02]  /*29090*/  @!P1 SYNCS.PHASECHK.TRANS64 P1, [R8+URZ+0x298c0], R7 ;  /* 0x0298c007080095a7 */ /* 0x000ea4000802007f */
[----:B--2---:R-:W-:Y:S05]  /*290a0*/  @!P1 BRA `(.L_x_706) ;  /* 0xfffffffc00f09947 */ /* 0x004fea000383ffff */
[----:B------:R-:W-:Y:S05]  /*290b0*/  BRA `(.L_x_874) ;  /* 0xffffff9800f87947 */ /* 0x000fea000383ffff */
.L_x_721:
[----:B------:R-:W0:Y:S01]  /*290c0*/  S2R R4, SR_TID.X ;  /* 0x0000000000047919 */ /* 0x000e220000002100 */
[----:B------:R-:W-:Y:S01]  /*290d0*/  BSSY B0, `(.L_x_875) ;  /* 0x000000a000007945 */ /* 0x000fe20003800000 */
[----:B------:R-:W-:Y:S01]  /*290e0*/  IMAD.MOV.U32 R12, RZ, RZ, RZ ;  /* 0x000000ffff0c7224 */ /* 0x000fe200078e00ff */
[----:B------:R-:W-:Y:S01]  /*290f0*/  MOV R15, 0xffffffff ;  /* 0xffffffff000f7802 */ /* 0x000fe20000000f00 */
[----:B------:R-:W-:Y:S01]  /*29100*/  IMAD.MOV.U32 R11, RZ, RZ, 0x1f ;  /* 0x0000001fff0b7424 */ /* 0x000fe200078e00ff */
[----:B0-----:R-:W-:-:S04]  /*29110*/  SHF.R.U32.HI R4, RZ, 0x5, R4 ;  /* 0x00000005ff047819 */ /* 0x001fc80000011604 */
[----:B------:R-:W-:-:S05]  /*29120*/  LOP3.LUT R4, R4, 0x3, RZ, 0xc0, !PT ;  /* 0x0000000304047812 */ /* 0x000fca00078ec0ff */
[----:B------:R-:W-:-:S07]  /*29130*/  IMAD.MOV.U32 R13, RZ, RZ, R4 ;  /* 0x000000ffff0d7224 */ /* 0x000fce00078e0004 */
[----:B-1----:R-:W-:Y:S05]  /*29140*/  WARPSYNC.COLLECTIVE R15, `(.L_x_876) ;  /* 0x000000000f087348 */ /* 0x002fea0003c00000 */
[----:B------:R0:W2:Y:S02]  /*29150*/  SHFL.IDX P6, R14, R13, R12, R11 ;  /* 0x0000000c0d0e7389 */ /* 0x0000a400000c000b */
[----:B012---:R-:W-:Y:S01]  /*29160*/  ENDCOLLECTIVE ;  /* 0x000000000000791b */ /* 0x007fe20003800000 */
.L_x_876:
[----:B------:R-:W-:Y:S05]  /*29170*/  BSYNC B0 ;  /* 0x0000000000007941 */ /* 0x000fea0003800000 */
.L_x_875:
[----:B------:R-:W-:Y:S05]  /*29180*/  BRA `(.L_x_877) ;  /* 0xffffffa400a47947 */ /* 0x000fea000383ffff */
.L_x_723:
[----:B------:R-:W-:Y:S01]  /*29190*/  BSSY B0, `(.L_x_878) ;  /* 0x0000006000007945 */ /* 0x000fe20003800000 */
[----:B------:R-:W-:-:S07]  /*291a0*/  IMAD.MOV.U32 R15, RZ, RZ, -0x1 ;  /* 0xffffffffff0f7424 */ /* 0x000fce00078e00ff */
[----:B01----:R-:W-:Y:S05]  /*291b0*/  WARPSYNC.COLLECTIVE R15, `(.L_x_879) ;  /* 0x000000000f0c7348 */ /* 0x003fea0003c00000 */
[----:B------:R-:W-:Y:S02]  /*291c0*/  ELECT P6, UR62, PT ;  /* 0x00000000003e782f */ /* 0x000fe400038c0000 */
[----:B------:R-:W-:Y:S01]  /*291d0*/  MOV R14, UR62 ;  /* 0x0000003e000e7c02 */ /* 0x000fe20008000f00 */
[----:B01----:R-:W-:Y:S10]  /*291e0*/  ENDCOLLECTIVE ;  /* 0x000000000000791b */ /* 0x003ff40003800000 */
.L_x_879:
[----:B------:R-:W-:Y:S05]  /*291f0*/  BSYNC B0 ;  /* 0x0000000000007941 */ /* 0x000fea0003800000 */
.L_x_878:
[----:B------:R-:W-:Y:S05]  /*29200*/  BRA `(.L_x_880) ;  /* 0xffffffa400b07947 */ /* 0x000fea000383ffff */
.L_x_725:
[----:B0-----:R0:W1:Y:S02]  /*29210*/  SYNCS.PHASECHK.TRANS64.TRYWAIT P0, [R2+URZ+0x29880], R3 ;  /* 0x02988003020075a7 */ /* 0x001064000800017f */
[----:B-1----:R-:W-:Y:S05]  /*29220*/  @!P0 NANOSLEEP.SYNCS 0x989680 ;  /* 0x009896800000895d */ /* 0x002fea0003900000 */
[----:B------:R-:W1:Y:S02]  /*29230*/  @!P0 SYNCS.PHASECHK.TRANS64 P0, [R2+URZ+0x29880], R3 ;  /* 0x02988003020085a7 */ /* 0x000e64000800007f */
[----:B-1----:R-:W-:Y:S05]  /*29240*/  @!P0 BRA `(.L_x_725) ;  /* 0xfffffffc00f08947 */ /* 0x002fea000383ffff */
[----:B------:R-:W-:Y:S05]  /*29250*/  BRA `(.L_x_881) ;  /* 0xffffffa800247947 */ /* 0x000fea000383ffff */
.L_x_727:
[----:B-1----:R1:W2:Y:S02]  /*29260*/  SYNCS.PHASECHK.TRANS64.TRYWAIT P0, [R2+URZ+0x29840], R3 ;  /* 0x02984003020075a7 */ /* 0x0022a4000800017f */
[----:B--2---:R-:W-:Y:S05]  /*29270*/  @!P0 NANOSLEEP.SYNCS 0x989680 ;  /* 0x009896800000895d */ /* 0x004fea0003900000 */
[----:B------:R-:W2:Y:S02]  /*29280*/  @!P0 SYNCS.PHASECHK.TRANS64 P0, [R2+URZ+0x29840], R3 ;  /* 0x02984003020085a7 */ /* 0x000ea4000800007f */
[----:B--2---:R-:W-:Y:S05]  /*29290*/  @!P0 BRA `(.L_x_727) ;  /* 0xfffffffc00f08947 */ /* 0x004fea000383ffff */
[----:B------:R-:W-:Y:S05]  /*292a0*/  BRA `(.L_x_882) ;  /* 0xffffffa800847947 */ /* 0x000fea000383ffff */
.L_x_731:
[----:B------:R-:W2:Y:S01]  /*292b0*/  LDL.LU R11, [R1+0x54] ;  /* 0x00005400010b7983 */ /* 0x000ea20000300800 */
[----:B------:R-:W-:Y:S02]  /*292c0*/  IMAD.MOV.U32 R13, RZ, RZ, R3 ;  /* 0x000000ffff0d7224 */ /* 0x000fe400078e0003 */
[----:B------:R-:W-:Y:S02]  /*292d0*/  IMAD.MOV.U32 R12, RZ, RZ, RZ ;  /* 0x000000ffff0c7224 */ /* 0x000fe400078e00ff */
[----:B------:R-:W-:Y:S02]  /*292e0*/  IMAD.MOV.U32 R15, RZ, RZ, -0x1 ;  /* 0xffffffffff0f7424 */ /* 0x000fe400078e00ff */
[----:B------:R-:W-:-:S04]  /*292f0*/  IMAD.IADD R0, R10, 0x1, R17 ;  /* 0x000000010a007824 */ /* 0x000fc800078e0211 */
[----:B------:R-:W-:Y:S02]  /*29300*/  VIADD R5, R0, 0x20 ;  /* 0x0000002000057836 */ /* 0x000fe40000000000 */
[----:B--2---:R-:W-:Y:S01]  /*29310*/  IMAD R2, R11, R7, RZ ;  /* 0x000000070b027224 */ /* 0x004fe200078e02ff */
[----:B------:R-:W-:-:S04]  /*29320*/  MOV R11, 0x1c1f ;  /* 0x00001c1f000b7802 */ /* 0x000fc80000000f00 */
[----:B------:R-:W-:-:S13]  /*29330*/  ISETP.GE.AND P4, PT, R0, R2, PT ;  /* 0x000000020000720c */ /* 0x000fda0003f86270 */
[----:B-----5:R-:W-:Y:S05]  /*29340*/  WARPSYNC.COLLECTIVE R15, `(.L_x_883) ;  /* 0x000000000f087348 */ /* 0x020fea0003c00000 */
[----:B------:R0:W1:Y:S02]  /*29350*/  SHFL.IDX P6, R14, R13, R12, R11 ;  /* 0x0000000c0d0e7389 */ /* 0x00006400000c000b */
[----:B01---5:R-:W-:Y:S01]  /*29360*/  ENDCOLLECTIVE ;  /* 0x000000000000791b */ /* 0x023fe20003800000 */
.L_x_883:
[----:B------:R-:W-:Y:S02]  /*29370*/  IMAD.MOV.U32 R13, RZ, RZ, R4 ;  /* 0x000000ffff0d7224 */ /* 0x000fe400078e0004 */
[----:B------:R-:W-:-:S07]  /*29380*/  IMAD.MOV.U32 R6, RZ, RZ, R14 ;  /* 0x000000ffff067224 */ /* 0x000fce00078e000e */
[----:B------:R-:W-:Y:S05]  /*29390*/  WARPSYNC.COLLECTIVE R15, `(.L_x_884) ;  /* 0x000000000f087348 */ /* 0x000fea0003c00000 */
[----:B------:R0:W1:Y:S02]  /*293a0*/  SHFL.IDX P6, R14, R13, R12, R11 ;  /* 0x0000000c0d0e7389 */ /* 0x00006400000c000b */
[----:B01----:R-:W-:Y:S01]  /*293b0*/  ENDCOLLECTIVE ;  /* 0x000000000000791b */ /* 0x003fe20003800000 */
.L_x_884:
[----:B------:R-:W-:Y:S01]  /*293c0*/  MOV R13, R3 ;  /* 0x00000003000d7202 */ /* 0x000fe20000000f00 */
[----:B------:R-:W-:Y:S01]  /*293d0*/  IMAD.MOV.U32 R12, RZ, RZ, 0x1 ;  /* 0x00000001ff0c7424 */ /* 0x000fe200078e00ff */
[----:B------:R-:W-:-:S07]  /*293e0*/  MOV R7, R14 ;  /* 0x0000000e00077202 */ /* 0x000fce0000000f00 */
[----:B------:R-:W-:Y:S05]  /*293f0*/  WARPSYNC.COLLECTIVE R15, `(.L_x_885) ;  /* 0x000000000f087348 */ /* 0x000fea0003c00000 */
[----:B------:R0:W1:Y:S02]  /*29400*/  SHFL.IDX P6, R14, R13, R12, R11 ;  /* 0x0000000c0d0e7389 */ /* 0x00006400000c000b */
[----:B01----:R-:W-:Y:S01]  /*29410*/  ENDCOLLECTIVE ;  /* 0x000000000000791b */ /* 0x003fe20003800000 */
.L_x_885:
        /* <DEDUP_REMOVED lines=17> */
.L_x_886:
[----:B------:R-:W-:Y:S02]  /*29530*/  IMAD.MOV.U32 R13, RZ, RZ, R3 ;  /* 0x000000ffff0d7224 */ /* 0x000fe400078e0003 */
[----:B------:R-:W-:Y:S01]  /*29540*/  IMAD.MOV.U32 R12, RZ, RZ, 0x2 ;  /* 0x00000002ff0c7424 */ /* 0x000fe200078e00ff */
[----:B------:R-:W-:-:S07]  /*29550*/  MOV R5, R14 ;  /* 0x0000000e00057202 */ /* 0x000fce0000000f00 */
[----:B------:R-:W-:Y:S05]  /*29560*/  WARPSYNC.COLLECTIVE R15, `(.L_x_887) ;  /* 0x000000000f087348 */ /* 0x000fea0003c00000 */
[----:B------:R0:W1:Y:S02]  /*29570*/  SHFL.IDX P6, R14, R13, R12, R11 ;  /* 0x0000000c0d0e7389 */ /* 0x00006400000c000b */
[----:B01----:R-:W-:Y:S01]  /*29580*/  ENDCOLLECTIVE ;  /* 0x000000000000791b */ /* 0x003fe20003800000 */
.L_x_887:
[----:B------:R-:W-:-:S05]  /*29590*/  @!P3 IADD3 R5, P4, R9, R5, RZ ;  /* 0x000000050905b210 */ /* 0x000fca0007f9e0ff */
[----:B------:R-:W-:-:S04]  /*295a0*/  @!P3 IMAD.X R6, RZ, RZ, R6, P4 ;  /* 0x000000ffff06b224 */ /* 0x000fc800020e0606 */
[----:B------:R-:W-:Y:S02]  /*295b0*/  @!P3 IMAD.MOV.U32 R7, RZ, RZ, R6 ;  /* 0x000000ffff07b224 */ /* 0x000fe400078e0006 */
[----:B------:R-:W-:Y:S01]  /*295c0*/  @!P3 IMAD.MOV.U32 R6, RZ, RZ, R5 ;  /* 0x000000ffff06b224 */ /* 0x000fe200078e0005 */
[----:B------:R-:W-:Y:S02]  /*295d0*/  MOV R13, R4 ;  /* 0x00000004000d7202 */ /* 0x000fe40000000f00 */
[----:B------:R-:W-:Y:S02]  /*295e0*/  IADD3 R5, R0, 0x40, RZ ;  /* 0x0000004000057810 */ /* 0x000fe40007ffe0ff */
[----:B------:R-:W-:Y:S01]  /*295f0*/  @!PT LDS RZ, [RZ] ;  /* 0x00000000fffff984 */ /* 0x000fe20000000800 */
[----:B------:R-:W-:Y:S01]  /*29600*/  @!PT LDS RZ, [RZ] ;  /* 0x00000000fffff984 */ /* 0x000fe20000000800 */
[----:B------:R-:W-:Y:S01]  /*29610*/  @!PT LDS RZ, [RZ] ;  /* 0x00000000fffff984 */ /* 0x000fe20000000800 */
[----:B------:R-:W-:Y:S04]  /*29620*/  @!P3 LDGSTS.E.BYPASS.LTC128B.128 [R8+0x14c00], desc[UR54][R6.64], !P0 ;  /* 0x14c000000608bfae */ /* 0x000fe8000c101d76 */
[----:B------:R-:W-:Y:S04]  /*29630*/  @!P3 LDGSTS.E.BYPASS.LTC128B.128 [R8+0x16c00], desc[UR54][R6.64+0x40], !P1 ;  /* 0x16c000400608bfae */ /* 0x000fe8000c901d76 */
[----:B------:R0:W-:Y:S01]  /*29640*/  @!P3 LDGSTS.E.BYPASS.LTC128B.128 [R8+0x18c00], desc[UR54][R6.64+0x80], !P2 ;  /* 0x18c000800608bfae */ /* 0x0001e2000d101d76 */
[----:B------:R-:W-:Y:S01]  /*29650*/  ISETP.GE.AND P3, PT, R5, R2, PT ;  /* 0x000000020500720c */ /* 0x000fe20003f66270 */
[----:B0-----:R-:W-:-:S12]  /*29660*/  IMAD.MOV.U32 R6, RZ, RZ, R14 ;  /* 0x000000ffff067224 */ /* 0x001fd800078e000e */
[----:B------:R-:W-:Y:S05]  /*29670*/  WARPSYNC.COLLECTIVE R15, `(.L_x_888) ;  /* 0x000000000f087348 */ /* 0x000fea0003c00000 */
[----:B------:R0:W1:Y:S02]  /*29680*/  SHFL.IDX P6, R14, R13, R12, R11 ;  /* 0x0000000c0d0e7389 */ /* 0x00006400000c000b */
[----:B01----:R-:W-:Y:S01]  /*29690*/  ENDCOLLECTIVE ;  /* 0x000000000000791b */ /* 0x003fe20003800000 */
.L_x_888:
[----:B------:R-:W-:Y:S02]  /*296a0*/  IMAD.MOV.U32 R13, RZ, RZ, R3 ;  /* 0x000000ffff0d7224 */ /* 0x000fe400078e0003 */
[----:B------:R-:W-:Y:S02]  /*296b0*/  IMAD.MOV.U32 R12, RZ, RZ, 0x3 ;  /* 0x00000003ff0c7424 */ /* 0x000fe400078e00ff */
[----:B------:R-:W-:-:S07]  /*296c0*/  IMAD.MOV.U32 R5, RZ, RZ, R14 ;  /* 0x000000ffff057224 */ /* 0x000fce00078e000e */
[----:B------:R-:W-:Y:S05]  /*296d0*/  WARPSYNC.COLLECTIVE R15, `(.L_x_889) ;  /* 0x000000000f087348 */ /* 0x000fea0003c00000 */
[----:B------:R0:W1:Y:S02]  /*296e0*/  SHFL.IDX P6, R14, R13, R12, R11 ;  /* 0x0000000c0d0e7389 */ /* 0x00006400000c000b */
[----:B01----:R-:W-:Y:S01]  /*296f0*/  ENDCOLLECTIVE ;  /* 0x000000000000791b */ /* 0x003fe20003800000 */
.L_x_889:
[----:B------:R-:W-:-:S05]  /*29700*/  @!P3 IADD3 R5, P4, R9, R5, RZ ;  /* 0x000000050905b210 */ /* 0x000fca0007f9e0ff */
[----:B------:R-:W-:-:S04]  /*29710*/  @!P3 IMAD.X R6, RZ, RZ, R6, P4 ;  /* 0x000000ffff06b224 */ /* 0x000fc800020e0606 */
[----:B------:R-:W-:Y:S01]  /*29720*/  @!P3 IMAD.MOV.U32 R7, RZ, RZ, R6 ;  /* 0x000000ffff07b224 */ /* 0x000fe200078e0006 */
[----:B------:R-:W-:Y:S02]  /*29730*/  @!P3 MOV R6, R5 ;  /* 0x000000050006b202 */ /* 0x000fe40000000f00 */
[----:B------:R-:W-:-:S03]  /*29740*/  MOV R13, R4 ;  /* 0x00000004000d7202 */ /* 0x000fc60000000f00 */
[----:B------:R-:W-:Y:S01]  /*29750*/  @!PT LDS RZ, [RZ] ;  /* 0x00000000fffff984 */ /* 0x000fe20000000800 */
[----:B------:R-:W-:Y:S01]  /*29760*/  @!PT LDS RZ, [RZ] ;  /* 0x00000000fffff984 */ /* 0x000fe20000000800 */
[----:B------:R-:W-:Y:S01]  /*29770*/  @!PT LDS RZ, [RZ] ;  /* 0x00000000fffff984 */ /* 0x000fe20000000800 */
[----:B------:R0:W-:Y:S04]  /*29780*/  @!P3 LDGSTS.E.BYPASS.LTC128B.128 [R8+0x15400], desc[UR54][R6.64], !P0 ;  /* 0x154000000608bfae */ /* 0x0001e8000c101d76 */
[----:B------:R0:W-:Y:S01]  /*29790*/  @!P3 LDGSTS.E.BYPASS.LTC128B.128 [R8+0x17400], desc[UR54][R6.64+0x40], !P1 ;  /* 0x174000400608bfae */ /* 0x0001e2000c901d76 */
[----:B------:R-:W-:-:S07]  /*297a0*/  IMAD.MOV.U32 R5, RZ, RZ, R14 ;  /* 0x000000ffff057224 */ /* 0x000fce00078e000e */
[----:B0-----:R-:W-:Y:S05]  /*297b0*/  WARPSYNC.COLLECTIVE R15, `(.L_x_890) ;  /* 0x000000000f087348 */ /* 0x001fea0003c00000 */
[----:B------:R1:W2:Y:S02]  /*297c0*/  SHFL.IDX P6, R14, R13, R12, R11 ;  /* 0x0000000c0d0e7389 */ /* 0x0002a400000c000b */
[----:B012---:R-:W-:Y:S01]  /*297d0*/  ENDCOLLECTIVE ;  /* 0x000000000000791b */ /* 0x007fe20003800000 */
.L_x_890:
[----:B------:R-:W-:Y:S01]  /*297e0*/  @!PT LDS RZ, [RZ] ;  /* 0x00000000fffff984 */ /* 0x000fe20000000800 */
[----:B------:R-:W-:Y:S01]  /*297f0*/  @!PT LDS RZ, [RZ] ;  /* 0x00000000fffff984 */ /* 0x000fe20000000800 */
[----:B------:R-:W-:Y:S01]  /*29800*/  @!PT LDS RZ, [RZ] ;  /* 0x00000000fffff984 */ /* 0x000fe20000000800 */
[----:B------:R3:W-:Y:S01]  /*29810*/  @!P3 LDGSTS.E.BYPASS.LTC128B.128 [R8+0x19400], desc[UR54][R6.64+0x80], !P2 ;  /* 0x194000800608bfae */ /* 0x0007e2000d101d76 */
[----:B------:R-:W-:Y:S01]  /*29820*/  IMAD.MOV.U32 R3, RZ, RZ, R14 ;  /* 0x000000ffff037224 */ /* 0x000fe200078e000e */
[----:B------:R-:W-:Y:S06]  /*29830*/  BRA `(.L_x_891) ;  /* 0xffffffb0000c7947 */ /* 0x000fec000383ffff */
.L_x_736:
[----:B--2---:R-:W2:Y:S02]  /*29840*/  LDL R2, [R1+0x4] ;  /* 0x0000040001027983 */ /* 0x004ea40000100800 */
[----:B--2---:R2:W3:Y:S02]  /*29850*/  SYNCS.PHASECHK.TRANS64.TRYWAIT P0, [R2+URZ+0x29820], R0 ;  /* 0x02982000020075a7 */ /* 0x0044e4000800017f */
[----:B---3--:R-:W-:Y:S05]  /*29860*/  @!P0 NANOSLEEP.SYNCS 0x989680 ;  /* 0x009896800000895d */ /* 0x008fea0003900000 */
[----:B------:R-:W3:Y:S02]  /*29870*/  @!P0 SYNCS.PHASECHK.TRANS64 P0, [R2+URZ+0x29820], R0 ;  /* 0x02982000020085a7 */ /* 0x000ee4000800007f */
[----:B---3--:R-:W-:Y:S05]  /*29880*/  @!P0 BRA `(.L_x_736) ;  /* 0xfffffffc00ec8947 */ /* 0x008fea000383ffff */
[----:B------:R-:W-:Y:S05]  /*29890*/  BRA `(.L_x_892) ;  /* 0xffffffb000807947 */ /* 0x000fea000383ffff */
.L_x_742:
[----:B--2---:R2:W3:Y:S02]  /*298a0*/  SYNCS.PHASECHK.TRANS64.TRYWAIT P0, [R5+URZ+0x29880], R4 ;  /* 0x02988004050075a7 */ /* 0x0044e4000800017f */
[----:B---3--:R-:W-:Y:S05]  /*298b0*/  @!P0 NANOSLEEP.SYNCS 0x989680 ;  /* 0x009896800000895d */ /* 0x008fea0003900000 */
[----:B------:R-:W3:Y:S02]  /*298c0*/  @!P0 SYNCS.PHASECHK.TRANS64 P0, [R5+URZ+0x29880], R4 ;  /* 0x02988004050085a7 */ /* 0x000ee4000800007f */
[----:B---3--:R-:W-:Y:S05]  /*298d0*/  @!P0 BRA `(.L_x_742) ;  /* 0xfffffffc00f08947 */ /* 0x008fea000383ffff */
[----:B------:R-:W-:Y:S05]  /*298e0*/  BRA `(.L_x_893) ;  /* 0xffffffb400447947 */ /* 0x000fea000383ffff */
.L_x_747:
[----:B-1----:R1:W3:Y:S02]  /*298f0*/  SYNCS.PHASECHK.TRANS64.TRYWAIT P0, [R5+URZ+0x29840], R4 ;  /* 0x02984004050075a7 */ /* 0x0022e4000800017f */
[----:B---3--:R-:W-:Y:S05]  /*29900*/  @!P0 NANOSLEEP.SYNCS 0x989680 ;  /* 0x009896800000895d */ /* 0x008fea0003900000 */
[----:B------:R-:W3:Y:S02]  /*29910*/  @!P0 SYNCS.PHASECHK.TRANS64 P0, [R5+URZ+0x29840], R4 ;  /* 0x02984004050085a7 */ /* 0x000ee4000800007f */
[----:B---3--:R-:W-:Y:S05]  /*29920*/  @!P0 BRA `(.L_x_747) ;  /* 0xfffffffc00f08947 */ /* 0x008fea000383ffff */
[----:B------:R-:W-:Y:S05]  /*29930*/  BRA `(.L_x_894) ;  /* 0xffffffb400cc7947 */ /* 0x000fea000383ffff */
.L_x_755:
[----:B--2---:R2:W3:Y:S02]  /*29940*/  SYNCS.PHASECHK.TRANS64.TRYWAIT P0, [R17+URZ+0x29870], R4 ;  /* 0x02987004110075a7 */ /* 0x0044e4000800017f */
[----:B---3--:R-:W-:Y:S05]  /*29950*/  @!P0 NANOSLEEP.SYNCS 0x989680 ;  /* 0x009896800000895d */ /* 0x008fea0003900000 */
[----:B------:R-:W3:Y:S02]  /*29960*/  @!P0 SYNCS.PHASECHK.TRANS64 P0, [R17+URZ+0x29870], R4 ;  /* 0x02987004110085a7 */ /* 0x000ee4000800007f */
[----:B---3--:R-:W-:Y:S05]  /*29970*/  @!P0 BRA `(.L_x_755) ;  /* 0xfffffffc00f08947 */ /* 0x008fea000383ffff */
[----:B------:R-:W-:Y:S05]  /*29980*/  BRA `(.L_x_895) ;  /* 0xffffffb800fc7947 */ /* 0x000fea000383ffff */
.L_x_757:
[----:B---3--:R3:W4:Y:S02]  /*29990*/  SYNCS.PHASECHK.TRANS64.TRYWAIT P0, [R17+URZ+0x29860], R3 ;  /* 0x02986003110075a7 */ /* 0x008724000800017f */
[----:B----4-:R-:W-:Y:S05]  /*299a0*/  @!P0 NANOSLEEP.SYNCS 0x989680 ;  /* 0x009896800000895d */ /* 0x010fea0003900000 */
[----:B------:R-:W4:Y:S02]  /*299b0*/  @!P0 SYNCS.PHASECHK.TRANS64 P0, [R17+URZ+0x29860], R3 ;  /* 0x02986003110085a7 */ /* 0x000f24000800007f */
[----:B----4-:R-:W-:Y:S05]  /*299c0*/  @!P0 BRA `(.L_x_757) ;  /* 0xfffffffc00f08947 */ /* 0x010fea000383ffff */
[----:B------:R-:W-:Y:S05]  /*299d0*/  BRA `(.L_x_896) ;  /* 0xffffffbc00047947 */ /* 0x000fea000383ffff */
.L_x_764:
[----:B---3--:R3:W4:Y:S02]  /*299e0*/  SYNCS.PHASECHK.TRANS64.TRYWAIT P1, [R17+URZ+0x29870], R0 ;  /* 0x02987000110075a7 */ /* 0x008724000802017f */
[----:B----4-:R-:W-:Y:S05]  /*299f0*/  @!P1 NANOSLEEP.SYNCS 0x989680 ;  /* 0x009896800000995d */ /* 0x010fea0003900000 */
[----:B------:R-:W4:Y:S02]  /*29a00*/  @!P1 SYNCS.PHASECHK.TRANS64 P1, [R17+URZ+0x29870], R0 ;  /* 0x02987000110095a7 */ /* 0x000f24000802007f */
[----:B----4-:R-:W-:Y:S05]  /*29a10*/  @!P1 BRA `(.L_x_764) ;  /* 0xfffffffc00f09947 */ /* 0x010fea000383ffff */
[----:B------:R-:W-:Y:S05]  /*29a20*/  BRA `(.L_x_897) ;  /* 0xffffffc000e07947 */ /* 0x000fea000383ffff */
.L_x_766:
[----:B---3--:R3:W4:Y:S02]  /*29a30*/  SYNCS.PHASECHK.TRANS64.TRYWAIT P1, [R17+URZ+0x29860], R0 ;  /* 0x02986000110075a7 */ /* 0x008724000802017f */
[----:B----4-:R-:W-:Y:S05]  /*29a40*/  @!P1 NANOSLEEP.SYNCS 0x989680 ;  /* 0x009896800000995d */ /* 0x010fea0003900000 */
[----:B------:R-:W4:Y:S02]  /*29a50*/  @!P1 SYNCS.PHASECHK.TRANS64 P1, [R17+URZ+0x29860], R0 ;  /* 0x02986000110095a7 */ /* 0x000f24000802007f */
[----:B----4-:R-:W-:Y:S05]  /*29a60*/  @!P1 BRA `(.L_x_766) ;  /* 0xfffffffc00f09947 */ /* 0x010fea000383ffff */
[----:B------:R-:W-:Y:S05]  /*29a70*/  BRA `(.L_x_898) ;  /* 0xffffffc000e87947 */ /* 0x000fea000383ffff */
.L_x_770:
        /* <DEDUP_REMOVED lines=8> */
.L_x_900:
[----:B------:R-:W-:Y:S05]  /*29b00*/  BSYNC B0 ;  /* 0x0000000000007941 */ /* 0x000fea0003800000 */
.L_x_899:
[----:B------:R-:W-:Y:S01]  /*29b10*/  IMAD.MOV.U32 R13, RZ, RZ, R16 ;  /* 0x000000ffff0d7224 */ /* 0x000fe200078e0010 */
[----:B------:R-:W-:Y:S01]  /*29b20*/  MOV R12, 0x1 ;  /* 0x00000001000c7802 */ /* 0x000fe20000000f00 */
[----:B------:R-:W-:Y:S01]  /*29b30*/  IMAD.MOV.U32 R11, RZ, RZ, 0x1f ;  /* 0x0000001fff0b7424 */ /* 0x000fe200078e00ff */
[----:B------:R-:W-:Y:S01]  /*29b40*/  IADD3 R5, R19, R7, RZ ;  /* 0x0000000713057210 */ /* 0x000fe20007ffe0ff */
[----:B------:R-:W-:Y:S02]  /*29b50*/  IMAD.MOV.U32 R15, RZ, RZ, -0x1 ;  /* 0xffffffffff0f7424 */ /* 0x000fe400078e00ff */
[----:B------:R-:W-:-:S07]  /*29b60*/  IMAD.MOV.U32 R0, RZ, RZ, R14 ;  /* 0x000000ffff007224 */ /* 0x000fce00078e000e */
[----:B------:R-:W-:Y:S05]  /*29b70*/  WARPSYNC.COLLECTIVE R15, `(.L_x_901) ;  /* 0x000000000f087348 */ /* 0x000fea0003c00000 */
[----:B------:R0:W1:Y:S02]  /*29b80*/  SHFL.IDX P6, R14, R13, R12, R11 ;  /* 0x0000000c0d0e7389 */ /* 0x00006400000c000b */
[----:B01----:R-:W-:Y:S01]  /*29b90*/  ENDCOLLECTIVE ;  /* 0x000000000000791b */ /* 0x003fe20003800000 */
.L_x_901:
[----:B------:R-:W-:Y:S02]  /*29ba0*/  ULDC UR4, c[0x0][0xc3c] ;  /* 0x00030f0000047ab9 */ /* 0x000fe40000000800 */
[----:B------:R-:W-:-:S13]  /*29bb0*/  ISETP.GE.OR P1, PT, R5, UR4, !P0 ;  /* 0x0000000405007c0c */ /* 0x000fda000c726670 */
[----:B------:R-:W0:Y:S01]  /*29bc0*/  @!P1 LDC.64 R2, c[0x0][0xc80] ;  /* 0x00032000ff029b82 */ /* 0x000e220000000a00 */
[----:B------:R-:W-:Y:S01]  /*29bd0*/  MOV R11, RZ ;  /* 0x000000ff000b7202 */ /* 0x000fe20000000f00 */
[----:B------:R-:W-:Y:S02]  /*29be0*/  IMAD.MOV.U32 R4, RZ, RZ, R14 ;  /* 0x000000ffff047224 */ /* 0x000fe400078e000e */
[----:B0-----:R-:W-:-:S06]  /*29bf0*/  @!P1 IMAD.WIDE R2, R5, 0x4, R2 ;  /* 0x0000000405029825 */ /* 0x001fcc00078e0202 */
[----:B------:R0:W2:Y:S01]  /*29c00*/  @!P1 LDG.E R3, desc[UR54][R2.64] ;  /* 0x0000003602039981 */ /* 0x0000a2000c1e1900 */
[C---:B------:R-:W-:Y:S02]  /*29c10*/  ISETP.GE.U32.AND P2, PT, R7.reuse, 0x2, PT ;  /* 0x000000020700780c */ /* 0x040fe40003f46070 */
[C---:B------:R-:W-:Y:S02]  /*29c20*/  ISETP.GE.U32.AND P3, PT, R7.reuse, 0x4, PT ;  /* 0x000000040700780c */ /* 0x040fe40003f66070 */
[C---:B------:R-:W-:Y:S02]  /*29c30*/  ISETP.GE.U32.AND P4, PT, R7.reuse, 0x8, PT ;  /* 0x000000080700780c */ /* 0x040fe40003f86070 */
[C---:B------:R-:W-:Y:S01]  /*29c40*/  ISETP.GE.U32.AND P5, PT, R7.reuse, 0x10, PT ;  /* 0x000000100700780c */ /* 0x040fe20003fa6070 */
[----:B0-----:R-:W-:Y:S02]  /*29c50*/  IMAD.MOV.U32 R2, RZ, RZ, RZ ;  /* 0x000000ffff027224 */ /* 0x001fe400078e00ff */
[----:B--2---:R-:W-:Y:S01]  /*29c60*/  @!P1 IMAD.MOV.U32 R2, RZ, RZ, R3 ;  /* 0x000000ffff029224 */ /* 0x004fe200078e0003 */
[----:B------:R-:W-:-:S03]  /*29c70*/  ISETP.NE.AND P1, PT, R7, RZ, PT ;  /* 0x000000ff0700720c */ /* 0x000fc60003f25270 */
[----:B------:R-:W-:-:S10]  /*29c80*/  IMAD.MOV.U32 R13, RZ, RZ, R2 ;  /* 0x000000ffff0d7224 */ /* 0x000fd400078e0002 */
[----:B------:R-:W-:Y:S05]  /*29c90*/  WARPSYNC.COLLECTIVE R15, `(.L_x_902) ;  /* 0x000000000f087348 */ /* 0x000fea0003c00000 */
[----:B------:R0:W1:Y:S02]  /*29ca0*/  SHFL.UP P6, R14, R13, R12, R11 ;  /* 0x0400000c0d0e7389 */ /* 0x00006400000c000b */
[----:B01----:R-:W-:Y:S01]  /*29cb0*/  ENDCOLLECTIVE ;  /* 0x000000000000791b */ /* 0x003fe20003800000 */
.L_x_902:
[----:B------:R-:W-:Y:S01]  /*29cc0*/  MOV R12, 0x2 ;  /* 0x00000002000c7802 */ /* 0x000fe20000000f00 */
[----:B------:R-:W-:-:S05]  /*29cd0*/  IMAD.MOV.U32 R3, RZ, RZ, R14 ;  /* 0x000000ffff037224 */ /* 0x000fca00078e000e */
[----:B------:R-:W-:-:S05]  /*29ce0*/  SEL R3, R3, RZ, P1 ;  /* 0x000000ff03037207 */ /* 0x000fca0000800000 */
[----:B------:R-:W-:-:S04]  /*29cf0*/  IMAD.IADD R3, R2, 0x1, R3 ;  /* 0x0000000102037824 */ /* 0x000fc800078e0203 */
[----:B------:R-:W-:-:S07]  /*29d00*/  IMAD.MOV.U32 R13, RZ, RZ, R3 ;  /* 0x000000ffff0d7224 */ /* 0x000fce00078e0003 */
[----:B------:R-:W-:Y:S05]  /*29d10*/  WARPSYNC.COLLECTIVE R15, `(.L_x_903) ;  /* 0x000000000f087348 */ /* 0x000fea0003c00000 */
[----:B------:R0:W1:Y:S02]  /*29d20*/  SHFL.UP P6, R14, R13, R12, R11 ;  /* 0x0400000c0d0e7389 */ /* 0x00006400000c000b */
[----:B01----:R-:W-:Y:S01]  /*29d30*/  ENDCOLLECTIVE ;  /* 0x000000000000791b */ /* 0x003fe20003800000 */
.L_x_903:
        /* <DEDUP_REMOVED lines=8> */
.L_x_904:
        /* <DEDUP_REMOVED lines=8> */
.L_x_905:
        /* <DEDUP_REMOVED lines=8> */
.L_x_906:
[----:B------:R-:W-:Y:S01]  /*29ec0*/  MOV R12, 0x1f ;  /* 0x0000001f000c7802 */ /* 0x000fe20000000f00 */
[----:B------:R-:W-:Y:S02]  /*29ed0*/  IMAD.MOV.U32 R11, RZ, RZ, 0x1f ;  /* 0x0000001fff0b7424 */ /* 0x000fe400078e00ff */
[----:B------:R-:W-:-:S05]  /*29ee0*/  IMAD.MOV.U32 R5, RZ, RZ, R14 ;  /* 0x000000ffff057224 */ /* 0x000fca00078e000e */
[----:B------:R-:W-:-:S05]  /*29ef0*/  SEL R5, R5, RZ, P5 ;  /* 0x000000ff05057207 */ /* 0x000fca0002800000 */
[----:B------:R-:W-:-:S04]  /*29f00*/  IMAD.IADD R5, R3, 0x1, R5 ;  /* 0x0000000103057824 */ /* 0x000fc800078e0205 */
[----:B------:R-:W-:-:S07]  /*29f10*/  IMAD.MOV.U32 R13, RZ, RZ, R5 ;  /* 0x000000ffff0d7224 */ /* 0x000fce00078e0005 */
[----:B------:R-:W-:Y:S05]  /*29f20*/  WARPSYNC.COLLECTIVE R15, `(.L_x_907) ;  /* 0x000000000f087348 */ /* 0x000fea0003c00000 */
[----:B------:R0:W1:Y:S02]  /*29f30*/  SHFL.IDX P6, R14, R13, R12, R11 ;  /* 0x0000000c0d0e7389 */ /* 0x00006400000c000b */
[----:B01----:R-:W-:Y:S01]  /*29f40*/  ENDCOLLECTIVE ;  /* 0x000000000000791b */ /* 0x003fe20003800000 */
.L_x_907:
[----:B------:R-:W-:Y:S01]  /*29f50*/  IMAD.MOV.U32 R6, RZ, RZ, R14 ;  /* 0x000000ffff067224 */ /* 0x000fe200078e000e */
[----:B------:R-:W-:Y:S06]  /*29f60*/  BRA `(.L_x_908) ;  /* 0xffffffc400e47947 */ /* 0x000fec000383ffff */
.L_x_775:
[----:B------:R-:W-:Y:S01]  /*29f70*/  BSSY B0, `(.L_x_909) ;  /* 0x0000008000007945 */ /* 0x000fe20003800000 */
[----:B-----5:R-:W-:Y:S01]  /*29f80*/  IMAD.MOV.U32 R13, RZ, RZ, R2 ;  /* 0x000000ffff0d7224 */ /* 0x020fe200078e0002 */
[----:B------:R-:W-:Y:S01]  /*29f90*/  MOV R12, 0x1 ;  /* 0x00000001000c7802 */ /* 0x000fe20000000f00 */
[----:B------:R-:W-:Y:S02]  /*29fa0*/  IMAD.MOV.U32 R11, RZ, RZ, RZ ;  /* 0x000000ffff0b7224 */ /* 0x000fe400078e00ff */
[----:B------:R-:W-:-:S07]  /*29fb0*/  IMAD.MOV.U32 R15, RZ, RZ, -0x1 ;  /* 0xffffffffff0f7424 */ /* 0x000fce00078e00ff */
[----:B01----:R-:W-:Y:S05]  /*29fc0*/  WARPSYNC.COLLECTIVE R15, `(.L_x_910) ;  /* 0x000000000f087348 */ /* 0x003fea0003c00000 */
[----:B------:R2:W3:Y:S02]  /*29fd0*/  SHFL.UP P6, R14, R13, R12, R11 ;  /* 0x0400000c0d0e7389 */ /* 0x0004e400000c000b */
[----:B0123--:R-:W-:Y:S01]  /*29fe0*/  ENDCOLLECTIVE ;  /* 0x000000000000791b */ /* 0x00ffe20003800000 */
.L_x_910:
[----:B------:R-:W-:Y:S05]  /*29ff0*/  BSYNC B0 ;  /* 0x0000000000007941 */ /* 0x000fea0003800000 */
.L_x_909:
[----:B------:R-:W-:Y:S01]  /*2a000*/  IMAD.MOV.U32 R3, RZ, RZ, R14 ;  /* 0x000000ffff037224 */ /* 0x000fe200078e000e */
[----:B------:R-:W-:Y:S01]  /*2a010*/  MOV R15, 0xffffffff ;  /* 0xffffffff000f7802 */ /* 0x000fe20000000f00 */
[----:B------:R-:W-:Y:S02]  /*2a020*/  IMAD.MOV.U32 R12, RZ, RZ, 0x2 ;  /* 0x00000002ff0c7424 */ /* 0x000fe400078e00ff */
[----:B------:R-:W-:Y:S01]  /*2a030*/  IMAD.MOV.U32 R11, RZ, RZ, RZ ;  /* 0x000000ffff0b7224 */ /* 0x000fe200078e00ff */
[----:B------:R-:W-:-:S04]  /*2a040*/  SEL R3, R3, RZ, P1 ;  /* 0x000000ff03037207 */ /* 0x000fc80000800000 */
[----:B------:R-:W-:-:S05]  /*2a050*/  IADD3 R3, R2, R3, RZ ;  /* 0x0000000302037210 */ /* 0x000fca0007ffe0ff */
[----:B------:R-:W-:-:S07]  /*2a060*/  IMAD.MOV.U32 R13, RZ, RZ, R3 ;  /* 0x000000ffff0d7224 */ /* 0x000fce00078e0003 */
[----:B------:R-:W-:Y:S05]  /*2a070*/  WARPSYNC.COLLECTIVE R15, `(.L_x_911) ;  /* 0x000000000f087348 */ /* 0x000fea0003c00000 */
[----:B------:R0:W1:Y:S02]  /*2a080*/  SHFL.UP P6, R14, R13, R12, R11 ;  /* 0x0400000c0d0e7389 */ /* 0x00006400000c000b */
[----:B01----:R-:W-:Y:S01]  /*2a090*/  ENDCOLLECTIVE ;  /* 0x000000000000791b */ /* 0x003fe20003800000 */
.L_x_911:
        /* <DEDUP_REMOVED lines=8> */
.L_x_912:
        /* <DEDUP_REMOVED lines=8> */
.L_x_913:
        /* <DEDUP_REMOVED lines=8> */
.L_x_914:
        /* <DEDUP_REMOVED lines=9> */
.L_x_915:
[----:B------:R-:W-:Y:S01]  /*2a2b0*/  IMAD.MOV.U32 R6, RZ, RZ, R14 ;  /* 0x000000ffff067224 */ /* 0x000fe200078e000e */
[----:B------:R-:W-:Y:S06]  /*2a2c0*/  BRA `(.L_x_916) ;  /* 0xffffffc400a87947 */ /* 0x000fec000383ffff */
.L_x_777:
[----:B------:R-:W-:Y:S01]  /*2a2d0*/  BSSY B0, `(.L_x_917) ;  /* 0x0000006000007945 */ /* 0x000fe20003800000 */
[----:B------:R-:W-:Y:S01]  /*2a2e0*/  PLOP3.LUT P6, PT, P6, PT, PT, 0x8, 0x0 ;  /* 0x000000000000781c */ /* 0x000fe200037ce170 */
[----:B------:R-:W-:-:S12]  /*2a2f0*/  IMAD.MOV.U32 R15, RZ, RZ, -0x1 ;  /* 0xffffffffff0f7424 */ /* 0x000fd800078e00ff */
[----:B01----:R-:W-:Y:S05]  /*2a300*/  WARPSYNC.COLLECTIVE R15, `(.L_x_918) ;  /* 0x000000000f087348 */ /* 0x003fea0003c00000 */
[----:B------:R-:W-:Y:S01]  /*2a310*/  VOTE.ANY R14, PT, P6 ;  /* 0x00000000000e7806 */ /* 0x000fe200030e0100 */
[----:B01----:R-:W-:Y:S06]  /*2a320*/  ENDCOLLECTIVE ;  /* 0x000000000000791b */ /* 0x003fec0003800000 */
.L_x_918:
[----:B------:R-:W-:Y:S05]  /*2a330*/  BSYNC B0 ;  /* 0x0000000000007941 */ /* 0x000fea0003800000 */
.L_x_917:
[----:B------:R-:W-:Y:S01]  /*2a340*/  MOV R4, R14 ;  /* 0x0000000e00047202 */ /* 0x000fe20000000f00 */
[----:B------:R-:W-:Y:S01]  /*2a350*/  IMAD.MOV.U32 R13, RZ, RZ, R2 ;  /* 0x000000ffff0d7224 */ /* 0x000fe200078e0002 */
[----:B------:R-:W-:Y:S01]  /*2a360*/  MOV R15, 0xffffffff ;  /* 0xffffffff000f7802 */ /* 0x000fe20000000f00 */
[----:B------:R-:W-:Y:S01]  /*2a370*/  IMAD.MOV.U32 R11, RZ, RZ, 0x1f ;  /* 0x0000001fff0b7424 */ /* 0x000fe200078e00ff */
[----:B------:R-:W0:Y:S02]  /*2a380*/  POPC R3, R4 ;  /* 0x0000000400037309 */ /* 0x000e240000000000 */
[----:B0-----:R-:W-:-:S07]  /*2a390*/  IMAD.MOV.U32 R12, RZ, RZ, R3 ;  /* 0x000000ffff0c7224 */ /* 0x001fce00078e0003 */
[----:B------:R-:W-:Y:S05]  /*2a3a0*/  WARPSYNC.COLLECTIVE R15, `(.L_x_919) ;  /* 0x000000000f087348 */ /* 0x000fea0003c00000 */
[----:B------:R0:W1:Y:S02]  /*2a3b0*/  SHFL.IDX P6, R14, R13, R12, R11 ;  /* 0x0000000c0d0e7389 */ /* 0x00006400000c000b */
[----:B01----:R-:W-:Y:S01]  /*2a3c0*/  ENDCOLLECTIVE ;  /* 0x000000000000791b */ /* 0x003fe20003800000 */
.L_x_919:
[----:B------:R-:W-:Y:S01]  /*2a3d0*/  IMAD.MOV.U32 R2, RZ, RZ, R14 ;  /* 0x000000ffff027224 */ /* 0x000fe200078e000e */
[----:B------:R-:W-:Y:S06]  /*2a3e0*/  BRA `(.L_x_920) ;  /* 0xffffffc400987947 */ /* 0x000fec000383ffff */
.L_x_779:
[----:B------:R-:W-:Y:S01]  /*2a3f0*/  BSSY B0, `(.L_x_921) ;  /* 0x0000007000007945 */ /* 0x000fe20003800000 */
[----:B------:R-:W-:Y:S01]  /*2a400*/  IMAD.MOV.U32 R13, RZ, RZ, R5 ;  /* 0x000000ffff0d7224 */ /* 0x000fe200078e0005 */
[----:B------:R-:W-:Y:S01]  /*2a410*/  MOV R15, 0xffffffff ;  /* 0xffffffff000f7802 */ /* 0x000fe20000000f00 */
[----:B------:R-:W-:-:S07]  /*2a420*/  IMAD.MOV.U32 R11, RZ, RZ, 0x1f ;  /* 0x0000001fff0b7424 */ /* 0x000fce00078e00ff */
[----:B0123--:R-:W-:Y:S05]  /*2a430*/  WARPSYNC.COLLECTIVE R15, `(.L_x_922) ;  /* 0x000000000f087348 */ /* 0x00ffea0003c00000 */
[----:B------:R4:W0:Y:S02]  /*2a440*/  SHFL.IDX P6, R14, R13, R12, R11 ;  /* 0x0000000c0d0e7389 */ /* 0x00082400000c000b */
[----:B01234-:R-:W-:Y:S01]  /*2a450*/  ENDCOLLECTIVE ;  /* 0x000000000000791b */ /* 0x01ffe20003800000 */
.L_x_922:
[----:B------:R-:W-:Y:S05]  /*2a460*/  BSYNC B0 ;  /* 0x0000000000007941 */ /* 0x000fea0003800000 */
.L_x_921:
[----:B------:R-:W-:Y:S01]  /*2a470*/  IMAD.MOV.U32 R4, RZ, RZ, R14 ;  /* 0x000000ffff047224 */ /* 0x000fe200078e000e */
[----:B------:R-:W-:Y:S06]  /*2a480*/  BRA `(.L_x_778) ;  /* 0xffffffc4008c7947 */ /* 0x000fec000383ffff */
.L_x_783:
[----:B0-----:R0:W1:Y:S02]  /*2a490*/  SYNCS.PHASECHK.TRANS64.TRYWAIT P0, [R0+URZ+0x29820], R3 ;  /* 0x02982003000075a7 */ /* 0x001064000800017f */
[----:B-1----:R-:W-:Y:S05]  /*2a4a0*/  @!P0 NANOSLEEP.SYNCS 0x989680 ;  /* 0x009896800000895d */ /* 0x002fea0003900000 */
[----:B------:R-:W1:Y:S02]  /*2a4b0*/  @!P0 SYNCS.PHASECHK.TRANS64 P0, [R0+URZ+0x29820], R3 ;  /* 0x02982003000085a7 */ /* 0x000e64000800007f */
[----:B-1----:R-:W-:Y:S05]  /*2a4c0*/  @!P0 BRA `(.L_x_783) ;  /* 0xfffffffc00f08947 */ /* 0x002fea000383ffff */
[----:B------:R-:W-:Y:S05]  /*2a4d0*/  BRA `(.L_x_923) ;  /* 0xffffffc800807947 */ /* 0x000fea000383ffff */
.L_x_784:
[----:B------:R-:W1:Y:S01]  /*2a4e0*/  S2R R2, SR_TID.X ;  /* 0x0000000000027919 */ /* 0x000e620000002100 */
[----:B------:R-:W-:Y:S01]  /*2a4f0*/  BSSY B0, `(.L_x_924) ;  /* 0x000000a000007945 */ /* 0x000fe20003800000 */
[----:B------:R-:W-:Y:S01]  /*2a500*/  IMAD.MOV.U32 R12, RZ, RZ, RZ ;  /* 0x000000ffff0c7224 */ /* 0x000fe200078e00ff */
[----:B------:R-:W-:Y:S01]  /*2a510*/  MOV R11, 0x1f ;  /* 0x0000001f000b7802 */ /* 0x000fe20000000f00 */
[----:B------:R-:W-:Y:S01]  /*2a520*/  IMAD.MOV.U32 R15, RZ, RZ, -0x1 ;  /* 0xffffffffff0f7424 */ /* 0x000fe200078e00ff */
[----:B-1----:R-:W-:-:S04]  /*2a530*/  SHF.R.U32.HI R2, RZ, 0x5, R2 ;  /* 0x00000005ff027819 */ /* 0x002fc80000011602 */
[----:B------:R-:W-:-:S05]  /*2a540*/  LOP3.LUT R2, R2, 0x3, RZ, 0xc0, !PT ;  /* 0x0000000302027812 */ /* 0x000fca00078ec0ff */
[----:B------:R-:W-:-:S07]  /*2a550*/  IMAD.MOV.U32 R13, RZ, RZ, R2 ;  /* 0x000000ffff0d7224 */ /* 0x000fce00078e0002 */
[----:B0-----:R-:W-:Y:S05]  /*2a560*/  WARPSYNC.COLLECTIVE R15, `(.L_x_925) ;  /* 0x000000000f087348 */ /* 0x001fea0003c00000 */
[----:B------:R1:W2:Y:S02]  /*2a570*/  SHFL.IDX P6, R14, R13, R12, R11 ;  /* 0x0000000c0d0e7389 */ /* 0x0002a400000c000b */
[----:B012---:R-:W-:Y:S01]  /*2a580*/  ENDCOLLECTIVE ;  /* 0x000000000000791b */ /* 0x007fe20003800000 */
.L_x_925:
[----:B------:R-:W-:Y:S05]  /*2a590*/  BSYNC B0 ;  /* 0x0000000000007941 */ /* 0x000fea0003800000 */
.L_x_924:
[----:B------:R-:W-:Y:S05]  /*2a5a0*/  BRA `(.L_x_926) ;  /* 0xffffffc800687947 */ /* 0x000fea000383ffff */
.L_x_785:
[----:B------:R-:W-:Y:S01]  /*2a5b0*/  BSSY B0, `(.L_x_927) ;  /* 0x0000006000007945 */ /* 0x000fe20003800000 */
[----:B------:R-:W-:-:S07]  /*2a5c0*/  IMAD.MOV.U32 R15, RZ, RZ, -0x1 ;  /* 0xffffffffff0f7424 */ /* 0x000fce00078e00ff */
[----:B01----:R-:W-:Y:S05]  /*2a5d0*/  WARPSYNC.COLLECTIVE R15, `(.L_x_928) ;  /* 0x000000000f0c7348 */ /* 0x003fea0003c00000 */
[----:B------:R-:W-:Y:S02]  /*2a5e0*/  ELECT P6, UR62, PT ;  /* 0x00000000003e782f */ /* 0x000fe400038c0000 */
[----:B------:R-:W-:Y:S01]  /*2a5f0*/  MOV R14, UR62 ;  /* 0x0000003e000e7c02 */ /* 0x000fe20008000f00 */
[----:B01----:R-:W-:Y:S10]  /*2a600*/  ENDCOLLECTIVE ;  /* 0x000000000000791b */ /* 0x003ff40003800000 */
.L_x_928:
[----:B------:R-:W-:Y:S05]  /*2a610*/  BSYNC B0 ;  /* 0x0000000000007941 */ /* 0x000fea0003800000 */
.L_x_927:
[----:B------:R-:W-:Y:S05]  /*2a620*/  BRA `(.L_x_929) ;  /* 0xffffffc8005c7947 */ /* 0x000fea000383ffff */
.L_x_787:
[----:B0-----:R0:W1:Y:S02]  /*2a630*/  SYNCS.PHASECHK.TRANS64.TRYWAIT P1, [R6+URZ], R5 ;  /* 0x00000005060075a7 */ /* 0x001064000802017f */
[----:B-1----:R-:W-:Y:S05]  /*2a640*/  @!P1 NANOSLEEP.SYNCS 0x989680 ;  /* 0x009896800000995d */ /* 0x002fea0003900000 */
[----:B------:R-:W1:Y:S02]  /*2a650*/  @!P1 SYNCS.PHASECHK.TRANS64 P1, [R6+URZ], R5 ;  /* 0x00000005060095a7 */ /* 0x000e64000802007f */
[----:B-1----:R-:W-:Y:S05]  /*2a660*/  @!P1 BRA `(.L_x_787) ;  /* 0xfffffffc00f09947 */ /* 0x002fea000383ffff */
[----:B------:R-:W-:Y:S05]  /*2a670*/  BRA `(.L_x_930) ;  /* 0xffffffc800987947 */ /* 0x000fea000383ffff */
.L_x_788:
[----:B-1----:R1:W2:Y:S02]  /*2a680*/  SYNCS.PHASECHK.TRANS64.TRYWAIT P1, [R7+URZ], R2 ;  /* 0x00000002070075a7 */ /* 0x0022a4000802017f */
[----:B--2---:R-:W-:Y:S05]  /*2a690*/  @!P1 NANOSLEEP.SYNCS 0x989680 ;  /* 0x009896800000995d */ /* 0x004fea0003900000 */
[----:B------:R-:W2:Y:S02]  /*2a6a0*/  @!P1 SYNCS.PHASECHK.TRANS64 P1, [R7+URZ], R2 ;  /* 0x00000002070095a7 */ /* 0x000ea4000802007f */
[----:B--2---:R-:W-:Y:S05]  /*2a6b0*/  @!P1 BRA `(.L_x_788) ;  /* 0xfffffffc00f09947 */ /* 0x004fea000383ffff */
[----:B------:R-:W-:Y:S05]  /*2a6c0*/  BRA `(.L_x_931) ;  /* 0xffffffc8008c7947 */ /* 0x000fea000383ffff */
.L_x_790:
[----:B--2---:R2:W3:Y:S02]  /*2a6d0*/  SYNCS.PHASECHK.TRANS64.TRYWAIT P1, [R4+URZ+0x29860], R5 ;  /* 0x02986005040075a7 */ /* 0x0044e4000802017f */
[----:B---3--:R-:W-:Y:S05]  /*2a6e0*/  @!P1 NANOSLEEP.SYNCS 0x989680 ;  /* 0x009896800000995d */ /* 0x008fea0003900000 */
[----:B------:R-:W3:Y:S02]  /*2a6f0*/  @!P1 SYNCS.PHASECHK.TRANS64 P1, [R4+URZ+0x29860], R5 ;  /* 0x02986005040095a7 */ /* 0x000ee4000802007f */
[----:B---3--:R-:W-:Y:S05]  /*2a700*/  @!P1 BRA `(.L_x_790) ;  /* 0xfffffffc00f09947 */ /* 0x008fea000383ffff */
[----:B------:R-:W-:Y:S05]  /*2a710*/  BRA `(.L_x_932) ;  /* 0xffffffc800907947 */ /* 0x000fea000383ffff */
.L_x_792:
[----:B---3--:R3:W4:Y:S02]  /*2a720*/  SYNCS.PHASECHK.TRANS64.TRYWAIT P1, [R3+URZ+0x29860], R2 ;  /* 0x02986002030075a7 */ /* 0x008724000802017f */
[----:B----4-:R-:W-:Y:S05]  /*2a730*/  @!P1 NANOSLEEP.SYNCS 0x989680 ;  /* 0x009896800000995d */ /* 0x010fea0003900000 */
[----:B------:R-:W4:Y:S02]  /*2a740*/  @!P1 SYNCS.PHASECHK.TRANS64 P1, [R3+URZ+0x29860], R2 ;  /* 0x02986002030095a7 */ /* 0x000f24000802007f */
[----:B----4-:R-:W-:Y:S05]  /*2a750*/  @!P1 BRA `(.L_x_792) ;  /* 0xfffffffc00f09947 */ /* 0x010fea000383ffff */
[----:B------:R-:W-:Y:S05]  /*2a760*/  BRA `(.L_x_933) ;  /* 0xffffffc800907947 */ /* 0x000fea000383ffff */
.L_x_794:
[----:B----4-:R4:W0:Y:S02]  /*2a770*/  SYNCS.PHASECHK.TRANS64.TRYWAIT P0, [R4+URZ+0x29880], R5 ;  /* 0x02988005040075a7 */ /* 0x010824000800017f */
[----:B0-----:R-:W-:Y:S05]  /*2a780*/  @!P0 NANOSLEEP.SYNCS 0x989680 ;  /* 0x009896800000895d */ /* 0x001fea0003900000 */
[----:B------:R-:W0:Y:S02]  /*2a790*/  @!P0 SYNCS.PHASECHK.TRANS64 P0, [R4+URZ+0x29880], R5 ;  /* 0x02988005040085a7 */ /* 0x000e24000800007f */
[----:B0-----:R-:W-:Y:S05]  /*2a7a0*/  @!P0 BRA `(.L_x_794) ;  /* 0xfffffffc00f08947 */ /* 0x001fea000383ffff */
[----:B------:R-:W-:Y:S05]  /*2a7b0*/  BRA `(.L_x_795) ;  /* 0xffffffc8008c7947 */ /* 0x000fea000383ffff */
.L_x_934:
        /* <DEDUP_REMOVED lines=12> */
.L_x_2852:


//--------------------- .text._ZN7cutlass13device_kernelIN5flash11enable_sm90INS1_16FlashAttnFwdSm90INS1_25CollectiveMainloopFwdSm90ILi2EN4cute5tupleIJNS5_1CILi1EEES8_S8_EEENS6_IJNS7_ILi128EEENS7_ILi160EEENS7_ILi192EEEEEELi128ENS_12float_e4m3_tEfNS_4arch4Sm90ELb0ELb1ELb0ELb0ELb0ELb0ELb0ELb1ELb1ELb1ELb0ELb0EEENS1_21CollectiveEpilogueFwdINS6_IJSA_SA_SB_EEES9_NS_10bfloat16_tESG_Li256ELb0ELb1ELb0ELb1EEENS1_30DynamicPersistentTileSchedulerILi256ELi128ELb0ELb1ELb1EEEEEEEEEvNT_6ParamsE --------------------------
	.section	.text._ZN7cutlass13device_kernelIN5flash11enable_sm90INS1_16FlashAttnFwdSm90INS1_25CollectiveMainloopFwdSm90ILi2EN4cute5tupleIJNS5_1CILi1EEES8_S8_EEENS6_IJNS7_ILi128EEENS7_ILi160EEENS7_ILi192EEEEEELi128ENS_12float_e4m3_tEfNS_4arch4Sm90ELb0ELb1ELb0ELb0ELb0ELb0ELb0ELb1ELb1ELb1ELb0ELb0EEENS1_21CollectiveEpilogueFwdINS6_IJSA_SA_SB_EEES9_NS_10bfloat16_tESG_Li256ELb0ELb1ELb0ELb1EEENS1_30DynamicPersistentTileSchedulerILi256ELi128ELb0ELb1ELb1EEEEEEEEEvNT_6ParamsE,"ax",@progbits
	.align	128
.text._ZN7cutlass13device_kernelIN5flash11enable_sm90INS1_16FlashAttnFwdSm90INS1_25CollectiveMainloopFwdSm90ILi2EN4cute5tupleIJNS5_1CILi1EEES8_S8_EEENS6_IJNS7_ILi128EEENS7_ILi160EEENS7_ILi192EEEEEELi128ENS_12float_e4m3_tEfNS_4arch4Sm90ELb0ELb1ELb0ELb0ELb0ELb0ELb0ELb1ELb1ELb1ELb0ELb0EEENS1_21CollectiveEpilogueFwdINS6_IJSA_SA_SB_EEES9_NS_10bfloat16_tESG_Li256ELb0ELb1ELb0ELb1EEENS1_30DynamicPersistentTileSchedulerILi256ELi128ELb0ELb1ELb1EEEEEEEEEvNT_6ParamsE:
        .type           _ZN7cutlass13device_kernelIN5flash11enable_sm90INS1_16FlashAttnFwdSm90INS1_25CollectiveMainloopFwdSm90ILi2EN4cute5tupleIJNS5_1CILi1EEES8_S8_EEENS6_IJNS7_ILi128EEENS7_ILi160EEENS7_ILi192EEEEEELi128ENS_12float_e4m3_tEfNS_4arch4Sm90ELb0ELb1ELb0ELb0ELb0ELb0ELb0ELb1ELb1ELb1ELb0ELb0EEENS1_21CollectiveEpilogueFwdINS6_IJSA_SA_SB_EEES9_NS_10bfloat16_tESG_Li256ELb0ELb1ELb0ELb1EEENS1_30DynamicPersistentTileSchedulerILi256ELi128ELb0ELb1ELb1EEEEEEEEEvNT_6ParamsE,@function
        .size           _ZN7cutlass13device_kernelIN5flash11enable_sm90INS1_16FlashAttnFwdSm90INS1_25CollectiveMainloopFwdSm90ILi2EN4cute5tupleIJNS5_1CILi1EEES8_S8_EEENS6_IJNS7_ILi128EEENS7_ILi160EEENS7_ILi192EEEEEELi128ENS_12float_e4m3_tEfNS_4arch4Sm90ELb0ELb1ELb0ELb0ELb0ELb0ELb0ELb1ELb1ELb1ELb0ELb0EEENS1_21CollectiveEpilogueFwdINS6_IJSA_SA_SB_EEES9_NS_10bfloat16_tESG_Li256ELb0ELb1ELb0ELb1EEENS1_30DynamicPersistentTileSchedulerILi256ELi128ELb0ELb1ELb1EEEEEEEEEvNT_6ParamsE,(.L_x_2853 - _ZN7cutlass13device_kernelIN5flash11enable_sm90INS1_16FlashAttnFwdSm90INS1_25CollectiveMainloopFwdSm90ILi2EN4cute5tupleIJNS5_1CILi1EEES8_S8_EEENS6_IJNS7_ILi128EEENS7_ILi160EEENS7_ILi192EEEEEELi128ENS_12float_e4m3_tEfNS_4arch4Sm90ELb0ELb1ELb0ELb0ELb0ELb0ELb0ELb1ELb1ELb1ELb0ELb0EEENS1_21CollectiveEpilogueFwdINS6_IJSA_SA_SB_EEES9_NS_10bfloat16_tESG_Li256ELb0ELb1ELb0ELb1EEENS1_30DynamicPersistentTileSchedulerILi256ELi128ELb0ELb1ELb1EEEEEEEEEvNT_6ParamsE)
        .other          _ZN7cutlass13device_kernelIN5flash11enable_sm90INS1_16FlashAttnFwdSm90INS1_25CollectiveMainloopFwdSm90ILi2EN4cute5tupleIJNS5_1CILi1EEES8_S8_EEENS6_IJNS7_ILi128EEENS7_ILi160EEENS7_ILi192EEEEEELi128ENS_12float_e4m3_tEfNS_4arch4Sm90ELb0ELb1ELb0ELb0ELb0ELb0ELb0ELb1ELb1ELb1ELb0ELb0EEENS1_21CollectiveEpilogueFwdINS6_IJSA_SA_SB_EEES9_NS_10bfloat16_tESG_Li256ELb0ELb1ELb0ELb1EEENS1_30DynamicPersistentTileSchedulerILi256ELi128ELb0ELb1ELb1EEEEEEEEEvNT_6ParamsE,@"STO_CUDA_ENTRY STV_DEFAULT"
_ZN7cutlass13device_kernelIN5flash11enable_sm90INS1_16FlashAttnFwdSm90INS1_25CollectiveMainloopFwdSm90ILi2EN4cute5tupleIJNS5_1CILi1EEES8_S8_EEENS6_IJNS7_ILi128EEENS7_ILi160EEENS7_ILi192EEEEEELi128ENS_12float_e4m3_tEfNS_4arch4Sm90ELb0ELb1ELb0ELb0ELb0ELb0ELb0ELb1ELb1ELb1ELb0ELb0EEENS1_21CollectiveEpilogueFwdINS6_IJSA_SA_SB_EEES9_NS_10bfloat16_tESG_Li256ELb0ELb1ELb0ELb1EEENS1_30DynamicPersistentTileSchedulerILi256ELi128ELb0ELb1ELb1EEEEEEEEEvNT_6ParamsE:
        /* <DEDUP_REMOVED lines=18> */
.L_x_936:
[----:B------:R-:W-:Y:S05]  /*0120*/  BSYNC B0 ;  /* 0x0000000000007941 */ /* 0x000fea0003800000 */
.L_x_935:
        /* <DEDUP_REMOVED lines=41> */
.L_x_937:
        /* <DEDUP_REMOVED lines=22> */
.L_x_938:
        /* <DEDUP_REMOVED lines=18> */
.L_x_939:
        /* <DEDUP_REMOVED lines=22> */
.L_x_940:
        /* <DEDUP_REMOVED lines=22> */
.L_x_941:
[----:B------:R-:W-:Y:S01]  /*0900*/  PLOP3.LUT P0, PT, PT, PT, UP0, 0x80, 0x0 ;  /* 0x000000000000781c */ /* 0x000fe20003f0f008 */
[----:B------:R-:W-:Y:S01]  /*0910*/  UMOV UR38, 0x1 ;  /* 0x0000000100267882 */ /* 0x000fe20000000000 */
[----:B------:R-:W-:Y:S01]  /*0920*/  NOP ;  /* 0x0000000000007918 */ /* 0x000fe20000000000 */
[----:B------:R-:W-:Y:S01]  /*0930*/  USEL UR38, UR38, 0x2, !UP0 ;  /* 0x0000000226267887 */ /* 0x000fe2000c000000 */
[----:B------:R-:W-:Y:S01]  /*0940*/  ULDC.64 UR50, c[0x0][0x208] ;  /* 0x0000820000327ab9 */ /* 0x000fe20000000a00 */
[----:B012-4-:R-:W-:Y:S08]  /*0950*/  BAR.SYNC.DEFER_BLOCKING 0x0 ;  /* 0x0000000000007b1d */ /* 0x017ff00000010000 */
[----:B------:R-:W-:Y:S05]  /*0960*/  @!P0 BRA `(.L_x_942) ;  /* 0x00000144001c8947 */ /* 0x000fea0003800000 */
.L_x_943:
[----:B------:R-:W-:-:S08]  /*0970*/  NOP ;  /* 0x0000000000007918 */ /* 0x000fd00000000000 */
[----:B------:R-:W0:Y:S02]  /*0980*/  USETMAXREG.TRY_ALLOC.CTAPOOL UP0, 0xf0 ;  /* 0x000000f0000079c8 */ /* 0x000e240008000600 */
[----:B0-----:R-:W-:-:S13]  /*0990*/  PLOP3.LUT P0, PT, PT, PT, UP0, 0x80, 0x0 ;  /* 0x000000000000781c */ /* 0x001fda0003f0f008 */
[----:B------:R-:W-:Y:S05]  /*09a0*/  @!P0 BRA `(.L_x_943) ;  /* 0xfffffffc00f08947 */ /* 0x000fea000383ffff */
[----:B------:R-:W0:Y:S01]  /*09b0*/  S2R R2, SR_TID.X ;  /* 0x0000000000027919 */ /* 0x000e220000002100 */
[----:B------:R-:W1:Y:S08]  /*09c0*/  S2UR UR4, SR_CTAID.X ;  /* 0x00000000000479c3 */ /* 0x000e700000002500 */
[----:B------:R-:W-:Y:S08]  /*09d0*/  BAR.ARV 0x4, 0x180 ;  /* 0x0106000000007b1d */ /* 0x000ff00000002000 */
        /* <DEDUP_REMOVED lines=14> */
[-C--:B------:R-:W-:Y:S02]  /*0ac0*/  LEA.HI R4, R0, R195.reuse, RZ, 0x5 ;  /* 0x000000c300047211 */ /* 0x080fe400078f28ff */
[----:B------:R-:W-:Y:S02]  /*0ad0*/  LOP3.LUT R2, R3, 0xffffff80, RZ, 0xc0, !PT ;  /* 0xffffff8003027812 */ /* 0x000fe400078ec0ff */
[----:B------:R-:W-:Y:S01]  /*0ae0*/  SHF.R.S32.HI R190, RZ, 0x7, R3 ;  /* 0x00000007ffbe7819 */ /* 0x000fe20000011403 */
[----:B------:R-:W-:Y:S02]  /*0af0*/  IMAD.SHL.U32 R6, R4, 0x20, RZ ;  /* 0x0000002004067824 */ /* 0x000fe400078e00ff */
[----:B------:R-:W-:Y:S01]  /*0b00*/  IMAD.IADD R189, R195, 0x1, -R2 ;  /* 0x00000001c3bd7824 */ /* 0x000fe200078e0a02 */
[----:B------:R-:W-:-:S02]  /*0b10*/  LEA.HI R2, R0, R195, RZ, 0x4 ;  /* 0x000000c300027211 */ /* 0x000fc400078f20ff */
[----:B------:R-:W-:Y:S02]  /*0b20*/  LOP3.LUT R7, R6, 0xfffffc00, RZ, 0xc0, !PT ;  /* 0xfffffc0006077812 */ /* 0x000fe400078ec0ff */
[C---:B------:R-:W-:Y:S02]  /*0b30*/  LOP3.LUT R4, R2.reuse, 0x3fffff0, RZ, 0xc0, !PT ;  /* 0x03fffff002047812 */ /* 0x040fe400078ec0ff */
[----:B------:R-:W-:Y:S02]  /*0b40*/  SHF.R.S32.HI R5, RZ, 0x4, R2 ;  /* 0x00000004ff057819 */ /* 0x000fe40000011402 */
[----:B------:R-:W-:Y:S01]  /*0b50*/  SHF.R.S32.HI R8, RZ, 0x1f, R189 ;  /* 0x0000001fff087819 */ /* 0x000fe200000114bd */
[----:B------:R-:W-:Y:S01]  /*0b60*/  IMAD.IADD R4, R195, 0x1, -R4 ;  /* 0x00000001c3047824 */ /* 0x000fe200078e0a04 */
[----:B------:R-:W-:Y:S02]  /*0b70*/  LEA.HI R2, R2, R5, RZ, 0x1 ;  /* 0x0000000502027211 */ /* 0x000fe400078f08ff */
[----:B------:R-:W-:Y:S01]  /*0b80*/  LEA.HI R9, R8, R189, RZ, 0x2 ;  /* 0x000000bd08097211 */ /* 0x000fe200078f10ff */
[----:B------:R-:W-:Y:S01]  /*0b90*/  IMAD R7, R4, 0x40, R7 ;  /* 0x0000004004077824 */ /* 0x000fe200078e0207 */
[----:B------:R-:W-:-:S02]  /*0ba0*/  LOP3.LUT R2, R2, 0x1ffffffe, RZ, 0xc0, !PT ;  /* 0x1ffffffe02027812 */ /* 0x000fc400078ec0ff */
[-C--:B------:R-:W-:Y:S02]  /*0bb0*/  LEA.HI R4, R0, R195.reuse, RZ, 0x2 ;  /* 0x000000c300047211 */ /* 0x080fe400078f10ff */
[--C-:B------:R-:W-:Y:S01]  /*0bc0*/  SHF.R.S32.HI R6, RZ, 0x2, R9.reuse ;  /* 0x00000002ff067819 */ /* 0x100fe20000011409 */
[----:B------:R-:W-:Y:S01]  /*0bd0*/  IMAD.IADD R2, R5, 0x1, -R2 ;  /* 0x0000000105027824 */ /* 0x000fe200078e0a02 */
[----:B------:R-:W-:Y:S02]  /*0be0*/  SHF.R.S32.HI R11, RZ, 0x1f, R9 ;  /* 0x0000001fff0b7819 */ /* 0x000fe40000011409 */
[----:B------:R-:W-:Y:S01]  /*0bf0*/  LOP3.LUT R4, R4, 0xfffffffc, RZ, 0xc0, !PT ;  /* 0xfffffffc04047812 */ /* 0x000fe200078ec0ff */
[----:B------:R-:W-:Y:S01]  /*0c00*/  IMAD R192, R2, 0x8, R7 ;  /* 0x0000000802c07824 */ /* 0x000fe200078e0207 */
[----:B------:R-:W-:Y:S02]  /*0c10*/  LEA.HI R0, R0, R195, RZ, 0x3 ;  /* 0x000000c300007211 */ /* 0x000fe400078f18ff */
[----:B------:R-:W-:Y:S01]  /*0c20*/  LEA.HI R11, R11, R6, RZ, 0x3 ;  /* 0x000000060b0b7211 */ /* 0x000fe200078f18ff */
[----:B------:R-:W-:Y:S01]  /*0c30*/  IMAD.IADD R4, R195, 0x1, -R4 ;  /* 0x00000001c3047824 */ /* 0x000fe200078e0a04 */
[----:B------:R-:W-:-:S02]  /*0c40*/  LOP3.LUT R2, R0, 0xfffffff8, RZ, 0xc0, !PT ;  /* 0xfffffff800027812 */ /* 0x000fc400078ec0ff */
[----:B------:R-:W-:Y:S02]  /*0c50*/  LOP3.LUT R11, R11, 0xfffffff8, RZ, 0xc0, !PT ;  /* 0xfffffff80b0b7812 */ /* 0x000fe400078ec0ff */
        /* <DEDUP_REMOVED lines=16> */
[----:B------:R-:W-:Y:S01]  /*0d60*/  IMAD R191, R3, 0x40, R8 ;  /* 0x0000004003bf7824 */ /* 0x000fe200078e0208 */
[----:B------:R-:W-:Y:S01]  /*0d70*/  SHF.R.S32.HI R193, RZ, 0x1f, R22 ;  /* 0x0000001fffc17819 */ /* 0x000fe20000011416 */
[----:B------:R-:W-:-:S02]  /*0d80*/  IMAD.IADD R17, R189, 0x1, -R2 ;  /* 0x00000001bd117824 */ /* 0x000fc400078e0a02 */
[----:B------:R-:W-:-:S07]  /*0d90*/  IMAD R18, R18, 0x8, R191 ;  /* 0x0000000812127824 */ /* 0x000fce00078e02bf */
.L_x_1044:
[----:B------:R-:W-:Y:S01]  /*0da0*/  ULDC UR5, c[0x0][0xc60] ;  /* 0x0003180000057ab9 */ /* 0x000fe20000000800 */
[----:B------:R-:W-:Y:S01]  /*0db0*/  UMOV UR9, UR4 ;  /* 0x0000000400097c82 */ /* 0x000fe20008000000 */
[----:B------:R-:W-:-:S11]  /*0dc0*/  UISETP.NE.AND UP0, UPT, UR5, 0x1, UPT ;  /* 0x000000010500788c */ /* 0x000fd6000bf05270 */
[----:B------:R-:W-:Y:S01]  /*0dd0*/  @UP0 ULDC UR6, c[0x0][0xc64] ;  /* 0x0003190000060ab9 */ /* 0x000fe20000000800 */
[----:B------:R-:W-:Y:S01]  /*0de0*/  @UP0 ULDC UR8, c[0x0][0xc68] ;  /* 0x00031a0000080ab9 */ /* 0x000fe20000000800 */
[----:B------:R-:W-:-:S04]  /*0df0*/  UIMAD.WIDE.U32 UR6, UR4, UR6, URZ ;  /* 0x00000006040672a5 */ /* 0x000fc8000f8e003f */
[----:B------:R-:W-:-:S03]  /*0e00*/  @UP0 USHF.R.U32.HI UR9, URZ, UR8, UR7 ;  /* 0x000000083f090299 */ /* 0x000fc60008011607 */
[----:B------:R-:W-:Y:S02]  /*0e10*/  ULDC UR6, c[0x0][0xc78] ;  /* 0x00031e0000067ab9 */ /* 0x000fe40000000800 */
[----:B------:R-:W-:Y:S02]  /*0e20*/  UISETP.GE.AND UP0, UPT, UR9, UR6, UPT ;  /* 0x000000060900728c */ /* 0x000fe4000bf06270 */
[----:B------:R-:W-:-:S04]  /*0e30*/  UIADD3 UR6, -UR9, URZ, URZ ;  /* 0x0000003f09067290 */ /* 0x000fc8000fffe13f */
[----:B------:R-:W-:Y:S01]  /*0e40*/  PLOP3.LUT P0, PT, PT, PT, UP0, 0x80, 0x0 ;  /* 0x000000000000781c */ /* 0x000fe20003f0f008 */
[----:B------:R-:W-:-:S12]  /*0e50*/  UIMAD UR7, UR5, UR6, UR4 ;  /* 0x00000006050772a4 */ /* 0x000fd8000f8e0204 */
[----:B012345:R-:W-:Y:S05]  /*0e60*/  @!P0 BRA `(.L_x_944) ;  /* 0x0000000000208947 */ /* 0x03ffea0003800000 */
[----:B------:R-:W-:Y:S01]  /*0e70*/  ULDC UR6, c[0x0][0xc6c] ;  /* 0x00031b0000067ab9 */ /* 0x000fe20000000800 */
[----:B------:R-:W-:Y:S01]  /*0e80*/  UMOV UR8, UR7 ;  /* 0x0000000700087c82 */ /* 0x000fe20008000000 */
[----:B------:R-:W-:-:S11]  /*0e90*/  UISETP.NE.AND UP0, UPT, UR6, 0x1, UPT ;  /* 0x000000010600788c */ /* 0x000fd6000bf05270 */
[----:B------:R-:W-:Y:S02]  /*0ea0*/  @UP0 ULDC.64 UR10, c[0x0][0xc70] ;  /* 0x00031c00000a0ab9 */ /* 0x000fe40000000a00 */
[----:B------:R-:W-:-:S04]  /*0eb0*/  UIMAD.WIDE.U32 UR4, UR7, UR10, URZ ;  /* 0x0000000a070472a5 */ /* 0x000fc8000f8e003f */
[----:B------:R-:W-:-:S04]  /*0ec0*/  @UP0 USHF.R.U32.HI UR8, URZ, UR11, UR5 ;  /* 0x0000000b3f080299 */ /* 0x000fc80008011605 */
[----:B------:R-:W-:Y:S01]  /*0ed0*/  UIMAD UR4, UR8, UR6, URZ ;  /* 0x00000006080472a4 */ /* 0x000fe2000f8e023f */
[----:B------:R-:W-:Y:S11]  /*0ee0*/  BRA `(.L_x_945) ;  /* 0x00000000001c7947 */ /* 0x000ff60003800000 */
.L_x_944:
[----:B------:R-:W-:Y:S01]  /*0ef0*/  ULDC UR6, c[0x0][0xc54] ;  /* 0x0003150000067ab9 */ /* 0x000fe20000000800 */
[----:B------:R-:W-:Y:S01]  /*0f00*/  UMOV UR8, UR7 ;  /* 0x0000000700087c82 */ /* 0x000fe20008000000 */
[----:B------:R-:W-:-:S11]  /*0f10*/  UISETP.NE.AND UP0, UPT, UR6, 0x1, UPT ;  /* 0x000000010600788c */ /* 0x000fd6000bf05270 */
[----:B------:R-:W-:Y:S02]  /*0f20*/  @UP0 ULDC.64 UR10, c[0x0][0xc58] ;  /* 0x00031600000a0ab9 */ /* 0x000fe40000000a00 */
[----:B------:R-:W-:-:S04]  /*0f30*/  UIMAD.WIDE.U32 UR4, UR7, UR10, URZ ;  /* 0x0000000a070472a5 */ /* 0x000fc8000f8e003f */
[----:B------:R-:W-:-:S04]  /*0f40*/  @UP0 USHF.R.U32.HI UR8, URZ, UR11, UR5 ;  /* 0x0000000b3f080299 */ /* 0x000fc80008011605 */
[----:B------:R-:W-:-:S12]  /*0f50*/  UIMAD UR4, UR8, UR6, URZ ;  /* 0x00000006080472a4 */ /* 0x000fd8000f8e023f */
.L_x_945:
[----:B------:R-:W-:Y:S01]  /*0f60*/  ULDC UR42, c[0x0][0xc48] ;  /* 0x00031200002a7ab9 */ /* 0x000fe20000000800 */
[----:B------:R-:W-:Y:S01]  /*0f70*/  UIADD3 UR6, UR7, -UR4, URZ ;  /* 0x8000000407067290 */ /* 0x000fe2000fffe03f */
[----:B------:R-:W-:Y:S01]  /*0f80*/  IMAD.MOV.U32 R7, RZ, RZ, 0x3f800000 ;  /* 0x3f800000ff077424 */ /* 0x000fe200078e00ff */
[----:B------:R-:W-:Y:S01]  /*0f90*/  UISETP.NE.AND UP2, UPT, UR42, 0x1, UPT ;  /* 0x000000012a00788c */ /* 0x000fe2000bf45270 */
[----:B------:R-:W-:Y:S01]  /*0fa0*/  IMAD.MOV.U32 R0, RZ, RZ, 0x3f800000 ;  /* 0x3f800000ff007424 */ /* 0x000fe200078e00ff */
[----:B------:R-:W-:Y:S01]  /*0fb0*/  ULDC.64 UR4, c[0x0][0x990] ;  /* 0x0002640000047ab9 */ /* 0x000fe20000000a00 */
[----:B------:R-:W-:Y:S01]  /*0fc0*/  ULDC UR18, c[0x0][0xc54] ;  /* 0x0003150000127ab9 */ /* 0x000fe20000000800 */
[----:B------:R-:W-:Y:S01]  /*0fd0*/  UISETP.NE.U32.AND UP0, UPT, UR4, URZ, UPT ;  /* 0x0000003f0400728c */ /* 0x000fe2000bf05070 */
[----:B------:R-:W0:Y:S01]  /*0fe0*/  LDC R6, c[0x0][0x448] ;  /* 0x00011200ff067b82 */ /* 0x000e220000000800 */
[----:B------:R-:W-:Y:S02]  /*0ff0*/  UIMAD UR18, UR9, UR18, UR6 ;  /* 0x00000012091272a4 */ /* 0x000fe4000f8e0206 */
[----:B------:R-:W-:Y:S01]  /*1000*/  UISETP.NE.AND.EX UP0, UPT, UR5, URZ, UPT, UP0 ;  /* 0x0000003f0500728c */ /* 0x000fe2000bf05300 */
[----:B------:R-:W-:-:S02]  /*1010*/  ULDC.64 UR6, c[0x0][0x998] ;  /* 0x0002660000067ab9 */ /* 0x000fc40000000a00 */
[----:B------:R-:W-:Y:S01]  /*1020*/  @UP2 ULDC UR10, c[0x0][0xc4c] ;  /* 0x00031300000a2ab9 */ /* 0x000fe20000000800 */
[----:B------:R-:W-:Y:S01]  /*1030*/  UISETP.NE.U32.AND UP1, UPT, UR6, URZ, UPT ;  /* 0x0000003f0600728c */ /* 0x000fe2000bf25070 */
[----:B------:R-:W1:Y:S01]  /*1040*/  LDC.64 R12, c[0x0][0x9e0] ;  /* 0x00027800ff0c7b82 */ /* 0x000e620000000a00 */
[----:B------:R-:W-:Y:S01]  /*1050*/  UIMAD.WIDE.U32 UR10, UR18, UR10, URZ ;  /* 0x0000000a120a72a5 */ /* 0x000fe2000f8e003f */
[----:B------:R-:W-:Y:S01]  /*1060*/  PLOP3.LUT P0, PT, PT, PT, UP0, 0x80, 0x0 ;  /* 0x000000000000781c */ /* 0x000fe20003f0f008 */
[----:B------:R-:W-:Y:S01]  /*1070*/  @UP2 ULDC UR9, c[0x0][0xc50] ;  /* 0x0003140000092ab9 */ /* 0x000fe20000000800 */
[----:B------:R-:W-:Y:S01]  /*1080*/  UISETP.NE.AND.EX UP1, UPT, UR7, URZ, UPT, UP1 ;  /* 0x0000003f0700728c */ /* 0x000fe2000bf25310 */
[----:B------:R-:W-:Y:S01]  /*1090*/  UMOV UR44, UR18 ;  /* 0x00000012002c7c82 */ /* 0x000fe20008000000 */
[----:B------:R-:W-:Y:S02]  /*10a0*/  @UP2 USHF.R.U32.HI UR44, URZ, UR9, UR11 ;  /* 0x000000093f2c2299 */ /* 0x000fe4000801160b */
[----:B------:R-:W2:Y:S01]  /*10b0*/  LDC R104, c[0x0][0x288] ;  /* 0x0000a200ff687b82 */ /* 0x000ea20000000800 */
[----:B------:R-:W-:Y:S01]  /*10c0*/  @UP0 ULDC.64 UR10, c[0x0][0x9a8] ;  /* 0x00026a00000a0ab9 */ /* 0x000fe20000000a00 */
[----:B------:R-:W-:Y:S01]  /*10d0*/  @UP0 USHF.R.S32.HI UR9, URZ, 0x1f, UR44 ;  /* 0x0000001f3f090899 */ /* 0x000fe2000801142c */
[----:B------:R-:W-:Y:S01]  /*10e0*/  PLOP3.LUT P1, PT, PT, PT, UP1, 0x80, 0x0 ;  /* 0x000000000000781c */ /* 0x000fe20003f2f018 */
[----:B------:R-:W-:-:S02]  /*10f0*/  @UP0 UIMAD.WIDE.U32 UR12, UR44, UR10, URZ ;  /* 0x0000000a2c0c02a5 */ /* 0x000fc4000f8e003f */
[----:B------:R-:W-:Y:S02]  /*1100*/  @UP0 UIMAD UR9, UR9, UR10, URZ ;  /* 0x0000000a090902a4 */ /* 0x000fe4000f8e023f */
[----:B------:R-:W3:Y:S01]  /*1110*/  LDC R9, c[0x0][0x2f0] ;  /* 0x0000bc00ff097b82 */ /* 0x000ee20000000800 */
[----:B------:R-:W-:Y:S02]  /*1120*/  @UP1 USHF.R.S32.HI UR10, URZ, 0x1f, UR44 ;  /* 0x0000001f3f0a1899 */ /* 0x000fe4000801142c */
[----:B------:R-:W-:Y:S01]  /*1130*/  UIADD3 UR15, -UR44, URZ, URZ ;  /* 0x0000003f2c0f7290 */ /* 0x000fe2000fffe13f */
[----:B------:R-:W-:Y:S01]  /*1140*/  @UP1 ULDC.64 UR16, c[0x0][0x9b8] ;  /* 0x00026e0000101ab9 */ /* 0x000fe20000000a00 */
[----:B------:R-:W-:Y:S02]  /*1150*/  @UP0 UIMAD UR14, UR44, UR11, UR9 ;  /* 0x0000000b2c0e02a4 */ /* 0x000fe4000f8e0209 */
[----:B------:R-:W-:Y:S02]  /*1160*/  @UP1 UIMAD UR9, UR10, UR16, URZ ;  /* 0x000000100a0912a4 */ /* 0x000fe4000f8e023f */
[----:B------:R-:W-:-:S02]  /*1170*/  UIMAD UR42, UR42, UR15, UR18 ;  /* 0x0000000f2a2a72a4 */ /* 0x000fc4000f8e0212 */
[----:B------:R-:W-:Y:S02]  /*1180*/  @UP1 UIMAD UR15, UR44, UR17, UR9 ;  /* 0x000000112c0f12a4 */ /* 0x000fe4000f8e0209 */
[----:B------:R-:W-:Y:S02]  /*1190*/  @UP0 USHF.R.S32.HI UR9, URZ, 0x1f, UR42 ;  /* 0x0000001f3f090899 */ /* 0x000fe4000801142a */
[----:B------:R-:W-:Y:S02]  /*11a0*/  @UP1 UIMAD.WIDE.U32 UR10, UR44, UR16, URZ ;  /* 0x000000102c0a12a5 */ /* 0x000fe4000f8e003f */
[----:B------:R-:W-:Y:S01]  /*11b0*/  @UP1 USHF.R.S32.HI UR20, URZ, 0x1f, UR42 ;  /* 0x0000001f3f141899 */ /* 0x000fe2000801142a */
[----:B------:R-:W-:Y:S01]  /*11c0*/  @UP0 ULDC.64 UR16, c[0x0][0x9b0] ;  /* 0x00026c0000100ab9 */ /* 0x000fe20000000a00 */
[----:B------:R-:W-:Y:S01]  /*11d0*/  @UP1 ULDC.64 UR18, c[0x0][0x9c0] ;  /* 0x0002700000121ab9 */ /* 0x000fe20000000a00 */
[----:B------:R-:W-:Y:S02]  /*11e0*/  @UP0 UIADD3 UR13, UR13, UR14, URZ ;  /* 0x0000000e0d0d0290 */ /* 0x000fe4000fffe03f */
[----:B------:R-:W-:-:S02]  /*11f0*/  @UP0 UIMAD UR9, UR9, UR16, URZ ;  /* 0x00000010090902a4 */ /* 0x000fc4000f8e023f */
[----:B------:R-:W-:Y:S02]  /*1200*/  @UP1 UIADD3 UR11, UR11, UR15, URZ ;  /* 0x0000000f0b0b1290 */ /* 0x000fe4000fffe03f */
[----:B------:R-:W-:Y:S02]  /*1210*/  @UP1 UIMAD UR14, UR20, UR18, URZ ;  /* 0x00000012140e12a4 */ /* 0x000fe4000f8e023f */
        /* <DEDUP_REMOVED lines=9> */
[----:B------:R-:W-:Y:S01]  /*12b0*/  IMAD.U32 R2, RZ, RZ, UR4 ;  /* 0x00000004ff027e24 */ /* 0x000fe2000f8e00ff */
[----:B------:R-:W-:-:S02]  /*12c0*/  @UP1 ULEA.HI.X UR7, UR10, UR7, UR9, 0x2, UP3 ;  /* 0x000000070a071291 */ /* 0x000fc400098f1409 */
[----:B------:R-:W-:Y:S01]  /*12d0*/  IMAD.U32 R4, RZ, RZ, UR6 ;  /* 0x00000006ff047e24 */ /* 0x000fe2000f8e00ff */
[----:B------:R-:W-:Y:S01]  /*12e0*/  ULOP3.LUT UR8, UR8, 0x1ffffff, URZ, 0x3c, !UPT ;  /* 0x01ffffff08087892 */ /* 0x000fe2000f8e3c3f */
[----:B------:R-:W-:Y:S01]  /*12f0*/  IMAD.U32 R3, RZ, RZ, UR5 ;  /* 0x00000005ff037e24 */ /* 0x000fe2000f8e00ff */
[----:B------:R-:W-:Y:S01]  /*1300*/  ULDC UR4, c[0x0][0xc3c] ;  /* 0x00030f0000047ab9 */ /* 0x000fe20000000800 */
[----:B------:R-:W-:Y:S01]  /*1310*/  IMAD.U32 R5, RZ, RZ, UR7 ;  /* 0x00000007ff057e24 */ /* 0x000fe2000f8e00ff */
[----:B------:R-:W-:Y:S02]  /*1320*/  ULDC UR5, c[0x0][0x988] ;  /* 0x0002620000057ab9 */ /* 0x000fe40000000800 */
[----:B------:R-:W4:Y:S01]  /*1330*/  @P0 LDG.E R7, desc[UR50][R2.64] ;  /* 0x0000003202070981 */ /* 0x000f22000c1e1900 */
[----:B------:R-:W-:Y:S01]  /*1340*/  UIADD3 UR4, UR8, UR4, URZ ;  /* 0x0000000408047290 */ /* 0x000fe2000fffe03f */
[----:B------:R-:W-:Y:S02]  /*1350*/  ULDC.64 UR6, c[0x0][0x418] ;  /* 0x0001060000067ab9 */ /* 0x000fe40000000a00 */
[----:B------:R2:W4:Y:S01]  /*1360*/  @P1 LDG.E R0, desc[UR50][R4.64] ;  /* 0x0000003204001981 */ /* 0x000522000c1e1900 */
[----:B0-----:R-:W-:Y:S01]  /*1370*/  ISETP.NE.AND P1, PT, R6, 0x1, PT ;  /* 0x000000010600780c */ /* 0x001fe20003f25270 */
[----:B------:R-:W-:Y:S01]  /*1380*/  USHF.L.U32 UR36, UR4, 0x7, URZ ;  /* 0x0000000704247899 */ /* 0x000fe2000800063f */
[----:B------:R-:W0:Y:S01]  /*1390*/  LDC R6, c[0x0][0x424] ;  /* 0x00010900ff067b82 */ /* 0x000e220000000800 */
[----:B------:R-:W-:-:S02]  /*13a0*/  ISETP.NE.U32.AND P0, PT, RZ, UR6, PT ;  /* 0x00000006ff007c0c */ /* 0x000fc4000bf05070 */
[----:B------:R-:W-:Y:S01]  /*13b0*/  UIADD3 UR4, UR36, 0x7f, URZ ;  /* 0x0000007f24047890 */ /* 0x000fe2000fffe03f */
[----:B-1----:R-:W-:Y:S02]  /*13c0*/  ISETP.GE.AND P2, PT, R13, 0x1, PT ;  /* 0x000000010d00780c */ /* 0x002fe40003f46270 */
[----:B------:R-:W-:Y:S02]  /*13d0*/  ISETP.NE.AND.EX P0, PT, RZ, UR7, PT, P0 ;  /* 0x00000007ff007c0c */ /* 0x000fe4000bf05300 */
[----:B--2---:R-:W-:Y:S01]  /*13e0*/  IADD3 R5, -R104, 0x1, RZ ;  /* 0x0000000168057810 */ /* 0x004fe20007ffe1ff */
[----:B------:R-:W-:Y:S02]  /*13f0*/  IMAD.U32 R2, RZ, RZ, UR4 ;  /* 0x00000004ff027e24 */ /* 0x000fe4000f8e00ff */
[----:B------:R-:W1:Y:S08]  /*1400*/  @P1 LDC R8, c[0x0][0x44c] ;  /* 0x00011300ff081b82 */ /* 0x000e700000000800 */
[----:B------:R-:W2:Y:S01]  /*1410*/  @P1 LDC R10, c[0x0][0x450] ;  /* 0x00011400ff0a1b82 */ /* 0x000ea20000000800 */
[----:B-1----:R-:W-:-:S05]  /*1420*/  @P1 IMAD.HI.U32 R3, R8, UR4, RZ ;  /* 0x0000000408031c27 */ /* 0x002fca000f8e00ff */
[----:B--2---:R-:W-:Y:S01]  /*1430*/  @P1 SHF.R.U32.HI R2, RZ, R10, R3 ;  /* 0x0000000aff021219 */ /* 0x004fe20000011603 */
[----:B----4-:R-:W-:-:S04]  /*1440*/  FMUL.FTZ R0, R7, R0 ;  /* 0x0000000007007220 */ /* 0x010fc80000410000 */
[----:B------:R-:W-:Y:S01]  /*1450*/  FMUL.FTZ R4, R0, UR5 ;  /* 0x0000000500047c20 */ /* 0x000fe20008410000 */
[----:B0-----:R-:W-:-:S04]  /*1460*/  SEL R0, R6, 0x1, P0 ;  /* 0x0000000106007807 */ /* 0x001fc80000000000 */
[----:B------:R-:W-:Y:S01]  /*1470*/  R2UR UR37, R4 ;  /* 0x00000000042572ca */ /* 0x000fe200000e0000 */
[CC--:B---3--:R-:W-:Y:S02]  /*1480*/  IMAD R5, R0.reuse, R9.reuse, R5 ;  /* 0x0000000900057224 */ /* 0x0c8fe400078e0205 */
[----:B------:R-:W-:Y:S02]  /*1490*/  IMAD R16, R0, R9, RZ ;  /* 0x0000000900107224 */ /* 0x000fe400078e02ff */
[----:B------:R-:W-:-:S04]  /*14a0*/  IMAD.IADD R7, R5, 0x1, R2 ;  /* 0x0000000105077824 */ /* 0x000fc800078e0202 */
[----:B------:R-:W-:Y:S01]  /*14b0*/  IMAD.IADD R2, R7, 0x1, R12 ;  /* 0x0000000107027824 */ /* 0x000fe200078e020c */
[----:B------:R-:W-:Y:S06]  /*14c0*/  @!P2 BRA `(.L_x_946) ;  /* 0x000000000040a947 */ /* 0x000fec0003800000 */
[C---:B------:R-:W-:Y:S01]  /*14d0*/  ISETP.GT.AND P0, PT, R7.reuse, RZ, PT ;  /* 0x000000ff0700720c */ /* 0x040fe20003f04270 */
[----:B------:R-:W-:-:S12]  /*14e0*/  VIADD R3, R7, 0xffffffff ;  /* 0xffffffff07037836 */ /* 0x000fd80000000000 */
[----:B------:R-:W-:Y:S05]  /*14f0*/  @P0 BRA `(.L_x_947) ;  /* 0x00000000001c0947 */ /* 0x000fea0003800000 */
[----:B------:R-:W-:Y:S01]  /*1500*/  ISETP.NE.AND P0, PT, R13, 0x1, PT ;  /* 0x000000010d00780c */ /* 0x000fe20003f05270 */
[----:B------:R-:W-:-:S12]  /*1510*/  IMAD.MOV R3, RZ, RZ, -R7 ;  /* 0x000000ffff037224 */ /* 0x000fd800078e0a07 */
[----:B------:R-:W0:Y:S02]  /*1520*/  @P0 LDC.64 R4, c[0x0][0x9e8] ;  /* 0x00027a00ff040b82 */ /* 0x000e240000000a00 */
[----:B0-----:R-:W-:-:S05]  /*1530*/  @P0 IMAD.HI.U32 R4, R3, R4, RZ ;  /* 0x0000000403040227 */ /* 0x001fca00078e00ff */
[----:B------:R-:W-:-:S04]  /*1540*/  @P0 SHF.R.U32.HI R3, RZ, R5, R4 ;  /* 0x00000005ff030219 */ /* 0x000fc80000011604 */
[----:B------:R-:W-:Y:S01]  /*1550*/  LOP3.LUT R3, RZ, R3, RZ, 0x33, !PT ;  /* 0x00000003ff037212 */ /* 0x000fe200078e33ff */
[----:B------:R-:W-:Y:S06]  /*1560*/  BRA `(.L_x_948) ;  /* 0x0000000000107947 */ /* 0x000fec0003800000 */
.L_x_947:
[----:B------:R-:W-:-:S13]  /*1570*/  ISETP.NE.AND P0, PT, R13, 0x1, PT ;  /* 0x000000010d00780c */ /* 0x000fda0003f05270 */
[----:B------:R-:W0:Y:S02]  /*1580*/  @P0 LDC.64 R4, c[0x0][0x9e8] ;  /* 0x00027a00ff040b82 */ /* 0x000e240000000a00 */
[----:B0-----:R-:W-:-:S05]  /*1590*/  @P0 IMAD.HI.U32 R4, R3, R4, RZ ;  /* 0x0000000403040227 */ /* 0x001fca00078e00ff */
[----:B------:R-:W-:-:S07]  /*15a0*/  @P0 SHF.R.U32.HI R3, RZ, R5, R4 ;  /* 0x00000005ff030219 */ /* 0x000fce0000011604 */
.L_x_948:
[----:B------:R-:W-:-:S05]  /*15b0*/  IMAD R3, R3, R13, R13 ;  /* 0x0000000d03037224 */ /* 0x000fca00078e020d */
[----:B------:R-:W-:-:S07]  /*15c0*/  VIMNMX R2, R2, R3, PT ;  /* 0x0000000302027248 */ /* 0x000fce0003fe0100 */
.L_x_946:
[----:B------:R-:W0:Y:S01]  /*15d0*/  @P1 LDC R4, c[0x0][0x44c] ;  /* 0x00011300ff041b82 */ /* 0x000e220000000800 */
[----:B------:R-:W-:Y:S01]  /*15e0*/  IMAD.U32 R3, RZ, RZ, UR36 ;  /* 0x00000024ff037e24 */ /* 0x000fe2000f8e00ff */
[----:B------:R-:W-:Y:S01]  /*15f0*/  ULDC UR4, c[0x0][0x9dc] ;  /* 0x0002770000047ab9 */ /* 0x000fe20000000800 */
[-C--:B------:R-:W-:Y:S02]  /*1600*/  IMAD R104, R0, R9.reuse, -R104 ;  /* 0x0000000900687224 */ /* 0x080fe400078e0a68 */
[----:B------:R-:W-:Y:S02]  /*1610*/  VIADD R2, R2, 0x9f ;  /* 0x0000009f02027836 */ /* 0x000fe40000000000 */
[----:B------:R-:W-:Y:S01]  /*1620*/  IMAD R0, R0, R9, 0x9f ;  /* 0x0000009f00007424 */ /* 0x000fe200078e0209 */
[----:B------:R-:W1:Y:S01]  /*1630*/  @P1 LDC R5, c[0x0][0x450] ;  /* 0x00011400ff051b82 */ /* 0x000e620000000800 */
[----:B------:R-:W-:-:S04]  /*1640*/  IMAD.HI R2, R2, 0x66666667, RZ ;  /* 0x6666666702027827 */ /* 0x000fc800078e02ff */
[----:B------:R-:W-:-:S04]  /*1650*/  IMAD.HI R0, R0, 0x66666667, RZ ;  /* 0x6666666700007827 */ /* 0x000fc800078e02ff */
[----:B0-----:R-:W-:-:S05]  /*1660*/  @P1 IMAD.HI.U32 R4, R4, UR36, RZ ;  /* 0x0000002404041c27 */ /* 0x001fca000f8e00ff */
[----:B-1----:R-:W-:Y:S02]  /*1670*/  @P1 SHF.R.U32.HI R3, RZ, R5, R4 ;  /* 0x00000005ff031219 */ /* 0x002fe40000011604 */
[----:B------:R-:W-:-:S03]  /*1680*/  SHF.R.U32.HI R5, RZ, 0x1f, R2 ;  /* 0x0000001fff057819 */ /* 0x000fc60000011602 */
[----:B------:R-:W-:Y:S01]  /*1690*/  IMAD.IADD R4, R104, 0x1, R3 ;  /* 0x0000000168047824 */ /* 0x000fe200078e0203 */
[----:B------:R-:W-:Y:S02]  /*16a0*/  SHF.R.U32.HI R3, RZ, 0x1f, R0 ;  /* 0x0000001fff037819 */ /* 0x000fe40000011600 */
[----:B------:R-:W-:Y:S01]  /*16b0*/  LEA.HI.SX32 R2, R2, R5, 0x1a ;  /* 0x0000000502027211 */ /* 0x000fe200078fd2ff */
[----:B------:R-:W-:Y:S01]  /*16c0*/  VIADD R6, R4, -UR4 ;  /* 0x8000000404067c36 */ /* 0x000fe20008000000 */
[----:B------:R-:W-:-:S04]  /*16d0*/  LEA.HI.SX32 R3, R0, R3, 0x1a ;  /* 0x0000000300037211 */ /* 0x000fc800078fd2ff */
[----:B------:R-:W-:Y:S02]  /*16e0*/  R2UR UR4, R6 ;  /* 0x00000000060472ca */ /* 0x000fe400000e0000 */
[----:B------:R-:W-:Y:S01]  /*16f0*/  VIMNMX R105, R3, R2, PT ;  /* 0x0000000203697248 */ /* 0x000fe20003fe0100 */
[----:B------:R-:W-:-:S12]  /*1700*/  @!P2 BRA `(.L_x_949) ;  /* 0x000000000044a947 */ /* 0x000fd80003800000 */
[----:B------:R-:W-:-:S13]  /*1710*/  ISETP.GT.AND P0, PT, R4, -0x1, PT ;  /* 0xffffffff0400780c */ /* 0x000fda0003f04270 */
[----:B------:R-:W-:Y:S05]  /*1720*/  @P0 BRA `(.L_x_950) ;  /* 0x00000000001c0947 */ /* 0x000fea0003800000 */
[----:B------:R-:W-:Y:S02]  /*1730*/  ISETP.NE.AND P0, PT, R13, 0x1, PT ;  /* 0x000000010d00780c */ /* 0x000fe40003f05270 */
[----:B------:R-:W-:-:S11]  /*1740*/  LOP3.LUT R3, RZ, R4, RZ, 0x33, !PT ;  /* 0x00000004ff037212 */ /* 0x000fd600078e33ff */
[----:B------:R-:W0:Y:S02]  /*1750*/  @P0 LDC.64 R6, c[0x0][0x9e8] ;  /* 0x00027a00ff060b82 */ /* 0x000e240000000a00 */
[----:B0-----:R-:W-:-:S05]  /*1760*/  @P0 IMAD.HI.U32 R0, R3, R6, RZ ;  /* 0x0000000603000227 */ /* 0x001fca00078e00ff */
[----:B------:R-:W-:-:S04]  /*1770*/  @P0 SHF.R.U32.HI R3, RZ, R7, R0 ;  /* 0x00000007ff030219 */ /* 0x000fc80000011600 */
[----:B------:R-:W-:Y:S01]  /*1780*/  LOP3.LUT R4, RZ, R3, RZ, 0x33, !PT ;  /* 0x00000003ff047212 */ /* 0x000fe200078e33ff */
[----:B------:R-:W-:Y:S06]  /*1790*/  BRA `(.L_x_951) ;  /* 0x0000000000107947 */ /* 0x000fec0003800000 */
.L_x_950:
[----:B------:R-:W-:-:S13]  /*17a0*/  ISETP.NE.AND P0, PT, R13, 0x1, PT ;  /* 0x000000010d00780c */ /* 0x000fda0003f05270 */
[----:B------:R-:W0:Y:S02]  /*17b0*/  @P0 LDC.64 R2, c[0x0][0x9e8] ;  /* 0x00027a00ff020b82 */ /* 0x000e240000000a00 */
[----:B0-----:R-:W-:-:S05]  /*17c0*/  @P0 IMAD.HI.U32 R0, R4, R2, RZ ;  /* 0x0000000204000227 */ /* 0x001fca00078e00ff */
[----:B------:R-:W-:-:S07]  /*17d0*/  @P0 SHF.R.U32.HI R4, RZ, R3, R0 ;  /* 0x00000003ff040219 */ /* 0x000fce0000011600 */
.L_x_951:
[----:B------:R-:W-:-:S05]  /*17e0*/  IMAD R4, R4, R13, RZ ;  /* 0x0000000d04047224 */ /* 0x000fca00078e02ff */
[----:B------:R-:W-:-:S13]  /*17f0*/  R2UR UR5, R4 ;  /* 0x00000000040572ca */ /* 0x000fda00000e0000 */
[----:B------:R-:W-:-:S04]  /*1800*/  UISETP.LT.AND UP0, UPT, UR4, UR5, UPT ;  /* 0x000000050400728c */ /* 0x000fc8000bf01270 */
[----:B------:R-:W-:-:S12]  /*1810*/  USEL UR4, UR4, UR5, !UP0 ;  /* 0x0000000504047287 */ /* 0x000fd8000c000000 */
.L_x_949:
[----:B------:R-:W-:Y:S01]  /*1820*/  UIMAD.WIDE UR4, UR4, 0x66666667, URZ ;  /* 0x66666667040478a5 */ /* 0x000fe2000f8e023f */
[----:B------:R-:W-:Y:S01]  /*1830*/  PLOP3.LUT P0, PT, PT, PT, PT, 0x80, 0x0 ;  /* 0x000000000000781c */ /* 0x000fe20003f0f070 */
[----:B------:R-:W-:Y:S01]  /*1840*/  IMAD.MOV.U32 R3, RZ, RZ, RZ ;  /* 0x000000ffff037224 */ /* 0x000fe200078e00ff */
[----:B------:R-:W-:Y:S01]  /*1850*/  CS2R R4, SRZ ;  /* 0x0000000000047805 */ /* 0x000fe2000001ff00 */
[----:B------:R-:W-:Y:S01]  /*1860*/  USHF.R.U32.HI UR4, URZ, 0x1f, UR5 ;  /* 0x0000001f3f047899 */ /* 0x000fe20008011605 */
[----:B------:R-:W-:Y:S02]  /*1870*/  CS2R R86, SRZ ;  /* 0x0000000000567805 */ /* 0x000fe4000001ff00 */
[----:B------:R-:W-:Y:S02]  /*1880*/  CS2R R8, SRZ ;  /* 0x0000000000087805 */ /* 0x000fe4000001ff00 */
[----:B------:R-:W-:Y:S01]  /*1890*/  CS2R R84, SRZ ;  /* 0x0000000000547805 */ /* 0x000fe2000001ff00 */
[----:B------:R-:W-:Y:S01]  /*18a0*/  ULEA.HI.SX32 UR4, UR5, UR4, 0x1a ;  /* 0x0000000405047291 */ /* 0x000fe2000f8fd23f */
[----:B------:R-:W-:-:S02]  /*18b0*/  CS2R R10, SRZ ;  /* 0x00000000000a7805 */ /* 0x000fc4000001ff00 */
[----:B------:R-:W-:Y:S02]  /*18c0*/  CS2R R78, SRZ ;  /* 0x00000000004e7805 */ /* 0x000fe4000001ff00 */
[----:B------:R-:W-:Y:S01]  /*18d0*/  CS2R R12, SRZ ;  /* 0x00000000000c7805 */ /* 0x000fe2000001ff00 */
[----:B------:R-:W-:Y:S01]  /*18e0*/  UISETP.LT.AND UP0, UPT, URZ, UR4, UPT ;  /* 0x000000043f00728c */ /* 0x000fe2000bf01270 */
[----:B------:R-:W-:Y:S02]  /*18f0*/  CS2R R76, SRZ ;  /* 0x00000000004c7805 */ /* 0x000fe4000001ff00 */
[----:B------:R-:W-:Y:S02]  /*1900*/  CS2R R14, SRZ ;  /* 0x00000000000e7805 */ /* 0x000fe4000001ff00 */
[----:B------:R-:W-:Y:S01]  /*1910*/  CS2R R70, SRZ ;  /* 0x0000000000467805 */ /* 0x000fe2000001ff00 */
[----:B------:R-:W-:Y:S01]  /*1920*/  USEL UR39, URZ, UR4, !UP0 ;  /* 0x000000043f277287 */ /* 0x000fe2000c000000 */
[----:B------:R-:W-:-:S02]  /*1930*/  CS2R R20, SRZ ;  /* 0x0000000000147805 */ /* 0x000fc4000001ff00 */
[----:B------:R-:W-:Y:S02]  /*1940*/  CS2R R68, SRZ ;  /* 0x0000000000447805 */ /* 0x000fe4000001ff00 */
[----:B------:R-:W-:Y:S02]  /*1950*/  CS2R R24, SRZ ;  /* 0x0000000000187805 */ /* 0x000fe4000001ff00 */
[----:B------:R-:W-:Y:S02]  /*1960*/  CS2R R62, SRZ ;  /* 0x00000000003e7805 */ /* 0x000fe4000001ff00 */
[----:B------:R-:W-:Y:S02]  /*1970*/  CS2R R26, SRZ ;  /* 0x00000000001a7805 */ /* 0x000fe4000001ff00 */
[----:B------:R-:W-:Y:S02]  /*1980*/  ISETP.GT.AND P1, PT, R105, UR39, PT ;  /* 0x0000002769007c0c */ /* 0x000fe4000bf24270 */
[----:B------:R-:W-:-:S02]  /*1990*/  CS2R R60, SRZ ;  /* 0x00000000003c7805 */ /* 0x000fc4000001ff00 */
[----:B------:R-:W-:Y:S02]  /*19a0*/  CS2R R28, SRZ ;  /* 0x00000000001c7805 */ /* 0x000fe4000001ff00 */
[----:B------:R-:W-:Y:S02]  /*19b0*/  CS2R R54, SRZ ;  /* 0x0000000000367805 */ /* 0x000fe4000001ff00 */
[----:B------:R-:W-:Y:S02]  /*19c0*/  CS2R R30, SRZ ;  /* 0x00000000001e7805 */ /* 0x000fe4000001ff00 */
[----:B------:R-:W-:Y:S02]  /*19d0*/  CS2R R52, SRZ ;  /* 0x0000000000347805 */ /* 0x000fe4000001ff00 */
[----:B------:R-:W-:Y:S02]  /*19e0*/  CS2R R32, SRZ ;  /* 0x0000000000207805 */ /* 0x000fe4000001ff00 */
[----:B------:R-:W-:Y:S01]  /*19f0*/  CS2R R46, SRZ ;  /* 0x00000000002e7805 */ /* 0x000fe2000001ff00 */
[----:B------:R-:W-:Y:S01]  /*1a00*/  IMAD.MOV.U32 R34, RZ, RZ, RZ ;  /* 0x000000ffff227224 */ /* 0x000fe200078e00ff */
        /* <DEDUP_REMOVED lines=9> */
[----:B------:R-:W-:Y:S01]  /*1aa0*/  CS2R R94, SRZ ;  /* 0x00000000005e7805 */ /* 0x000fe2000001ff00 */
[----:B------:R-:W-:Y:S06]  /*1ab0*/  @!P1 BRA `(.L_x_952) ;  /* 0x0000010c00e89947 */ /* 0x000fec0003800000 */
        /* <DEDUP_REMOVED lines=31> */
.L_x_953:
[----:B------:R-:W-:Y:S01]  /*1cb0*/  ULEA.HI UR4, UR46, UR46, URZ, 0x1 ;  /* 0x0000002e2e047291 */ /* 0x000fe2000f8f083f */
[----:B------:R-:W-:-:S03]  /*1cc0*/  IMAD.U32 R2, RZ, RZ, UR47 ;  /* 0x0000002fff027e24 */ /* 0x000fc6000f8e00ff */
[----:B------:R-:W-:Y:S02]  /*1cd0*/  ULOP3.LUT UR4, UR4, 0xfffffffe, URZ, 0xc0, !UPT ;  /* 0xfffffffe04047892 */ /* 0x000fe4000f8ec03f */
[----:B------:R-:W-:Y:S02]  /*1ce0*/  ISETP.NE.AND P0, PT, R2, 0x3, PT ;  /* 0x000000030200780c */ /* 0x000fe40003f05270 */
[----:B------:R-:W-:-:S06]  /*1cf0*/  UIADD3 UR4, UR46, -UR4, URZ ;  /* 0x800000042e047290 */ /* 0x000fcc000fffe03f */
[----:B------:R-:W-:-:S05]  /*1d00*/  IMAD.U32 R0, RZ, RZ, UR4 ;  /* 0x00000004ff007e24 */ /* 0x000fca000f8e00ff */
[----:B------:R-:W-:-:S04]  /*1d10*/  SHF.L.U32 R0, R0, 0x1f, RZ ;  /* 0x0000001f00007819 */ /* 0x000fc800000006ff */
[----:B------:R-:W0:Y:S02]  /*1d20*/  SYNCS.PHASECHK.TRANS64.TRYWAIT P1, [UR41+0x29800], R0 ;  /* 0x02980000ff0075a7 */ /* 0x000e240008020169 */
[----:B0-----:R-:W-:Y:S05]  /*1d30*/  @!P1 BRA `(.L_x_954) ;  /* 0x0000017000f09947 */ /* 0x001fea0003800000 */
.L_x_1131:
[----:B------:R-:W-:Y:S05]  /*1d40*/  @!P0 BRA `(.L_x_955) ;  /* 0x0000000000048947 */ /* 0x000fea0003800000 */
[----:B------:R-:W-:Y:S01]  /*1d50*/  BPT.TRAP 0x1 ;  /* 0x000000040000795c */ /* 0x000fe20000300000 */
.L_x_955:
[----:B0-----:R-:W-:Y:S02]  /*1d60*/  IMAD.U32 R3, RZ, RZ, UR49 ;  /* 0x00000031ff037e24 */ /* 0x001fe4000f8e00ff */
[----:B------:R-:W-:-:S03]  /*1d70*/  IMAD.U32 R0, RZ, RZ, UR45 ;  /* 0x0000002dff007e24 */ /* 0x000fc6000f8e00ff */
[----:B------:R-:W-:Y:S02]  /*1d80*/  LEA R3, R3, UR41, 0x3 ;  /* 0x0000002903037c11 */ /* 0x000fe4000f8e18ff */
[----:B------:R-:W-:-:S04]  /*1d90*/  SHF.L.U32 R0, R0, 0x1f, RZ ;  /* 0x0000001f00007819 */ /* 0x000fc800000006ff */
[----:B------:R0:W1:Y:S01]  /*1da0*/  SYNCS.PHASECHK.TRANS64.TRYWAIT P1, [R3+URZ+0x29830], R0 ;  /* 0x02983000030075a7 */ /* 0x000062000802017f */
[----:B------:R-:W-:Y:S05]  /*1db0*/  @!P0 BRA `(.L_x_956) ;  /* 0x0000000000048947 */ /* 0x000fea0003800000 */
[----:B------:R-:W-:Y:S01]  /*1dc0*/  BPT.TRAP 0x1 ;  /* 0x000000040000795c */ /* 0x000fe20000300000 */
.L_x_956:
[----:B------:R-:W2:Y:S02]  /*1dd0*/  S2R R2, SR_TID.X ;  /* 0x0000000000027919 */ /* 0x000ea40000002100 */
[----:B--2---:R-:W-:Y:S01]  /*1de0*/  LOP3.LUT P2, RZ, R2, 0x7f, RZ, 0xc0, !PT ;  /* 0x0000007f02ff7812 */ /* 0x004fe2000784c0ff */
[----:B-1----:R-:W-:-:S12]  /*1df0*/  @P1 BRA `(.L_x_957) ;  /* 0x0000000000081947 */ /* 0x002fd80003800000 */
[----:B------:R-:W1:Y:S02]  /*1e00*/  SYNCS.PHASECHK.TRANS64.TRYWAIT P1, [R3+URZ+0x29830], R0 ;  /* 0x02983000030075a7 */ /* 0x000e64000802017f */
[----:B-1----:R-:W-:Y:S05]  /*1e10*/  @!P1 BRA `(.L_x_958) ;  /* 0x0000017000d09947 */ /* 0x002fea0003800000 */
.L_x_957:
[----:B------:R-:W-:Y:S05]  /*1e20*/  WARPSYNC.ALL ;  /* 0x0000000000007948 */ /* 0x000fea0003800000 */
[----:B------:R-:W-:Y:S01]  /*1e30*/  UIADD3 UR4, UR41, 0x1a400, URZ ;  /* 0x0001a40029047890 */ /* 0x000fe2000fffe03f */
[----:B------:R-:W-:Y:S01]  /*1e40*/  WARPGROUP.ARRIVE ;  /* 0x00000000000079c5 */ /* 0x000fe20000000000 */
[----:B------:R-:W-:-:S05]  /*1e50*/  ULOP3.LUT UR20, UR52, 0x10000, URZ, 0xfc, !UPT ;  /* 0x0001000034147892 */ /* 0x000fca000f8efc3f */
[----:B------:R-:W2:Y:S01]  /*1e60*/  S2R R5, SR_TID.X ;  /* 0x0000000000057919 */ /* 0x000ea20000002100 */
[----:B------:R-:W-:Y:S01]  /*1e70*/  USHF.R.U32.HI UR4, URZ, 0x4, UR4 ;  /* 0x000000043f047899 */ /* 0x000fe20008011604 */
[----:B01----:R-:W-:Y:S01]  /*1e80*/  VIADD R0, R18, UR36 ;  /* 0x0000002412007c36 */ /* 0x003fe20008000000 */
[----:B------:R-:W-:Y:S01]  /*1e90*/  UMOV UR25, 0x80000020 ;  /* 0x8000002000197882 */ /* 0x000fe20000000000 */
[----:B------:R-:W-:Y:S01]  /*1ea0*/  UMOV UR27, 0x80000020 ;  /* 0x80000020001b7882 */ /* 0x000fe20000000000 */
[----:B------:R-:W-:Y:S01]  /*1eb0*/  ULOP3.LUT UR4, UR4, 0x3fff, URZ, 0xc0, !UPT ;  /* 0x00003fff04047892 */ /* 0x000fe2000f8ec03f */
[----:B------:R-:W0:Y:S01]  /*1ec0*/  LDC R6, c[0x0][0x288] ;  /* 0x0000a200ff067b82 */ /* 0x000e220000000800 */
[----:B------:R-:W-:Y:S01]  /*1ed0*/  UMOV UR24, UR20 ;  /* 0x0000001400187c82 */ /* 0x000fe20008000000 */
[----:B------:R-:W-:Y:S01]  /*1ee0*/  UMOV UR7, 0x80000020 ;  /* 0x8000002000077882 */ /* 0x000fe20000000000 */
[----:B------:R-:W-:Y:S01]  /*1ef0*/  ULOP3.LUT UR48, UR4, 0x10000, URZ, 0xfc, !UPT ;  /* 0x0001000004307892 */ /* 0x000fe2000f8efc3f */
[----:B------:R-:W-:Y:S01]  /*1f00*/  IMAD.MOV.U32 R2, RZ, RZ, R0 ;  /* 0x000000ffff027224 */ /* 0x000fe200078e0000 */
[----:B------:R-:W-:Y:S01]  /*1f10*/  UMOV UR11, 0x80000020 ;  /* 0x80000020000b7882 */ /* 0x000fe20000000000 */
[----:B------:R-:W-:-:S02]  /*1f20*/  UIADD3 UR12, UR20, 0x202, URZ ;  /* 0x00000202140c7890 */ /* 0x000fc4000fffe03f */
[----:B------:R-:W-:Y:S01]  /*1f30*/  UIMAD UR28, UR49, 0x780, UR48 ;  /* 0x00000780311c78a4 */ /* 0x000fe2000f8e0230 */
[----:B------:R-:W-:Y:S01]  /*1f40*/  UMOV UR13, 0x80000020 ;  /* 0x80000020000d7882 */ /* 0x000fe20000000000 */
[----:B------:R-:W-:Y:S02]  /*1f50*/  UMOV UR15, 0x80000020 ;  /* 0x80000020000f7882 */ /* 0x000fe40000000000 */
[----:B------:R-:W-:Y:S02]  /*1f60*/  UIADD3 UR4, UR28, 0x80, URZ ;  /* 0x000000801c047890 */ /* 0x000fe4000fffe03f */
[----:B------:R-:W-:Y:S02]  /*1f70*/  UIADD3 UR5, UR28, 0x100, URZ ;  /* 0x000001001c057890 */ /* 0x000fe4000fffe03f */
[----:B------:R-:W-:Y:S01]  /*1f80*/  UMOV UR26, UR28 ;  /* 0x0000001c001a7c82 */ /* 0x000fe20008000000 */
[----:B------:R-:W-:Y:S01]  /*1f90*/  UIADD3 UR6, UR28, 0x2, URZ ;  /* 0x000000021c067890 */ /* 0x000fe2000fffe03f */
[----:B------:R-:W-:Y:S01]  /*1fa0*/  QGMMA.64x32x32.F32.E4M3.E4M3 R88, gdesc[UR24], RZ, !UPT, gsb0 ;  /* 0x00600000185879f3 */ /* 0x000fe2000c0008ff */
[----:B------:R-:W-:Y:S01]  /*1fb0*/  UMOV UR26, UR4 ;  /* 0x00000004001a7c82 */ /* 0x000fe20008000000 */
[----:B------:R-:W-:Y:S01]  /*1fc0*/  UMOV UR27, 0x80000020 ;  /* 0x80000020001b7882 */ /* 0x000fe20000000000 */
[----:B------:R-:W-:-:S02]  /*1fd0*/  UIADD3 UR4, UR28, 0x180, URZ ;  /* 0x000001801c047890 */ /* 0x000fc4000fffe03f */
[----:B------:R-:W-:Y:S02]  /*1fe0*/  UIADD3 UR8, UR28, 0x82, URZ ;  /* 0x000000821c087890 */ /* 0x000fe4000fffe03f */
[----:B------:R-:W-:Y:S01]  /*1ff0*/  UIADD3 UR9, UR28, 0x102, URZ ;  /* 0x000001021c097890 */ /* 0x000fe2000fffe03f */
[----:B--2---:R-:W-:Y:S01]  /*2000*/  LOP3.LUT P3, RZ, R5, 0x7f, RZ, 0xc0, !PT ;  /* 0x0000007f05ff7812 */ /* 0x004fe2000786c0ff */
[----:B------:R-:W-:Y:S02]  /*2010*/  UIADD3 UR10, UR28, 0x280, URZ ;  /* 0x000002801c0a7890 */ /* 0x000fe4000fffe03f */
[----:B------:R-:W-:Y:S02]  /*2020*/  UIADD3 UR14, UR28, 0x282, URZ ;  /* 0x000002821c0e7890 */ /* 0x000fe4000fffe03f */
[----:B------:R-:W-:Y:S02]  /*2030*/  UIADD3 UR16, UR20, 0x400, URZ ;  /* 0x0000040014107890 */ /* 0x000fe4000fffe03f */
[----:B------:R-:W-:Y:S01]  /*2040*/  UIADD3 UR18, UR28, 0x500, URZ ;  /* 0x000005001c127890 */ /* 0x000fe2000fffe03f */
[----:B------:R-:W-:Y:S01]  /*2050*/  UMOV UR17, 0x80000020 ;  /* 0x8000002000117882 */ /* 0x000fe20000000000 */
[----:B------:R-:W-:Y:S01]  /*2060*/  UMOV UR19, 0x80000020 ;  /* 0x8000002000137882 */ /* 0x000fe20000000000 */
[----:B------:R-:W-:Y:S01]  /*2070*/  UIADD3 UR22, UR28, 0x502, URZ ;  /* 0x000005021c167890 */ /* 0x000fe2000fffe03f */
[----:B------:R-:W-:Y:S01]  /*2080*/  UMOV UR21, 0x80000020 ;  /* 0x8000002000157882 */ /* 0x000fe20000000000 */
[----:B------:R-:W-:Y:S01]  /*2090*/  UMOV UR23, 0x80000020 ;  /* 0x8000002000177882 */ /* 0x000fe20000000000 */
[----:B------:R-:W-:Y:S01]  /*20a0*/  ULDC UR53, c[0x0][0x9dc] ;  /* 0x0002770000357ab9 */ /* 0x000fe20000000800 */
[----:B------:R-:W-:-:S02]  /*20b0*/  WARPGROUP.DEPBAR.LE gsb0, 0x0 ;  /* 0x00008000000079c5 */ /* 0x000fc40000010000 */
[----:B------:R-:W-:-:S06]  /*20c0*/  WARPGROUP.ARRIVE ;  /* 0x00000000000079c5 */ /* 0x000fcc0000000000 */
[----:B------:R-:W-:Y:S01]  /*20d0*/  QGMMA.64x32x32.F32.E4M3.E4M3 R72, gdesc[UR24], RZ, !UPT, gsb0 ;  /* 0x00600000184879f3 */ /* 0x000fe2000c0008ff */
[----:B------:R-:W-:Y:S01]  /*20e0*/  UMOV UR26, UR5 ;  /* 0x00000005001a7c82 */ /* 0x000fe20008000000 */
[----:B------:R-:W-:Y:S01]  /*20f0*/  UMOV UR27, 0x80000020 ;  /* 0x80000020001b7882 */ /* 0x000fe20000000000 */
[----:B------:R-:W-:Y:S01]  /*2100*/  UIADD3 UR5, UR28, 0x200, URZ ;  /* 0x000002001c057890 */ /* 0x000fe2000fffe03f */
        /* <DEDUP_REMOVED lines=11> */
[----:B------:R-:W-:Y:S01]  /*21c0*/  UMOV UR5, 0x80000020 ;  /* 0x8000002000057882 */ /* 0x000fe20000000000 */
        /* <DEDUP_REMOVED lines=20> */
[----:B------:R-:W-:Y:S02]  /*2310*/  UIADD3 UR8, UR20, 0x200, URZ ;  /* 0x0000020014087890 */ /* 0x000fe4000fffe03f */
[----:B------:R-:W-:Y:S01]  /*2320*/  UIADD3 UR20, UR20, 0x402, URZ ;  /* 0x0000040214147890 */ /* 0x000fe2000fffe03f */
[----:B------:R-:W-:Y:S02]  /*2330*/  WARPGROUP.DEPBAR.LE gsb0, 0x0 ;  /* 0x00008000000079c5 */ /* 0x000fe40000010000 */
[----:B------:R-:W-:-:S06]  /*2340*/  WARPGROUP.ARRIVE ;  /* 0x00000000000079c5 */ /* 0x000fcc0000000000 */
[----:B------:R-:W-:Y:S01]  /*2350*/  QGMMA.64x32x32.F32.E4M3.E4M3 R40, gdesc[UR4], R40, gsb0 ;  /* 0x00600000042879f3 */ /* 0x000fe20008000828 */
[----:B------:R-:W-:Y:S01]  /*2360*/  UMOV UR6, UR9 ;  /* 0x0000000900067c82 */ /* 0x000fe20008000000 */
[----:B------:R-:W-:Y:S01]  /*2370*/  UMOV UR7, 0x80000020 ;  /* 0x8000002000077882 */ /* 0x000fe20000000000 */
[----:B------:R-:W-:Y:S01]  /*2380*/  UMOV UR9, 0x80000020 ;  /* 0x8000002000097882 */ /* 0x000fe20000000000 */
        /* <DEDUP_REMOVED lines=32> */
[----:B------:R-:W-:Y:S02]  /*2590*/  ULDC UR10, c[0x0][0x448] ;  /* 0x00011200000a7ab9 */ /* 0x000fe40000000800 */
[----:B------:R-:W-:Y:S02]  /*25a0*/  UISETP.NE.AND UP0, UPT, UR10, 0x1, UPT ;  /* 0x000000010a00788c */ /* 0x000fe4000bf05270 */
[----:B------:R-:W-:-:S04]  /*25b0*/  ULOP3.LUT UR10, URZ, UR53, URZ, 0x33, !UPT ;  /* 0x000000353f0a7292 */ /* 0x000fc8000f8e333f */
[----:B------:R-:W-:Y:S02]  /*25c0*/  PLOP3.LUT P1, PT, PT, PT, UP0, 0x80, 0x0 ;  /* 0x000000000000781c */ /* 0x000fe40003f2f008 */
[----:B------:R-:W-:Y:S01]  /*25d0*/  PLOP3.LUT P2, PT, PT, PT, UP0, 0x80, 0x0 ;  /* 0x000000000000781c */ /* 0x000fe20003f4f008 */
        /* <DEDUP_REMOVED lines=71> */
[----:B------:R-:W-:Y:S02]  /*2a50*/  @UP0 ULDC UR6, c[0x0][0x44c] ;  /* 0x0001130000060ab9 */ /* 0x000fe40000000800 */
[----:B------:R-:W-:Y:S01]  /*2a60*/  @P1 IMAD.HI.U32 R4, R0, UR6, RZ ;  /* 0x0000000600041c27 */ /* 0x000fe2000f8e00ff */
[----:B------:R-:W-:-:S03]  /*2a70*/  @UP0 ULDC UR6, c[0x0][0x450] ;  /* 0x0001140000060ab9 */ /* 0x000fc60000000800 */
[----:B------:R-:W-:Y:S01]  /*2a80*/  @!P3 VIADD R0, R3, 0x29840 ;  /* 0x000298400300b836 */ /* 0x000fe20000000000 */
[----:B------:R-:W-:Y:S01]  /*2a90*/  @P2 SHF.R.U32.HI R2, RZ, UR6, R4 ;  /* 0x00000006ff022c19 */ /* 0x000fe20008011604 */
[----:B------:R-:W-:Y:S01]  /*2aa0*/  IMAD.MOV.U32 R4, RZ, RZ, -0xa0 ;  /* 0xffffff60ff047424 */ /* 0x000fe200078e00ff */
[----:B------:R-:W-:Y:S02]  /*2ab0*/  ULDC.64 UR6, c[0x0][0x9e0] ;  /* 0x0002780000067ab9 */ /* 0x000fe40000000a00 */
[----:B------:R-:W-:Y:S01]  /*2ac0*/  UISETP.GE.AND UP1, UPT, UR7, 0x1, UPT ;  /* 0x000000010700788c */ /* 0x000fe2000bf26270 */
[----:B------:R-:W1:Y:S01]  /*2ad0*/  SHFL.IDX PT, R13, R2, RZ, 0x1c1f ;  /* 0x001c1fff020d7589 */ /* 0x000e6200000e0000 */
[----:B------:R-:W-:Y:S01]  /*2ae0*/  IMAD R4, R105, R4, 0xa1 ;  /* 0x000000a169047424 */ /* 0x000fe200078e0204 */
[----:B------:R-:W-:-:S03]  /*2af0*/  @!P3 PRMT R0, RZ, 0x654, R0 ;  /* 0x00000654ff00b816 */ /* 0x000fc60000000000 */
[----:B------:R-:W-:Y:S01]  /*2b00*/  IMAD R3, R17, -0x2, R4 ;  /* 0xfffffffe11037824 */ /* 0x000fe200078e0204 */
[----:B------:R-:W-:Y:S01]  /*2b10*/  PLOP3.LUT P1, PT, PT, PT, UP1, 0x40, 0x0 ;  /* 0x000000000000781c */ /* 0x000fe20003f2e818 */
[----:B------:R-:W-:Y:S02]  /*2b20*/  VIADD R9, R4, 0xffffffff ;  /* 0xffffffff04097836 */ /* 0x000fe40000000000 */
[C---:B------:R-:W-:Y:S01]  /*2b30*/  VIADD R11, R3.reuse, 0xffffffff ;  /* 0xffffffff030b7836 */ /* 0x040fe20000000000 */
[----:B0-----:R-:W-:-:S05]  /*2b40*/  IADD3 R5, R3, -R6, R16 ;  /* 0x8000000603057210 */ /* 0x001fca0007ffe010 */
[C---:B------:R-:W-:Y:S02]  /*2b50*/  VIADD R8, R5.reuse, UR6 ;  /* 0x0000000605087c36 */ /* 0x040fe40008000000 */
[----:B------:R-:W-:-:S04]  /*2b60*/  VIADD R5, R5, UR10 ;  /* 0x0000000a05057c36 */ /* 0x000fc80008000000 */
[----:B-1----:R-:W-:Y:S01]  /*2b70*/  IMAD.IADD R3, R5, 0x1, R13 ;  /* 0x0000000105037824 */ /* 0x002fe200078e020d */
        /* <DEDUP_REMOVED lines=9> */
[----:B------:R0:W-:Y:S02]  /*2c10*/  @!P3 SYNCS.ARRIVE.TRANS64.RED.A1T0 RZ, [R0+URZ], RZ ;  /* 0x000000ff00ffb9a7 */ /* 0x0001e4000810043f */
[----:B0-----:R-:W-:-:S04]  /*2c20*/  IMAD R0, R105, -0xa0, R16 ;  /* 0xffffff6069007824 */ /* 0x001fc800078e0210 */
[----:B------:R-:W-:-:S04]  /*2c30*/  VIADD R0, R0, 0xa0 ;  /* 0x000000a000007836 */ /* 0x000fc80000000000 */
[----:B------:R-:W-:-:S05]  /*2c40*/  IMAD R7, R17, -0x2, R0 ;  /* 0xfffffffe11077824 */ /* 0x000fca00078e0200 */
[----:B------:R-:W-:Y:S01]  /*2c50*/  VIADDMNMX R0, R13, R8, R7, PT ;  /* 0x000000080d007246 */ /* 0x000fe20003800107 */
[----:B------:R-:W-:Y:S06]  /*2c60*/  @P1 BRA `(.L_x_959) ;  /* 0x0000000000541947 */ /* 0x000fec0003800000 */
[----:B------:R-:W-:Y:S01]  /*2c70*/  IADD3 R4, R16, -R6, R13 ;  /* 0x8000000610047210 */ /* 0x000fe20007ffe00d */
[----:B------:R-:W-:Y:S03]  /*2c80*/  BSSY B0, `(.L_x_960) ;  /* 0x0000010000007945 */ /* 0x000fe60003800000 */
[----:B------:R-:W-:-:S13]  /*2c90*/  ISETP.GT.AND P1, PT, R4, -0x1, PT ;  /* 0xffffffff0400780c */ /* 0x000fda0003f24270 */
[----:B------:R-:W-:Y:S05]  /*2ca0*/  @P1 BRA `(.L_x_961) ;  /* 0x0000000000201947 */ /* 0x000fea0003800000 */
[----:B------:R-:W-:Y:S01]  /*2cb0*/  UISETP.NE.AND UP2, UPT, UR7, 0x1, UPT ;  /* 0x000000010700788c */ /* 0x000fe2000bf45270 */
[----:B------:R-:W-:-:S05]  /*2cc0*/  LOP3.LUT R4, RZ, R4, RZ, 0x33, !PT ;  /* 0x00000004ff047212 */ /* 0x000fca00078e33ff */
[----:B------:R-:W-:-:S05]  /*2cd0*/  PLOP3.LUT P1, PT, PT, PT, UP2, 0x80, 0x0 ;  /* 0x000000000000781c */ /* 0x000fca0003f2f028 */
[----:B------:R-:W-:-:S08]  /*2ce0*/  @UP2 ULDC.64 UR10, c[0x0][0x9e8] ;  /* 0x00027a00000a2ab9 */ /* 0x000fd00000000a00 */
[----:B------:R-:W-:-:S05]  /*2cf0*/  @P1 IMAD.HI.U32 R10, R4, UR10, RZ ;  /* 0x0000000a040a1c27 */ /* 0x000fca000f8e00ff */
[----:B------:R-:W-:-:S04]  /*2d00*/  @P1 SHF.R.U32.HI R4, RZ, UR11, R10 ;  /* 0x0000000bff041c19 */ /* 0x000fc8000801160a */
[----:B------:R-:W-:Y:S01]  /*2d10*/  LOP3.LUT R4, RZ, R4, RZ, 0x33, !PT ;  /* 0x00000004ff047212 */ /* 0x000fe200078e33ff */
[----:B------:R-:W-:Y:S06]  /*2d20*/  BRA `(.L_x_962) ;  /* 0x0000000000147947 */ /* 0x000fec0003800000 */
.L_x_961:
[----:B------:R-:W-:-:S06]  /*2d30*/  UISETP.NE.AND UP2, UPT, UR7, 0x1, UPT ;  /* 0x000000010700788c */ /* 0x000fcc000bf45270 */
[----:B------:R-:W-:-:S05]  /*2d40*/  PLOP3.LUT P1, PT, PT, PT, UP2, 0x80, 0x0 ;  /* 0x000000000000781c */ /* 0x000fca0003f2f028 */
[----:B------:R-:W-:-:S08]  /*2d50*/  @UP2 ULDC.64 UR10, c[0x0][0x9e8] ;  /* 0x00027a00000a2ab9 */ /* 0x000fd00000000a00 */
[----:B------:R-:W-:-:S05]  /*2d60*/  @P1 IMAD.HI.U32 R10, R4, UR10, RZ ;  /* 0x0000000a040a1c27 */ /* 0x000fca000f8e00ff */
[----:B------:R-:W-:-:S07]  /*2d70*/  @P1 SHF.R.U32.HI R4, RZ, UR11, R10 ;  /* 0x0000000bff041c19 */ /* 0x000fce000801160a */
.L_x_962:
[----:B------:R-:W-:Y:S05]  /*2d80*/  BSYNC B0 ;  /* 0x0000000000007941 */ /* 0x000fea0003800000 */
.L_x_960:
[----:B------:R-:W-:-:S05]  /*2d90*/  IMAD R4, R4, UR7, R11 ;  /* 0x0000000704047c24 */ /* 0x000fca000f8e020b */
[----:B------:R-:W-:Y:S02]  /*2da0*/  VIMNMX R3, R3, R4, !PT ;  /* 0x0000000403037248 */ /* 0x000fe40007fe0100 */
[----:B------:R-:W-:-:S07]  /*2db0*/  VIADDMNMX R0, R4, UR7, R0, PT ;  /* 0x0000000704007c46 */ /* 0x000fce000b800100 */
.L_x_959:
[C---:B------:R-:W-:Y:S02]  /*2dc0*/  ISETP.GE.AND P1, PT, R9.reuse, 0x2, PT ;  /* 0x000000020900780c */ /* 0x040fe40003f26270 */
[----:B------:R-:W-:Y:S02]  /*2dd0*/  ISETP.GE.AND P3, PT, R9, 0xa, PT ;  /* 0x0000000a0900780c */ /* 0x000fe40003f66270 */
[----:B------:R-:W-:Y:S02]  /*2de0*/  P2R R10, PR, RZ, 0x2 ;  /* 0x00000002ff0a7803 */ /* 0x000fe40000000000 */
[----:B------:R-:W-:Y:S02]  /*2df0*/  ISETP.GT.AND P1, PT, R3, 0x1, !P1 ;  /* 0x000000010300780c */ /* 0x000fe40004f24270 */
[----:B------:R-:W-:Y:S02]  /*2e00*/  ISETP.GE.AND P2, PT, R9, 0x9, PT ;  /* 0x000000090900780c */ /* 0x000fe40003f46270 */
[----:B------:R-:W-:-:S02]  /*2e10*/  ISETP.LT.OR P1, PT, R0, 0x2, P1 ;  /* 0x000000020000780c */ /* 0x000fc40000f21670 */
[----:B------:R-:W-:Y:S02]  /*2e20*/  P2R R12, PR, RZ, 0x4 ;  /* 0x00000004ff0c7803 */ /* 0x000fe40000000000 */
[----:B------:R-:W-:Y:S02]  /*2e30*/  FSEL R89, R89, -INF , !P1 ;  /* 0xff80000059597808 */ /* 0x000fe40004800000 */
[C---:B------:R-:W-:Y:S02]  /*2e40*/  ISETP.GT.AND P1, PT, R3.reuse, 0x9, !P3 ;  /* 0x000000090300780c */ /* 0x040fe40005f24270 */
[----:B------:R-:W-:Y:S02]  /*2e50*/  P2R R14, PR, RZ, 0x8 ;  /* 0x00000008ff0e7803 */ /* 0x000fe40000000000 */
[----:B------:R-:W-:Y:S02]  /*2e60*/  ISETP.LT.OR P1, PT, R0, 0xa, P1 ;  /* 0x0000000a0000780c */ /* 0x000fe40000f21670 */
[----:B------:R-:W-:-:S02]  /*2e70*/  ISETP.GT.AND P2, PT, R3, 0x8, !P2 ;  /* 0x000000080300780c */ /* 0x000fc40005744270 */
[----:B------:R-:W-:Y:S02]  /*2e80*/  ISETP.GE.AND P3, PT, R9, 0x11, PT ;  /* 0x000000110900780c */ /* 0x000fe40003f66270 */
[----:B------:R-:W-:Y:S02]  /*2e90*/  FSEL R93, R93, -INF , !P1 ;  /* 0xff8000005d5d7808 */ /* 0x000fe40004800000 */
[----:B------:R-:W-:Y:S02]  /*2ea0*/  ISETP.LT.OR P2, PT, R0, 0x9, P2 ;  /* 0x000000090000780c */ /* 0x000fe40001741670 */
[----:B------:R-:W-:Y:S02]  /*2eb0*/  ISETP.GT.AND P1, PT, R3, 0x10, !P3 ;  /* 0x000000100300780c */ /* 0x000fe40005f24270 */
[----:B------:R-:W-:Y:S02]  /*2ec0*/  FSEL R92, R92, -INF , !P2 ;  /* 0xff8000005c5c7808 */ /* 0x000fe40005000000 */
[----:B------:R-:W-:-:S02]  /*2ed0*/  ISETP.LT.OR P1, PT, R0, 0x11, P1 ;  /* 0x000000110000780c */ /* 0x000fc40000f21670 */
[----:B------:R-:W-:Y:S02]  /*2ee0*/  ISETP.GE.AND P2, PT, R9, 0x12, PT ;  /* 0x000000120900780c */ /* 0x000fe40003f46270 */
[----:B------:R-:W-:Y:S02]  /*2ef0*/  FSEL R96, R96, -INF , !P1 ;  /* 0xff80000060607808 */ /* 0x000fe40004800000 */
[----:B------:R-:W-:Y:S02]  /*2f00*/  ISETP.GT.AND P1, PT, R3, 0x11, !P2 ;  /* 0x000000110300780c */ /* 0x000fe40005724270 */
[----:B------:R-:W-:Y:S02]  /*2f10*/  P2R R20, PR, RZ, 0x4 ;  /* 0x00000004ff147803 */ /* 0x000fe40000000000 */
[----:B------:R-:W-:Y:S02]  /*2f20*/  ISETP.LT.OR P1, PT, R0, 0x12, P1 ;  /* 0x000000120000780c */ /* 0x000fe40000f21670 */
[----:B------:R-:W-:-:S02]  /*2f30*/  ISETP.GE.AND P2, PT, R9, 0x19, PT ;  /* 0x000000190900780c */ /* 0x000fc40003f46270 */
[----:B------:R-:W-:Y:S02]  /*2f40*/  FSEL R97, R97, -INF , !P1 ;  /* 0xff80000061617808 */ /* 0x000fe40004800000 */
[----:B------:R-:W-:Y:S02]  /*2f50*/  ISETP.GT.AND P1, PT, R3, 0x18, !P2 ;  /* 0x000000180300780c */ /* 0x000fe40005724270 */
[----:B------:R-:W-:Y:S02]  /*2f60*/  P2R R21, PR, RZ, 0x4 ;  /* 0x00000004ff157803 */ /* 0x000fe40000000000 */
[----:B------:R-:W-:Y:S02]  /*2f70*/  ISETP.LT.OR P1, PT, R0, 0x19, P1 ;  /* 0x000000190000780c */ /* 0x000fe40000f21670 */
[----:B------:R-:W-:Y:S02]  /*2f80*/  ISETP.GE.AND P2, PT, R9, 0x1a, PT ;  /* 0x0000001a0900780c */ /* 0x000fe40003f46270 */
[----:B------:R-:W-:-:S02]  /*2f90*/  FSEL R100, R100, -INF , !P1 ;  /* 0xff80000064647808 */ /* 0x000fc40004800000 */
[----:B------:R-:W-:Y:S02]  /*2fa0*/  ISETP.GT.AND P1, PT, R3, 0x19, !P2 ;  /* 0x000000190300780c */ /* 0x000fe40005724270 */
[----:B------:R-:W-:Y:S02]  /*2fb0*/  P2R R106, PR, RZ, 0x4 ;  /* 0x00000004ff6a7803 */ /* 0x000fe40000000000 */
[----:B------:R-:W-:Y:S02]  /*2fc0*/  ISETP.LT.OR P1, PT, R0, 0x1a, P1 ;  /* 0x0000001a0000780c */ /* 0x000fe40000f21670 */
[----:B------:R-:W-:Y:S02]  /*2fd0*/  P2R R15, PR, RZ, 0x8 ;  /* 0x00000008ff0f7803 */ /* 0x000fe40000000000 */
[----:B------:R-:W-:Y:S02]  /*2fe0*/  FSEL R101, R101, -INF , !P1 ;  /* 0xff80000065657808 */ /* 0x000fe40004800000 */
[----:B------:R-:W-:-:S02]  /*2ff0*/  ISETP.GE.AND P1, PT, R9, 0x21, PT ;  /* 0x000000210900780c */ /* 0x000fc40003f26270 */
[----:B------:R-:W-:Y:S02]  /*3000*/  ISETP.GE.AND P3, PT, R9, 0x22, PT ;  /* 0x000000220900780c */ /* 0x000fe40003f66270 */
[----:B------:R-:W-:Y:S02]  /*3010*/  ISETP.GT.AND P2, PT, R3, 0x20, !P1 ;  /* 0x000000200300780c */ /* 0x000fe40004f44270 */
[----:B------:R-:W-:Y:S02]  /*3020*/  P2R R107, PR, RZ, 0x8 ;  /* 0x00000008ff6b7803 */ /* 0x000fe40000000000 */
[----:B------:R-:W-:Y:S02]  /*3030*/  ISETP.LT.OR P2, PT, R0, 0x21, P2 ;  /* 0x000000210000780c */ /* 0x000fe40001741670 */
[----:B------:R-:W-:Y:S02]  /*3040*/  ISETP.GE.AND P4, PT, R9, 0x31, PT ;  /* 0x000000310900780c */ /* 0x000fe40003f86270 */
[----:B------:R-:W-:-:S02]  /*3050*/  FSEL R72, R72, -INF , !P2 ;  /* 0xff80000048487808 */ /* 0x000fc40005000000 */
[----:B------:R-:W-:Y:S02]  /*3060*/  ISETP.GT.AND P2, PT, R3, 0x21, !P3 ;  /* 0x000000210300780c */ /* 0x000fe40005f44270 */
[----:B------:R-:W-:Y:S02]  /*3070*/  ISETP.GE.AND P3, PT, R9, 0x29, PT ;  /* 0x000000290900780c */ /* 0x000fe40003f66270 */
[----:B------:R-:W-:Y:S02]  /*3080*/  ISETP.LT.OR P2, PT, R0, 0x22, P2 ;  /* 0x000000220000780c */ /* 0x000fe40001741670 */
[----:B------:R-:W-:Y:S02]  /*3090*/  P2R R108, PR, RZ, 0x8 ;  /* 0x00000008ff6c7803 */ /* 0x000fe40000000000 */
[----:B------:R-:W-:Y:S02]  /*30a0*/  FSEL R73, R73, -INF , !P2 ;  /* 0xff80000049497808 */ /* 0x000fe40005000000 */
[----:B------:R-:W-:-:S02]  /*30b0*/  ISETP.GT.AND P2, PT, R3, 0x28, !P3 ;  /* 0x000000280300780c */ /* 0x000fc40005f44270 */
[----:B------:R-:W-:Y:S02]  /*30c0*/  P2R R109, PR, RZ, 0x10 ;  /* 0x00000010ff6d7803 */ /* 0x000fe40000000000 */
[----:B------:R-:W-:-:S04]  /*30d0*/  ISETP.LT.OR P2, PT, R0, 0x29, P2 ;  /* 0x000000290000780c */ /* 0x000fc80001741670 */
[----:B------:R-:W-:Y:S02]  /*30e0*/  FSEL R76, R76, -INF , !P2 ;  /* 0xff8000004c4c7808 */ /* 0x000fe40005000000 */
[----:B------:R-:W-:-:S04]  /*30f0*/  ISETP.GE.AND P2, PT, R9, 0x2a, PT ;  /* 0x0000002a0900780c */ /* 0x000fc80003f46270 */
[----:B------:R-:W-:-:S04]  /*3100*/  ISETP.GT.AND P3, PT, R3, 0x29, !P2 ;  /* 0x000000290300780c */ /* 0x000fc80005764270 */
[----:B------:R-:W-:-:S04]  /*3110*/  ISETP.LT.OR P3, PT, R0, 0x2a, P3 ;  /* 0x0000002a0000780c */ /* 0x000fc80001f61670 */
[----:B------:R-:W-:Y:S02]  /*3120*/  FSEL R77, R77, -INF , !P3 ;  /* 0xff8000004d4d7808 */ /* 0x000fe40005800000 */
[----:B------:R-:W-:Y:S02]  /*3130*/  ISETP.GT.AND P3, PT, R3, 0x30, !P4 ;  /* 0x000000300300780c */ /* 0x000fe40006764270 */
[----:B------:R-:W-:Y:S02]  /*3140*/  ISETP.GE.AND P4, PT, R9, 0x32, PT ;  /* 0x000000320900780c */ /* 0x000fe40003f86270 */
[----:B------:R-:W-:Y:S02]  /*3150*/  ISETP.LT.OR P3, PT, R0, 0x31, P3 ;  /* 0x000000310000780c */ /* 0x000fe40001f61670 */
[----:B------:R-:W-:Y:S02]  /*3160*/  P2R R110, PR, RZ, 0x10 ;  /* 0x00000010ff6e7803 */ /* 0x000fe40000000000 */
[----:B------:R-:W-:-:S02]  /*3170*/  FSEL R80, R80, -INF , !P3 ;  /* 0xff80000050507808 */ /* 0x000fc40005800000 */
[----:B------:R-:W-:Y:S02]  /*3180*/  ISETP.GT.AND P3, PT, R3, 0x31, !P4 ;  /* 0x000000310300780c */ /* 0x000fe40006764270 */
[----:B------:R-:W-:Y:S02]  /*3190*/  ISETP.GE.AND P4, PT, R9, 0x39, PT ;  /* 0x000000390900780c */ /* 0x000fe40003f86270 */
[----:B------:R-:W-:Y:S02]  /*31a0*/  ISETP.LT.OR P3, PT, R0, 0x32, P3 ;  /* 0x000000320000780c */ /* 0x000fe40001f61670 */
[----:B------:R-:W-:Y:S02]  /*31b0*/  P2R R111, PR, RZ, 0x10 ;  /* 0x00000010ff6f7803 */ /* 0x000fe40000000000 */
[----:B------:R-:W-:Y:S02]  /*31c0*/  FSEL R81, R81, -INF , !P3 ;  /* 0xff80000051517808 */ /* 0x000fe40005800000 */
[----:B------:R-:W-:-:S02]  /*31d0*/  ISETP.GT.AND P3, PT, R3, 0x38, !P4 ;  /* 0x000000380300780c */ /* 0x000fc40006764270 */
[----:B------:R-:W-:Y:S02]  /*31e0*/  ISETP.GE.AND P4, PT, R9, 0x3a, PT ;  /* 0x0000003a0900780c */ /* 0x000fe40003f86270 */
[----:B------:R-:W-:Y:S02]  /*31f0*/  ISETP.LT.OR P3, PT, R0, 0x39, P3 ;  /* 0x000000390000780c */ /* 0x000fe40001f61670 */
[----:B------:R-:W-:Y:S02]  /*3200*/  P2R R112, PR, RZ, 0x10 ;  /* 0x00000010ff707803 */ /* 0x000fe40000000000 */
[----:B------:R-:W-:Y:S02]  /*3210*/  FSEL R84, R84, -INF , !P3 ;  /* 0xff80000054547808 */ /* 0x000fe40005800000 */
[----:B------:R-:W-:Y:S02]  /*3220*/  ISETP.GT.AND P3, PT, R3, 0x39, !P4 ;  /* 0x000000390300780c */ /* 0x000fe40006764270 */
[----:B------:R-:W-:-:S02]  /*3230*/  ISETP.GE.AND P4, PT, R9, 0x41, PT ;  /* 0x000000410900780c */ /* 0x000fc40003f86270 */
[C---:B------:R-:W-:Y:S02]  /*3240*/  ISETP.LT.OR P3, PT, R0.reuse, 0x3a, P3 ;  /* 0x0000003a0000780c */ /* 0x040fe40001f61670 */
[----:B------:R-:W-:Y:S02]  /*3250*/  P2R R113, PR, RZ, 0x10 ;  /* 0x00000010ff717803 */ /* 0x000fe40000000000 */
[----:B------:R-:W-:Y:S02]  /*3260*/  FSEL R85, R85, -INF , !P3 ;  /* 0xff80000055557808 */ /* 0x000fe40005800000 */
[----:B------:R-:W-:Y:S02]  /*3270*/  ISETP.GT.AND P3, PT, R3, 0x40, !P4 ;  /* 0x000000400300780c */ /* 0x000fe40006764270 */
[----:B------:R-:W-:Y:S02]  /*3280*/  ISETP.GE.AND P4, PT, R9, 0x42, PT ;  /* 0x000000420900780c */ /* 0x000fe40003f86270 */
[----:B------:R-:W-:-:S02]  /*3290*/  ISETP.LT.OR P3, PT, R0, 0x41, P3 ;  /* 0x000000410000780c */ /* 0x000fc40001f61670 */
[----:B------:R-:W-:Y:S02]  /*32a0*/  P2R R114, PR, RZ, 0x10 ;  /* 0x00000010ff727803 */ /* 0x000fe40000000000 */
[----:B------:R-:W-:Y:S02]  /*32b0*/  FSEL R56, R56, -INF , !P3 ;  /* 0xff80000038387808 */ /* 0x000fe40005800000 */
[----:B------:R-:W-:Y:S02]  /*32c0*/  ISETP.GT.AND P3, PT, R3, 0x41, !P4 ;  /* 0x000000410300780c */ /* 0x000fe40006764270 */
[----:B------:R-:W-:Y:S02]  /*32d0*/  ISETP.GE.AND P4, PT, R9, 0x49, PT ;  /* 0x000000490900780c */ /* 0x000fe40003f86270 */
[----:B------:R-:W-:Y:S02]  /*32e0*/  ISETP.LT.OR P3, PT, R0, 0x42, P3 ;  /* 0x000000420000780c */ /* 0x000fe40001f61670 */
[----:B------:R-:W-:-:S02]  /*32f0*/  P2R R115, PR, RZ, 0x10 ;  /* 0x00000010ff737803 */ /* 0x000fc40000000000 */
        /* <DEDUP_REMOVED lines=86> */
[----:B------:R-:W-:-:S04]  /*3860*/  ISETP.GT.AND P3, PT, R3, 0x89, !P4 ;  /* 0x000000890300780c */ /* 0x000fc80006764270 */
[----:B------:R-:W-:-:S04]  /*3870*/  ISETP.LT.OR P3, PT, R0, 0x8a, P3 ;  /* 0x0000008a0000780c */ /* 0x000fc80001f61670 */
[----:B------:R-:W-:Y:S02]  /*3880*/  FSEL R29, R29, -INF , !P3 ;  /* 0xff8000001d1d7808 */ /* 0x000fe40005800000 */
[----:B------:R-:W-:-:S04]  /*3890*/  ISETP.GE.AND P3, PT, R9, 0x91, PT ;  /* 0x000000910900780c */ /* 0x000fc80003f66270 */
        /* <DEDUP_REMOVED lines=12> */
[----:B------:R-:W-:Y:S02]  /*3960*/  P2R R4, PR, RZ, 0x40 ;  /* 0x00000040ff047803 */ /* 0x000fe40000000000 */
[----:B------:R-:W-:-:S04]  /*3970*/  ISETP.GT.AND P6, PT, R3, RZ, !P6 ;  /* 0x000000ff0300720c */ /* 0x000fc800077c4270 */
[----:B------:R-:W-:-:S04]  /*3980*/  ISETP.LT.OR P6, PT, R0, 0x1, P6 ;  /* 0x000000010000780c */ /* 0x000fc800037c1670 */
[----:B------:R-:W-:Y:S02]  /*3990*/  FSEL R13, R88, -INF , !P6 ;  /* 0xff800000580d7808 */ /* 0x000fe40007000000 */
[----:B------:R-:W-:Y:S02]  /*39a0*/  ISETP.GE.AND P6, PT, R9, 0x9a, PT ;  /* 0x0000009a0900780c */ /* 0x000fe40003fc6270 */
[----:B------:R-:W0:Y:S02]  /*39b0*/  SHFL.IDX PT, R9, R2, 0x1, 0x1c1f ;  /* 0x003c1f0002097f89 */ /* 0x000e2400000e0000 */
[----:B------:R-:W-:Y:S02]  /*39c0*/  P2R R133, PR, RZ, 0x40 ;  /* 0x00000040ff857803 */ /* 0x000fe40000000000 */
[----:B------:R-:W-:-:S04]  /*39d0*/  ISETP.GT.AND P6, PT, R3, 0x99, !P6 ;  /* 0x000000990300780c */ /* 0x000fc800077c4270 */
[----:B------:R-:W-:-:S04]  /*39e0*/  ISETP.LT.OR P6, PT, R0, 0x9a, P6 ;  /* 0x0000009a0000780c */ /* 0x000fc800037c1670 */
[----:B------:R-:W-:Y:S02]  /*39f0*/  FSEL R37, R37, -INF , !P6 ;  /* 0xff80000025257808 */ /* 0x000fe40007000000 */
[----:B------:R-:W-:Y:S02]  /*3a00*/  PLOP3.LUT P6, PT, PT, PT, UP1, 0x40, 0x0 ;  /* 0x000000000000781c */ /* 0x000fe40003fce818 */
[----:B0-----:R-:W-:Y:S01]  /*3a10*/  VIADDMNMX R0, R9, R8, R7, PT ;  /* 0x0000000809007246 */ /* 0x001fe20003800107 */
[----:B------:R-:W-:-:S10]  /*3a20*/  IMAD.IADD R3, R5, 0x1, R9 ;  /* 0x0000000105037824 */ /* 0x000fd400078e0209 */
[----:B------:R-:W-:Y:S05]  /*3a30*/  @P6 BRA `(.L_x_963) ;  /* 0x00000000005c6947 */ /* 0x000fea0003800000 */
        /* <DEDUP_REMOVED lines=8> */
[----:B------:R-:W-:Y:S01]  /*3ac0*/  @P6 IMAD.HI.U32 R5, R2, UR10, RZ ;  /* 0x0000000a02056c27 */ /* 0x000fe2000f8e00ff */
[----:B------:R-:W-:-:S13]  /*3ad0*/  PLOP3.LUT P6, PT, PT, PT, UP2, 0x80, 0x0 ;  /* 0x000000000000781c */ /* 0x000fda0003fcf028 */
[----:B------:R-:W-:-:S04]  /*3ae0*/  @P6 SHF.R.U32.HI R2, RZ, UR11, R5 ;  /* 0x0000000bff026c19 */ /* 0x000fc80008011605 */
[----:B------:R-:W-:Y:S01]  /*3af0*/  LOP3.LUT R2, RZ, R2, RZ, 0x33, !PT ;  /* 0x00000002ff027212 */ /* 0x000fe200078e33ff */
[----:B------:R-:W-:Y:S06]  /*3b00*/  BRA `(.L_x_966) ;  /* 0x0000000000187947 */ /* 0x000fec0003800000 */
.L_x_965:
[----:B------:R-:W-:-:S06]  /*3b10*/  UISETP.NE.AND UP2, UPT, UR7, 0x1, UPT ;  /* 0x000000010700788c */ /* 0x000fcc000bf45270 */
[----:B------:R-:W-:-:S05]  /*3b20*/  PLOP3.LUT P6, PT, PT, PT, UP2, 0x80, 0x0 ;  /* 0x000000000000781c */ /* 0x000fca0003fcf028 */
[----:B------:R-:W-:-:S08]  /*3b30*/  @UP2 ULDC.64 UR10, c[0x0][0x9e8] ;  /* 0x00027a00000a2ab9 */ /* 0x000fd00000000a00 */
[----:B------:R-:W-:Y:S01]  /*3b40*/  @P6 IMAD.HI.U32 R5, R2, UR10, RZ ;  /* 0x0000000a02056c27 */ /* 0x000fe2000f8e00ff */
[----:B------:R-:W-:-:S13]  /*3b50*/  PLOP3.LUT P6, PT, PT, PT, UP2, 0x80, 0x0 ;  /* 0x000000000000781c */ /* 0x000fda0003fcf028 */
[----:B------:R-:W-:-:S07]  /*3b60*/  @P6 SHF.R.U32.HI R2, RZ, UR11, R5 ;  /* 0x0000000bff026c19 */ /* 0x000fce0008011605 */
.L_x_966:
[----:B------:R-:W-:Y:S05]  /*3b70*/  BSYNC B0 ;  /* 0x0000000000007941 */ /* 0x000fea0003800000 */
.L_x_964:
[----:B------:R-:W-:-:S05]  /*3b80*/  IMAD R2, R2, UR7, R11 ;  /* 0x0000000702027c24 */ /* 0x000fca000f8e020b */
[----:B------:R-:W-:Y:S02]  /*3b90*/  VIMNMX R3, R3, R2, !PT ;  /* 0x0000000203037248 */ /* 0x000fe40007fe0100 */
[----:B------:R-:W-:-:S07]  /*3ba0*/  VIADDMNMX R0, R2, UR7, R0, PT ;  /* 0x0000000702007c46 */ /* 0x000fce000b800100 */
.L_x_963:
[C---:B------:R-:W-:Y:S01]  /*3bb0*/  ISETP.GT.AND P1, PT, R3.reuse, 0x20, !P1 ;  /* 0x000000200300780c */ /* 0x040fe20004f24270 */
[----:B------:R-:W-:Y:S01]  /*3bc0*/  IMAD.U32 R7, RZ, RZ, UR37 ;  /* 0x00000025ff077e24 */ /* 0x000fe2000f8e00ff */
[----:B------:R-:W-:Y:S01]  /*3bd0*/  ISETP.GT.AND P2, PT, R3, 0x29, !P2 ;  /* 0x000000290300780c */ /* 0x000fe20005744270 */
[----:B------:R-:W-:Y:S01]  /*3be0*/  @UP0 ULDC UR10, c[0x0][0x44c] ;  /* 0x00011300000a0ab9 */ /* 0x000fe20000000800 */
[C---:B------:R-:W-:Y:S01]  /*3bf0*/  ISETP.LT.OR P1, PT, R0.reuse, 0x21, P1 ;  /* 0x000000210000780c */ /* 0x040fe20000f21670 */
[----:B------:R-:W-:Y:S01]  /*3c00*/  UIMAD.WIDE.U32 UR10, UR36, UR10, URZ ;  /* 0x0000000a240a72a5 */ /* 0x000fe2000f8e003f */
[----:B------:R-:W-:Y:S01]  /*3c10*/  ISETP.LT.OR P2, PT, R0, 0x2a, P2 ;  /* 0x0000002a0000780c */ /* 0x000fe20001741670 */
[----:B------:R-:W-:Y:S01]  /*3c20*/  @UP0 ULDC UR18, c[0x0][0x450] ;  /* 0x0001140000120ab9 */ /* 0x000fe20000000800 */
[----:B------:R-:W-:Y:S01]  /*3c30*/  FSEL R74, R74, -INF , !P1 ;  /* 0xff8000004a4a7808 */ /* 0x000fe20004800000 */
[----:B------:R-:W-:Y:S01]  /*3c40*/  UMOV UR14, UR36 ;  /* 0x00000024000e7c82 */ /* 0x000fe20008000000 */
[----:B------:R-:W-:Y:S01]  /*3c50*/  ISETP.NE.AND P1, PT, R107, RZ, PT ;  /* 0x000000ff6b00720c */ /* 0x000fe20003f25270 */
[----:B------:R-:W-:Y:S01]  /*3c60*/  @UP0 USHF.R.U32.HI UR14, URZ, UR18, UR11 ;  /* 0x000000123f0e0299 */ /* 0x000fe2000801160b */
[----:B------:R-:W-:-:S02]  /*3c70*/  FSEL R79, R79, -INF , !P2 ;  /* 0xff8000004f4f7808 */ /* 0x000fc40005000000 */
[----:B------:R-:W-:Y:S02]  /*3c80*/  ISETP.GT.AND P1, PT, R3, 0x21, !P1 ;  /* 0x000000210300780c */ /* 0x000fe40004f24270 */
[----:B------:R-:W-:Y:S02]  /*3c90*/  ISETP.NE.AND P2, PT, R115, RZ, PT ;  /* 0x000000ff7300720c */ /* 0x000fe40003f45270 */
[----:B------:R-:W-:Y:S02]  /*3ca0*/  ISETP.LT.OR P1, PT, R0, 0x22, P1 ;  /* 0x000000220000780c */ /* 0x000fe40000f21670 */
[----:B------:R-:W-:Y:S02]  /*3cb0*/  ISETP.NE.AND P6, PT, R116, RZ, PT ;  /* 0x000000ff7400720c */ /* 0x000fe40003fc5270 */
[----:B------:R-:W-:Y:S02]  /*3cc0*/  FSEL R75, R75, -INF , !P1 ;  /* 0xff8000004b4b7808 */ /* 0x000fe40004800000 */
[----:B------:R-:W-:-:S02]  /*3cd0*/  ISETP.NE.AND P1, PT, R108, RZ, PT ;  /* 0x000000ff6c00720c */ /* 0x000fc40003f25270 */
[----:B------:R-:W-:Y:S02]  /*3ce0*/  FMNMX.FTZ R5, R13, R89, !PT ;  /* 0x000000590d057209 */ /* 0x000fe40007810000 */
[----:B------:R-:W-:Y:S02]  /*3cf0*/  ISETP.GT.AND P1, PT, R3, 0x28, !P1 ;  /* 0x000000280300780c */ /* 0x000fe40004f24270 */
[----:B------:R-:W-:Y:S02]  /*3d00*/  FMNMX.FTZ R2, R92, R5, !PT ;  /* 0x000000055c027209 */ /* 0x000fe40007810000 */
[----:B------:R-:W-:Y:S02]  /*3d10*/  ISETP.LT.OR P1, PT, R0, 0x29, P1 ;  /* 0x000000290000780c */ /* 0x000fe40000f21670 */
[----:B------:R-:W-:Y:S02]  /*3d20*/  FMNMX.FTZ R5, R93, R2, !PT ;  /* 0x000000025d057209 */ /* 0x000fe40007810000 */
[----:B------:R-:W-:-:S02]  /*3d30*/  FSEL R78, R78, -INF , !P1 ;  /* 0xff8000004e4e7808 */ /* 0x000fc40004800000 */
[----:B------:R-:W-:Y:S02]  /*3d40*/  ISETP.NE.AND P1, PT, R109, RZ, PT ;  /* 0x000000ff6d00720c */ /* 0x000fe40003f25270 */
[----:B------:R-:W-:Y:S02]  /*3d50*/  FMNMX.FTZ R2, R96, R5, !PT ;  /* 0x0000000560027209 */ /* 0x000fe40007810000 */
[----:B------:R-:W-:Y:S02]  /*3d60*/  ISETP.GT.AND P1, PT, R3, 0x30, !P1 ;  /* 0x000000300300780c */ /* 0x000fe40004f24270 */
[----:B------:R-:W-:Y:S02]  /*3d70*/  FMNMX.FTZ R5, R97, R2, !PT ;  /* 0x0000000261057209 */ /* 0x000fe40007810000 */
[----:B------:R-:W-:Y:S02]  /*3d80*/  ISETP.LT.OR P1, PT, R0, 0x31, P1 ;  /* 0x000000310000780c */ /* 0x000fe40000f21670 */
[----:B------:R-:W-:-:S02]  /*3d90*/  FMNMX.FTZ R2, R100, R5, !PT ;  /* 0x0000000564027209 */ /* 0x000fc40007810000 */
[----:B------:R-:W-:Y:S02]  /*3da0*/  FSEL R82, R82, -INF , !P1 ;  /* 0xff80000052527808 */ /* 0x000fe40004800000 */
[----:B------:R-:W-:Y:S02]  /*3db0*/  ISETP.NE.AND P1, PT, R110, RZ, PT ;  /* 0x000000ff6e00720c */ /* 0x000fe40003f25270 */
[----:B------:R-:W-:Y:S02]  /*3dc0*/  FMNMX.FTZ R5, R101, R2, !PT ;  /* 0x0000000265057209 */ /* 0x000fe40007810000 */
[----:B------:R-:W-:Y:S02]  /*3dd0*/  ISETP.GT.AND P1, PT, R3, 0x31, !P1 ;  /* 0x000000310300780c */ /* 0x000fe40004f24270 */
[----:B------:R-:W-:Y:S02]  /*3de0*/  FMNMX.FTZ R2, R72, R5, !PT ;  /* 0x0000000548027209 */ /* 0x000fe40007810000 */
[----:B------:R-:W-:-:S02]  /*3df0*/  ISETP.LT.OR P1, PT, R0, 0x32, P1 ;  /* 0x000000320000780c */ /* 0x000fc40000f21670 */
[----:B------:R-:W-:Y:S02]  /*3e00*/  FMNMX.FTZ R5, R73, R2, !PT ;  /* 0x0000000249057209 */ /* 0x000fe40007810000 */
[----:B------:R-:W-:Y:S02]  /*3e10*/  FSEL R83, R83, -INF , !P1 ;  /* 0xff80000053537808 */ /* 0x000fe40004800000 */
[----:B------:R-:W-:Y:S02]  /*3e20*/  ISETP.NE.AND P1, PT, R111, RZ, PT ;  /* 0x000000ff6f00720c */ /* 0x000fe40003f25270 */
[----:B------:R-:W-:Y:S02]  /*3e30*/  FMNMX.FTZ R2, R76, R5, !PT ;  /* 0x000000054c027209 */ /* 0x000fe40007810000 */
[----:B------:R-:W-:Y:S02]  /*3e40*/  ISETP.GT.AND P1, PT, R3, 0x38, !P1 ;  /* 0x000000380300780c */ /* 0x000fe40004f24270 */
[----:B------:R-:W-:-:S02]  /*3e50*/  FMNMX.FTZ R5, R77, R2, !PT ;  /* 0x000000024d057209 */ /* 0x000fc40007810000 */
[----:B------:R-:W-:Y:S02]  /*3e60*/  ISETP.LT.OR P1, PT, R0, 0x39, P1 ;  /* 0x000000390000780c */ /* 0x000fe40000f21670 */
[----:B------:R-:W-:Y:S02]  /*3e70*/  FMNMX.FTZ R2, R80, R5, !PT ;  /* 0x0000000550027209 */ /* 0x000fe40007810000 */
[----:B------:R-:W-:Y:S02]  /*3e80*/  FSEL R86, R86, -INF , !P1 ;  /* 0xff80000056567808 */ /* 0x000fe40004800000 */
[----:B------:R-:W-:Y:S02]  /*3e90*/  ISETP.NE.AND P1, PT, R112, RZ, PT ;  /* 0x000000ff7000720c */ /* 0x000fe40003f25270 */
[----:B------:R-:W-:Y:S02]  /*3ea0*/  FMNMX.FTZ R5, R81, R2, !PT ;  /* 0x0000000251057209 */ /* 0x000fe40007810000 */
[----:B------:R-:W-:-:S02]  /*3eb0*/  ISETP.GT.AND P1, PT, R3, 0x39, !P1 ;  /* 0x000000390300780c */ /* 0x000fc40004f24270 */
[----:B------:R-:W-:Y:S02]  /*3ec0*/  FMNMX.FTZ R2, R84, R5, !PT ;  /* 0x0000000554027209 */ /* 0x000fe40007810000 */
[----:B------:R-:W-:Y:S02]  /*3ed0*/  ISETP.LT.OR P1, PT, R0, 0x3a, P1 ;  /* 0x0000003a0000780c */ /* 0x000fe40000f21670 */
[----:B------:R-:W-:Y:S02]  /*3ee0*/  FMNMX.FTZ R5, R85, R2, !PT ;  /* 0x0000000255057209 */ /* 0x000fe40007810000 */
[----:B------:R-:W-:Y:S02]  /*3ef0*/  FSEL R87, R87, -INF , !P1 ;  /* 0xff80000057577808 */ /* 0x000fe40004800000 */
[----:B------:R-:W-:Y:S02]  /*3f00*/  ISETP.NE.AND P1, PT, R113, RZ, PT ;  /* 0x000000ff7100720c */ /* 0x000fe40003f25270 */
[----:B------:R-:W-:-:S02]  /*3f10*/  FMNMX.FTZ R2, R56, R5, !PT ;  /* 0x0000000538027209 */ /* 0x000fc40007810000 */
[----:B------:R-:W-:Y:S02]  /*3f20*/  ISETP.GT.AND P1, PT, R3, 0x40, !P1 ;  /* 0x000000400300780c */ /* 0x000fe40004f24270 */
[----:B------:R-:W-:Y:S02]  /*3f30*/  FMNMX.FTZ R5, R57, R2, !PT ;  /* 0x0000000239057209 */ /* 0x000fe40007810000 */
[----:B------:R-:W-:Y:S02]  /*3f40*/  ISETP.LT.OR P1, PT, R0, 0x41, P1 ;  /* 0x000000410000780c */ /* 0x000fe40000f21670 */
[----:B------:R-:W-:Y:S02]  /*3f50*/  FMNMX.FTZ R2, R60, R5, !PT ;  /* 0x000000053c027209 */ /* 0x000fe40007810000 */
        /* <DEDUP_REMOVED lines=8> */
[C---:B------:R-:W-:Y:S02]  /*3fe0*/  ISETP.GT.AND P1, PT, R3.reuse, 0x48, !P2 ;  /* 0x000000480300780c */ /* 0x040fe40005724270 */
[----:B------:R-:W-:Y:S02]  /*3ff0*/  ISETP.NE.AND P2, PT, R126, RZ, PT ;  /* 0x000000ff7e00720c */ /* 0x000fe40003f45270 */
[----:B------:R-:W-:Y:S02]  /*4000*/  ISETP.LT.OR P1, PT, R0, 0x49, P1 ;  /* 0x000000490000780c */ /* 0x000fe40000f21670 */
[----:B------:R-:W-:Y:S02]  /*4010*/  FMNMX.FTZ R2, R68, R5, !PT ;  /* 0x0000000544027209 */ /* 0x000fe40007810000 */
[----:B------:R-:W-:Y:S02]  /*4020*/  FSEL R62, R62, -INF , !P1 ;  /* 0xff8000003e3e7808 */ /* 0x000fe40004800000 */
[----:B------:R-:W-:-:S02]  /*4030*/  ISETP.GT.AND P1, PT, R3, 0x49, !P6 ;  /* 0x000000490300780c */ /* 0x000fc40007724270 */
[----:B------:R-:W-:Y:S02]  /*4040*/  ISETP.NE.AND P6, PT, R127, RZ, PT ;  /* 0x000000ff7f00720c */ /* 0x000fe40003fc5270 */
        /* <DEDUP_REMOVED lines=39> */
[C---:B------:R-:W-:Y:S02]  /*42c0*/  ISETP.GT.AND P3, PT, R3.reuse, 0x90, !P3 ;  /* 0x000000900300780c */ /* 0x040fe40005f64270 */
[----:B------:R-:W-:-:S02]  /*42d0*/  ISETP.GT.AND P1, PT, R3, 0x61, !P1 ;  /* 0x000000610300780c */ /* 0x000fc40004f24270 */
[C---:B------:R-:W-:Y:S02]  /*42e0*/  ISETP.GT.AND P4, PT, R3.reuse, 0x91, !P4 ;  /* 0x000000910300780c */ /* 0x040fe40006784270 */
[C---:B------:R-:W-:Y:S02]  /*42f0*/  ISETP.LT.OR P1, PT, R0.reuse, 0x62, P1 ;  /* 0x000000620000780c */ /* 0x040fe40000f21670 */
[----:B------:R-:W-:Y:S02]  /*4300*/  ISETP.GT.AND P5, PT, R3, 0x98, !P5 ;  /* 0x000000980300780c */ /* 0x000fe40006fa4270 */
[----:B------:R-:W-:Y:S02]  /*4310*/  FSEL R43, R43, -INF , !P1 ;  /* 0xff8000002b2b7808 */ /* 0x000fe40004800000 */
[----:B------:R-:W-:Y:S02]  /*4320*/  ISETP.NE.AND P1, PT, R123, RZ, PT ;  /* 0x000000ff7b00720c */ /* 0x000fe40003f25270 */
[----:B------:R-:W-:-:S02]  /*4330*/  ISETP.LT.OR P3, PT, R0, 0x91, P3 ;  /* 0x000000910000780c */ /* 0x000fc40001f61670 */
[----:B------:R-:W-:Y:S02]  /*4340*/  ISETP.GT.AND P1, PT, R3, 0x68, !P1 ;  /* 0x000000680300780c */ /* 0x000fe40004f24270 */
[C---:B------:R-:W-:Y:S02]  /*4350*/  ISETP.LT.OR P4, PT, R0.reuse, 0x92, P4 ;  /* 0x000000920000780c */ /* 0x040fe40002781670 */
[----:B------:R-:W-:Y:S02]  /*4360*/  ISETP.LT.OR P1, PT, R0, 0x69, P1 ;  /* 0x000000690000780c */ /* 0x000fe40000f21670 */
[----:B------:R-:W-:Y:S02]  /*4370*/  FSEL R34, R34, -INF , !P3 ;  /* 0xff80000022227808 */ /* 0x000fe40005800000 */
[----:B------:R-:W-:Y:S02]  /*4380*/  FSEL R46, R46, -INF , !P1 ;  /* 0xff8000002e2e7808 */ /* 0x000fe40004800000 */
[----:B------:R-:W-:-:S02]  /*4390*/  ISETP.NE.AND P1, PT, R124, RZ, PT ;  /* 0x000000ff7c00720c */ /* 0x000fc40003f25270 */
[C---:B------:R-:W-:Y:S02]  /*43a0*/  ISETP.LT.OR P5, PT, R0.reuse, 0x99, P5 ;  /* 0x000000990000780c */ /* 0x040fe40002fa1670 */
[----:B------:R-:W-:Y:S02]  /*43b0*/  ISETP.GT.AND P1, PT, R3, 0x69, !P1 ;  /* 0x000000690300780c */ /* 0x000fe40004f24270 */
[----:B------:R-:W-:Y:S02]  /*43c0*/  FSEL R35, R35, -INF , !P4 ;  /* 0xff80000023237808 */ /* 0x000fe40006000000 */
[----:B------:R-:W-:Y:S02]  /*43d0*/  ISETP.LT.OR P1, PT, R0, 0x6a, P1 ;  /* 0x0000006a0000780c */ /* 0x000fe40000f21670 */
[----:B------:R-:W-:Y:S02]  /*43e0*/  R2UR UR15, R104 ;  /* 0x00000000680f72ca */ /* 0x000fe400000e0000 */
[----:B------:R-:W-:-:S02]  /*43f0*/  FSEL R47, R47, -INF , !P1 ;  /* 0xff8000002f2f7808 */ /* 0x000fc40004800000 */
[----:B------:R-:W-:-:S04]  /*4400*/  ISETP.NE.AND P1, PT, R125, RZ, PT ;  /* 0x000000ff7d00720c */ /* 0x000fc80003f25270 */
[----:B------:R-:W-:-:S04]  /*4410*/  ISETP.GT.AND P1, PT, R3, 0x70, !P1 ;  /* 0x000000700300780c */ /* 0x000fc80004f24270 */
[----:B------:R-:W-:Y:S01]  /*4420*/  ISETP.LT.OR P1, PT, R0, 0x71, P1 ;  /* 0x000000710000780c */ /* 0x000fe20000f21670 */
[----:B------:R-:W-:-:S03]  /*4430*/  UIADD3 UR10, UR15, UR14, URZ ;  /* 0x0000000e0f0a7290 */ /* 0x000fc6000fffe03f */
[----:B------:R-:W-:Y:S01]  /*4440*/  FSEL R50, R50, -INF , !P1 ;  /* 0xff80000032327808 */ /* 0x000fe20004800000 */
[----:B------:R-:W-:Y:S01]  /*4450*/  UIADD3 UR6, UR10, UR6, URZ ;  /* 0x000000060a067290 */ /* 0x000fe2000fffe03f */
[----:B------:R-:W-:Y:S02]  /*4460*/  ISETP.GT.AND P1, PT, R3, 0x71, !P2 ;  /* 0x000000710300780c */ /* 0x000fe40005724270 */
[----:B------:R-:W-:Y:S02]  /*4470*/  ISETP.NE.AND P2, PT, R129, RZ, PT ;  /* 0x000000ff8100720c */ /* 0x000fe40003f45270 */
[----:B------:R-:W-:-:S04]  /*4480*/  ISETP.LT.OR P1, PT, R0, 0x72, P1 ;  /* 0x000000720000780c */ /* 0x000fc80000f21670 */
[----:B------:R-:W-:Y:S02]  /*4490*/  FSEL R51, R51, -INF , !P1 ;  /* 0xff80000033337808 */ /* 0x000fe40004800000 */
[----:B------:R-:W-:Y:S02]  /*44a0*/  ISETP.GT.AND P1, PT, R3, 0x78, !P6 ;  /* 0x000000780300780c */ /* 0x000fe40007724270 */
[----:B------:R-:W-:Y:S02]  /*44b0*/  ISETP.NE.AND P6, PT, R130, RZ, PT ;  /* 0x000000ff8200720c */ /* 0x000fe40003fc5270 */
[----:B------:R-:W-:-:S04]  /*44c0*/  ISETP.LT.OR P1, PT, R0, 0x79, P1 ;  /* 0x000000790000780c */ /* 0x000fc80000f21670 */
[----:B------:R-:W-:Y:S02]  /*44d0*/  FSEL R54, R54, -INF , !P1 ;  /* 0xff80000036367808 */ /* 0x000fe40004800000 */
[----:B------:R-:W-:-:S04]  /*44e0*/  ISETP.NE.AND P1, PT, R128, RZ, PT ;  /* 0x000000ff8000720c */ /* 0x000fc80003f25270 */
[----:B------:R-:W-:-:S04]  /*44f0*/  ISETP.GT.AND P1, PT, R3, 0x79, !P1 ;  /* 0x000000790300780c */ /* 0x000fc80004f24270 */
        /* <DEDUP_REMOVED lines=30> */
[----:B------:R-:W-:Y:S02]  /*46e0*/  ISETP.NE.AND P1, PT, R4, RZ, PT ;  /* 0x000000ff0400720c */ /* 0x000fe40003f25270 */
[----:B------:R-:W-:Y:S02]  /*46f0*/  FMNMX.FTZ R4, R37, R2, !PT ;  /* 0x0000000225047209 */ /* 0x000fe40007810000 */
[----:B------:R-:W-:-:S03]  /*4700*/  ISETP.GT.AND P1, PT, R3, RZ, !P1 ;  /* 0x000000ff0300720c */ /* 0x000fc60004f24270 */
[----:B------:R-:W0:Y:S01]  /*4710*/  SHFL.BFLY PT, R5, R4, 0x2, 0x1f ;  /* 0x0c401f0004057f89 */ /* 0x000e2200000e0000 */
[----:B------:R-:W-:-:S04]  /*4720*/  ISETP.LT.OR P1, PT, R0, 0x1, P1 ;  /* 0x000000010000780c */ /* 0x000fc80000f21670 */
[----:B------:R-:W-:Y:S02]  /*4730*/  FSEL R90, R90, -INF , !P1 ;  /* 0xff8000005a5a7808 */ /* 0x000fe40004800000 */
[----:B------:R-:W-:Y:S02]  /*4740*/  ISETP.GT.AND P1, PT, R3, 0x80, !P2 ;  /* 0x000000800300780c */ /* 0x000fe40005724270 */
[----:B------:R-:W-:Y:S02]  /*4750*/  ISETP.NE.AND P2, PT, R132, RZ, PT ;  /* 0x000000ff8400720c */ /* 0x000fe40003f45270 */
[----:B------:R-:W-:-:S04]  /*4760*/  ISETP.LT.OR P1, PT, R0, 0x81, P1 ;  /* 0x000000810000780c */ /* 0x000fc80000f21670 */
[----:B------:R-:W-:Y:S02]  /*4770*/  FSEL R26, R26, -INF , !P1 ;  /* 0xff8000001a1a7808 */ /* 0x000fe40004800000 */
[----:B------:R-:W-:Y:S02]  /*4780*/  ISETP.GT.AND P1, PT, R3, 0x81, !P6 ;  /* 0x000000810300780c */ /* 0x000fe40007724270 */
[----:B------:R-:W-:Y:S02]  /*4790*/  ISETP.NE.AND P6, PT, R131, RZ, PT ;  /* 0x000000ff8300720c */ /* 0x000fe40003fc5270 */
[----:B------:R-:W-:Y:S02]  /*47a0*/  ISETP.LT.OR P1, PT, R0, 0x82, P1 ;  /* 0x000000820000780c */ /* 0x000fe40000f21670 */
[----:B0-----:R-:W-:Y:S02]  /*47b0*/  FMNMX.FTZ R5, R4, R5, !PT ;  /* 0x0000000504057209 */ /* 0x001fe40007810000 */
[----:B------:R-:W-:-:S03]  /*47c0*/  FSEL R27, R27, -INF , !P1 ;  /* 0xff8000001b1b7808 */ /* 0x000fc60004800000 */
[----:B------:R-:W0:Y:S02]  /*47d0*/  SHFL.BFLY PT, R2, R5, 0x1, 0x1f ;  /* 0x0c201f0005027f89 */ /* 0x000e2400000e0000 */
[----:B0-----:R-:W-:-:S04]  /*47e0*/  FMNMX.FTZ R2, R5, R2, !PT ;  /* 0x0000000205027209 */ /* 0x001fc80007810000 */
[C---:B------:R-:W-:Y:S01]  /*47f0*/  FSETP.NEU.FTZ.AND P1, PT, R2.reuse, -INF , PT ;  /* 0xff8000000200780b */ /* 0x040fe20003f3d000 */
[----:B------:R-:W-:-:S05]  /*4800*/  FFMA.FTZ R7, R2, R7, -8 ;  /* 0xc100000002077423 */ /* 0x000fca0000010007 */
[----:B------:R-:W-:Y:S02]  /*4810*/  FSEL R88, R7, RZ, P1 ;  /* 0x000000ff07587208 */ /* 0x000fe40000800000 */
[----:B------:R-:W-:Y:S02]  /*4820*/  ISETP.GT.AND P1, PT, R3, 0x88, !P6 ;  /* 0x000000880300780c */ /* 0x000fe40007724270 */
[----:B------:R-:W-:Y:S01]  /*4830*/  ISETP.NE.AND P6, PT, R133, RZ, PT ;  /* 0x000000ff8500720c */ /* 0x000fe20003fc5270 */
[----:B------:R-:W-:-:S01]  /*4840*/  FFMA.FTZ R4, R13, UR37, -R88 ;  /* 0x000000250d047c23 */ /* 0x000fc20008010858 */
[----:B------:R-:W-:Y:S01]  /*4850*/  FMNMX.FTZ R13, R90, R91, !PT ;  /* 0x0000005b5a0d7209 */ /* 0x000fe20007810000 */
[----:B------:R-:W-:-:S01]  /*4860*/  FFMA.FTZ R72, R72, UR37, -R88 ;  /* 0x0000002548487c23 */ /* 0x000fc20008010858 */
[--C-:B------:R-:W-:Y:S01]  /*4870*/  FFMA.FTZ R76, R76, UR37, -R88.reuse ;  /* 0x000000254c4c7c23 */ /* 0x100fe20008010858 */
[----:B------:R-:W-:-:S01]  /*4880*/  FFMA.FTZ R80, R80, UR37, -R88 ;  /* 0x0000002550507c23 */ /* 0x000fc20008010858 */
[----:B------:R-:W-:Y:S01]  /*4890*/  FMNMX.FTZ R14, R94, R13, !PT ;  /* 0x0000000d5e0e7209 */ /* 0x000fe20007810000 */
[----:B------:R-:W-:-:S01]  /*48a0*/  FFMA.FTZ R84, R84, UR37, -R88 ;  /* 0x0000002554547c23 */ /* 0x000fc20008010858 */
[----:B------:R0:W-:Y:S01]  /*48b0*/  MUFU.EX2 R13, R72 ;  /* 0x00000048000d7308 */ /* 0x0001e20000000800 */
[----:B------:R-:W-:Y:S01]  /*48c0*/  ISETP.LT.OR P1, PT, R0, 0x89, P1 ;  /* 0x000000890000780c */ /* 0x000fe20000f21670 */
[--C-:B------:R-:W-:Y:S01]  /*48d0*/  FFMA.FTZ R5, R89, UR37, -R88.reuse ;  /* 0x0000002559057c23 */ /* 0x100fe20008010858 */
[----:B------:R-:W-:Y:S01]  /*48e0*/  FMNMX.FTZ R15, R95, R14, !PT ;  /* 0x0000000e5f0f7209 */ /* 0x000fe20007810000 */
[--C-:B------:R-:W-:Y:S01]  /*48f0*/  FFMA.FTZ R14, R73, UR37, -R88.reuse ;  /* 0x00000025490e7c23 */ /* 0x100fe20008010858 */
[----:B------:R-:W-:Y:S01]  /*4900*/  FSEL R30, R30, -INF , !P1 ;  /* 0xff8000001e1e7808 */ /* 0x000fe20004800000 */
[--C-:B------:R-:W-:Y:S01]  /*4910*/  FFMA.FTZ R7, R92, UR37, -R88.reuse ;  /* 0x000000255c077c23 */ /* 0x100fe20008010858 */
[----:B------:R-:W-:Y:S01]  /*4920*/  FMNMX.FTZ R20, R98, R15, !PT ;  /* 0x0000000f62147209 */ /* 0x000fe20007810000 */
[----:B------:R-:W-:Y:S01]  /*4930*/  MUFU.EX2 R4, R4 ;  /* 0x0000000400047308 */ /* 0x000fe20000000800 */
[----:B------:R-:W-:Y:S01]  /*4940*/  ISETP.GT.AND P1, PT, R3, 0x89, !P2 ;  /* 0x000000890300780c */ /* 0x000fe20005724270 */
[--C-:B------:R-:W-:Y:S01]  /*4950*/  FFMA.FTZ R8, R93, UR37, -R88.reuse ;  /* 0x000000255d087c23 */ /* 0x100fe20008010858 */
[----:B------:R-:W-:Y:S01]  /*4960*/  FMNMX.FTZ R15, R99, R20, !PT ;  /* 0x00000014630f7209 */ /* 0x000fe20007810000 */
[--C-:B------:R-:W-:Y:S01]  /*4970*/  FFMA.FTZ R9, R96, UR37, -R88.reuse ;  /* 0x0000002560097c23 */ /* 0x100fe20008010858 */
[----:B------:R-:W-:Y:S01]  /*4980*/  ISETP.GT.AND P2, PT, R3, 0x99, !P6 ;  /* 0x000000990300780c */ /* 0x000fe20007744270 */
[--C-:B------:R-:W-:Y:S01]  /*4990*/  FFMA.FTZ R10, R97, UR37, -R88.reuse ;  /* 0x00000025610a7c23 */ /* 0x100fe20008010858 */
[----:B------:R-:W-:Y:S01]  /*49a0*/  FMNMX.FTZ R20, R102, R15, !PT ;  /* 0x0000000f66147209 */ /* 0x000fe20007810000 */
[----:B------:R-:W1:Y:S01]  /*49b0*/  MUFU.EX2 R5, R5 ;  /* 0x0000000500057308 */ /* 0x000e620000000800 */
[----:B------:R-:W-:Y:S01]  /*49c0*/  ISETP.LT.OR P1, PT, R0, 0x8a, P1 ;  /* 0x0000008a0000780c */ /* 0x000fe20000f21670 */
[--C-:B------:R-:W-:Y:S01]  /*49d0*/  FFMA.FTZ R11, R100, UR37, -R88.reuse ;  /* 0x00000025640b7c23 */ /* 0x100fe20008010858 */
[----:B------:R-:W-:Y:S01]  /*49e0*/  FMNMX.FTZ R21, R103, R20, !PT ;  /* 0x0000001467157209 */ /* 0x000fe20007810000 */
[--C-:B------:R-:W-:Y:S01]  /*49f0*/  FFMA.FTZ R20, R77, UR37, -R88.reuse ;  /* 0x000000254d147c23 */ /* 0x100fe20008010858 */
[----:B------:R-:W-:Y:S01]  /*4a00*/  FSEL R31, R31, -INF , !P1 ;  /* 0xff8000001f1f7808 */ /* 0x000fe20004800000 */
[--C-:B------:R-:W-:Y:S01]  /*4a10*/  FFMA.FTZ R12, R101, UR37, -R88.reuse ;  /* 0x00000025650c7c23 */ /* 0x100fe20008010858 */
[----:B0-----:R-:W-:Y:S01]  /*4a20*/  FMNMX.FTZ R72, R74, R21, !PT ;  /* 0x000000154a487209 */ /* 0x001fe20007810000 */
[----:B------:R0:W-:Y:S01]  /*4a30*/  MUFU.EX2 R15, R76 ;  /* 0x0000004c000f7308 */ /* 0x0001e20000000800 */
[----:B------:R-:W-:Y:S01]  /*4a40*/  ISETP.LT.OR P2, PT, R0, 0x9a, P2 ;  /* 0x0000009a0000780c */ /* 0x000fe20001741670 */
[--C-:B------:R-:W-:Y:S01]  /*4a50*/  FFMA.FTZ R56, R56, UR37, -R88.reuse ;  /* 0x0000002538387c23 */ /* 0x100fe20008010858 */
[----:B------:R-:W-:Y:S01]  /*4a60*/  FMNMX.FTZ R21, R75, R72, !PT ;  /* 0x000000484b157209 */ /* 0x000fe20007810000 */
[--C-:B------:R-:W-:Y:S01]  /*4a70*/  FFMA.FTZ R57, R57, UR37, -R88.reuse ;  /* 0x0000002539397c23 */ /* 0x100fe20008010858 */
[----:B------:R-:W-:-:S01]  /*4a80*/  FFMA.FTZ R60, R60, UR37, -R88 ;  /* 0x000000253c3c7c23 */ /* 0x000fc20008010858 */
[--C-:B------:R-:W-:Y:S01]  /*4a90*/  FFMA.FTZ R64, R64, UR37, -R88.reuse ;  /* 0x0000002540407c23 */ /* 0x100fe20008010858 */
[----:B------:R-:W-:Y:S01]  /*4aa0*/  FMNMX.FTZ R72, R78, R21, !PT ;  /* 0x000000154e487209 */ /* 0x000fe20007810000 */
[----:B------:R-:W2:Y:S01]  /*4ab0*/  MUFU.EX2 R7, R7 ;  /* 0x0000000700077308 */ /* 0x000ea20000000800 */
[----:B------:R-:W-:-:S01]  /*4ac0*/  FFMA.FTZ R65, R65, UR37, -R88 ;  /* 0x0000002541417c23 */ /* 0x000fc20008010858 */
[--C-:B------:R-:W-:Y:S01]  /*4ad0*/  FFMA.FTZ R24, R24, UR37, -R88.reuse ;  /* 0x0000002518187c23 */ /* 0x100fe20008010858 */
[----:B------:R-:W-:Y:S01]  /*4ae0*/  FMNMX.FTZ R73, R79, R72, !PT ;  /* 0x000000484f497209 */ /* 0x000fe20007810000 */
[--C-:B------:R-:W-:Y:S01]  /*4af0*/  FFMA.FTZ R72, R81, UR37, -R88.reuse ;  /* 0x0000002551487c23 */ /* 0x100fe20008010858 */
[----:B------:R-:W-:-:S01]  /*4b00*/  FFMA.FTZ R81, R61, UR37, -R88 ;  /* 0x000000253d517c23 */ /* 0x000fc20008010858 */
[--C-:B------:R-:W-:Y:S01]  /*4b10*/  FFMA.FTZ R25, R25, UR37, -R88.reuse ;  /* 0x0000002519197c23 */ /* 0x100fe20008010858 */
[----:B0-----:R-:W-:Y:S01]  /*4b20*/  FMNMX.FTZ R76, R82, R73, !PT ;  /* 0x00000049524c7209 */ /* 0x001fe20007810000 */
        /* <DEDUP_REMOVED lines=9> */
[----:B------:R-:W-:-:S02]  /*4bc0*/  FFMA.FTZ R37, R37, UR37, -R88 ;  /* 0x0000002525257c23 */ /* 0x000fc40008010858 */
[----:B------:R-:W-:Y:S01]  /*4bd0*/  FMNMX.FTZ R77, R87, R76, !PT ;  /* 0x0000004c574d7209 */ /* 0x000fe20007810000 */
[----:B------:R-:W-:-:S03]  /*4be0*/  FFMA.FTZ R76, R85, UR37, -R88 ;  /* 0x00000025554c7c23 */ /* 0x000fc60008010858 */
[----:B0-----:R-:W-:Y:S01]  /*4bf0*/  FMNMX.FTZ R80, R58, R77, !PT ;  /* 0x0000004d3a507209 */ /* 0x001fe20007810000 */
[----:B------:R0:W-:Y:S03]  /*4c00*/  MUFU.EX2 R73, R84 ;  /* 0x0000005400497308 */ /* 0x0001e60000000800 */
[----:B------:R-:W-:-:S04]  /*4c10*/  FMNMX.FTZ R77, R59, R80, !PT ;  /* 0x000000503b4d7209 */ /* 0x000fc80007810000 */
[----:B------:R-:W-:Y:S01]  /*4c20*/  FMNMX.FTZ R80, R62, R77, !PT ;  /* 0x0000004d3e507209 */ /* 0x000fe20007810000 */
[----:B------:R-:W4:Y:S01]  /*4c30*/  MUFU.EX2 R9, R9 ;  /* 0x0000000900097308 */ /* 0x000f220000000800 */
[----:B0-----:R-:W-:-:S02]  /*4c40*/  FFMA.FTZ R84, R68, UR37, -R88 ;  /* 0x0000002544547c23 */ /* 0x001fc40008010858 */
[----:B------:R-:W-:-:S04]  /*4c50*/  FMNMX.FTZ R77, R63, R80, !PT ;  /* 0x000000503f4d7209 */ /* 0x000fc80007810000 */
[----:B------:R-:W-:Y:S01]  /*4c60*/  FMNMX.FTZ R80, R66, R77, !PT ;  /* 0x0000004d42507209 */ /* 0x000fe20007810000 */
[----:B------:R-:W0:Y:S03]  /*4c70*/  MUFU.EX2 R10, R10 ;  /* 0x0000000a000a7308 */ /* 0x000e260000000800 */
[----:B------:R-:W-:-:S04]  /*4c80*/  FMNMX.FTZ R77, R67, R80, !PT ;  /* 0x00000050434d7209 */ /* 0x000fc80007810000 */
[----:B------:R-:W-:Y:S01]  /*4c90*/  FMNMX.FTZ R80, R70, R77, !PT ;  /* 0x0000004d46507209 */ /* 0x000fe20007810000 */
[----:B------:R-:W5:Y:S03]  /*4ca0*/  MUFU.EX2 R11, R11 ;  /* 0x0000000b000b7308 */ /* 0x000f660000000800 */
[----:B------:R-:W-:-:S04]  /*4cb0*/  FMNMX.FTZ R77, R71, R80, !PT ;  /* 0x00000050474d7209 */ /* 0x000fc80007810000 */
[----:B------:R-:W-:Y:S01]  /*4cc0*/  FMNMX.FTZ R80, R42, R77, !PT ;  /* 0x0000004d2a507209 */ /* 0x000fe20007810000 */
[----:B------:R-:W5:Y:S03]  /*4cd0*/  MUFU.EX2 R12, R12 ;  /* 0x0000000c000c7308 */ /* 0x000f660000000800 */
[----:B------:R-:W-:-:S04]  /*4ce0*/  FMNMX.FTZ R61, R43, R80, !PT ;  /* 0x000000502b3d7209 */ /* 0x000fc80007810000 */
[----:B------:R-:W-:Y:S01]  /*4cf0*/  FMNMX.FTZ R80, R46, R61, !PT ;  /* 0x0000003d2e507209 */ /* 0x000fe20007810000 */
[----:B------:R1:W-:Y:S03]  /*4d00*/  MUFU.EX2 R77, R81 ;  /* 0x00000051004d7308 */ /* 0x0003e60000000800 */
[----:B------:R-:W-:-:S04]  /*4d10*/  FMNMX.FTZ R61, R47, R80, !PT ;  /* 0x000000502f3d7209 */ /* 0x000fc80007810000 */
[----:B------:R-:W-:Y:S01]  /*4d20*/  FMNMX.FTZ R80, R50, R61, !PT ;  /* 0x0000003d32507209 */ /* 0x000fe20007810000 */
[----:B------:R-:W-:Y:S03]  /*4d30*/  MUFU.EX2 R14, R14 ;  /* 0x0000000e000e7308 */ /* 0x000fe60000000800 */
[----:B------:R-:W-:-:S04]  /*4d40*/  FMNMX.FTZ R61, R51, R80, !PT ;  /* 0x00000050333d7209 */ /* 0x000fc80007810000 */
[----:B------:R-:W-:Y:S01]  /*4d50*/  FMNMX.FTZ R68, R54, R61, !PT ;  /* 0x0000003d36447209 */ /* 0x000fe20007810000 */
[----:B------:R-:W-:Y:S03]  /*4d60*/  MUFU.EX2 R20, R20 ;  /* 0x0000001400147308 */ /* 0x000fe60000000800 */
[----:B-1----:R-:W-:Y:S01]  /*4d70*/  FMNMX.FTZ R81, R55, R68, !PT ;  /* 0x0000004437517209 */ /* 0x002fe20007810000 */
[----:B------:R-:W-:-:S03]  /*4d80*/  FFMA.FTZ R68, R69, UR37, -R88 ;  /* 0x0000002545447c23 */ /* 0x000fc60008010858 */
[----:B------:R-:W-:Y:S01]  /*4d90*/  FMNMX.FTZ R80, R26, R81, !PT ;  /* 0x000000511a507209 */ /* 0x000fe20007810000 */
[----:B------:R-:W-:-:S01]  /*4da0*/  FFMA.FTZ R81, R40, UR37, -R88 ;  /* 0x0000002528517c23 */ /* 0x000fc20008010858 */
[----:B------:R1:W-:Y:S02]  /*4db0*/  MUFU.EX2 R61, R84 ;  /* 0x00000054003d7308 */ /* 0x0003e40000000800 */
[----:B------:R-:W-:-:S04]  /*4dc0*/  FMNMX.FTZ R3, R27, R80, !PT ;  /* 0x000000501b037209 */ /* 0x000fc80007810000 */
[----:B------:R-:W-:Y:S02]  /*4dd0*/  FMNMX.FTZ R40, R30, R3, !PT ;  /* 0x000000031e287209 */ /* 0x000fe40007810000 */
[----:B------:R2:W-:Y:S01]  /*4de0*/  MUFU.EX2 R3, R81 ;  /* 0x0000005100037308 */ /* 0x0005e20000000800 */
[----:B-1----:R-:W-:-:S01]  /*4df0*/  FFMA.FTZ R84, R41, UR37, -R88 ;  /* 0x0000002529547c23 */ /* 0x002fc20008010858 */
[----:B------:R-:W-:Y:S02]  /*4e00*/  FMNMX.FTZ R69, R31, R40, !PT ;  /* 0x000000281f457209 */ /* 0x000fe40007810000 */
[----:B------:R-:W-:Y:S02]  /*4e10*/  FSEL R40, R38, -INF , !P5 ;  /* 0xff80000026287808 */ /* 0x000fe40006800000 */
[----:B------:R-:W-:Y:S02]  /*4e20*/  FMNMX.FTZ R80, R34, R69, !PT ;  /* 0x0000004522507209 */ /* 0x000fe40007810000 */
[----:B------:R-:W-:Y:S01]  /*4e30*/  FSEL R41, R39, -INF , !P2 ;  /* 0xff80000027297808 */ /* 0x000fe20005000000 */
        /* <DEDUP_REMOVED lines=8> */
[----:B------:R-:W-:Y:S01]  /*4ec0*/  IMAD.U32 R53, RZ, RZ, UR37 ;  /* 0x00000025ff357e24 */ /* 0x000fe2000f8e00ff */
[----:B------:R-:W-:Y:S01]  /*4ed0*/  FMNMX.FTZ R0, R41, R0, !PT ;  /* 0x0000000029007209 */ /* 0x000fe20007810000 */
[----:B------:R1:W-:Y:S04]  /*4ee0*/  MUFU.EX2 R38, R84 ;  /* 0x0000005400267308 */ /* 0x0003e80000000800 */
[----:B------:R-:W3:Y:S04]  /*4ef0*/  SHFL.BFLY PT, R69, R0, 0x2, 0x1f ;  /* 0x0c401f0000457f89 */ /* 0x000ee800000e0000 */
[----:B------:R-:W-:Y:S08]  /*4f00*/  MUFU.EX2 R72, R72 ;  /* 0x0000004800487308 */ /* 0x000ff00000000800 */
[----:B------:R-:W-:Y:S08]  /*4f10*/  MUFU.EX2 R76, R76 ;  /* 0x0000004c004c7308 */ /* 0x000ff00000000800 */
[----:B------:R-:W-:Y:S01]  /*4f20*/  MUFU.EX2 R56, R56 ;  /* 0x0000003800387308 */ /* 0x000fe20000000800 */
[----:B---3--:R-:W-:-:S07]  /*4f30*/  FMNMX.FTZ R69, R0, R69, !PT ;  /* 0x0000004500457209 */ /* 0x008fce0007810000 */
[----:B------:R-:W-:Y:S01]  /*4f40*/  MUFU.EX2 R57, R57 ;  /* 0x0000003900397308 */ /* 0x000fe20000000800 */
[----:B------:R-:W3:Y:S07]  /*4f50*/  SHFL.BFLY PT, R0, R69, 0x1, 0x1f ;  /* 0x0c201f0045007f89 */ /* 0x000eee00000e0000 */
[----:B------:R-:W-:Y:S08]  /*4f60*/  MUFU.EX2 R60, R60 ;  /* 0x0000003c003c7308 */ /* 0x000ff00000000800 */
[----:B------:R-:W-:Y:S08]  /*4f70*/  MUFU.EX2 R64, R64 ;  /* 0x0000004000407308 */ /* 0x000ff00000000800 */
[----:B------:R-:W-:Y:S01]  /*4f80*/  MUFU.EX2 R65, R65 ;  /* 0x0000004100417308 */ /* 0x000fe20000000800 */
[----:B---3--:R-:W-:-:S04]  /*4f90*/  FMNMX.FTZ R0, R69, R0, !PT ;  /* 0x0000000045007209 */ /* 0x008fc80007810000 */
[C---:B------:R-:W-:Y:S01]  /*4fa0*/  FSETP.NEU.FTZ.AND P1, PT, R0.reuse, -INF , PT ;  /* 0xff8000000000780b */ /* 0x040fe20003f3d000 */
[----:B------:R-:W-:-:S02]  /*4fb0*/  FFMA.FTZ R53, R0, R53, -8 ;  /* 0xc100000000357423 */ /* 0x000fc40000010035 */
[----:B------:R-:W-:Y:S03]  /*4fc0*/  MUFU.EX2 R68, R68 ;  /* 0x0000004400447308 */ /* 0x000fe60000000800 */
[----:B--2---:R-:W-:Y:S02]  /*4fd0*/  FSEL R81, R53, RZ, P1 ;  /* 0x000000ff35517208 */ /* 0x004fe40000800000 */
[----:B------:R-:W-:-:S03]  /*4fe0*/  PLOP3.LUT P1, PT, PT, PT, UP1, 0x40, 0x0 ;  /* 0x000000000000781c */ /* 0x000fc60003f2e818 */
[--C-:B------:R-:W-:Y:S01]  /*4ff0*/  FFMA.FTZ R53, R90, UR37, -R81.reuse ;  /* 0x000000255a357c23 */ /* 0x100fe20008010851 */
[----:B------:R-:W-:-:S01]  /*5000*/  FFMA.FTZ R80, R91, UR37, -R81 ;  /* 0x000000255b507c23 */ /* 0x000fc20008010851 */
[--C-:B------:R-:W-:Y:S01]  /*5010*/  FFMA.FTZ R85, R78, UR37, -R81.reuse ;  /* 0x000000254e557c23 */ /* 0x100fe20008010851 */
[----:B------:R-:W-:-:S01]  /*5020*/  FFMA.FTZ R78, R82, UR37, -R81 ;  /* 0x00000025524e7c23 */ /* 0x000fc20008010851 */
[----:B------:R-:W-:Y:S01]  /*5030*/  FADD.FTZ R82, R4, R5 ;  /* 0x0000000504527221 */ /* 0x000fe20000010000 */
[----:B------:R-:W-:-:S01]  /*5040*/  FFMA.FTZ R94, R94, UR37, -R81 ;  /* 0x000000255e5e7c23 */ /* 0x000fc20008010851 */
[--C-:B------:R-:W-:Y:S01]  /*5050*/  FFMA.FTZ R88, R79, UR37, -R81.reuse ;  /* 0x000000254f587c23 */ /* 0x100fe20008010851 */
[----:B------:R-:W-:-:S01]  /*5060*/  FFMA.FTZ R79, R83, UR37, -R81 ;  /* 0x00000025534f7c23 */ /* 0x000fc20008010851 */
[----:B------:R-:W-:Y:S01]  /*5070*/  MUFU.EX2 R53, R53 ;  /* 0x0000003500357308 */ /* 0x000fe20000000800 */
[----:B------:R-:W-:-:S01]  /*5080*/  FADD.FTZ R83, R7, R82 ;  /* 0x0000005207537221 */ /* 0x000fc20000010000 */
[--C-:B------:R-:W-:Y:S01]  /*5090*/  FFMA.FTZ R95, R95, UR37, -R81.reuse ;  /* 0x000000255f5f7c23 */ /* 0x100fe20008010851 */
[----:B------:R-:W-:-:S01]  /*50a0*/  FFMA.FTZ R69, R98, UR37, -R81 ;  /* 0x0000002562457c23 */ /* 0x000fc20008010851 */
[----:B-1----:R-:W-:Y:S01]  /*50b0*/  FFMA.FTZ R84, R99, UR37, -R81 ;  /* 0x0000002563547c23 */ /* 0x002fe20008010851 */
[----:B------:R-:W-:-:S01]  /*50c0*/  FADD.FTZ R82, R8, R83 ;  /* 0x0000005308527221 */ /* 0x000fc20000010000 */
[--C-:B------:R-:W-:Y:S01]  /*50d0*/  FFMA.FTZ R102, R102, UR37, -R81.reuse ;  /* 0x0000002566667c23 */ /* 0x100fe20008010851 */
[----:B------:R-:W-:-:S01]  /*50e0*/  FFMA.FTZ R103, R103, UR37, -R81 ;  /* 0x0000002567677c23 */ /* 0x000fc20008010851 */
[----:B------:R-:W1:Y:S01]  /*50f0*/  MUFU.EX2 R80, R80 ;  /* 0x0000005000507308 */ /* 0x000e620000000800 */
[----:B----4-:R-:W-:-:S01]  /*5100*/  FADD.FTZ R83, R9, R82 ;  /* 0x0000005209537221 */ /* 0x010fc20000010000 */
[--C-:B------:R-:W-:Y:S01]  /*5110*/  FFMA.FTZ R74, R74, UR37, -R81.reuse ;  /* 0x000000254a4a7c23 */ /* 0x100fe20008010851 */
[----:B------:R-:W-:-:S01]  /*5120*/  FFMA.FTZ R75, R75, UR37, -R81 ;  /* 0x000000254b4b7c23 */ /* 0x000fc20008010851 */
[----:B------:R-:W-:Y:S01]  /*5130*/  FFMA.FTZ R86, R86, UR37, -R81 ;  /* 0x0000002556567c23 */ /* 0x000fe20008010851 */
[----:B0-----:R-:W-:-:S01]  /*5140*/  FADD.FTZ R82, R10, R83 ;  /* 0x000000530a527221 */ /* 0x001fc20000010000 */
[--C-:B------:R-:W-:Y:S01]  /*5150*/  FFMA.FTZ R87, R87, UR37, -R81.reuse ;  /* 0x0000002557577c23 */ /* 0x100fe20008010851 */
[----:B------:R-:W-:-:S01]  /*5160*/  FFMA.FTZ R58, R58, UR37, -R81 ;  /* 0x000000253a3a7c23 */ /* 0x000fc20008010851 */
[----:B------:R-:W0:Y:S01]  /*5170*/  MUFU.EX2 R94, R94 ;  /* 0x0000005e005e7308 */ /* 0x000e220000000800 */
[----:B-----5:R-:W-:-:S01]  /*5180*/  FADD.FTZ R89, R11, R82 ;  /* 0x000000520b597221 */ /* 0x020fc20000010000 */
[----:B------:R-:W-:Y:S01]  /*5190*/  F2FP.SATFINITE.E4M3.F32.PACK_AB_MERGE_C R11, R12, R11, RZ ;  /* 0x0000000b0c0b723e */ /* 0x000fe200048070ff */
[----:B------:R-:W-:-:S01]  /*51a0*/  FFMA.FTZ R59, R59, UR37, -R81 ;  /* 0x000000253b3b7c23 */ /* 0x000fc20008010851 */
[----:B------:R-:W-:Y:S01]  /*51b0*/  FFMA.FTZ R62, R62, UR37, -R81 ;  /* 0x000000253e3e7c23 */ /* 0x000fe20008010851 */
[----:B------:R-:W-:-:S01]  /*51c0*/  FADD.FTZ R90, R12, R89 ;  /* 0x000000590c5a7221 */ /* 0x000fc20000010000 */
[----:B------:R-:W-:Y:S01]  /*51d0*/  F2FP.SATFINITE.E4M3.F32.PACK_AB_MERGE_C R89, R8, R7, RZ ;  /* 0x000000070859723e */ /* 0x000fe200048070ff */
[----:B------:R-:W-:-:S01]  /*51e0*/  FFMA.FTZ R63, R63, UR37, -R81 ;  /* 0x000000253f3f7c23 */ /* 0x000fc20008010851 */
[----:B------:R-:W2:Y:S01]  /*51f0*/  MUFU.EX2 R95, R95 ;  /* 0x0000005f005f7308 */ /* 0x000ea20000000800 */
[----:B-1----:R-:W-:-:S01]  /*5200*/  FADD.FTZ R83, R53, R80 ;  /* 0x0000005035537221 */ /* 0x002fc20000010000 */
[----:B------:R-:W-:Y:S01]  /*5210*/  F2FP.SATFINITE.E4M3.F32.PACK_AB_MERGE_C R184, R5, R4, R89 ;  /* 0x0000000405b8723e */ /* 0x000fe20004807059 */
[----:B------:R-:W-:-:S01]  /*5220*/  FFMA.FTZ R66, R66, UR37, -R81 ;  /* 0x0000002542427c23 */ /* 0x000fc20008010851 */
[--C-:B------:R-:W-:Y:S01]  /*5230*/  FFMA.FTZ R67, R67, UR37, -R81.reuse ;  /* 0x0000002543437c23 */ /* 0x100fe20008010851 */
[----:B------:R-:W-:-:S01]  /*5240*/  FFMA.FTZ R70, R70, UR37, -R81 ;  /* 0x0000002546467c23 */ /* 0x000fc20008010851 */
[--C-:B------:R-:W-:Y:S01]  /*5250*/  FFMA.FTZ R71, R71, UR37, -R81.reuse ;  /* 0x0000002547477c23 */ /* 0x100fe20008010851 */
[----:B------:R-:W-:-:S01]  /*5260*/  FFMA.FTZ R42, R42, UR37, -R81 ;  /* 0x000000252a2a7c23 */ /* 0x000fc20008010851 */
[----:B------:R-:W1:Y:S01]  /*5270*/  MUFU.EX2 R69, R69 ;  /* 0x0000004500457308 */ /* 0x000e620000000800 */
[----:B0-----:R-:W-:-:S01]  /*5280*/  FADD.FTZ R82, R94, R83 ;  /* 0x000000535e527221 */ /* 0x001fc20000010000 */
[----:B------:R-:W-:Y:S01]  /*5290*/  FADD.FTZ R83, R13, R90 ;  /* 0x0000005a0d537221 */ /* 0x000fe20000010000 */
[----:B------:R-:W-:-:S01]  /*52a0*/  FFMA.FTZ R43, R43, UR37, -R81 ;  /* 0x000000252b2b7c23 */ /* 0x000fc20008010851 */
[--C-:B------:R-:W-:Y:S01]  /*52b0*/  FFMA.FTZ R46, R46, UR37, -R81.reuse ;  /* 0x000000252e2e7c23 */ /* 0x100fe20008010851 */
[----:B------:R-:W-:-:S01]  /*52c0*/  FFMA.FTZ R47, R47, UR37, -R81 ;  /* 0x000000252f2f7c23 */ /* 0x000fc20008010851 */
[----:B------:R-:W-:Y:S01]  /*52d0*/  FADD.FTZ R90, R14, R83 ;  /* 0x000000530e5a7221 */ /* 0x000fe20000010000 */
[----:B------:R-:W-:-:S01]  /*52e0*/  FFMA.FTZ R50, R50, UR37, -R81 ;  /* 0x0000002532327c23 */ /* 0x000fc20008010851 */
[----:B------:R-:W0:Y:S01]  /*52f0*/  MUFU.EX2 R84, R84 ;  /* 0x0000005400547308 */ /* 0x000e220000000800 */
[----:B--2---:R-:W-:-:S01]  /*5300*/  FADD.FTZ R82, R95, R82 ;  /* 0x000000525f527221 */ /* 0x004fc20000010000 */
[----:B------:R-:W-:Y:S01]  /*5310*/  FADD.FTZ R83, R15, R90 ;  /* 0x0000005a0f537221 */ /* 0x000fe20000010000 */
[----:B------:R-:W-:-:S01]  /*5320*/  FFMA.FTZ R51, R51, UR37, -R81 ;  /* 0x0000002533337c23 */ /* 0x000fc20008010851 */
[--C-:B------:R-:W-:Y:S01]  /*5330*/  FFMA.FTZ R54, R54, UR37, -R81.reuse ;  /* 0x0000002536367c23 */ /* 0x100fe20008010851 */
[----:B------:R-:W-:-:S01]  /*5340*/  FFMA.FTZ R55, R55, UR37, -R81 ;  /* 0x0000002537377c23 */ /* 0x000fc20008010851 */
[----:B------:R-:W-:Y:S01]  /*5350*/  FADD.FTZ R12, R20, R83 ;  /* 0x00000053140c7221 */ /* 0x000fe20000010000 */
[----:B------:R-:W-:-:S01]  /*5360*/  FFMA.FTZ R26, R26, UR37, -R81 ;  /* 0x000000251a1a7c23 */ /* 0x000fc20008010851 */
[----:B------:R-:W2:Y:S01]  /*5370*/  MUFU.EX2 R102, R102 ;  /* 0x0000006600667308 */ /* 0x000ea20000000800 */
[----:B-1----:R-:W-:-:S01]  /*5380*/  FADD.FTZ R7, R69, R82 ;  /* 0x0000005245077221 */ /* 0x002fc20000010000 */
[--C-:B------:R-:W-:Y:S01]  /*5390*/  FFMA.FTZ R27, R27, UR37, -R81.reuse ;  /* 0x000000251b1b7c23 */ /* 0x100fe20008010851 */
[----:B------:R-:W-:-:S01]  /*53a0*/  FFMA.FTZ R30, R30, UR37, -R81 ;  /* 0x000000251e1e7c23 */ /* 0x000fc20008010851 */
[--C-:B------:R-:W-:Y:S01]  /*53b0*/  FFMA.FTZ R31, R31, UR37, -R81.reuse ;  /* 0x000000251f1f7c23 */ /* 0x100fe20008010851 */
[----:B------:R-:W-:-:S01]  /*53c0*/  FFMA.FTZ R34, R34, UR37, -R81 ;  /* 0x0000002522227c23 */ /* 0x000fc20008010851 */
[--C-:B------:R-:W-:Y:S01]  /*53d0*/  FFMA.FTZ R35, R35, UR37, -R81.reuse ;  /* 0x0000002523237c23 */ /* 0x100fe20008010851 */
[----:B------:R-:W-:-:S01]  /*53e0*/  FFMA.FTZ R40, R40, UR37, -R81 ;  /* 0x0000002528287c23 */ /* 0x000fc20008010851 */
[----:B------:R-:W1:Y:S01]  /*53f0*/  MUFU.EX2 R103, R103 ;  /* 0x0000006700677308 */ /* 0x000e620000000800 */
[----:B0-----:R-:W-:-:S01]  /*5400*/  FADD.FTZ R7, R84, R7 ;  /* 0x0000000754077221 */ /* 0x001fc20000010000 */
[----:B------:R-:W-:Y:S01]  /*5410*/  FFMA.FTZ R41, R41, UR37, -R81 ;  /* 0x0000002529297c23 */ /* 0x000fe20008010851 */
[----:B------:R-:W-:-:S02]  /*5420*/  F2FP.SATFINITE.E4M3.F32.PACK_AB_MERGE_C R15, R20, R15, RZ ;  /* 0x0000000f140f723e */ /* 0x000fc400048070ff */
[----:B------:R-:W-:Y:S02]  /*5430*/  F2FP.SATFINITE.E4M3.F32.PACK_AB_MERGE_C R94, R95, R94, RZ ;  /* 0x0000005e5f5e723e */ /* 0x000fe400048070ff */
[----:B------:R-:W-:Y:S01]  /*5440*/  F2FP.SATFINITE.E4M3.F32.PACK_AB_MERGE_C R186, R10, R9, R11 ;  /* 0x000000090aba723e */ /* 0x000fe2000480700b */
[----:B------:R-:W0:Y:S01]  /*5450*/  MUFU.EX2 R74, R74 ;  /* 0x0000004a004a7308 */ /* 0x000e220000000800 */
[----:B--2---:R-:W-:-:S01]  /*5460*/  FADD.FTZ R8, R102, R7 ;  /* 0x0000000766087221 */ /* 0x004fc20000010000 */
[----:B------:R-:W-:Y:S01]  /*5470*/  FADD.FTZ R7, R21, R12 ;  /* 0x0000000c15077221 */ /* 0x000fe20000010000 */
[----:B------:R-:W-:Y:S02]  /*5480*/  F2FP.SATFINITE.E4M3.F32.PACK_AB_MERGE_C R180, R14, R13, R15 ;  /* 0x0000000d0eb4723e */ /* 0x000fe4000480700f */
[----:B------:R-:W-:-:S03]  /*5490*/  F2FP.SATFINITE.E4M3.F32.PACK_AB_MERGE_C R185, R80, R53, R94 ;  /* 0x0000003550b9723e */ /* 0x000fc6000480705e */
[----:B------:R-:W2:Y:S01]  /*54a0*/  MUFU.EX2 R75, R75 ;  /* 0x0000004b004b7308 */ /* 0x000ea20000000800 */
[----:B-1----:R-:W-:-:S01]  /*54b0*/  FADD.FTZ R5, R103, R8 ;  /* 0x0000000867057221 */ /* 0x002fc20000010000 */
[----:B------:R-:W-:Y:S01]  /*54c0*/  FADD.FTZ R8, R72, R7 ;  /* 0x0000000748087221 */ /* 0x000fe20000010000 */
[----:B------:R-:W-:-:S04]  /*54d0*/  F2FP.SATFINITE.E4M3.F32.PACK_AB_MERGE_C R102, R103, R102, RZ ;  /* 0x000000666766723e */ /* 0x000fc800048070ff */
[----:B------:R-:W-:Y:S01]  /*54e0*/  F2FP.SATFINITE.E4M3.F32.PACK_AB_MERGE_C R187, R84, R69, R102 ;  /* 0x0000004554bb723e */ /* 0x000fe20004807066 */
[----:B------:R-:W1:Y:S01]  /*54f0*/  MUFU.EX2 R85, R85 ;  /* 0x0000005500557308 */ /* 0x000e620000000800 */
[----:B0-----:R-:W-:-:S01]  /*5500*/  FADD.FTZ R4, R74, R5 ;  /* 0x000000054a047221 */ /* 0x001fc20000010000 */
[----:B------:R-:W-:Y:S01]  /*5510*/  FADD.FTZ R5, R73, R8 ;  /* 0x0000000849057221 */ /* 0x000fe20000010000 */
[----:B------:R-:W-:Y:S02]  /*5520*/  F2FP.SATFINITE.E4M3.F32.PACK_AB_MERGE_C R8, R77, R60, RZ ;  /* 0x0000003c4d08723e */ /* 0x000fe400048070ff */
[C---:B------:R-:W-:Y:S01]  /*5530*/  F2FP.SATFINITE.E4M3.F32.PACK_AB_MERGE_C R73, R76.reuse, R73, RZ ;  /* 0x000000494c49723e */ /* 0x040fe200048070ff */
[----:B------:R-:W-:-:S01]  /*5540*/  FADD.FTZ R7, R76, R5 ;  /* 0x000000054c077221 */ /* 0x000fc20000010000 */
[----:B------:R-:W-:Y:S01]  /*5550*/  F2FP.SATFINITE.E4M3.F32.PACK_AB_MERGE_C R176, R57, R56, R8 ;  /* 0x0000003839b0723e */ /* 0x000fe20004807008 */
[----:B------:R-:W0:Y:S01]  /*5560*/  MUFU.EX2 R88, R88 ;  /* 0x0000005800587308 */ /* 0x000e220000000800 */
[----:B--2---:R-:W-:-:S01]  /*5570*/  FADD.FTZ R4, R75, R4 ;  /* 0x000000044b047221 */ /* 0x004fc20000010000 */
[----:B------:R-:W-:-:S06]  /*5580*/  F2FP.SATFINITE.E4M3.F32.PACK_AB_MERGE_C R182, R72, R21, R73 ;  /* 0x0000001548b6723e */ /* 0x000fcc0004807049 */
[----:B------:R-:W2:Y:S01]  /*5590*/  MUFU.EX2 R78, R78 ;  /* 0x0000004e004e7308 */ /* 0x000ea20000000800 */
[----:B-1----:R-:W-:-:S01]  /*55a0*/  FADD.FTZ R5, R85, R4 ;  /* 0x0000000455057221 */ /* 0x002fc20000010000 */
[----:B------:R-:W-:-:S04]  /*55b0*/  FADD.FTZ R4, R56, R7 ;  /* 0x0000000738047221 */ /* 0x000fc80000010000 */
[----:B------:R-:W-:Y:S02]  /*55c0*/  FADD.FTZ R7, R57, R4 ;  /* 0x0000000439077221 */ /* 0x000fe40000010000 */
[----:B------:R-:W1:Y:S01]  /*55d0*/  MUFU.EX2 R79, R79 ;  /* 0x0000004f004f7308 */ /* 0x000e620000000800 */
[----:B0-----:R-:W-:-:S01]  /*55e0*/  FADD.FTZ R5, R88, R5 ;  /* 0x0000000558057221 */ /* 0x001fc20000010000 */
[----:B------:R-:W-:Y:S01]  /*55f0*/  FADD.FTZ R60, R60, R7 ;  /* 0x000000073c3c7221 */ /* 0x000fe20000010000 */
[----:B------:R-:W-:Y:S02]  /*5600*/  F2FP.SATFINITE.E4M3.F32.PACK_AB_MERGE_C R7, R68, R61, RZ ;  /* 0x0000003d4407723e */ /* 0x000fe400048070ff */
[----:B------:R-:W-:Y:S01]  /*5610*/  F2FP.SATFINITE.E4M3.F32.PACK_AB_MERGE_C R85, R88, R85, RZ ;  /* 0x000000555855723e */ /* 0x000fe200048070ff */
[----:B------:R-:W-:-:S01]  /*5620*/  FADD.FTZ R77, R77, R60 ;  /* 0x0000003c4d4d7221 */ /* 0x000fc20000010000 */
[----:B------:R-:W-:Y:S01]  /*5630*/  F2FP.SATFINITE.E4M3.F32.PACK_AB_MERGE_C R178, R65, R64, R7 ;  /* 0x0000004041b2723e */ /* 0x000fe20004807007 */
[----:B------:R-:W0:Y:S01]  /*5640*/  MUFU.EX2 R86, R86 ;  /* 0x0000005600567308 */ /* 0x000e220000000800 */
[----:B--2---:R-:W-:-:S01]  /*5650*/  FADD.FTZ R4, R78, R5 ;  /* 0x000000054e047221 */ /* 0x004fc20000010000 */
[----:B------:R-:W-:Y:S01]  /*5660*/  FADD.FTZ R8, R64, R77 ;  /* 0x0000004d40087221 */ /* 0x000fe20000010000 */
[----:B------:R-:W-:-:S03]  /*5670*/  F2FP.SATFINITE.E4M3.F32.PACK_AB_MERGE_C R181, R75, R74, R85 ;  /* 0x0000004a4bb5723e */ /* 0x000fc60004807055 */
[----:B------:R-:W-:Y:S02]  /*5680*/  FADD.FTZ R8, R65, R8 ;  /* 0x0000000841087221 */ /* 0x000fe40000010000 */
[----:B------:R-:W2:Y:S01]  /*5690*/  MUFU.EX2 R87, R87 ;  /* 0x0000005700577308 */ /* 0x000ea20000000800 */
[----:B-1----:R-:W-:-:S01]  /*56a0*/  FADD.FTZ R5, R79, R4 ;  /* 0x000000044f057221 */ /* 0x002fc20000010000 */
[----:B------:R-:W-:-:S04]  /*56b0*/  FADD.FTZ R61, R61, R8 ;  /* 0x000000083d3d7221 */ /* 0x000fc80000010000 */
[----:B------:R-:W-:Y:S02]  /*56c0*/  FADD.FTZ R68, R68, R61 ;  /* 0x0000003d44447221 */ /* 0x000fe40000010000 */
[----:B------:R-:W1:Y:S01]  /*56d0*/  MUFU.EX2 R58, R58 ;  /* 0x0000003a003a7308 */ /* 0x000e620000000800 */
[----:B0-----:R-:W-:-:S07]  /*56e0*/  FADD.FTZ R4, R86, R5 ;  /* 0x0000000556047221 */ /* 0x001fce0000010000 */
[----:B------:R-:W0:Y:S01]  /*56f0*/  MUFU.EX2 R59, R59 ;  /* 0x0000003b003b7308 */ /* 0x000e220000000800 */
[----:B--2---:R-:W-:-:S01]  /*5700*/  FADD.FTZ R5, R87, R4 ;  /* 0x0000000457057221 */ /* 0x004fc20000010000 */
[----:B------:R-:W-:-:S04]  /*5710*/  F2FP.SATFINITE.E4M3.F32.PACK_AB_MERGE_C R86, R87, R86, RZ ;  /* 0x000000565756723e */ /* 0x000fc800048070ff */
[----:B------:R-:W-:Y:S02]  /*5720*/  F2FP.SATFINITE.E4M3.F32.PACK_AB_MERGE_C R183, R79, R78, R86 ;  /* 0x0000004e4fb7723e */ /* 0x000fe40004807056 */
[----:B------:R-:W2:Y:S01]  /*5730*/  MUFU.EX2 R62, R62 ;  /* 0x0000003e003e7308 */ /* 0x000ea20000000800 */
[----:B-1----:R-:W-:-:S07]  /*5740*/  FADD.FTZ R4, R58, R5 ;  /* 0x000000053a047221 */ /* 0x002fce0000010000 */
[----:B------:R-:W1:Y:S01]  /*5750*/  MUFU.EX2 R63, R63 ;  /* 0x0000003f003f7308 */ /* 0x000e620000000800 */
[----:B0-----:R-:W-:-:S07]  /*5760*/  FADD.FTZ R5, R59, R4 ;  /* 0x000000043b057221 */ /* 0x001fce0000010000 */
[----:B------:R-:W0:Y:S01]  /*5770*/  MUFU.EX2 R66, R66 ;  /* 0x0000004200427308 */ /* 0x000e220000000800 */
[----:B--2---:R-:W-:-:S07]  /*5780*/  FADD.FTZ R4, R62, R5 ;  /* 0x000000053e047221 */ /* 0x004fce0000010000 */
[----:B------:R-:W-:Y:S01]  /*5790*/  MUFU.EX2 R39, R39 ;  /* 0x0000002700277308 */ /* 0x000fe20000000800 */
[----:B-1----:R-:W-:-:S01]  /*57a0*/  FADD.FTZ R5, R63, R4 ;  /* 0x000000043f057221 */ /* 0x002fc20000010000 */
[----:B------:R-:W-:-:S04]  /*57b0*/  F2FP.SATFINITE.E4M3.F32.PACK_AB_MERGE_C R62, R63, R62, RZ ;  /* 0x0000003e3f3e723e */ /* 0x000fc800048070ff */
[----:B------:R-:W-:Y:S02]  /*57c0*/  F2FP.SATFINITE.E4M3.F32.PACK_AB_MERGE_C R177, R59, R58, R62 ;  /* 0x0000003a3bb1723e */ /* 0x000fe4000480703e */
[----:B------:R-:W1:Y:S01]  /*57d0*/  MUFU.EX2 R44, R44 ;  /* 0x0000002c002c7308 */ /* 0x000e620000000800 */
[----:B0-----:R-:W-:-:S07]  /*57e0*/  FADD.FTZ R4, R66, R5 ;  /* 0x0000000542047221 */ /* 0x001fce0000010000 */
[----:B------:R-:W0:Y:S08]  /*57f0*/  MUFU.EX2 R67, R67 ;  /* 0x0000004300437308 */ /* 0x000e300000000800 */
[----:B------:R-:W2:Y:S01]  /*5800*/  MUFU.EX2 R70, R70 ;  /* 0x0000004600467308 */ /* 0x000ea20000000800 */
[----:B-1----:R-:W-:-:S04]  /*5810*/  F2FP.SATFINITE.E4M3.F32.PACK_AB_MERGE_C R7, R44, R39, RZ ;  /* 0x000000272c07723e */ /* 0x002fc800048070ff */
[----:B------:R-:W-:Y:S01]  /*5820*/  F2FP.SATFINITE.E4M3.F32.PACK_AB_MERGE_C R172, R38, R3, R7 ;  /* 0x0000000326ac723e */ /* 0x000fe20004807007 */
[----:B------:R-:W-:-:S02]  /*5830*/  FADD.FTZ R3, R3, R68 ;  /* 0x0000004403037221 */ /* 0x000fc40000010000 */
[----:B------:R-:W1:Y:S01]  /*5840*/  MUFU.EX2 R71, R71 ;  /* 0x0000004700477308 */ /* 0x000e620000000800 */
[----:B0-----:R-:W-:-:S01]  /*5850*/  FADD.FTZ R5, R67, R4 ;  /* 0x0000000443057221 */ /* 0x001fc20000010000 */
[----:B------:R-:W-:-:S04]  /*5860*/  FADD.FTZ R38, R38, R3 ;  /* 0x0000000326267221 */ /* 0x000fc80000010000 */
[----:B------:R-:W-:Y:S02]  /*5870*/  FADD.FTZ R39, R39, R38 ;  /* 0x0000002627277221 */ /* 0x000fe40000010000 */
[----:B------:R-:W0:Y:S01]  /*5880*/  MUFU.EX2 R42, R42 ;  /* 0x0000002a002a7308 */ /* 0x000e220000000800 */
[----:B--2---:R-:W-:-:S01]  /*5890*/  FADD.FTZ R4, R70, R5 ;  /* 0x0000000546047221 */ /* 0x004fc20000010000 */
[----:B------:R-:W-:-:S06]  /*58a0*/  FADD.FTZ R44, R44, R39 ;  /* 0x000000272c2c7221 */ /* 0x000fcc0000010000 */
[----:B------:R-:W2:Y:S01]  /*58b0*/  MUFU.EX2 R43, R43 ;  /* 0x0000002b002b7308 */ /* 0x000ea20000000800 */
[----:B-1----:R-:W-:-:S01]  /*58c0*/  FADD.FTZ R3, R71, R4 ;  /* 0x0000000447037221 */ /* 0x002fc20000010000 */
[----:B------:R-:W-:-:S04]  /*58d0*/  F2FP.SATFINITE.E4M3.F32.PACK_AB_MERGE_C R70, R71, R70, RZ ;  /* 0x000000464746723e */ /* 0x000fc800048070ff */
[----:B------:R-:W-:Y:S02]  /*58e0*/  F2FP.SATFINITE.E4M3.F32.PACK_AB_MERGE_C R179, R67, R66, R70 ;  /* 0x0000004243b3723e */ /* 0x000fe40004807046 */
[----:B------:R-:W1:Y:S01]  /*58f0*/  MUFU.EX2 R46, R46 ;  /* 0x0000002e002e7308 */ /* 0x000e620000000800 */
[----:B0-----:R-:W-:-:S07]  /*5900*/  FADD.FTZ R4, R42, R3 ;  /* 0x000000032a047221 */ /* 0x001fce0000010000 */
[----:B------:R-:W-:Y:S01]  /*5910*/  MUFU.EX2 R49, R49 ;  /* 0x0000003100317308 */ /* 0x000fe20000000800 */
[----:B--2---:R-:W-:-:S07]  /*5920*/  FADD.FTZ R3, R43, R4 ;  /* 0x000000042b037221 */ /* 0x004fce0000010000 */
[----:B------:R-:W0:Y:S01]  /*5930*/  MUFU.EX2 R52, R52 ;  /* 0x0000003400347308 */ /* 0x000e220000000800 */
[----:B-1----:R-:W-:-:S07]  /*5940*/  FADD.FTZ R4, R46, R3 ;  /* 0x000000032e047221 */ /* 0x002fce0000010000 */
[----:B------:R-:W1:Y:S08]  /*5950*/  MUFU.EX2 R47, R47 ;  /* 0x0000002f002f7308 */ /* 0x000e700000000800 */
[----:B------:R-:W-:Y:S01]  /*5960*/  MUFU.EX2 R45, R45 ;  /* 0x0000002d002d7308 */ /* 0x000fe20000000800 */
[----:B0-----:R-:W-:-:S07]  /*5970*/  F2FP.SATFINITE.E4M3.F32.PACK_AB_MERGE_C R5, R52, R49, RZ ;  /* 0x000000313405723e */ /* 0x001fce00048070ff */
[----:B------:R-:W0:Y:S01]  /*5980*/  MUFU.EX2 R48, R48 ;  /* 0x0000003000307308 */ /* 0x000e220000000800 */
[C---:B-1----:R-:W-:Y:S01]  /*5990*/  F2FP.SATFINITE.E4M3.F32.PACK_AB_MERGE_C R46, R47.reuse, R46, RZ ;  /* 0x0000002e2f2e723e */ /* 0x042fe200048070ff */
[----:B------:R-:W-:-:S03]  /*59a0*/  FADD.FTZ R47, R47, R4 ;  /* 0x000000042f2f7221 */ /* 0x000fc60000010000 */
[----:B------:R-:W-:-:S03]  /*59b0*/  F2FP.SATFINITE.E4M3.F32.PACK_AB_MERGE_C R173, R43, R42, R46 ;  /* 0x0000002a2bad723e */ /* 0x000fc6000480702e */
[----:B------:R-:W-:Y:S08]  /*59c0*/  MUFU.EX2 R28, R28 ;  /* 0x0000001c001c7308 */ /* 0x000ff00000000800 */
[----:B------:R-:W1:Y:S01]  /*59d0*/  MUFU.EX2 R29, R29 ;  /* 0x0000001d001d7308 */ /* 0x000e620000000800 */
[----:B0-----:R-:W-:Y:S01]  /*59e0*/  F2FP.SATFINITE.E4M3.F32.PACK_AB_MERGE_C R174, R48, R45, R5 ;  /* 0x0000002d30ae723e */ /* 0x001fe20004807005 */
[----:B------:R-:W-:-:S04]  /*59f0*/  FADD.FTZ R45, R45, R44 ;  /* 0x0000002c2d2d7221 */ /* 0x000fc80000010000 */
[----:B------:R-:W-:Y:S02]  /*5a00*/  FADD.FTZ R48, R48, R45 ;  /* 0x0000002d30307221 */ /* 0x000fe40000010000 */
[----:B------:R-:W0:Y:S02]  /*5a10*/  MUFU.EX2 R50, R50 ;  /* 0x0000003200327308 */ /* 0x000e240000000800 */
[----:B------:R-:W-:-:S04]  /*5a20*/  FADD.FTZ R49, R49, R48 ;  /* 0x0000003031317221 */ /* 0x000fc80000010000 */
[----:B------:R-:W-:Y:S02]  /*5a30*/  FADD.FTZ R49, R52, R49 ;  /* 0x0000003134317221 */ /* 0x000fe40000010000 */
[----:B------:R-:W-:Y:S01]  /*5a40*/  MUFU.EX2 R24, R24 ;  /* 0x0000001800187308 */ /* 0x000fe20000000800 */
[----:B-1----:R-:W-:-:S07]  /*5a50*/  F2FP.SATFINITE.E4M3.F32.PACK_AB_MERGE_C R3, R29, R28, RZ ;  /* 0x0000001c1d03723e */ /* 0x002fce00048070ff */
[----:B------:R-:W1:Y:S01]  /*5a60*/  MUFU.EX2 R25, R25 ;  /* 0x0000001900197308 */ /* 0x000e620000000800 */
[----:B0-----:R-:W-:-:S07]  /*5a70*/  FADD.FTZ R4, R50, R47 ;  /* 0x0000002f32047221 */ /* 0x001fce0000010000 */
[----:B------:R-:W0:Y:S08]  /*5a80*/  MUFU.EX2 R51, R51 ;  /* 0x0000003300337308 */ /* 0x000e300000000800 */
[----:B------:R-:W2:Y:S01]  /*5a90*/  MUFU.EX2 R54, R54 ;  /* 0x0000003600367308 */ /* 0x000ea20000000800 */
[----:B-1----:R-:W-:Y:S01]  /*5aa0*/  F2FP.SATFINITE.E4M3.F32.PACK_AB_MERGE_C R168, R25, R24, R3 ;  /* 0x0000001819a8723e */ /* 0x002fe20004807003 */
[----:B------:R-:W-:-:S04]  /*5ab0*/  FADD.FTZ R24, R24, R49 ;  /* 0x0000003118187221 */ /* 0x000fc80000010000 */
[----:B------:R-:W-:Y:S02]  /*5ac0*/  FADD.FTZ R25, R25, R24 ;  /* 0x0000001819197221 */ /* 0x000fe40000010000 */
[----:B------:R-:W1:Y:S01]  /*5ad0*/  MUFU.EX2 R55, R55 ;  /* 0x0000003700377308 */ /* 0x000e620000000800 */
[----:B0-----:R-:W-:-:S01]  /*5ae0*/  FADD.FTZ R3, R51, R4 ;  /* 0x0000000433037221 */ /* 0x001fc20000010000 */
[----:B------:R-:W-:-:S04]  /*5af0*/  FADD.FTZ R28, R28, R25 ;  /* 0x000000191c1c7221 */ /* 0x000fc80000010000 */
[----:B------:R-:W-:Y:S02]  /*5b00*/  FADD.FTZ R29, R29, R28 ;  /* 0x0000001c1d1d7221 */ /* 0x000fe40000010000 */
[----:B------:R-:W0:Y:S01]  /*5b10*/  MUFU.EX2 R26, R26 ;  /* 0x0000001a001a7308 */ /* 0x000e220000000800 */
[----:B--2---:R-:W-:-:S07]  /*5b20*/  FADD.FTZ R4, R54, R3 ;  /* 0x0000000336047221 */ /* 0x004fce0000010000 */
[----:B------:R-:W2:Y:S01]  /*5b30*/  MUFU.EX2 R27, R27 ;  /* 0x0000001b001b7308 */ /* 0x000ea20000000800 */
[C---:B-1----:R-:W-:Y:S01]  /*5b40*/  F2FP.SATFINITE.E4M3.F32.PACK_AB_MERGE_C R54, R55.reuse, R54, RZ ;  /* 0x000000363736723e */ /* 0x042fe200048070ff */
[----:B------:R-:W-:-:S03]  /*5b50*/  FADD.FTZ R55, R55, R4 ;  /* 0x0000000437377221 */ /* 0x000fc60000010000 */
[----:B------:R-:W-:-:S03]  /*5b60*/  F2FP.SATFINITE.E4M3.F32.PACK_AB_MERGE_C R175, R51, R50, R54 ;  /* 0x0000003233af723e */ /* 0x000fc60004807036 */
        /* <DEDUP_REMOVED lines=13> */
[----:B------:R-:W1:Y:S08]  /*5c40*/  MUFU.EX2 R34, R34 ;  /* 0x0000002200227308 */ /* 0x000e700000000800 */
[----:B------:R-:W2:Y:S01]  /*5c50*/  MUFU.EX2 R35, R35 ;  /* 0x0000002300237308 */ /* 0x000ea20000000800 */
[----:B0-----:R-:W-:Y:S01]  /*5c60*/  F2FP.SATFINITE.E4M3.F32.PACK_AB_MERGE_C R170, R33, R32, R5 ;  /* 0x0000002021aa723e */ /* 0x001fe20004807005 */
[----:B------:R-:W-:-:S04]  /*5c70*/  FADD.FTZ R32, R32, R29 ;  /* 0x0000001d20207221 */ /* 0x000fc80000010000 */
[----:B------:R-:W-:Y:S02]  /*5c80*/  FADD.FTZ R33, R33, R32 ;  /* 0x0000002021217221 */ /* 0x000fe40000010000 */
[----:B------:R-:W0:Y:S01]  /*5c90*/  MUFU.EX2 R40, R40 ;  /* 0x0000002800287308 */ /* 0x000e220000000800 */
[----:B-1----:R-:W-:-:S01]  /*5ca0*/  FADD.FTZ R4, R34, R31 ;  /* 0x0000001f22047221 */ /* 0x002fc20000010000 */
[----:B------:R-:W-:-:S06]  /*5cb0*/  FADD.FTZ R36, R36, R33 ;  /* 0x0000002124247221 */ /* 0x000fcc0000010000 */
[----:B------:R-:W1:Y:S01]  /*5cc0*/  MUFU.EX2 R41, R41 ;  /* 0x0000002900297308 */ /* 0x000e620000000800 */
[----:B--2---:R-:W-:-:S04]  /*5cd0*/  FADD.FTZ R3, R35, R4 ;  /* 0x0000000423037221 */ /* 0x004fc80000010000 */
[----:B0-----:R-:W-:Y:S01]  /*5ce0*/  FADD.FTZ R4, R40, R3 ;  /* 0x0000000328047221 */ /* 0x001fe20000010000 */
[----:B------:R-:W-:Y:S01]  /*5cf0*/  VIADD R3, R105, 0xfffffffe ;  /* 0xfffffffe69037836 */ /* 0x000fe20000000000 */
[C---:B-1----:R-:W-:Y:S02]  /*5d00*/  F2FP.SATFINITE.E4M3.F32.PACK_AB_MERGE_C R5, R41.reuse, R40, RZ ;  /* 0x000000282905723e */ /* 0x042fe400048070ff */
[----:B------:R-:W-:-:S02]  /*5d10*/  FADD.FTZ R4, R41, R4 ;  /* 0x0000000429047221 */ /* 0x000fc40000010000 */
[----:B------:R-:W-:Y:S01]  /*5d20*/  F2FP.SATFINITE.E4M3.F32.PACK_AB_MERGE_C R171, R35, R34, R5 ;  /* 0x0000002223ab723e */ /* 0x000fe20004807005 */
[----:B------:R-:W-:-:S01]  /*5d30*/  FADD.FTZ R5, R37, R36 ;  /* 0x0000002425057221 */ /* 0x000fc20000010000 */
[----:B------:R-:W-:Y:S06]  /*5d40*/  @P1 BRA `(.L_x_967) ;  /* 0x0000000000441947 */ /* 0x000fec0003800000 */
[----:B------:R-:W-:Y:S01]  /*5d50*/  ISETP.LT.AND P1, PT, RZ, UR10, PT ;  /* 0x0000000aff007c0c */ /* 0x000fe2000bf21270 */
[----:B------:R-:W-:-:S12]  /*5d60*/  UIADD3 UR14, UR10, -0x1, URZ ;  /* 0xffffffff0a0e7890 */ /* 0x000fd8000fffe03f */
[----:B------:R-:W-:Y:S05]  /*5d70*/  @P1 BRA `(.L_x_968) ;  /* 0x00000000001c1947 */ /* 0x000fea0003800000 */
[----:B------:R-:W-:Y:S02]  /*5d80*/  UISETP.NE.AND UP2, UPT, UR7, 0x1, UPT ;  /* 0x000000010700788c */ /* 0x000fe4000bf45270 */
[----:B------:R-:W-:-:S09]  /*5d90*/  UIADD3 UR14, -UR10, URZ, URZ ;  /* 0x0000003f0a0e7290 */ /* 0x000fd2000fffe13f */
[----:B------:R-:W-:Y:S02]  /*5da0*/  @UP2 ULDC.64 UR18, c[0x0][0x9e8] ;  /* 0x00027a0000122ab9 */ /* 0x000fe40000000a00 */
[----:B------:R-:W-:-:S04]  /*5db0*/  UIMAD.WIDE.U32 UR10, UR14, UR18, URZ ;  /* 0x000000120e0a72a5 */ /* 0x000fc8000f8e003f */
[----:B------:R-:W-:-:S04]  /*5dc0*/  @UP2 USHF.R.U32.HI UR14, URZ, UR19, UR11 ;  /* 0x000000133f0e2299 */ /* 0x000fc8000801160b */
[----:B------:R-:W-:Y:S01]  /*5dd0*/  ULOP3.LUT UR14, URZ, UR14, URZ, 0x33, !UPT ;  /* 0x0000000e3f0e7292 */ /* 0x000fe2000f8e333f */
[----:B------:R-:W-:Y:S11]  /*5de0*/  BRA `(.L_x_969) ;  /* 0x0000000000107947 */ /* 0x000ff60003800000 */
.L_x_968:
[----:B------:R-:W-:-:S11]  /*5df0*/  UISETP.NE.AND UP2, UPT, UR7, 0x1, UPT ;  /* 0x000000010700788c */ /* 0x000fd6000bf45270 */
[----:B------:R-:W-:Y:S02]  /*5e00*/  @UP2 ULDC.64 UR18, c[0x0][0x9e8] ;  /* 0x00027a0000122ab9 */ /* 0x000fe40000000a00 */
[----:B------:R-:W-:-:S04]  /*5e10*/  UIMAD.WIDE.U32 UR10, UR14, UR18, URZ ;  /* 0x000000120e0a72a5 */ /* 0x000fc8000f8e003f */
[----:B------:R-:W-:-:S12]  /*5e20*/  @UP2 USHF.R.U32.HI UR14, URZ, UR19, UR11 ;  /* 0x000000133f0e2299 */ /* 0x000fd8000801160b */
.L_x_969:
[----:B------:R-:W-:-:S04]  /*5e30*/  UIMAD UR7, UR14, UR7, UR7 ;  /* 0x000000070e0772a4 */ /* 0x000fc8000f8e0207 */
[----:B------:R-:W-:-:S04]  /*5e40*/  UISETP.LT.AND UP2, UPT, UR6, UR7, UPT ;  /* 0x000000070600728c */ /* 0x000fc8000bf41270 */
[----:B------:R-:W-:-:S12]  /*5e50*/  USEL UR6, UR6, UR7, UP2 ;  /* 0x0000000706067287 */ /* 0x000fd80009000000 */
.L_x_967:
[----:B------:R-:W-:Y:S01]  /*5e60*/  UIMAD.WIDE UR6, UR6, 0x66666667, URZ ;  /* 0x66666667060678a5 */ /* 0x000fe2000f8e023f */
[----:B------:R-:W-:Y:S02]  /*5e70*/  CS2R R86, SRZ ;  /* 0x0000000000567805 */ /* 0x000fe4000001ff00 */
[----:B------:R-:W-:Y:S02]  /*5e80*/  CS2R R84, SRZ ;  /* 0x0000000000547805 */ /* 0x000fe4000001ff00 */
        /* <DEDUP_REMOVED lines=9> */
[----:B------:R-:W-:Y:S01]  /*5f20*/  UISETP.LT.AND UP2, UPT, UR39, UR6, UPT ;  /* 0x000000062700728c */ /* 0x000fe2000bf41270 */
[----:B------:R-:W-:Y:S02]  /*5f30*/  CS2R R68, SRZ ;  /* 0x0000000000447805 */ /* 0x000fe4000001ff00 */
[----:B------:R-:W-:Y:S02]  /*5f40*/  CS2R R66, SRZ ;  /* 0x0000000000427805 */ /* 0x000fe4000001ff00 */
[----:B------:R-:W-:Y:S01]  /*5f50*/  CS2R R64, SRZ ;  /* 0x0000000000407805 */ /* 0x000fe2000001ff00 */
[----:B------:R-:W-:Y:S01]  /*5f60*/  USEL UR57, UR39, UR6, !UP2 ;  /* 0x0000000627397287 */ /* 0x000fe2000d000000 */
[----:B------:R-:W-:-:S02]  /*5f70*/  CS2R R62, SRZ ;  /* 0x00000000003e7805 */ /* 0x000fc4000001ff00 */
[----:B------:R-:W-:Y:S02]  /*5f80*/  CS2R R60, SRZ ;  /* 0x00000000003c7805 */ /* 0x000fe4000001ff00 */
[----:B------:R-:W-:Y:S02]  /*5f90*/  CS2R R58, SRZ ;  /* 0x00000000003a7805 */ /* 0x000fe4000001ff00 */
[----:B------:R-:W-:Y:S02]  /*5fa0*/  CS2R R56, SRZ ;  /* 0x0000000000387805 */ /* 0x000fe4000001ff00 */
[----:B------:R-:W-:Y:S02]  /*5fb0*/  CS2R R54, SRZ ;  /* 0x0000000000367805 */ /* 0x000fe4000001ff00 */
[----:B------:R-:W-:Y:S02]  /*5fc0*/  ISETP.GE.AND P1, PT, R3, UR57, PT ;  /* 0x0000003903007c0c */ /* 0x000fe4000bf26270 */
        /* <DEDUP_REMOVED lines=15> */
[----:B------:R-:W-:Y:S06]  /*60c0*/  @!P1 BRA `(.L_x_970) ;  /* 0x0000004400d89947 */ /* 0x000fec0003800000 */
[----:B------:R-:W-:Y:S01]  /*60d0*/  IMAD.MOV.U32 R87, RZ, RZ, RZ ;  /* 0x000000ffff577224 */ /* 0x000fe200078e00ff */
[----:B------:R-:W-:Y:S01]  /*60e0*/  ULDC UR52, c[0x0][0x9e4] ;  /* 0x0002790000347ab9 */ /* 0x000fe20000000800 */
[----:B------:R-:W-:Y:S01]  /*60f0*/  ULDC UR53, c[0x0][0x9dc] ;  /* 0x0002770000357ab9 */ /* 0x000fe20000000800 */
[----:B------:R-:W-:-:S05]  /*6100*/  ULDC UR54, c[0x0][0x9e0] ;  /* 0x0002780000367ab9 */ /* 0x000fca0000000800 */
.L_x_988:
[----:B------:R-:W-:Y:S01]  /*6110*/  UIADD3 UR56, UR49, 0x1, URZ ;  /* 0x0000000131387890 */ /* 0x000fe2000fffe03f */
[----:B------:R-:W-:-:S03]  /*6120*/  ISETP.NE.AND P2, PT, RZ, UR43, PT ;  /* 0x0000002bff007c0c */ /* 0x000fc6000bf45270 */
[----:B------:R-:W-:-:S04]  /*6130*/  UISETP.NE.AND UP2, UPT, UR56, 0x2, UPT ;  /* 0x000000023800788c */ /* 0x000fc8000bf45270 */
[----:B------:R-:W-:Y:S02]  /*6140*/  USEL UR55, URZ, 0x1, UP2 ;  /* 0x000000013f377887 */ /* 0x000fe40009000000 */
[----:B------:R-:W-:Y:S02]  /*6150*/  USEL UR56, UR56, URZ, UP2 ;  /* 0x0000003f38387287 */ /* 0x000fe40009000000 */
[----:B------:R-:W-:Y:S02]  /*6160*/  ULOP3.LUT UR55, UR45, UR55, URZ, 0x3c, !UPT ;  /* 0x000000372d377292 */ /* 0x000fe4000f8e3c3f */
[----:B------:R-:W-:Y:S10]  /*6170*/  @P2 BRA `(.L_x_971) ;  /* 0x00000000002c2947 */ /* 0x000ff40003800000 */
[----:B------:R-:W-:Y:S05]  /*6180*/  @!P0 BRA `(.L_x_972) ;  /* 0x0000000000048947 */ /* 0x000fea0003800000 */
[----:B------:R-:W-:Y:S01]  /*6190*/  BPT.TRAP 0x1 ;  /* 0x000000040000795c */ /* 0x000fe20000300000 */
.L_x_972:
[----:B------:R-:W-:Y:S01]  /*61a0*/  ULEA UR6, UR56, UR41, 0x3 ;  /* 0x0000002938067291 */ /* 0x000fe2000f8e183f */
[----:B------:R-:W-:-:S05]  /*61b0*/  IMAD.U32 R6, RZ, RZ, UR55 ;  /* 0x00000037ff067e24 */ /* 0x000fca000f8e00ff */
[----:B------:R-:W-:-:S04]  /*61c0*/  SHF.L.U32 R6, R6, 0x1f, RZ ;  /* 0x0000001f06067819 */ /* 0x000fc800000006ff */
[----:B------:R0:W1:Y:S01]  /*61d0*/  SYNCS.PHASECHK.TRANS64.TRYWAIT P1, [UR6+0x29830], R6 ;  /* 0x02983006ff0075a7 */ /* 0x0000620008020146 */
[----:B------:R-:W-:Y:S05]  /*61e0*/  @!P0 BRA `(.L_x_973) ;  /* 0x0000000000048947 */ /* 0x000fea0003800000 */
[----:B------:R-:W-:Y:S01]  /*61f0*/  BPT.TRAP 0x1 ;  /* 0x000000040000795c */ /* 0x000fe20000300000 */
.L_x_973:
[----:B-1----:R-:W-:Y:S05]  /*6200*/  @P1 BRA `(.L_x_971) ;  /* 0x0000000000081947 */ /* 0x002fea0003800000 */
[----:B------:R-:W1:Y:S02]  /*6210*/  SYNCS.PHASECHK.TRANS64.TRYWAIT P1, [UR6+0x29830], R6 ;  /* 0x02983006ff0075a7 */ /* 0x000e640008020146 */
[----:B-1----:R-:W-:Y:S05]  /*6220*/  @!P1 BRA `(.L_x_974) ;  /* 0x0000012c00e09947 */ /* 0x002fea0003800000 */
.L_x_971:
[----:B-1----:R-:W1:Y:S01]  /*6230*/  S2R R7, SR_TID.X ;  /* 0x0000000000077919 */ /* 0x002e620000002100 */
[----:B------:R-:W-:Y:S01]  /*6240*/  UIMAD UR58, UR56, 0x780, UR48 ;  /* 0x00000780383a78a4 */ /* 0x000fe2000f8e0230 */
[----:B------:R-:W-:Y:S01]  /*6250*/  UMOV UR27, 0x80000020 ;  /* 0x80000020001b7882 */ /* 0x000fe20000000000 */
[----:B------:R-:W-:Y:S02]  /*6260*/  UMOV UR28, UR24 ;  /* 0x00000018001c7c82 */ /* 0x000fe40008000000 */
[----:B------:R-:W-:Y:S01]  /*6270*/  UIADD3 UR30, UR58, 0x80, URZ ;  /* 0x000000803a1e7890 */ /* 0x000fe2000fffe03f */
[----:B------:R-:W-:Y:S02]  /*6280*/  UMOV UR29, UR25 ;  /* 0x00000019001d7c82 */ /* 0x000fe40008000000 */
[----:B------:R-:W-:Y:S01]  /*6290*/  UMOV UR26, UR58 ;  /* 0x0000003a001a7c82 */ /* 0x000fe20008000000 */
[----:B------:R-:W-:Y:S01]  /*62a0*/  UMOV UR31, 0x80000020 ;  /* 0x80000020001f7882 */ /* 0x000fe20000000000 */
[----:B------:R-:W-:Y:S01]  /*62b0*/  UIADD3 UR34, UR58, 0x100, URZ ;  /* 0x000001003a227890 */ /* 0x000fe2000fffe03f */
[----:B------:R-:W-:Y:S01]  /*62c0*/  UMOV UR32, UR24 ;  /* 0x0000001800207c82 */ /* 0x000fe20008000000 */
[----:B------:R-:W-:Y:S01]  /*62d0*/  UMOV UR33, UR25 ;  /* 0x0000001900217c82 */ /* 0x000fe20008000000 */
[----:B------:R-:W-:Y:S01]  /*62e0*/  UMOV UR35, 0x80000020 ;  /* 0x8000002000237882 */ /* 0x000fe20000000000 */
[----:B------:R-:W-:Y:S01]  /*62f0*/  UIADD3 UR6, UR58, 0x200, URZ ;  /* 0x000002003a067890 */ /* 0x000fe2000fffe03f */
        /* <DEDUP_REMOVED lines=9> */
[----:B-1----:R-:W-:-:S05]  /*6390*/  SHF.R.U32.HI R7, RZ, 0x7, R7 ;  /* 0x00000007ff077819 */ /* 0x002fca0000011607 */
        /* <DEDUP_REMOVED lines=165> */
.L_x_976:
[----:B------:R-:W-:Y:S01]  /*6df0*/  ULEA UR6, UR49, UR41, 0x3 ;  /* 0x0000002931067291 */ /* 0x000fe2000f8e183f */
[----:B------:R-:W-:-:S05]  /*6e00*/  IMAD.U32 R6, RZ, RZ, UR45 ;  /* 0x0000002dff067e24 */ /* 0x000fca000f8e00ff */
[----:B------:R-:W-:-:S04]  /*6e10*/  SHF.L.U32 R6, R6, 0x1f, RZ ;  /* 0x0000001f06067819 */ /* 0x000fc800000006ff */
[----:B------:R0:W1:Y:S01]  /*6e20*/  SYNCS.PHASECHK.TRANS64.TRYWAIT P1, [UR6+0x29850], R6 ;  /* 0x02985006ff0075a7 */ /* 0x0000620008020146 */
[----:B------:R-:W-:Y:S05]  /*6e30*/  @!P0 BRA `(.L_x_977) ;  /* 0x0000000000048947 */ /* 0x000fea0003800000 */
[----:B------:R-:W-:Y:S01]  /*6e40*/  BPT.TRAP 0x1 ;  /* 0x000000040000795c */ /* 0x000fe20000300000 */
.L_x_977:
[----:B-1----:R-:W-:Y:S05]  /*6e50*/  @P1 BRA `(.L_x_975) ;  /* 0x0000000000081947 */ /* 0x002fea0003800000 */
[----:B------:R-:W1:Y:S02]  /*6e60*/  SYNCS.PHASECHK.TRANS64.TRYWAIT P1, [UR6+0x29850], R6 ;  /* 0x02985006ff0075a7 */ /* 0x000e640008020146 */
[----:B-1----:R-:W-:Y:S05]  /*6e70*/  @!P1 BRA `(.L_x_978) ;  /* 0x0000012000e49947 */ /* 0x002fea0003800000 */
.L_x_975:
[----:B------:R-:W-:Y:S01]  /*6e80*/  UIADD3 UR6, UR41, 0x400, URZ ;  /* 0x0000040029067890 */ /* 0x000fe2000fffe03f */
[----:B------:R-:W-:Y:S01]  /*6e90*/  WARPGROUP.ARRIVE ;  /* 0x00000000000079c5 */ /* 0x000fe20000000000 */
[----:B------:R-:W-:-:S05]  /*6ea0*/  UMOV UR7, 0xc0000010 ;  /* 0xc000001000077882 */ /* 0x000fca0000000000 */
[----:B------:R-:W2:Y:S01]  /*6eb0*/  S2R R10, SR_TID.X ;  /* 0x00000000000a7919 */ /* 0x000ea20000002100 */
[----:B------:R-:W-:Y:S01]  /*6ec0*/  USHF.R.U32.HI UR6, URZ, 0x4, UR6 ;  /* 0x000000043f067899 */ /* 0x000fe20008011606 */
[----:B------:R-:W-:Y:S01]  /*6ed0*/  PLOP3.LUT P1, PT, PT, PT, UP0, 0x80, 0x0 ;  /* 0x000000000000781c */ /* 0x000fe20003f2f008 */
[----:B------:R-:W-:Y:S01]  /*6ee0*/  VIADD R9, R18, UR36 ;  /* 0x0000002412097c36 */ /* 0x000fe20008000000 */
[----:B------:R-:W-:Y:S01]  /*6ef0*/  PLOP3.LUT P2, PT, PT, PT, UP0, 0x80, 0x0 ;  /* 0x000000000000781c */ /* 0x000fe20003f4f008 */
[----:B------:R-:W-:Y:S01]  /*6f00*/  ULOP3.LUT UR6, UR6, 0x3fff, URZ, 0xc0, !UPT ;  /* 0x00003fff06067892 */ /* 0x000fe2000f8ec03f */
[----:B-1----:R-:W-:Y:S01]  /*6f10*/  IMAD.U32 R7, RZ, RZ, UR56 ;  /* 0x00000038ff077e24 */ /* 0x002fe2000f8e00ff */
[----:B0-----:R-:W0:Y:S01]  /*6f20*/  LDC R6, c[0x0][0x288] ;  /* 0x0000a200ff067b82 */ /* 0x001e220000000800 */
[----:B------:R-:W-:Y:S01]  /*6f30*/  IMAD R197, R3, -0xa0, RZ ;  /* 0xffffff6003c57824 */ /* 0x000fe200078e02ff */
[----:B------:R-:W-:-:S04]  /*6f40*/  ULOP3.LUT UR6, UR6, 0x10000, URZ, 0xfc, !UPT ;  /* 0x0001000006067892 */ /* 0x000fc8000f8efc3f */
[----:B------:R-:W-:-:S07]  /*6f50*/  UIMAD UR10, UR49, 0x500, UR6 ;  /* 0x00000500310a78a4 */ /* 0x000fce000f8e0206 */
[----:B------:R-:W-:Y:S02]  /*6f60*/  UMOV UR6, UR10 ;  /* 0x0000000a00067c82 */ /* 0x000fe40008000000 */
[----:B------:R-:W-:Y:S01]  /*6f70*/  QGMMA.64x128x32.F32.E4M3.E4M3 R24, R184, gdesc[UR4], R24, gsb0 ;  /* 0x01e00004b8187df3 */ /* 0x000fe20008000818 */
[----:B------:R-:W-:Y:S01]  /*6f80*/  UIADD3 UR6, UR10, 0x100, URZ ;  /* 0x000001000a067890 */ /* 0x000fe2000fffe03f */
[----:B------:R-:W-:Y:S01]  /*6f90*/  UMOV UR7, 0xc0000010 ;  /* 0xc000001000077882 */ /* 0x000fe20000000000 */
[----:B--2---:R-:W-:Y:S02]  /*6fa0*/  LOP3.LUT P3, RZ, R10, 0x7f, RZ, 0xc0, !PT ;  /* 0x0000007f0aff7812 */ /* 0x004fe4000786c0ff */
[----:B------:R-:W-:-:S04]  /*6fb0*/  SHF.R.U32.HI R10, RZ, 0x7, R10 ;  /* 0x00000007ff0a7819 */ /* 0x000fc8000001160a */
[----:B------:R-:W-:-:S07]  /*6fc0*/  IADD3 R11, -R10, 0xb, RZ ;  /* 0x0000000b0a0b7810 */ /* 0x000fce0007ffe1ff */
[----:B------:R-:W-:-:S05]  /*6fd0*/  @!P3 LEA R7, R7, UR41, 0x3 ;  /* 0x000000290707bc11 */ /* 0x000fca000f8e18ff */
[----:B------:R-:W-:-:S05]  /*6fe0*/  @!P3 VIADD R7, R7, 0x29840 ;  /* 0x000298400707b836 */ /* 0x000fca0000000000 */
[----:B------:R-:W-:Y:S01]  /*6ff0*/  @!P3 PRMT R7, RZ, 0x654, R7 ;  /* 0x00000654ff07b816 */ /* 0x000fe20000000007 */
        /* <DEDUP_REMOVED lines=18> */
[----:B------:R-:W-:Y:S01]  /*7120*/  @UP0 ULDC UR6, c[0x0][0x44c] ;  /* 0x0001130000060ab9 */ /* 0x000fe20000000800 */
[----:B------:R-:W-:Y:S01]  /*7130*/  @UP0 ULDC UR7, c[0x0][0x450] ;  /* 0x0001140000070ab9 */ /* 0x000fe20000000800 */
[----:B------:R-:W-:Y:S01]  /*7140*/  @P1 IMAD.HI.U32 R8, R9, UR6, RZ ;  /* 0x0000000609081c27 */ /* 0x000fe2000f8e00ff */
[----:B------:R-:W-:Y:S01]  /*7150*/  PLOP3.LUT P1, PT, PT, PT, UP1, 0x40, 0x0 ;  /* 0x000000000000781c */ /* 0x000fe20003f2e818 */
[----:B------:R-:W-:-:S03]  /*7160*/  ULOP3.LUT UR6, URZ, UR53, URZ, 0x33, !UPT ;  /* 0x000000353f067292 */ /* 0x000fc6000f8e333f */
[----:B------:R-:W-:Y:S01]  /*7170*/  @P2 SHF.R.U32.HI R9, RZ, UR7, R8 ;  /* 0x00000007ff092c19 */ /* 0x000fe20008011608 */
[----:B------:R-:W-:-:S04]  /*7180*/  VIADD R8, R197, 0x1 ;  /* 0x00000001c5087836 */ /* 0x000fc80000000000 */
[----:B------:R-:W1:Y:S01]  /*7190*/  SHFL.IDX PT, R13, R9, RZ, 0x1c1f ;  /* 0x001c1fff090d7589 */ /* 0x000e6200000e0000 */
[----:B------:R-:W-:Y:S02]  /*71a0*/  WARPGROUP.DEPBAR.LE gsb0, 0x0 ;  /* 0x00008000000079c5 */ /* 0x000fe40000010000 */
[----:B------:R2:W-:Y:S06]  /*71b0*/  BAR.ARV R11, 0x100 ;  /* 0x0004000b0000751d */ /* 0x0005ec0000002000 */
[----:B------:R3:W-:Y:S02]  /*71c0*/  @!P3 SYNCS.ARRIVE.TRANS64.RED.A1T0 RZ, [R7+URZ], RZ ;  /* 0x000000ff07ffb9a7 */ /* 0x0007e4000810043f */
[----:B---3--:R-:W-:-:S05]  /*71d0*/  IMAD R7, R17, -0x2, R8 ;  /* 0xfffffffe11077824 */ /* 0x008fca00078e0208 */
[C---:B0-----:R-:W-:Y:S01]  /*71e0*/  IADD3 R8, R7.reuse, -R6, R16 ;  /* 0x8000000607087210 */ /* 0x041fe20007ffe010 */
[----:B------:R-:W-:-:S04]  /*71f0*/  VIADD R7, R7, 0xffffffff ;  /* 0xffffffff07077836 */ /* 0x000fc80000000000 */
[C---:B------:R-:W-:Y:S02]  /*7200*/  VIADD R10, R8.reuse, UR54 ;  /* 0x00000036080a7c36 */ /* 0x040fe40008000000 */
[----:B------:R-:W-:Y:S02]  /*7210*/  VIADD R8, R8, UR6 ;  /* 0x0000000608087c36 */ /* 0x000fe40008000000 */
[--C-:B-1----:R-:W-:Y:S02]  /*7220*/  IMAD.IADD R12, R10, 0x1, R13.reuse ;  /* 0x000000010a0c7824 */ /* 0x102fe400078e020d */
[----:B--2---:R-:W-:Y:S01]  /*7230*/  IMAD.IADD R11, R8, 0x1, R13 ;  /* 0x00000001080b7824 */ /* 0x004fe200078e020d */
[----:B------:R-:W-:Y:S06]  /*7240*/  @P1 BRA `(.L_x_979) ;  /* 0x0000000000541947 */ /* 0x000fec0003800000 */
[----:B------:R-:W-:Y:S01]  /*7250*/  IADD3 R13, R16, -R6, R13 ;  /* 0x80000006100d7210 */ /* 0x000fe20007ffe00d */
[----:B------:R-:W-:Y:S03]  /*7260*/  BSSY B0, `(.L_x_980) ;  /* 0x0000010000007945 */ /* 0x000fe60003800000 */
[----:B------:R-:W-:-:S13]  /*7270*/  ISETP.GT.AND P1, PT, R13, -0x1, PT ;  /* 0xffffffff0d00780c */ /* 0x000fda0003f24270 */
[----:B------:R-:W-:Y:S05]  /*7280*/  @P1 BRA `(.L_x_981) ;  /* 0x0000000000201947 */ /* 0x000fea0003800000 */
[----:B------:R-:W-:Y:S01]  /*7290*/  IMAD.U32 R20, RZ, RZ, UR52 ;  /* 0x00000034ff147e24 */ /* 0x000fe2000f8e00ff */
[----:B------:R-:W-:-:S04]  /*72a0*/  LOP3.LUT R13, RZ, R13, RZ, 0x33, !PT ;  /* 0x0000000dff0d7212 */ /* 0x000fc800078e33ff */
[----:B------:R-:W-:-:S13]  /*72b0*/  ISETP.NE.AND P1, PT, R20, 0x1, PT ;  /* 0x000000011400780c */ /* 0x000fda0003f25270 */
[----:B------:R-:W0:Y:S02]  /*72c0*/  @P1 LDC.64 R14, c[0x0][0x9e8] ;  /* 0x00027a00ff0e1b82 */ /* 0x000e240000000a00 */
[----:B0-----:R-:W-:-:S05]  /*72d0*/  @P1 IMAD.HI.U32 R14, R13, R14, RZ ;  /* 0x0000000e0d0e1227 */ /* 0x001fca00078e00ff */
[----:B------:R-:W-:-:S04]  /*72e0*/  @P1 SHF.R.U32.HI R13, RZ, R15, R14 ;  /* 0x0000000fff0d1219 */ /* 0x000fc8000001160e */
[----:B------:R-:W-:Y:S01]  /*72f0*/  LOP3.LUT R13, RZ, R13, RZ, 0x33, !PT ;  /* 0x0000000dff0d7212 */ /* 0x000fe200078e33ff */
[----:B------:R-:W-:Y:S06]  /*7300*/  BRA `(.L_x_982) ;  /* 0x0000000000147947 */ /* 0x000fec0003800000 */
.L_x_981:
[----:B------:R-:W-:-:S05]  /*7310*/  IMAD.U32 R20, RZ, RZ, UR52 ;  /* 0x00000034ff147e24 */ /* 0x000fca000f8e00ff */
[----:B------:R-:W-:-:S13]  /*7320*/  ISETP.NE.AND P1, PT, R20, 0x1, PT ;  /* 0x000000011400780c */ /* 0x000fda0003f25270 */
[----:B------:R-:W0:Y:S02]  /*7330*/  @P1 LDC.64 R14, c[0x0][0x9e8] ;  /* 0x00027a00ff0e1b82 */ /* 0x000e240000000a00 */
[----:B0-----:R-:W-:-:S05]  /*7340*/  @P1 IMAD.HI.U32 R14, R13, R14, RZ ;  /* 0x0000000e0d0e1227 */ /* 0x001fca00078e00ff */
[----:B------:R-:W-:-:S07]  /*7350*/  @P1 SHF.R.U32.HI R13, RZ, R15, R14 ;  /* 0x0000000fff0d1219 */ /* 0x000fce000001160e */
.L_x_982:
[----:B------:R-:W-:Y:S05]  /*7360*/  BSYNC B0 ;  /* 0x0000000000007941 */ /* 0x000fea0003800000 */
.L_x_980:
[----:B------:R-:W-:-:S05]  /*7370*/  IMAD R13, R13, R20, R7 ;  /* 0x000000140d0d7224 */ /* 0x000fca00078e0207 */
[----:B------:R-:W-:Y:S02]  /*7380*/  VIADDMNMX R12, R13, R20, R12, PT ;  /* 0x000000140d0c7246 */ /* 0x000fe4000380010c */
[----:B------:R-:W-:-:S07]  /*7390*/  VIMNMX R11, R11, R13, !PT ;  /* 0x0000000d0b0b7248 */ /* 0x000fce0007fe0100 */
.L_x_979:
[C---:B------:R-:W-:Y:S01]  /*73a0*/  ISETP.GE.AND P1, PT, R197.reuse, 0x2, PT ;  /* 0x00000002c500780c */ /* 0x040fe20003f26270 */
[----:B------:R-:W0:Y:S01]  /*73b0*/  SHFL.IDX PT, R9, R9, 0x1, 0x1c1f ;  /* 0x003c1f0009097f89 */ /* 0x000e2200000e0000 */
        /* <DEDUP_REMOVED lines=11> */
[----:B------:R-:W-:Y:S01]  /*7470*/  ISETP.GE.AND P3, PT, R197, 0x11, PT ;  /* 0x00000011c500780c */ /* 0x000fe20003f66270 */
[----:B0-----:R-:W-:Y:S01]  /*7480*/  IMAD.IADD R10, R10, 0x1, R9 ;  /* 0x000000010a0a7824 */ /* 0x001fe200078e0209 */
        /* <DEDUP_REMOVED lines=45> */
[----:B------:R-:W-:Y:S02]  /*7760*/  ISETP.LT.OR P2, PT, R12, 0x31, P2 ;  /* 0x000000310c00780c */ /* 0x000fe40001741670 */
        /* <DEDUP_REMOVED lines=131> */
[----:B------:R-:W-:-:S04]  /*7fa0*/  ISETP.GE.AND P6, PT, R197, 0x9a, PT ;  /* 0x0000009ac500780c */ /* 0x000fc80003fc6270 */
[----:B------:R-:W-:Y:S02]  /*7fb0*/  P2R R152, PR, RZ, 0x40 ;  /* 0x00000040ff987803 */ /* 0x000fe40000000000 */
[----:B------:R-:W-:Y:S01]  /*7fc0*/  ISETP.GT.AND P6, PT, R11, 0x99, !P6 ;  /* 0x000000990b00780c */ /* 0x000fe200077c4270 */
[----:B------:R-:W-:-:S03]  /*7fd0*/  IMAD.IADD R11, R8, 0x1, R9 ;  /* 0x00000001080b7824 */ /* 0x000fc600078e0209 */
[----:B------:R-:W-:-:S04]  /*7fe0*/  ISETP.LT.OR P6, PT, R12, 0x9a, P6 ;  /* 0x0000009a0c00780c */ /* 0x000fc800037c1670 */
[----:B------:R-:W-:Y:S02]  /*7ff0*/  FSEL R101, R101, -INF , !P6 ;  /* 0xff80000065657808 */ /* 0x000fe40007000000 */
[----:B------:R-:W-:-:S13]  /*8000*/  PLOP3.LUT P6, PT, PT, PT, UP1, 0x40, 0x0 ;  /* 0x000000000000781c */ /* 0x000fda0003fce818 */
[----:B------:R-:W-:Y:S05]  /*8010*/  @P6 BRA `(.L_x_983) ;  /* 0x0000000000546947 */ /* 0x000fea0003800000 */
        /* <DEDUP_REMOVED lines=12> */
.L_x_985:
[----:B------:R-:W-:-:S05]  /*80e0*/  IMAD.U32 R207, RZ, RZ, UR52 ;  /* 0x00000034ffcf7e24 */ /* 0x000fca000f8e00ff */
[----:B------:R-:W-:-:S13]  /*80f0*/  ISETP.NE.AND P6, PT, R207, 0x1, PT ;  /* 0x00000001cf00780c */ /* 0x000fda0003fc5270 */
[----:B------:R-:W0:Y:S02]  /*8100*/  @P6 LDC.64 R8, c[0x0][0x9e8] ;  /* 0x00027a00ff086b82 */ /* 0x000e240000000a00 */
[----:B0-----:R-:W-:-:S05]  /*8110*/  @P6 IMAD.HI.U32 R8, R12, R8, RZ ;  /* 0x000000080c086227 */ /* 0x001fca00078e00ff */
[----:B------:R-:W-:-:S07]  /*8120*/  @P6 SHF.R.U32.HI R12, RZ, R9, R8 ;  /* 0x00000009ff0c6219 */ /* 0x000fce0000011608 */
.L_x_986:
[----:B------:R-:W-:Y:S05]  /*8130*/  BSYNC B0 ;  /* 0x0000000000007941 */ /* 0x000fea0003800000 */
.L_x_984:
[----:B------:R-:W-:-:S05]  /*8140*/  IMAD R7, R12, R207, R7 ;  /* 0x000000cf0c077224 */ /* 0x000fca00078e0207 */
[----:B------:R-:W-:Y:S02]  /*8150*/  VIADDMNMX R10, R7, R207, R10, PT ;  /* 0x000000cf070a7246 */ /* 0x000fe4000380010a */
[----:B------:R-:W-:-:S07]  /*8160*/  VIMNMX R11, R11, R7, !PT ;  /* 0x000000070b0b7248 */ /* 0x000fce0007fe0100 */
.L_x_983:
[----:B------:R-:W-:Y:S02]  /*8170*/  ISETP.GT.AND P1, PT, R11, 0x20, !P1 ;  /* 0x000000200b00780c */ /* 0x000fe40004f24270 */
[----:B------:R-:W-:Y:S02]  /*8180*/  ISETP.NE.AND P6, PT, R205, RZ, PT ;  /* 0x000000ffcd00720c */ /* 0x000fe40003fc5270 */
        /* <DEDUP_REMOVED lines=73> */
[----:B------:R-:W-:Y:S02]  /*8620*/  ISETP.GT.AND P1, PT, R11, 0x49, !P6 ;  /* 0x000000490b00780c */ /* 0x000fe40007724270 */
[----:B------:R-:W-:Y:S02]  /*8630*/  ISETP.NE.AND P6, PT, R206, RZ, PT ;  /* 0x000000ffce00720c */ /* 0x000fe40003fc5270 */
        /* <DEDUP_REMOVED lines=22> */
[----:B------:R-:W-:Y:S01]  /*87a0*/  ISETP.GT.AND P2, PT, R11, 0x89, !P2 ;  /* 0x000000890b00780c */ /* 0x000fe20005744270 */
[----:B------:R-:W0:Y:S01]  /*87b0*/  SHFL.BFLY PT, R7, R8, 0x2, 0x1f ;  /* 0x0c401f0008077f89 */ /* 0x000e2200000e0000 */
[----:B------:R-:W-:Y:S02]  /*87c0*/  FSEL R134, R134, -INF , !P1 ;  /* 0xff80000086867808 */ /* 0x000fe40004800000 */
[----:B------:R-:W-:-:S02]  /*87d0*/  ISETP.NE.AND P1, PT, R175, RZ, PT ;  /* 0x000000ffaf00720c */ /* 0x000fc40003f25270 */
[C---:B------:R-:W-:Y:S02]  /*87e0*/  ISETP.LT.OR P2, PT, R10.reuse, 0x8a, P2 ;  /* 0x0000008a0a00780c */ /* 0x040fe40001741670 */
[C---:B------:R-:W-:Y:S02]  /*87f0*/  ISETP.GT.AND P1, PT, R11.reuse, 0x59, !P1 ;  /* 0x000000590b00780c */ /* 0x040fe40004f24270 */
[----:B------:R-:W-:Y:S02]  /*8800*/  ISETP.GT.AND P3, PT, R11, 0x90, !P3 ;  /* 0x000000900b00780c */ /* 0x000fe40005f64270 */
[----:B------:R-:W-:Y:S02]  /*8810*/  ISETP.LT.OR P1, PT, R10, 0x5a, P1 ;  /* 0x0000005a0a00780c */ /* 0x000fe40000f21670 */
[----:B------:R-:W-:Y:S02]  /*8820*/  FSEL R95, R95, -INF , !P2 ;  /* 0xff8000005f5f7808 */ /* 0x000fe40005000000 */
[----:B------:R-:W-:-:S02]  /*8830*/  FSEL R135, R135, -INF , !P1 ;  /* 0xff80000087877808 */ /* 0x000fc40004800000 */
[----:B------:R-:W-:Y:S02]  /*8840*/  ISETP.NE.AND P1, PT, R174, RZ, PT ;  /* 0x000000ffae00720c */ /* 0x000fe40003f25270 */
[C---:B------:R-:W-:Y:S02]  /*8850*/  ISETP.GT.AND P4, PT, R11.reuse, 0x91, !P4 ;  /* 0x000000910b00780c */ /* 0x040fe40006784270 */
[----:B------:R-:W-:Y:S02]  /*8860*/  ISETP.GT.AND P1, PT, R11, 0x60, !P1 ;  /* 0x000000600b00780c */ /* 0x000fe40004f24270 */
[C---:B------:R-:W-:Y:S02]  /*8870*/  ISETP.LT.OR P3, PT, R10.reuse, 0x91, P3 ;  /* 0x000000910a00780c */ /* 0x040fe40001f61670 */
[----:B------:R-:W-:Y:S02]  /*8880*/  ISETP.LT.OR P1, PT, R10, 0x61, P1 ;  /* 0x000000610a00780c */ /* 0x000fe40000f21670 */
[----:B0-----:R-:W-:-:S02]  /*8890*/  FMNMX.FTZ R9, R8, R7, !PT ;  /* 0x0000000708097209 */ /* 0x001fc40007810000 */
[----:B------:R-:W-:Y:S02]  /*88a0*/  FSEL R106, R106, -INF , !P1 ;  /* 0xff8000006a6a7808 */ /* 0x000fe40004800000 */
[----:B------:R-:W-:Y:S01]  /*88b0*/  ISETP.NE.AND P1, PT, R173, RZ, PT ;  /* 0x000000ffad00720c */ /* 0x000fe20003f25270 */
[----:B------:R-:W0:Y:S01]  /*88c0*/  SHFL.BFLY PT, R12, R9, 0x1, 0x1f ;  /* 0x0c201f00090c7f89 */ /* 0x000e2200000e0000 */
[C---:B------:R-:W-:Y:S02]  /*88d0*/  ISETP.GT.AND P5, PT, R11.reuse, 0x98, !P5 ;  /* 0x000000980b00780c */ /* 0x040fe40006fa4270 */
[----:B------:R-:W-:Y:S02]  /*88e0*/  ISETP.GT.AND P1, PT, R11, 0x61, !P1 ;  /* 0x000000610b00780c */ /* 0x000fe40004f24270 */
[C---:B------:R-:W-:Y:S02]  /*88f0*/  ISETP.LT.OR P4, PT, R10.reuse, 0x92, P4 ;  /* 0x000000920a00780c */ /* 0x040fe40002781670 */
[----:B------:R-:W-:-:S02]  /*8900*/  ISETP.LT.OR P1, PT, R10, 0x62, P1 ;  /* 0x000000620a00780c */ /* 0x000fc40000f21670 */
[----:B------:R-:W-:Y:S02]  /*8910*/  FSEL R98, R98, -INF , !P3 ;  /* 0xff80000062627808 */ /* 0x000fe40005800000 */
[----:B------:R-:W-:Y:S02]  /*8920*/  FSEL R107, R107, -INF , !P1 ;  /* 0xff8000006b6b7808 */ /* 0x000fe40004800000 */
[----:B------:R-:W-:Y:S02]  /*8930*/  ISETP.NE.AND P1, PT, R172, RZ, PT ;  /* 0x000000ffac00720c */ /* 0x000fe40003f25270 */
[----:B------:R-:W-:Y:S02]  /*8940*/  ISETP.LT.OR P5, PT, R10, 0x99, P5 ;  /* 0x000000990a00780c */ /* 0x000fe40002fa1670 */
[----:B------:R-:W-:Y:S02]  /*8950*/  ISETP.GT.AND P1, PT, R11, 0x68, !P1 ;  /* 0x000000680b00780c */ /* 0x000fe40004f24270 */
[----:B------:R-:W-:-:S02]  /*8960*/  FSEL R99, R99, -INF , !P4 ;  /* 0xff80000063637808 */ /* 0x000fc40006000000 */
[----:B------:R-:W-:Y:S02]  /*8970*/  ISETP.LT.OR P1, PT, R10, 0x69, P1 ;  /* 0x000000690a00780c */ /* 0x000fe40000f21670 */
[----:B------:R-:W-:Y:S02]  /*8980*/  FSEL R102, R102, -INF , !P5 ;  /* 0xff80000066667808 */ /* 0x000fe40006800000 */
[----:B------:R-:W-:Y:S02]  /*8990*/  FSEL R110, R110, -INF , !P1 ;  /* 0xff8000006e6e7808 */ /* 0x000fe40004800000 */
[----:B------:R-:W-:Y:S02]  /*89a0*/  ISETP.NE.AND P1, PT, R171, RZ, PT ;  /* 0x000000ffab00720c */ /* 0x000fe40003f25270 */
[----:B0-----:R-:W-:Y:S02]  /*89b0*/  FMNMX.FTZ R7, R9, R12, !PT ;  /* 0x0000000c09077209 */ /* 0x001fe40007810000 */
        /* <DEDUP_REMOVED lines=59> */
[C---:B------:R-:W-:Y:S02]  /*8d70*/  ISETP.GT.AND P1, PT, R11.reuse, RZ, !P6 ;  /* 0x000000ff0b00720c */ /* 0x040fe40007724270 */
[----:B------:R-:W-:Y:S01]  /*8d80*/  ISETP.NE.AND P6, PT, R152, RZ, PT ;  /* 0x000000ff9800720c */ /* 0x000fe20003fc5270 */
[----:B------:R-:W-:Y:S01]  /*8d90*/  IMAD.U32 R152, RZ, RZ, UR37 ;  /* 0x00000025ff987e24 */ /* 0x000fe2000f8e00ff */
[----:B------:R-:W-:Y:S02]  /*8da0*/  ISETP.LT.OR P1, PT, R10, 0x1, P1 ;  /* 0x000000010a00780c */ /* 0x000fe40000f21670 */
[----:B------:R-:W-:Y:S01]  /*8db0*/  ISETP.GT.AND P2, PT, R11, 0x99, !P6 ;  /* 0x000000990b00780c */ /* 0x000fe20007744270 */
[----:B------:R-:W-:-:S01]  /*8dc0*/  FFMA.FTZ R152, R7, R152, -8 ;  /* 0xc100000007987423 */ /* 0x000fc20000010098 */
[----:B------:R-:W-:-:S02]  /*8dd0*/  FSEL R169, R154, -INF , !P1 ;  /* 0xff8000009aa97808 */ /* 0x000fc40004800000 */
[----:B------:R-:W-:Y:S02]  /*8de0*/  FSETP.NEU.FTZ.AND P1, PT, R7, -INF , PT ;  /* 0xff8000000700780b */ /* 0x000fe40003f3d000 */
[----:B------:R-:W-:Y:S02]  /*8df0*/  FMNMX.FTZ R154, R169, R0, !PT ;  /* 0x00000000a99a7209 */ /* 0x000fe40007810000 */
[----:B------:R-:W-:Y:S02]  /*8e00*/  FSEL R152, R152, RZ, P1 ;  /* 0x000000ff98987208 */ /* 0x000fe40000800000 */
[----:B------:R-:W-:-:S03]  /*8e10*/  ISETP.LT.OR P2, PT, R10, 0x9a, P2 ;  /* 0x0000009a0a00780c */ /* 0x000fc60001741670 */
[--C-:B------:R-:W-:Y:S01]  /*8e20*/  FFMA.FTZ R9, R153, UR37, -R152.reuse ;  /* 0x0000002599097c23 */ /* 0x100fe20008010898 */
[----:B------:R-:W-:Y:S01]  /*8e30*/  FMNMX.FTZ R153, R155, R154, !PT ;  /* 0x0000009a9b997209 */ /* 0x000fe20007810000 */
[--C-:B------:R-:W-:Y:S01]  /*8e40*/  FFMA.FTZ R12, R156, UR37, -R152.reuse ;  /* 0x000000259c0c7c23 */ /* 0x100fe20008010898 */
[----:B------:R-:W-:-:S01]  /*8e50*/  FFMA.FTZ R156, R105, UR37, -R152 ;  /* 0x00000025699c7c23 */ /* 0x000fc20008010898 */
[--C-:B------:R-:W-:Y:S01]  /*8e60*/  FFMA.FTZ R10, R109, UR37, -R152.reuse ;  /* 0x000000256d0a7c23 */ /* 0x100fe20008010898 */
[----:B------:R-:W-:Y:S01]  /*8e70*/  FMNMX.FTZ R154, R158, R153, !PT ;  /* 0x000000999e9a7209 */ /* 0x000fe20007810000 */
[--C-:B------:R-:W-:Y:S01]  /*8e80*/  FFMA.FTZ R8, R13, UR37, -R152.reuse ;  /* 0x000000250d087c23 */ /* 0x100fe20008010898 */
[----:B------:R-:W-:Y:S01]  /*8e90*/  FSEL R103, R103, -INF , !P2 ;  /* 0xff80000067677808 */ /* 0x000fe20005000000 */
[----:B------:R0:W-:Y:S01]  /*8ea0*/  MUFU.EX2 R11, R156 ;  /* 0x0000009c000b7308 */ /* 0x0001e20000000800 */
        /* <DEDUP_REMOVED lines=9> */
[--C-:B0-----:R-:W-:Y:S01]  /*8f40*/  FFMA.FTZ R156, R112, UR37, -R152.reuse ;  /* 0x00000025709c7c23 */ /* 0x101fe20008010898 */
        /* <DEDUP_REMOVED lines=31> */
[----:B------:R-:W-:Y:S01]  /*9140*/  FFMA.FTZ R100, R100, UR37, -R152 ;  /* 0x0000002564647c23 */ /* 0x000fe20008010898 */
        /* <DEDUP_REMOVED lines=31> */
[----:B------:R-:W-:Y:S01]  /*9340*/  FMNMX.FTZ R154, R94, R105, !PT ;  /* 0x000000695e9a7209 */ /* 0x000fe20007810000 */
[----:B------:R-:W-:-:S03]  /*9350*/  FFMA.FTZ R105, R108, UR37, -R152 ;  /* 0x000000256c697c23 */ /* 0x000fc60008010898 */
[----:B------:R-:W-:Y:S02]  /*9360*/  FMNMX.FTZ R153, R95, R154, !PT ;  /* 0x0000009a5f997209 */ /* 0x000fe40007810000 */
[----:B------:R-:W-:Y:S02]  /*9370*/  MUFU.EX2 R141, R141 ;  /* 0x0000008d008d7308 */ /* 0x000fe40000000800 */
[----:B------:R-:W-:-:S04]  /*9380*/  FMNMX.FTZ R108, R98, R153, !PT ;  /* 0x00000099626c7209 */ /* 0x000fc80007810000 */
[----:B------:R-:W-:Y:S02]  /*9390*/  FMNMX.FTZ R109, R99, R108, !PT ;  /* 0x0000006c636d7209 */ /* 0x000fe40007810000 */
[----:B------:R-:W-:Y:S02]  /*93a0*/  MUFU.EX2 R144, R144 ;  /* 0x0000009000907308 */ /* 0x000fe40000000800 */
[----:B------:R-:W-:Y:S01]  /*93b0*/  FMNMX.FTZ R108, R102, R109, !PT ;  /* 0x0000006d666c7209 */ /* 0x000fe20007810000 */
[--C-:B------:R-:W-:Y:S01]  /*93c0*/  FFMA.FTZ R109, R113, UR37, -R152.reuse ;  /* 0x00000025716d7c23 */ /* 0x100fe20008010898 */
[----:B------:R-:W-:-:S02]  /*93d0*/  FFMA.FTZ R113, R117, UR37, -R152 ;  /* 0x0000002575717c23 */ /* 0x000fc40008010898 */
[----:B------:R-:W-:Y:S02]  /*93e0*/  FMNMX.FTZ R153, R103, R108, !PT ;  /* 0x0000006c67997209 */ /* 0x000fe40007810000 */
[----:B------:R0:W-:Y:S03]  /*93f0*/  MUFU.EX2 R108, R156 ;  /* 0x0000009c006c7308 */ /* 0x0001e60000000800 */
[----:B------:R-:W1:Y:S05]  /*9400*/  SHFL.BFLY PT, R154, R153, 0x2, 0x1f ;  /* 0x0c401f00999a7f89 */ /* 0x000e6a00000e0000 */
[----:B------:R-:W-:Y:S01]  /*9410*/  MUFU.EX2 R145, R145 ;  /* 0x0000009100917308 */ /* 0x000fe20000000800 */
[----:B0-----:R-:W-:-:S01]  /*9420*/  FFMA.FTZ R156, R101, UR37, -R152 ;  /* 0x00000025659c7c23 */ /* 0x001fc20008010898 */
[----:B------:R-:W-:-:S05]  /*9430*/  FSEL R101, R7, RZ, P1 ;  /* 0x000000ff07657208 */ /* 0x000fca0000800000 */
[----:B------:R-:W-:Y:S01]  /*9440*/  FADD.FTZ R2, -R101, R2 ;  /* 0x0000000265027221 */ /* 0x000fe20000010100 */
[----:B------:R-:W-:Y:S08]  /*9450*/  MUFU.EX2 R148, R148 ;  /* 0x0000009400947308 */ /* 0x000ff00000000800 */
[----:B------:R0:W-:Y:S01]  /*9460*/  MUFU.EX2 R101, R156 ;  /* 0x0000009c00657308 */ /* 0x0001e20000000800 */
[----:B-1----:R-:W-:-:S05]  /*9470*/  FMNMX.FTZ R154, R153, R154, !PT ;  /* 0x0000009a999a7209 */ /* 0x002fca0007810000 */
[----:B------:R-:W1:Y:S02]  /*9480*/  SHFL.BFLY PT, R117, R154, 0x1, 0x1f ;  /* 0x0c201f009a757f89 */ /* 0x000e6400000e0000 */
[----:B------:R-:W-:Y:S08]  /*9490*/  MUFU.EX2 R149, R149 ;  /* 0x0000009500957308 */ /* 0x000ff00000000800 */
[----:B------:R-:W-:Y:S08]  /*94a0*/  MUFU.EX2 R120, R120 ;  /* 0x0000007800787308 */ /* 0x000ff00000000800 */
[----:B------:R-:W-:Y:S01]  /*94b0*/  MUFU.EX2 R121, R121 ;  /* 0x0000007900797308 */ /* 0x000fe20000000800 */
[----:B-1----:R-:W-:Y:S01]  /*94c0*/  FMNMX.FTZ R88, R154, R117, !PT ;  /* 0x000000759a587209 */ /* 0x002fe20007810000 */
[----:B------:R-:W-:-:S06]  /*94d0*/  IMAD.U32 R117, RZ, RZ, UR37 ;  /* 0x00000025ff757e24 */ /* 0x000fcc000f8e00ff */
[----:B------:R-:W-:Y:S01]  /*94e0*/  MUFU.EX2 R124, R124 ;  /* 0x0000007c007c7308 */ /* 0x000fe20000000800 */
[C---:B------:R-:W-:Y:S01]  /*94f0*/  FSETP.NEU.FTZ.AND P1, PT, R88.reuse, -INF , PT ;  /* 0xff8000005800780b */ /* 0x040fe20003f3d000 */
[----:B------:R-:W-:Y:S01]  /*9500*/  FFMA.FTZ R152, R88, R117, -8 ;  /* 0xc100000058987423 */ /* 0x000fe20000010075 */
[----:B------:R-:W-:Y:S02]  /*9510*/  FMUL.FTZ R117, R2, UR37 ;  /* 0x0000002502757c20 */ /* 0x000fe40008410000 */
[----:B------:R-:W-:Y:S02]  /*9520*/  FSEL R161, R88, RZ, P1 ;  /* 0x000000ff58a17208 */ /* 0x000fe40000800000 */
[----:B------:R-:W-:Y:S01]  /*9530*/  FSEL R2, R152, RZ, P1 ;  /* 0x000000ff98027208 */ /* 0x000fe20000800000 */
[----:B------:R-:W-:Y:S02]  /*9540*/  MUFU.EX2 R125, R125 ;  /* 0x0000007d007d7308 */ /* 0x000fe40000000800 */
[----:B------:R-:W-:-:S02]  /*9550*/  FADD.FTZ R161, -R161, R0 ;  /* 0x00000000a1a17221 */ /* 0x000fc40000010100 */
[--C-:B------:R-:W-:Y:S01]  /*9560*/  FFMA.FTZ R160, R126, UR37, -R2.reuse ;  /* 0x000000257ea07c23 */ /* 0x100fe20008010802 */
[----:B------:R-:W-:-:S01]  /*9570*/  FFMA.FTZ R153, R169, UR37, -R2 ;  /* 0x00000025a9997c23 */ /* 0x000fc20008010802 */
[----:B------:R-:W-:Y:S01]  /*9580*/  FMUL.FTZ R126, R161, UR37 ;  /* 0x00000025a17e7c20 */ /* 0x000fe20008410000 */
[----:B------:R-:W-:-:S01]  /*9590*/  FFMA.FTZ R152, R155, UR37, -R2 ;  /* 0x000000259b987c23 */ /* 0x000fc20008010802 */
[----:B------:R-:W1:Y:S01]  /*95a0*/  MUFU.EX2 R117, R117 ;  /* 0x0000007500757308 */ /* 0x000e620000000800 */
[----:B------:R-:W-:-:S01]  /*95b0*/  FFMA.FTZ R154, R158, UR37, -R2 ;  /* 0x000000259e9a7c23 */ /* 0x000fc20008010802 */
[--C-:B------:R-:W-:Y:S01]  /*95c0*/  FFMA.FTZ R155, R159, UR37, -R2.reuse ;  /* 0x000000259f9b7c23 */ /* 0x100fe20008010802 */
[----:B0-----:R-:W-:-:S01]  /*95d0*/  FFMA.FTZ R156, R162, UR37, -R2 ;  /* 0x00000025a29c7c23 */ /* 0x001fc20008010802 */
        /* <DEDUP_REMOVED lines=29> */
[----:B0-----:R-:W-:-:S01]  /*97b0*/  FFMA.FTZ R5, R126, R4, R153 ;  /* 0x000000047e057223 */ /* 0x001fc20000010099 */
[----:B------:R-:W-:Y:S01]  /*97c0*/  FADD.FTZ R4, R12, R161 ;  /* 0x000000a10c047221 */ /* 0x000fe20000010000 */
[----:B------:R-:W-:-:S01]  /*97d0*/  FFMA.FTZ R115, R115, UR37, -R2 ;  /* 0x0000002573737c23 */ /* 0x000fc20008010802 */
[--C-:B------:R-:W-:Y:S01]  /*97e0*/  FFMA.FTZ R118, R118, UR37, -R2.reuse ;  /* 0x0000002576767c23 */ /* 0x100fe20008010802 */
[----:B------:R-:W-:-:S01]  /*97f0*/  FFMA.FTZ R119, R119, UR37, -R2 ;  /* 0x0000002577777c23 */ /* 0x000fc20008010802 */
[--C-:B------:R-:W-:Y:S01]  /*9800*/  FFMA.FTZ R90, R90, UR37, -R2.reuse ;  /* 0x000000255a5a7c23 */ /* 0x100fe20008010802 */
[----:B------:R-:W-:-:S01]  /*9810*/  FFMA.FTZ R94, R94, UR37, -R2 ;  /* 0x000000255e5e7c23 */ /* 0x000fc20008010802 */
[----:B------:R-:W0:Y:S01]  /*9820*/  MUFU.EX2 R155, R155 ;  /* 0x0000009b009b7308 */ /* 0x000e220000000800 */
[----:B-1----:R-:W-:-:S01]  /*9830*/  FADD.FTZ R5, R152, R5 ;  /* 0x0000000598057221 */ /* 0x002fc20000010000 */
[--C-:B------:R-:W-:Y:S01]  /*9840*/  FFMA.FTZ R91, R91, UR37, -R2.reuse ;  /* 0x000000255b5b7c23 */ /* 0x100fe20008010802 */
[----:B------:R-:W-:-:S01]  /*9850*/  FFMA.FTZ R95, R95, UR37, -R2 ;  /* 0x000000255f5f7c23 */ /* 0x000fc20008010802 */
[--C-:B------:R-:W-:Y:S01]  /*9860*/  FFMA.FTZ R98, R98, UR37, -R2.reuse ;  /* 0x0000002562627c23 */ /* 0x100fe20008010802 */
[----:B------:R-:W-:-:S01]  /*9870*/  FFMA.FTZ R99, R99, UR37, -R2 ;  /* 0x0000002563637c23 */ /* 0x000fc20008010802 */
[--C-:B------:R-:W-:Y:S01]  /*9880*/  FFMA.FTZ R102, R102, UR37, -R2.reuse ;  /* 0x0000002566667c23 */ /* 0x100fe20008010802 */
[----:B------:R-:W-:-:S01]  /*9890*/  FFMA.FTZ R2, R103, UR37, -R2 ;  /* 0x0000002567027c23 */ /* 0x000fc20008010802 */
[----:B------:R-:W1:Y:S08]  /*98a0*/  MUFU.EX2 R156, R156 ;  /* 0x0000009c009c7308 */ /* 0x000e700000000800 */
[----:B------:R-:W3:Y:S08]  /*98b0*/  MUFU.EX2 R157, R157 ;  /* 0x0000009d009d7308 */ /* 0x000ef00000000800 */
[----:B------:R-:W4:Y:S08]  /*98c0*/  MUFU.EX2 R158, R158 ;  /* 0x0000009e009e7308 */ /* 0x000f300000000800 */
[----:B------:R2:W-:Y:S08]  /*98d0*/  MUFU.EX2 R0, R160 ;  /* 0x000000a000007308 */ /* 0x0005f00000000800 */
[----:B------:R-:W5:Y:S01]  /*98e0*/  MUFU.EX2 R159, R159 ;  /* 0x0000009f009f7308 */ /* 0x000f620000000800 */
[----:B--2---:R-:W-:-:S01]  /*98f0*/  FADD.FTZ R160, R154, R5 ;  /* 0x000000059aa07221 */ /* 0x004fc20000010000 */
[----:B------:R-:W-:-:S03]  /*9900*/  FADD.FTZ R5, R13, R4 ;  /* 0x000000040d057221 */ /* 0x000fc60000010000 */
[----:B0-----:R-:W-:Y:S01]  /*9910*/  FADD.FTZ R161, R155, R160 ;  /* 0x000000a09ba17221 */ /* 0x001fe20000010000 */
[----:B------:R-:W-:-:S02]  /*9920*/  FADD.FTZ R4, R14, R5 ;  /* 0x000000050e047221 */ /* 0x000fc40000010000 */
[----:B------:R-:W0:Y:S01]  /*9930*/  MUFU.EX2 R138, R138 ;  /* 0x0000008a008a7308 */ /* 0x000e220000000800 */
[----:B-1----:R-:W-:-:S01]  /*9940*/  FADD.FTZ R160, R156, R161 ;  /* 0x000000a19ca07221 */ /* 0x002fc20000010000 */
[----:B------:R-:W-:-:S03]  /*9950*/  FADD.FTZ R5, R15, R4 ;  /* 0x000000040f057221 */ /* 0x000fc60000010000 */
[----:B---3--:R-:W-:Y:S01]  /*9960*/  FADD.FTZ R161, R157, R160 ;  /* 0x000000a09da17221 */ /* 0x008fe20000010000 */
[----:B------:R-:W-:-:S02]  /*9970*/  FADD.FTZ R4, R20, R5 ;  /* 0x0000000514047221 */ /* 0x000fc40000010000 */
[----:B------:R-:W1:Y:S01]  /*9980*/  MUFU.EX2 R139, R139 ;  /* 0x0000008b008b7308 */ /* 0x000e620000000800 */
[----:B----4-:R-:W-:-:S01]  /*9990*/  FADD.FTZ R160, R158, R161 ;  /* 0x000000a19ea07221 */ /* 0x010fc20000010000 */
[----:B------:R-:W-:-:S03]  /*99a0*/  FADD.FTZ R5, R21, R4 ;  /* 0x0000000415057221 */ /* 0x000fc60000010000 */
[----:B-----5:R-:W-:Y:S01]  /*99b0*/  FADD.FTZ R161, R159, R160 ;  /* 0x000000a09fa17221 */ /* 0x020fe20000010000 */
[----:B------:R-:W-:-:S02]  /*99c0*/  FADD.FTZ R4, R136, R5 ;  /* 0x0000000588047221 */ /* 0x000fc40000010000 */
[----:B------:R-:W2:Y:S01]  /*99d0*/  MUFU.EX2 R142, R142 ;  /* 0x0000008e008e7308 */ /* 0x000ea20000000800 */
[----:B0-----:R-:W-:-:S01]  /*99e0*/  FADD.FTZ R160, R138, R161 ;  /* 0x000000a18aa07221 */ /* 0x001fc20000010000 */
[----:B------:R-:W-:-:S04]  /*99f0*/  FADD.FTZ R5, R137, R4 ;  /* 0x0000000489057221 */ /* 0x000fc80000010000 */
[----:B------:R-:W-:Y:S02]  /*9a00*/  FADD.FTZ R4, R140, R5 ;  /* 0x000000058c047221 */ /* 0x000fe40000010000 */
[----:B------:R-:W0:Y:S01]  /*9a10*/  MUFU.EX2 R143, R143 ;  /* 0x0000008f008f7308 */ /* 0x000e220000000800 */
[----:B-1----:R-:W-:-:S01]  /*9a20*/  FADD.FTZ R161, R139, R160 ;  /* 0x000000a08ba17221 */ /* 0x002fc20000010000 */
[----:B------:R-:W-:-:S04]  /*9a30*/  FADD.FTZ R5, R141, R4 ;  /* 0x000000048d057221 */ /* 0x000fc80000010000 */
[----:B------:R-:W-:Y:S02]  /*9a40*/  FADD.FTZ R4, R144, R5 ;  /* 0x0000000590047221 */ /* 0x000fe40000010000 */
[----:B------:R-:W1:Y:S01]  /*9a50*/  MUFU.EX2 R146, R146 ;  /* 0x0000009200927308 */ /* 0x000e620000000800 */
[----:B--2---:R-:W-:-:S01]  /*9a60*/  FADD.FTZ R160, R142, R161 ;  /* 0x000000a18ea07221 */ /* 0x004fc20000010000 */
[----:B------:R-:W-:-:S04]  /*9a70*/  FADD.FTZ R5, R145, R4 ;  /* 0x0000000491057221 */ /* 0x000fc80000010000 */
[----:B------:R-:W-:Y:S02]  /*9a80*/  FADD.FTZ R4, R148, R5 ;  /* 0x0000000594047221 */ /* 0x000fe40000010000 */
        /* <DEDUP_REMOVED lines=18> */
[----:B0-----:R-:W-:-:S04]  /*9bb0*/  FADD.FTZ R161, R123, R160 ;  /* 0x000000a07ba17221 */ /* 0x001fc80000010000 */
[----:B------:R-:W-:-:S03]  /*9bc0*/  FADD.FTZ R160, R0, R161 ;  /* 0x000000a100a07221 */ /* 0x000fc60000010000 */
        /* <DEDUP_REMOVED lines=33> */
[----:B------:R-:W-:-:S06]  /*9de0*/  FADD.FTZ R4, R108, R161 ;  /* 0x000000a16c047221 */ /* 0x000fcc0000010000 */
[----:B------:R-:W1:Y:S08]  /*9df0*/  MUFU.EX2 R115, R115 ;  /* 0x0000007300737308 */ /* 0x000e700000000800 */
[----:B------:R-:W3:Y:S08]  /*9e00*/  MUFU.EX2 R112, R112 ;  /* 0x0000007000707308 */ /* 0x000ef00000000800 */
[----:B------:R-:W4:Y:S08]  /*9e10*/  MUFU.EX2 R118, R118 ;  /* 0x0000007600767308 */ /* 0x000f300000000800 */
[----:B------:R-:W5:Y:S08]  /*9e20*/  MUFU.EX2 R113, R113 ;  /* 0x0000007100717308 */ /* 0x000f700000000800 */
[----:B------:R-:W-:Y:S08]  /*9e30*/  MUFU.EX2 R119, R119 ;  /* 0x0000007700777308 */ /* 0x000ff00000000800 */
[----:B------:R-:W5:Y:S08]  /*9e40*/  MUFU.EX2 R116, R116 ;  /* 0x0000007400747308 */ /* 0x000f700000000800 */
[----:B------:R-:W-:Y:S08]  /*9e50*/  MUFU.EX2 R90, R90 ;  /* 0x0000005a005a7308 */ /* 0x000ff00000000800 */
[----:B------:R2:W-:Y:S08]  /*9e60*/  MUFU.EX2 R163, R94 ;  /* 0x0000005e00a37308 */ /* 0x0005f00000000800 */
[----:B------:R-:W5:Y:S01]  /*9e70*/  MUFU.EX2 R89, R89 ;  /* 0x0000005900597308 */ /* 0x000f620000000800 */
[----:B--2---:R-:W-:-:S01]  /*9e80*/  FADD.FTZ R94, R114, R5 ;  /* 0x00000005725e7221 */ /* 0x004fc20000010000 */
[----:B0-----:R-:W-:-:S03]  /*9e90*/  FADD.FTZ R5, R109, R4 ;  /* 0x000000046d057221 */ /* 0x001fc60000010000 */
[----:B-1----:R-:W-:Y:S01]  /*9ea0*/  FADD.FTZ R161, R115, R94 ;  /* 0x0000005e73a17221 */ /* 0x002fe20000010000 */
[----:B---3--:R-:W-:-:S02]  /*9eb0*/  FADD.FTZ R4, R112, R5 ;  /* 0x0000000570047221 */ /* 0x008fc40000010000 */
[----:B------:R-:W-:Y:S01]  /*9ec0*/  MUFU.EX2 R91, R91 ;  /* 0x0000005b005b7308 */ /* 0x000fe20000000800 */
[----:B----4-:R-:W-:-:S01]  /*9ed0*/  FADD.FTZ R94, R118, R161 ;  /* 0x000000a1765e7221 */ /* 0x010fc20000010000 */
[----:B-----5:R-:W-:-:S04]  /*9ee0*/  FADD.FTZ R5, R113, R4 ;  /* 0x0000000471057221 */ /* 0x020fc80000010000 */
[----:B------:R-:W-:Y:S02]  /*9ef0*/  FADD.FTZ R4, R116, R5 ;  /* 0x0000000574047221 */ /* 0x000fe40000010000 */
[----:B------:R-:W0:Y:S02]  /*9f00*/  MUFU.EX2 R92, R92 ;  /* 0x0000005c005c7308 */ /* 0x000e240000000800 */
[----:B------:R-:W-:-:S06]  /*9f10*/  FADD.FTZ R5, R89, R4 ;  /* 0x0000000459057221 */ /* 0x000fcc0000010000 */
[----:B------:R-:W1:Y:S08]  /*9f20*/  MUFU.EX2 R93, R93 ;  /* 0x0000005d005d7308 */ /* 0x000e700000000800 */
[----:B------:R2:W3:Y:S01]  /*9f30*/  MUFU.EX2 R160, R95 ;  /* 0x0000005f00a07308 */ /* 0x0004e20000000800 */
[----:B0-----:R-:W-:-:S07]  /*9f40*/  FADD.FTZ R4, R92, R5 ;  /* 0x000000055c047221 */ /* 0x001fce0000010000 */
[----:B------:R-:W0:Y:S01]  /*9f50*/  MUFU.EX2 R96, R96 ;  /* 0x0000006000607308 */ /* 0x000e220000000800 */
[----:B--2---:R-:W-:-:S01]  /*9f60*/  FADD.FTZ R95, R119, R94 ;  /* 0x0000005e775f7221 */ /* 0x004fc20000010000 */
[----:B-1----:R-:W-:-:S03]  /*9f70*/  FADD.FTZ R5, R93, R4 ;  /* 0x000000045d057221 */ /* 0x002fc60000010000 */
[----:B------:R-:W-:-:S03]  /*9f80*/  FADD.FTZ R94, R90, R95 ;  /* 0x0000005f5a5e7221 */ /* 0x000fc60000010000 */
[----:B------:R-:W1:Y:S01]  /*9f90*/  MUFU.EX2 R98, R98 ;  /* 0x0000006200627308 */ /* 0x000e620000000800 */
[----:B------:R-:W-:-:S04]  /*9fa0*/  FADD.FTZ R94, R91, R94 ;  /* 0x0000005e5b5e7221 */ /* 0x000fc80000010000 */
[----:B------:R-:W-:-:S03]  /*9fb0*/  FADD.FTZ R94, R163, R94 ;  /* 0x0000005ea35e7221 */ /* 0x000fc60000010000 */
[----:B------:R-:W2:Y:S01]  /*9fc0*/  MUFU.EX2 R97, R97 ;  /* 0x0000006100617308 */ /* 0x000ea20000000800 */
[----:B---3--:R-:W-:-:S01]  /*9fd0*/  FADD.FTZ R94, R160, R94 ;  /* 0x0000005ea05e7221 */ /* 0x008fc20000010000 */
[----:B0-----:R-:W-:-:S06]  /*9fe0*/  FADD.FTZ R4, R96, R5 ;  /* 0x0000000560047221 */ /* 0x001fcc0000010000 */
        /* <DEDUP_REMOVED lines=8> */
[----:B------:R-:W-:Y:S01]  /*a070*/  FADD.FTZ R5, R101, R4 ;  /* 0x0000000465057221 */ /* 0x000fe20000010000 */
[----:B--2---:R-:W-:-:S04]  /*a080*/  FADD.FTZ R94, R95, R94 ;  /* 0x0000005e5f5e7221 */ /* 0x004fc80000010000 */
[----:B0-----:R-:W-:Y:S01]  /*a090*/  FADD.FTZ R4, R103, R94 ;  /* 0x0000005e67047221 */ /* 0x001fe20000010000 */
[----:B------:R-:W-:Y:S06]  /*a0a0*/  @!P0 BRA `(.L_x_987) ;  /* 0x0000000000048947 */ /* 0x000fec0003800000 */
[----:B------:R-:W-:Y:S01]  /*a0b0*/  BPT.TRAP 0x1 ;  /* 0x000000040000795c */ /* 0x000fe20000300000 */
.L_x_987:
[----:B------:R-:W-:Y:S01]  /*a0c0*/  ULEA UR6, UR49, UR41, 0x3 ;  /* 0x0000002931067291 */ /* 0x000fe2000f8e183f */
[----:B------:R-:W-:Y:S01]  /*a0d0*/  ISETP.GT.AND P1, PT, R3, UR57, PT ;  /* 0x0000003903007c0c */ /* 0x000fe2000bf24270 */
[----:B------:R-:W-:Y:S01]  /*a0e0*/  UMOV UR45, UR55 ;  /* 0x00000037002d7c82 */ /* 0x000fe20008000000 */
[----:B------:R-:W-:Y:S01]  /*a0f0*/  F2FP.SATFINITE.E4M3.F32.PACK_AB_MERGE_C R12, R13, R12, RZ ;  /* 0x0000000c0d0c723e */ /* 0x000fe200048070ff */
[----:B------:R-:W-:Y:S01]  /*a100*/  UIADD3 UR6, UR6, 0x29860, URZ ;  /* 0x0002986006067890 */ /* 0x000fe2000fffe03f */
[----:B------:R-:W-:Y:S01]  /*a110*/  F2FP.SATFINITE.E4M3.F32.PACK_AB_MERGE_C R0, R127, R0, RZ ;  /* 0x000000007f00723e */ /* 0x000fe200048070ff */
[----:B------:R-:W-:Y:S01]  /*a120*/  UMOV UR49, UR56 ;  /* 0x0000003800317c82 */ /* 0x000fe20008000000 */
[----:B------:R-:W-:Y:S01]  /*a130*/  F2FP.SATFINITE.E4M3.F32.PACK_AB_MERGE_C R2, R160, R163, RZ ;  /* 0x000000a3a002723e */ /* 0x000fe200048070ff */
[----:B------:R-:W-:Y:S01]  /*a140*/  UPRMT UR6, UR40, 0x654, UR6 ;  /* 0x0000065428067896 */ /* 0x000fe20008000006 */
        /* <DEDUP_REMOVED lines=34> */
[----:B------:R-:W-:Y:S01]  /*a370*/  F2FP.SATFINITE.E4M3.F32.PACK_AB_MERGE_C R177, R123, R122, R0 ;  /* 0x0000007a7bb1723e */ /* 0x000fe20004807000 */
[-C--:B------:R-:W-:Y:S01]  /*a380*/  FMUL.FTZ R56, R56, R117.reuse ;  /* 0x0000007538387220 */ /* 0x080fe20000410000 */
[----:B------:R-:W-:Y:S01]  /*a390*/  F2FP.SATFINITE.E4M3.F32.PACK_AB_MERGE_C R169, R91, R90, R2 ;  /* 0x0000005a5ba9723e */ /* 0x000fe20004807002 */
[-C--:B------:R-:W-:Y:S01]  /*a3a0*/  FMUL.FTZ R57, R57, R117.reuse ;  /* 0x0000007539397220 */ /* 0x080fe20000410000 */
[----:B------:R-:W-:Y:S01]  /*a3b0*/  F2FP.SATFINITE.E4M3.F32.PACK_AB_MERGE_C R184, R9, R8, R12 ;  /* 0x0000000809b8723e */ /* 0x000fe2000480700c */
[----:B------:R-:W-:Y:S01]  /*a3c0*/  FMUL.FTZ R60, R60, R117 ;  /* 0x000000753c3c7220 */ /* 0x000fe20000410000 */
[----:B------:R-:W-:Y:S01]  /*a3d0*/  F2FP.SATFINITE.E4M3.F32.PACK_AB_MERGE_C R185, R152, R153, R154 ;  /* 0x0000009998b9723e */ /* 0x000fe2000480709a */
[-C--:B------:R-:W-:Y:S01]  /*a3e0*/  FMUL.FTZ R61, R61, R117.reuse ;  /* 0x000000753d3d7220 */ /* 0x080fe20000410000 */
        /* <DEDUP_REMOVED lines=25> */
[----:B------:R-:W-:Y:S01]  /*a580*/  VIADD R3, R3, 0xffffffff ;  /* 0xffffffff03037836 */ /* 0x000fe20000000000 */
[----:B------:R-:W-:Y:S01]  /*a590*/  F2FP.SATFINITE.E4M3.F32.PACK_AB_MERGE_C R168, R89, R116, R92 ;  /* 0x0000007459a8723e */ /* 0x000fe2000480705c */
[----:B------:R-:W-:Y:S01]  /*a5a0*/  FMUL.FTZ R26, R26, R126 ;  /* 0x0000007e1a1a7220 */ /* 0x000fe20000410000 */
[----:B------:R-:W-:Y:S01]  /*a5b0*/  F2FP.SATFINITE.E4M3.F32.PACK_AB_MERGE_C R170, R97, R96, R100 ;  /* 0x0000006061aa723e */ /* 0x000fe20004807064 */
[----:B------:R-:W-:Y:S01]  /*a5c0*/  FMUL.FTZ R27, R27, R126 ;  /* 0x0000007e1b1b7220 */ /* 0x000fe20000410000 */
[----:B------:R-:W-:Y:S01]  /*a5d0*/  F2FP.SATFINITE.E4M3.F32.PACK_AB_MERGE_C R171, R99, R98, R13 ;  /* 0x0000006263ab723e */ /* 0x000fe2000480700d */
        /* <DEDUP_REMOVED lines=30> */
[----:B------:R-:W-:-:S02]  /*a7c0*/  IMAD.MOV.U32 R0, RZ, RZ, R88 ;  /* 0x000000ffff007224 */ /* 0x000fc400078e0058 */
[----:B------:R-:W-:Y:S01]  /*a7d0*/  IMAD.MOV.U32 R2, RZ, RZ, R7 ;  /* 0x000000ffff027224 */ /* 0x000fe200078e0007 */
[----:B------:R-:W-:Y:S06]  /*a7e0*/  @P1 BRA `(.L_x_988) ;  /* 0xffffffb800481947 */ /* 0x000fec000383ffff */
[----:B------:R-:W-:Y:S01]  /*a7f0*/  IMAD.MOV.U32 R0, RZ, RZ, R88 ;  /* 0x000000ffff007224 */ /* 0x000fe200078e0058 */
[----:B------:R-:W-:Y:S01]  /*a800*/  UMOV UR49, UR56 ;  /* 0x0000003800317c82 */ /* 0x000fe20008000000 */
[----:B------:R-:W-:Y:S01]  /*a810*/  IMAD.MOV.U32 R2, RZ, RZ, R7 ;  /* 0x000000ffff027224 */ /* 0x000fe200078e0007 */
[----:B------:R-:W-:-:S06]  /*a820*/  UMOV UR45, UR55 ;  /* 0x00000037002d7c82 */ /* 0x000fcc0008000000 */
.L_x_970:
[----:B------:R-:W-:Y:S01]  /*a830*/  ULDC UR6, c[0x0][0x448] ;  /* 0x0001120000067ab9 */ /* 0x000fe20000000800 */
[----:B------:R-:W-:Y:S01]  /*a840*/  IADD3 R6, R16, 0x1, -R6 ;  /* 0x0000000110067810 */ /* 0x000fe20007ffe806 */
[----:B------:R-:W-:Y:S01]  /*a850*/  UISETP.NE.AND UP0, UPT, UR6, 0x1, UPT ;  /* 0x000000010600788c */ /* 0x000fe2000bf05270 */
[----:B------:R-:W-:Y:S02]  /*a860*/  ULDC UR11, c[0x0][0x9e4] ;  /* 0x00027900000b7ab9 */ /* 0x000fe40000000800 */
[----:B------:R-:W-:Y:S01]  /*a870*/  R2UR UR14, R6 ;  /* 0x00000000060e72ca */ /* 0x000fe200000e0000 */
[----:B------:R-:W-:Y:S02]  /*a880*/  UISETP.GE.AND UP1, UPT, UR11, 0x1, UPT ;  /* 0x000000010b00788c */ /* 0x000fe4000bf26270 */
[----:B------:R-:W-:-:S04]  /*a890*/  UIADD3 UR10, UR36, 0x7f, URZ ;  /* 0x0000007f240a7890 */ /* 0x000fc8000fffe03f */
[----:B------:R-:W-:Y:S01]  /*a8a0*/  PLOP3.LUT P1, PT, PT, PT, UP1, 0x40, 0x0 ;  /* 0x000000000000781c */ /* 0x000fe20003f2e818 */
[----:B------:R-:W-:Y:S01]  /*a8b0*/  @UP0 ULDC UR6, c[0x0][0x44c] ;  /* 0x0001130000060ab9 */ /* 0x000fe20000000800 */
[----:B------:R-:W-:Y:S01]  /*a8c0*/  @UP0 ULDC UR15, c[0x0][0x450] ;  /* 0x00011400000f0ab9 */ /* 0x000fe20000000800 */
[----:B------:R-:W-:-:S04]  /*a8d0*/  UIMAD.WIDE.U32 UR6, UR10, UR6, URZ ;  /* 0x000000060a0672a5 */ /* 0x000fc8000f8e003f */
[----:B------:R-:W-:-:S04]  /*a8e0*/  @UP0 USHF.R.U32.HI UR10, URZ, UR15, UR7 ;  /* 0x0000000f3f0a0299 */ /* 0x000fc80008011607 */
[----:B------:R-:W-:-:S04]  /*a8f0*/  UIADD3 UR10, UR14, UR10, URZ ;  /* 0x0000000a0e0a7290 */ /* 0x000fc8000fffe03f */
[----:B------:R-:W-:Y:S01]  /*a900*/  UIADD3 UR53, UR10, -UR53, URZ ;  /* 0x800000350a357290 */ /* 0x000fe2000fffe03f */
[----:B------:R-:W-:Y:S11]  /*a910*/  @P1 BRA `(.L_x_989) ;  /* 0x0000000000441947 */ /* 0x000ff60003800000 */
[----:B------:R-:W-:-:S06]  /*a920*/  UISETP.GT.AND UP2, UPT, UR10, -0x1, UPT ;  /* 0xffffffff0a00788c */ /* 0x000fcc000bf44270 */
[----:B------:R-:W-:-:S13]  /*a930*/  PLOP3.LUT P1, PT, PT, PT, UP2, 0x80, 0x0 ;  /* 0x000000000000781c */ /* 0x000fda0003f2f028 */
[----:B------:R-:W-:Y:S05]  /*a940*/  @P1 BRA `(.L_x_990) ;  /* 0x00000000001c1947 */ /* 0x000fea0003800000 */
[----:B------:R-:W-:Y:S02]  /*a950*/  UISETP.NE.AND UP2, UPT, UR11, 0x1, UPT ;  /* 0x000000010b00788c */ /* 0x000fe4000bf45270 */
[----:B------:R-:W-:-:S09]  /*a960*/  ULOP3.LUT UR10, URZ, UR10, URZ, 0x33, !UPT ;  /* 0x0000000a3f0a7292 */ /* 0x000fd2000f8e333f */
[----:B------:R-:W-:Y:S02]  /*a970*/  @UP2 ULDC.64 UR14, c[0x0][0x9e8] ;  /* 0x00027a00000e2ab9 */ /* 0x000fe40000000a00 */
[----:B------:R-:W-:-:S04]  /*a980*/  UIMAD.WIDE.U32 UR6, UR10, UR14, URZ ;  /* 0x0000000e0a0672a5 */ /* 0x000fc8000f8e003f */
[----:B------:R-:W-:-:S04]  /*a990*/  @UP2 USHF.R.U32.HI UR10, URZ, UR15, UR7 ;  /* 0x0000000f3f0a2299 */ /* 0x000fc80008011607 */
[----:B------:R-:W-:Y:S01]  /*a9a0*/  ULOP3.LUT UR10, URZ, UR10, URZ, 0x33, !UPT ;  /* 0x0000000a3f0a7292 */ /* 0x000fe2000f8e333f */
[----:B------:R-:W-:Y:S11]  /*a9b0*/  BRA `(.L_x_991) ;  /* 0x0000000000107947 */ /* 0x000ff60003800000 */
.L_x_990:
[----:B------:R-:W-:-:S11]  /*a9c0*/  UISETP.NE.AND UP2, UPT, UR11, 0x1, UPT ;  /* 0x000000010b00788c */ /* 0x000fd6000bf45270 */
[----:B------:R-:W-:Y:S02]  /*a9d0*/  @UP2 ULDC.64 UR14, c[0x0][0x9e8] ;  /* 0x00027a00000e2ab9 */ /* 0x000fe40000000a00 */
[----:B------:R-:W-:-:S04]  /*a9e0*/  UIMAD.WIDE.U32 UR6, UR10, UR14, URZ ;  /* 0x0000000e0a0672a5 */ /* 0x000fc8000f8e003f */
[----:B------:R-:W-:-:S12]  /*a9f0*/  @UP2 USHF.R.U32.HI UR10, URZ, UR15, UR7 ;  /* 0x0000000f3f0a2299 */ /* 0x000fd80008011607 */
.L_x_991:
[----:B------:R-:W-:-:S04]  /*aa00*/  UIMAD UR10, UR10, UR11, URZ ;  /* 0x0000000b0a0a72a4 */ /* 0x000fc8000f8e023f */
[----:B------:R-:W-:-:S04]  /*aa10*/  UISETP.LT.AND UP2, UPT, UR53, UR10, UPT ;  /* 0x0000000a3500728c */ /* 0x000fc8000bf41270 */
[----:B------:R-:W-:-:S12]  /*aa20*/  USEL UR53, UR53, UR10, !UP2 ;  /* 0x0000000a35357287 */ /* 0x000fd8000d000000 */
.L_x_989:
[----:B------:R-:W-:-:S04]  /*aa30*/  UIADD3 UR6, UR53, 0x9f, URZ ;  /* 0x0000009f35067890 */ /* 0x000fc8000fffe03f */
[----:B------:R-:W-:-:S04]  /*aa40*/  UIMAD.WIDE UR6, UR6, 0x66666667, URZ ;  /* 0x66666667060678a5 */ /* 0x000fc8000f8e023f */
[----:B------:R-:W-:-:S04]  /*aa50*/  USHF.R.U32.HI UR6, URZ, 0x1f, UR7 ;  /* 0x0000001f3f067899 */ /* 0x000fc80008011607 */
[----:B------:R-:W-:-:S04]  /*aa60*/  ULEA.HI.SX32 UR6, UR7, UR6, 0x1a ;  /* 0x0000000607067291 */ /* 0x000fc8000f8fd23f */
[----:B------:R-:W-:-:S04]  /*aa70*/  UISETP.LT.AND UP2, UPT, UR39, UR6, UPT ;  /* 0x000000062700728c */ /* 0x000fc8000bf41270 */
[----:B------:R-:W-:-:S06]  /*aa80*/  USEL UR52, UR39, UR6, !UP2 ;  /* 0x0000000627347287 */ /* 0x000fcc000d000000 */
[----:B------:R-:W-:-:S13]  /*aa90*/  ISETP.GE.AND P1, PT, R3, UR52, PT ;  /* 0x0000003403007c0c */ /* 0x000fda000bf26270 */
[----:B------:R-:W-:Y:S05]  /*aaa0*/  @!P1 BRA `(.L_x_992) ;  /* 0x0000002c003c9947 */ /* 0x000fea0003800000 */
[----:B------:R-:W-:Y:S01]  /*aab0*/  IMAD.MOV.U32 R9, RZ, RZ, R0 ;  /* 0x000000ffff097224 */ /* 0x000fe200078e0000 */
[----:B------:R-:W-:Y:S01]  /*aac0*/  UMOV UR54, UR45 ;  /* 0x0000002d00367c82 */ /* 0x000fe20008000000 */
[----:B------:R-:W-:Y:S01]  /*aad0*/  IMAD.MOV.U32 R7, RZ, RZ, R2 ;  /* 0x000000ffff077224 */ /* 0x000fe200078e0002 */
[----:B------:R-:W-:-:S06]  /*aae0*/  UMOV UR53, UR49 ;  /* 0x0000003100357c82 */ /* 0x000fcc0008000000 */
.L_x_1002:
[----:B------:R-:W-:Y:S01]  /*aaf0*/  ISETP.NE.AND P2, PT, RZ, UR43, PT ;  /* 0x0000002bff007c0c */ /* 0x000fe2000bf45270 */
[----:B------:R-:W-:-:S04]  /*ab00*/  UISETP.NE.AND UP2, UPT, UR53, 0x1, UPT ;  /* 0x000000013500788c */ /* 0x000fc8000bf45270 */
[----:B------:R-:W-:-:S04]  /*ab10*/  USEL UR45, URZ, 0x1, UP2 ;  /* 0x000000013f2d7887 */ /* 0x000fc80009000000 */
[----:B------:R-:W-:-:S04]  /*ab20*/  ULOP3.LUT UR45, UR54, UR45, URZ, 0x3c, !UPT ;  /* 0x0000002d362d7292 */ /* 0x000fc8000f8e3c3f */
[----:B------:R-:W-:Y:S08]  /*ab30*/  @P2 BRA `(.L_x_993) ;  /* 0x0000000000382947 */ /* 0x000ff00003800000 */
[----:B------:R-:W-:Y:S05]  /*ab40*/  @!P0 BRA `(.L_x_994) ;  /* 0x0000000000048947 */ /* 0x000fea0003800000 */
[----:B------:R-:W-:Y:S01]  /*ab50*/  BPT.TRAP 0x1 ;  /* 0x000000040000795c */ /* 0x000fe20000300000 */
.L_x_994:
        /* <DEDUP_REMOVED lines=9> */
.L_x_995:
[----:B-1----:R-:W-:Y:S05]  /*abf0*/  @P1 BRA `(.L_x_993) ;  /* 0x0000000000081947 */ /* 0x002fea0003800000 */
[----:B------:R-:W1:Y:S02]  /*ac00*/  SYNCS.PHASECHK.TRANS64.TRYWAIT P1, [UR6+0x29830], R0 ;  /* 0x02983000ff0075a7 */ /* 0x000e640008020146 */
[----:B-1----:R-:W-:Y:S05]  /*ac10*/  @!P1 BRA `(.L_x_996) ;  /* 0x000000e400949947 */ /* 0x002fea0003800000 */
.L_x_993:
[----:B------:R-:W2:Y:S01]  /*ac20*/  S2R R2, SR_TID.X ;  /* 0x0000000000027919 */ /* 0x000ea20000002100 */
        /* <DEDUP_REMOVED lines=21> */
[----:B--2---:R-:W-:Y:S01]  /*ad80*/  SHF.R.U32.HI R2, RZ, 0x7, R2 ;  /* 0x00000007ff027819 */ /* 0x004fe20000011602 */
[----:B------:R-:W-:Y:S01]  /*ad90*/  UMOV UR19, 0x80000020 ;  /* 0x8000002000137882 */ /* 0x000fe20000000000 */
[----:B------:R-:W-:Y:S01]  /*ada0*/  UIADD3 UR22, UR55, 0x502, URZ ;  /* 0x0000050237167890 */ /* 0x000fe2000fffe03f */
[----:B------:R-:W-:-:S02]  /*adb0*/  UMOV UR23, 0x80000020 ;  /* 0x8000002000177882 */ /* 0x000fc40000000000 */
[----:B01----:R-:W-:-:S05]  /*adc0*/  VIADD R0, R2, 0x8 ;  /* 0x0000000802007836 */ /* 0x003fca0000000000 */
        /* <DEDUP_REMOVED lines=164> */
.L_x_998:
[----:B------:R-:W-:Y:S01]  /*b810*/  ULEA UR6, UR53, UR41, 0x3 ;  /* 0x0000002935067291 */ /* 0x000fe2000f8e183f */
[----:B------:R-:W-:-:S05]  /*b820*/  IMAD.U32 R0, RZ, RZ, UR54 ;  /* 0x00000036ff007e24 */ /* 0x000fca000f8e00ff */
[----:B------:R-:W-:-:S04]  /*b830*/  SHF.L.U32 R0, R0, 0x1f, RZ ;  /* 0x0000001f00007819 */ /* 0x000fc800000006ff */
[----:B------:R0:W1:Y:S01]  /*b840*/  SYNCS.PHASECHK.TRANS64.TRYWAIT P1, [UR6+0x29850], R0 ;  /* 0x02985000ff0075a7 */ /* 0x0000620008020146 */
[----:B------:R-:W-:Y:S05]  /*b850*/  @!P0 BRA `(.L_x_999) ;  /* 0x0000000000048947 */ /* 0x000fea0003800000 */
[----:B------:R-:W-:Y:S01]  /*b860*/  BPT.TRAP 0x1 ;  /* 0x000000040000795c */ /* 0x000fe20000300000 */
.L_x_999:
[----:B-1----:R-:W-:Y:S05]  /*b870*/  @P1 BRA `(.L_x_997) ;  /* 0x0000000000081947 */ /* 0x002fea0003800000 */
[----:B------:R-:W1:Y:S02]  /*b880*/  SYNCS.PHASECHK.TRANS64.TRYWAIT P1, [UR6+0x29850], R0 ;  /* 0x02985000ff0075a7 */ /* 0x000e640008020146 */
[----:B-1----:R-:W-:Y:S05]  /*b890*/  @!P1 BRA `(.L_x_1000) ;  /* 0x000000d8008c9947 */ /* 0x002fea0003800000 */
.L_x_997:
[----:B------:R-:W-:Y:S01]  /*b8a0*/  UIADD3 UR6, UR41, 0x400, URZ ;  /* 0x0000040029067890 */ /* 0x000fe2000fffe03f */
[----:B------:R-:W-:Y:S01]  /*b8b0*/  WARPGROUP.ARRIVE ;  /* 0x00000000000079c5 */ /* 0x000fe20000000000 */
[----:B------:R-:W-:Y:S01]  /*b8c0*/  UMOV UR7, 0xc0000010 ;  /* 0xc000001000077882 */ /* 0x000fe20000000000 */
[----:B01----:R-:W-:Y:S01]  /*b8d0*/  FMNMX.FTZ R0, R152, R7, !PT ;  /* 0x0000000798007209 */ /* 0x003fe20007810000 */
[----:B------:R-:W-:-:S03]  /*b8e0*/  USHF.R.U32.HI UR6, URZ, 0x4, UR6 ;  /* 0x000000043f067899 */ /* 0x000fc60008011606 */
[----:B------:R-:W0:Y:S01]  /*b8f0*/  S2R R197, SR_TID.X ;  /* 0x0000000000c57919 */ /* 0x000e220000002100 */
[----:B------:R-:W-:Y:S01]  /*b900*/  FMNMX.FTZ R11, R153, R0, !PT ;  /* 0x00000000990b7209 */ /* 0x000fe20007810000 */
[----:B------:R-:W-:Y:S01]  /*b910*/  ULOP3.LUT UR6, UR6, 0x3fff, URZ, 0xc0, !UPT ;  /* 0x00003fff06067892 */ /* 0x000fe2000f8ec03f */
[----:B------:R-:W-:Y:S02]  /*b920*/  FMNMX.FTZ R0, R154, R9, !PT ;  /* 0x000000099a007209 */ /* 0x000fe40007810000 */
[----:B------:R-:W-:Y:S01]  /*b930*/  FMNMX.FTZ R2, R156, R11, !PT ;  /* 0x0000000b9c027209 */ /* 0x000fe20007810000 */
[----:B------:R-:W-:Y:S01]  /*b940*/  ULOP3.LUT UR6, UR6, 0x10000, URZ, 0xfc, !UPT ;  /* 0x0001000006067892 */ /* 0x000fe2000f8efc3f */
[----:B------:R-:W-:Y:S02]  /*b950*/  FMNMX.FTZ R11, R155, R0, !PT ;  /* 0x000000009b0b7209 */ /* 0x000fe40007810000 */
[----:B------:R-:W-:Y:S01]  /*b960*/  FMNMX.FTZ R13, R157, R2, !PT ;  /* 0x000000029d0d7209 */ /* 0x000fe20007810000 */
[----:B------:R-:W-:Y:S01]  /*b970*/  UIMAD UR10, UR53, 0x500, UR6 ;  /* 0x00000500350a78a4 */ /* 0x000fe2000f8e0206 */
[----:B------:R-:W-:-:S02]  /*b980*/  FMNMX.FTZ R0, R158, R11, !PT ;  /* 0x0000000b9e007209 */ /* 0x000fc40007810000 */
[----:B------:R-:W-:Y:S02]  /*b990*/  FMNMX.FTZ R2, R160, R13, !PT ;  /* 0x0000000da0027209 */ /* 0x000fe40007810000 */
[----:B------:R-:W-:Y:S02]  /*b9a0*/  FMNMX.FTZ R11, R159, R0, !PT ;  /* 0x000000009f0b7209 */ /* 0x000fe40007810000 */
[----:B------:R-:W-:Y:S01]  /*b9b0*/  UMOV UR6, UR10 ;  /* 0x0000000a00067c82 */ /* 0x000fe20008000000 */
[----:B------:R-:W-:Y:S01]  /*b9c0*/  FMNMX.FTZ R13, R161, R2, !PT ;  /* 0x00000002a10d7209 */ /* 0x000fe20007810000 */
[----:B------:R-:W-:Y:S01]  /*b9d0*/  QGMMA.64x128x32.F32.E4M3.E4M3 R24, R184, gdesc[UR4], R24, gsb0 ;  /* 0x01e00004b8187df3 */ /* 0x000fe20008000818 */
[----:B------:R-:W-:Y:S01]  /*b9e0*/  UIADD3 UR6, UR10, 0x100, URZ ;  /* 0x000001000a067890 */ /* 0x000fe2000fffe03f */
[----:B------:R-:W-:Y:S01]  /*b9f0*/  FMNMX.FTZ R0, R162, R11, !PT ;  /* 0x0000000ba2007209 */ /* 0x000fe20007810000 */
[----:B------:R-:W-:Y:S01]  /*ba00*/  UMOV UR7, 0xc0000010 ;  /* 0xc000001000077882 */ /* 0x000fe20000000000 */
        /* <DEDUP_REMOVED lines=68> */
[----:B0-----:R-:W-:Y:S01]  /*be50*/  SHF.R.U32.HI R197, RZ, 0x7, R197 ;  /* 0x00000007ffc57819 */ /* 0x001fe200000116c5 */
[----:B------:R-:W0:Y:S01]  /*be60*/  SHFL.BFLY PT, R11, R6, 0x2, 0x1f ;  /* 0x0c401f00060b7f89 */ /* 0x000e2200000e0000 */
[----:B------:R-:W-:Y:S02]  /*be70*/  WARPGROUP.DEPBAR.LE gsb0, 0x0 ;  /* 0x00008000000079c5 */ /* 0x000fe40000010000 */
        /* <DEDUP_REMOVED lines=11> */
[----:B------:R-:W-:-:S04]  /*bf30*/  FADD.FTZ R7, -R2, R7 ;  /* 0x0000000702077221 */ /* 0x000fc80000010100 */
[----:B------:R-:W-:Y:S01]  /*bf40*/  FMUL.FTZ R6, R7, UR37 ;  /* 0x0000002507067c20 */ /* 0x000fe20008410000 */
[----:B-1----:R-:W-:-:S05]  /*bf50*/  FMNMX.FTZ R0, R13, R0, !PT ;  /* 0x000000000d007209 */ /* 0x002fca0007810000 */
[----:B------:R-:W-:Y:S01]  /*bf60*/  MUFU.EX2 R6, R6 ;  /* 0x0000000600067308 */ /* 0x000fe20000000800 */
[----:B------:R-:W-:-:S01]  /*bf70*/  FADD.FTZ R7, -R0, R9 ;  /* 0x0000000900077221 */ /* 0x000fc20000010100 */
[----:B------:R-:W-:-:S03]  /*bf80*/  IMAD.U32 R9, RZ, RZ, UR37 ;  /* 0x00000025ff097e24 */ /* 0x000fc6000f8e00ff */
[----:B------:R-:W-:Y:S01]  /*bf90*/  FMUL.FTZ R7, R7, UR37 ;  /* 0x0000002507077c20 */ /* 0x000fe20008410000 */
[----:B------:R-:W-:-:S04]  /*bfa0*/  FFMA.FTZ R196, R2, R9, -8 ;  /* 0xc100000002c47423 */ /* 0x000fc80000010009 */
[--C-:B------:R-:W-:Y:S01]  /*bfb0*/  FFMA.FTZ R8, R153, UR37, -R196.reuse ;  /* 0x0000002599087c23 */ /* 0x100fe200080108c4 */
[----:B------:R-:W-:-:S01]  /*bfc0*/  FFMA.FTZ R21, R137, UR37, -R196 ;  /* 0x0000002589157c23 */ /* 0x000fc200080108c4 */
[--C-:B------:R-:W-:Y:S01]  /*bfd0*/  FFMA.FTZ R137, R141, UR37, -R196.reuse ;  /* 0x000000258d897c23 */ /* 0x100fe200080108c4 */
[----:B------:R-:W-:Y:S02]  /*bfe0*/  IMAD.U32 R153, RZ, RZ, UR37 ;  /* 0x00000025ff997e24 */ /* 0x000fe4000f8e00ff */
[--C-:B------:R-:W-:Y:S01]  /*bff0*/  FFMA.FTZ R141, R145, UR37, -R196.reuse ;  /* 0x00000025918d7c23 */ /* 0x100fe200080108c4 */
[----:B------:R-:W-:-:S01]  /*c000*/  FFMA.FTZ R145, R149, UR37, -R196 ;  /* 0x0000002595917c23 */ /* 0x000fc200080108c4 */
[--C-:B------:R-:W-:Y:S01]  /*c010*/  FFMA.FTZ R149, R101, UR37, -R196.reuse ;  /* 0x0000002565957c23 */ /* 0x100fe200080108c4 */
[----:B------:R-:W-:-:S01]  /*c020*/  FFMA.FTZ R20, R136, UR37, -R196 ;  /* 0x0000002588147c23 */ /* 0x000fc200080108c4 */
[----:B------:R-:W-:Y:S01]  /*c030*/  FFMA.FTZ R101, R0, R153, -8 ;  /* 0xc100000000657423 */ /* 0x000fe20000010099 */
[----:B------:R-:W-:-:S01]  /*c040*/  FFMA.FTZ R136, R140, UR37, -R196 ;  /* 0x000000258c887c23 */ /* 0x000fc200080108c4 */
[--C-:B------:R-:W-:Y:S01]  /*c050*/  FFMA.FTZ R140, R144, UR37, -R196.reuse ;  /* 0x00000025908c7c23 */ /* 0x100fe200080108c4 */
[----:B------:R-:W-:-:S01]  /*c060*/  FFMA.FTZ R9, R152, UR37, -R196 ;  /* 0x0000002598097c23 */ /* 0x000fc200080108c4 */
[----:B------:R-:W-:Y:S01]  /*c070*/  FFMA.FTZ R144, R148, UR37, -R196 ;  /* 0x0000002594907c23 */ /* 0x000fe200080108c4 */
[----:B------:R-:W-:-:S01]  /*c080*/  FFMA.FTZ R148, R154, UR37, -R101 ;  /* 0x000000259a947c23 */ /* 0x000fc20008010865 */
[----:B------:R-:W-:Y:S01]  /*c090*/  FFMA.FTZ R153, R155, UR37, -R101 ;  /* 0x000000259b997c23 */ /* 0x000fe20008010865 */
        /* <DEDUP_REMOVED lines=9> */
[----:B------:R-:W-:-:S01]  /*c130*/  FFMA.FTZ R157, R163, UR37, -R101 ;  /* 0x00000025a39d7c23 */ /* 0x000fc20008010865 */
[----:B------:R-:W-:Y:S01]  /*c140*/  FFMA.FTZ R14, R164, UR37, -R196 ;  /* 0x00000025a40e7c23 */ /* 0x000fe200080108c4 */
[----:B------:R-:W-:-:S01]  /*c150*/  FFMA.FTZ R156, R166, UR37, -R101 ;  /* 0x00000025a69c7c23 */ /* 0x000fc20008010865 */
[----:B------:R-:W-:Y:S01]  /*c160*/  FFMA.FTZ R15, R165, UR37, -R196 ;  /* 0x00000025a50f7c23 */ /* 0x000fe200080108c4 */
        /* <DEDUP_REMOVED lines=40> */
[----:B------:R-:W-:Y:S01]  /*c3f0*/  IADD3 R164, -R197, 0xb, RZ ;  /* 0x0000000bc5a47810 */ /* 0x000fe20007ffe1ff */
[----:B------:R-:W-:Y:S01]  /*c400*/  FFMA.FTZ R109, R109, UR37, -R196 ;  /* 0x000000256d6d7c23 */ /* 0x000fe200080108c4 */
[----:B------:R-:W0:Y:S01]  /*c410*/  S2R R197, SR_TID.X ;  /* 0x0000000000c57919 */ /* 0x000e220000002100 */
[----:B------:R-:W3:Y:S01]  /*c420*/  MUFU.EX2 R11, R11 ;  /* 0x0000000b000b7308 */ /* 0x000ee20000000800 */
[----:B-1----:R-:W-:-:S01]  /*c430*/  FADD.FTZ R4, R10, R5 ;  /* 0x000000050a047221 */ /* 0x002fc20000010000 */
[----:B------:R-:W-:-:S02]  /*c440*/  WARPGROUP.DEPBAR.LE gsb0, 0x0 ;  /* 0x00008000000079c5 */ /* 0x000fc40000010000 */
[----:B------:R-:W-:Y:S01]  /*c450*/  WARPGROUP.ARRIVE ;  /* 0x00000000000079c5 */ /* 0x000fe20000000000 */
[----:B------:R-:W-:Y:S01]  /*c460*/  FFMA.FTZ R111, R111, UR37, -R101 ;  /* 0x000000256f6f7c23 */ /* 0x000fe20008010865 */
[----:B------:R-:W-:-:S01]  /*c470*/  FFMA.FTZ R112, R112, UR37, -R196 ;  /* 0x0000002570707c23 */ /* 0x000fc200080108c4 */
[----:B------:R-:W-:Y:S01]  /*c480*/  FFMA.FTZ R114, R114, UR37, -R101 ;  /* 0x0000002572727c23 */ /* 0x000fe20008010865 */
[----:B------:R-:W1:Y:S01]  /*c490*/  MUFU.EX2 R155, R155 ;  /* 0x0000009b009b7308 */ /* 0x000e620000000800 */
[----:B--2---:R-:W-:-:S01]  /*c4a0*/  FADD.FTZ R158, R152, R161 ;  /* 0x000000a1989e7221 */ /* 0x004fc20000010000 */
[----:B------:R-:W-:Y:S01]  /*c4b0*/  QGMMA.64x128x32.F32.E4M3.E4M3 R24, R176, gdesc[UR4], R24, gsb0 ;  /* 0x01e00004b0187df3 */ /* 0x000fe20008000818 */
[----:B------:R-:W-:Y:S01]  /*c4c0*/  UIADD3 UR6, UR10, 0x300, URZ ;  /* 0x000003000a067890 */ /* 0x000fe2000fffe03f */
[--C-:B------:R-:W-:Y:S01]  /*c4d0*/  FFMA.FTZ R113, R113, UR37, -R196.reuse ;  /* 0x0000002571717c23 */ /* 0x100fe200080108c4 */
[----:B------:R-:W-:Y:S01]  /*c4e0*/  UMOV UR7, 0xc0000010 ;  /* 0xc000001000077882 */ /* 0x000fe20000000000 */
[----:B------:R-:W-:Y:S01]  /*c4f0*/  FFMA.FTZ R115, R115, UR37, -R101 ;  /* 0x0000002573737c23 */ /* 0x000fe20008010865 */
[----:B------:R-:W-:-:S01]  /*c500*/  FFMA.FTZ R116, R116, UR37, -R196 ;  /* 0x0000002574747c23 */ /* 0x000fc200080108c4 */
[----:B------:R-:W2:Y:S01]  /*c510*/  MUFU.EX2 R12, R12 ;  /* 0x0000000c000c7308 */ /* 0x000ea20000000800 */
[----:B---3--:R-:W-:-:S01]  /*c520*/  FADD.FTZ R5, R11, R4 ;  /* 0x000000040b057221 */ /* 0x008fc20000010000 */
[----:B------:R-:W-:Y:S01]  /*c530*/  FFMA.FTZ R118, R118, UR37, -R101 ;  /* 0x0000002576767c23 */ /* 0x000fe20008010865 */
[----:B------:R-:W-:-:S01]  /*c540*/  FFMA.FTZ R117, R117, UR37, -R196 ;  /* 0x0000002575757c23 */ /* 0x000fc200080108c4 */
[----:B------:R-:W-:Y:S01]  /*c550*/  FFMA.FTZ R119, R119, UR37, -R101 ;  /* 0x0000002577777c23 */ /* 0x000fe20008010865 */
[----:B------:R-:W-:-:S01]  /*c560*/  FFMA.FTZ R88, R88, UR37, -R196 ;  /* 0x0000002558587c23 */ /* 0x000fc200080108c4 */
[----:B------:R-:W-:Y:S01]  /*c570*/  FFMA.FTZ R90, R90, UR37, -R101 ;  /* 0x000000255a5a7c23 */ /* 0x000fe20008010865 */
[----:B------:R-:W-:-:S01]  /*c580*/  FFMA.FTZ R89, R89, UR37, -R196 ;  /* 0x0000002559597c23 */ /* 0x000fc200080108c4 */
[----:B------:R-:W3:Y:S01]  /*c590*/  MUFU.EX2 R154, R154 ;  /* 0x0000009a009a7308 */ /* 0x000ee20000000800 */
[----:B-1----:R-:W-:-:S01]  /*c5a0*/  FADD.FTZ R161, R155, R158 ;  /* 0x0000009e9ba17221 */ /* 0x002fc20000010000 */
[----:B------:R-:W-:Y:S01]  /*c5b0*/  FFMA.FTZ R91, R91, UR37, -R101 ;  /* 0x000000255b5b7c23 */ /* 0x000fe20008010865 */
[----:B------:R-:W-:-:S01]  /*c5c0*/  FFMA.FTZ R92, R92, UR37, -R196 ;  /* 0x000000255c5c7c23 */ /* 0x000fc200080108c4 */
[----:B------:R-:W-:Y:S01]  /*c5d0*/  FFMA.FTZ R94, R94, UR37, -R101 ;  /* 0x000000255e5e7c23 */ /* 0x000fe20008010865 */
[----:B------:R-:W-:-:S01]  /*c5e0*/  FFMA.FTZ R93, R93, UR37, -R196 ;  /* 0x000000255d5d7c23 */ /* 0x000fc200080108c4 */
[----:B------:R-:W-:Y:S01]  /*c5f0*/  FFMA.FTZ R95, R95, UR37, -R101 ;  /* 0x000000255f5f7c23 */ /* 0x000fe20008010865 */
[----:B0-----:R-:W-:Y:S01]  /*c600*/  LOP3.LUT P1, RZ, R197, 0x7f, RZ, 0xc0, !PT ;  /* 0x0000007fc5ff7812 */ /* 0x001fe2000782c0ff */
[----:B------:R-:W0:Y:S01]  /*c610*/  MUFU.EX2 R13, R13 ;  /* 0x0000000d000d7308 */ /* 0x000e220000000800 */
[----:B--2---:R-:W-:-:S01]  /*c620*/  FADD.FTZ R4, R12, R5 ;  /* 0x000000050c047221 */ /* 0x004fc20000010000 */
[----:B------:R-:W-:Y:S01]  /*c630*/  FFMA.FTZ R96, R96, UR37, -R196 ;  /* 0x0000002560607c23 */ /* 0x000fe200080108c4 */
[----:B------:R-:W-:-:S01]  /*c640*/  FFMA.FTZ R98, R98, UR37, -R101 ;  /* 0x0000002562627c23 */ /* 0x000fc20008010865 */
[----:B------:R-:W-:Y:S01]  /*c650*/  FFMA.FTZ R97, R97, UR37, -R196 ;  /* 0x0000002561617c23 */ /* 0x000fe200080108c4 */
[----:B------:R-:W-:-:S01]  /*c660*/  FFMA.FTZ R99, R99, UR37, -R101 ;  /* 0x0000002563637c23 */ /* 0x000fc20008010865 */
[----:B------:R-:W-:Y:S01]  /*c670*/  FFMA.FTZ R100, R100, UR37, -R196 ;  /* 0x0000002564647c23 */ /* 0x000fe200080108c4 */
[----:B------:R-:W-:-:S01]  /*c680*/  FFMA.FTZ R102, R102, UR37, -R101 ;  /* 0x0000002566667c23 */ /* 0x000fc20008010865 */
[----:B------:R-:W1:Y:S01]  /*c690*/  MUFU.EX2 R157, R157 ;  /* 0x0000009d009d7308 */ /* 0x000e620000000800 */
[----:B---3--:R-:W-:-:S01]  /*c6a0*/  FADD.FTZ R158, R154, R161 ;  /* 0x000000a19a9e7221 */ /* 0x008fc20000010000 */
        /* <DEDUP_REMOVED lines=33> */
[----:B--2---:R-:W-:-:S04]  /*c8c0*/  FADD.FTZ R4, R140, R5 ;  /* 0x000000058c047221 */ /* 0x004fc80000010000 */
[----:B------:R-:W1:Y:S01]  /*c8d0*/  MUFU.EX2 R141, R141 ;  /* 0x0000008d008d7308 */ /* 0x000e620000000800 */
[----:B------:R-:W-:-:S07]  /*c8e0*/  UMOV UR7, 0xc0000010 ;  /* 0xc000001000077882 */ /* 0x000fce0000000000 */
        /* <DEDUP_REMOVED lines=77> */
[----:B0-----:R-:W-:-:S01]  /*cdc0*/  FADD.FTZ R158, R118, R161 ;  /* 0x000000a1769e7221 */ /* 0x001fc20000010000 */
[----:B------:R-:W-:-:S06]  /*cdd0*/  IMAD.U32 R161, RZ, RZ, UR49 ;  /* 0x00000031ffa17e24 */ /* 0x000fcc000f8e00ff */
[----:B------:R-:W-:Y:S01]  /*cde0*/  MUFU.EX2 R88, R88 ;  /* 0x0000005800587308 */ /* 0x000fe20000000800 */
[----:B-1----:R-:W-:-:S01]  /*cdf0*/  FADD.FTZ R5, R117, R4 ;  /* 0x0000000475057221 */ /* 0x002fc20000010000 */
[----:B------:R-:W-:-:S05]  /*ce00*/  @!P1 LEA R4, R161, UR41, 0x3 ;  /* 0x00000029a1049c11 */ /* 0x000fca000f8e18ff */
[----:B------:R-:W-:Y:S01]  /*ce10*/  @!P1 VIADD R4, R4, 0x29840 ;  /* 0x0002984004049836 */ /* 0x000fe20000000000 */
[----:B------:R-:W0:Y:S04]  /*ce20*/  MUFU.EX2 R90, R90 ;  /* 0x0000005a005a7308 */ /* 0x000e280000000800 */
[----:B------:R-:W-:Y:S01]  /*ce30*/  @!P1 PRMT R4, RZ, 0x654, R4 ;  /* 0x00000654ff049816 */ /* 0x000fe20000000004 */
[----:B------:R1:W-:Y:S06]  /*ce40*/  BAR.ARV R164, 0x100 ;  /* 0x000400a40000751d */ /* 0x0003ec0000002000 */
[----:B------:R-:W-:Y:S01]  /*ce50*/  MUFU.EX2 R89, R89 ;  /* 0x0000005900597308 */ /* 0x000fe20000000800 */
[----:B------:R3:W-:Y:S07]  /*ce60*/  @!P1 SYNCS.ARRIVE.TRANS64.RED.A1T0 RZ, [R4+URZ], RZ ;  /* 0x000000ff04ff99a7 */ /* 0x0007ee000810043f */
[----:B------:R-:W4:Y:S08]  /*ce70*/  MUFU.EX2 R91, R91 ;  /* 0x0000005b005b7308 */ /* 0x000f300000000800 */
[----:B------:R-:W-:Y:S08]  /*ce80*/  MUFU.EX2 R92, R92 ;  /* 0x0000005c005c7308 */ /* 0x000ff00000000800 */
[----:B------:R-:W5:Y:S08]  /*ce90*/  MUFU.EX2 R163, R94 ;  /* 0x0000005e00a37308 */ /* 0x000f700000000800 */
[----:B------:R-:W-:Y:S08]  /*cea0*/  MUFU.EX2 R93, R93 ;  /* 0x0000005d005d7308 */ /* 0x000ff00000000800 */
[----:B------:R2:W1:Y:S08]  /*ceb0*/  MUFU.EX2 R160, R95 ;  /* 0x0000005f00a07308 */ /* 0x0004700000000800 */
[----:B------:R-:W-:Y:S01]  /*cec0*/  MUFU.EX2 R96, R96 ;  /* 0x0000006000607308 */ /* 0x000fe20000000800 */
[----:B--2---:R-:W-:-:S04]  /*ced0*/  FADD.FTZ R95, R119, R158 ;  /* 0x0000009e775f7221 */ /* 0x004fc80000010000 */
[----:B0-----:R-:W-:-:S03]  /*cee0*/  FADD.FTZ R158, R90, R95 ;  /* 0x0000005f5a9e7221 */ /* 0x001fc60000010000 */
[----:B------:R0:W2:Y:S01]  /*cef0*/  MUFU.EX2 R94, R98 ;  /* 0x00000062005e7308 */ /* 0x0000a20000000800 */
[----:B----4-:R-:W-:-:S04]  /*cf00*/  FADD.FTZ R158, R91, R158 ;  /* 0x0000009e5b9e7221 */ /* 0x010fc80000010000 */
[----:B-----5:R-:W-:-:S03]  /*cf10*/  FADD.FTZ R158, R163, R158 ;  /* 0x0000009ea39e7221 */ /* 0x020fc60000010000 */
[----:B------:R-:W4:Y:S01]  /*cf20*/  MUFU.EX2 R97, R97 ;  /* 0x0000006100617308 */ /* 0x000f220000000800 */
[----:B0-----:R-:W-:-:S01]  /*cf30*/  FADD.FTZ R98, R88, R5 ;  /* 0x0000000558627221 */ /* 0x001fc20000010000 */
[----:B-1----:R-:W-:-:S03]  /*cf40*/  FADD.FTZ R95, R160, R158 ;  /* 0x0000009ea05f7221 */ /* 0x002fc60000010000 */
[----:B------:R-:W-:-:S03]  /*cf50*/  FADD.FTZ R5, R89, R98 ;  /* 0x0000006259057221 */ /* 0x000fc60000010000 */
[----:B------:R-:W0:Y:S01]  /*cf60*/  MUFU.EX2 R162, R99 ;  /* 0x0000006300a27308 */ /* 0x000e220000000800 */
[----:B------:R-:W-:-:S01]  /*cf70*/  FADD.FTZ R98, R92, R5 ;  /* 0x000000055c627221 */ /* 0x000fc20000010000 */
[----:B--2---:R-:W-:-:S03]  /*cf80*/  FADD.FTZ R95, R94, R95 ;  /* 0x0000005f5e5f7221 */ /* 0x004fc60000010000 */
[----:B------:R-:W-:-:S03]  /*cf90*/  FADD.FTZ R5, R93, R98 ;  /* 0x000000625d057221 */ /* 0x000fc60000010000 */
[----:B------:R-:W1:Y:S01]  /*cfa0*/  MUFU.EX2 R100, R100 ;  /* 0x0000006400647308 */ /* 0x000e620000000800 */
[----:B---3--:R-:W-:-:S04]  /*cfb0*/  FADD.FTZ R4, R96, R5 ;  /* 0x0000000560047221 */ /* 0x008fc80000010000 */
[----:B----4-:R-:W-:-:S03]  /*cfc0*/  FADD.FTZ R5, R97, R4 ;  /* 0x0000000461057221 */ /* 0x010fc60000010000 */
[----:B------:R-:W2:Y:S01]  /*cfd0*/  MUFU.EX2 R102, R102 ;  /* 0x0000006600667308 */ /* 0x000ea20000000800 */
[----:B0-----:R-:W-:-:S07]  /*cfe0*/  FADD.FTZ R95, R162, R95 ;  /* 0x0000005fa25f7221 */ /* 0x001fce0000010000 */
[----:B------:R-:W0:Y:S01]  /*cff0*/  MUFU.EX2 R149, R149 ;  /* 0x0000009500957308 */ /* 0x000e220000000800 */
[----:B-1----:R-:W-:-:S07]  /*d000*/  FADD.FTZ R4, R100, R5 ;  /* 0x0000000564047221 */ /* 0x002fce0000010000 */
[----:B------:R-:W1:Y:S01]  /*d010*/  MUFU.EX2 R101, R101 ;  /* 0x0000006500657308 */ /* 0x000e620000000800 */
[----:B--2---:R-:W-:-:S01]  /*d020*/  FADD.FTZ R95, R102, R95 ;  /* 0x0000005f665f7221 */ /* 0x004fc20000010000 */
[----:B0-----:R-:W-:-:S03]  /*d030*/  FADD.FTZ R5, R149, R4 ;  /* 0x0000000495057221 */ /* 0x001fc60000010000 */
[----:B-1----:R-:W-:Y:S01]  /*d040*/  FADD.FTZ R4, R101, R95 ;  /* 0x0000005f65047221 */ /* 0x002fe20000010000 */
[----:B------:R-:W-:Y:S06]  /*d050*/  @!P0 BRA `(.L_x_1001) ;  /* 0x0000000000048947 */ /* 0x000fec0003800000 */
[----:B------:R-:W-:Y:S01]  /*d060*/  BPT.TRAP 0x1 ;  /* 0x000000040000795c */ /* 0x000fe20000300000 */
.L_x_1001:
        /* <DEDUP_REMOVED lines=111> */
[----:B------:R-:W-:-:S02]  /*d760*/  VIADD R3, R3, 0xffffffff ;  /* 0xffffffff03037836 */ /* 0x000fc40000000000 */
[----:B------:R-:W-:Y:S02]  /*d770*/  IMAD.MOV.U32 R9, RZ, RZ, R0 ;  /* 0x000000ffff097224 */ /* 0x000fe400078e0000 */
[----:B------:R-:W-:Y:S01]  /*d780*/  IMAD.MOV.U32 R7, RZ, RZ, R2 ;  /* 0x000000ffff077224 */ /* 0x000fe200078e0002 */
[----:B------:R-:W-:Y:S06]  /*d790*/  @P1 BRA `(.L_x_1002) ;  /* 0xffffffd000d41947 */ /* 0x000fec000383ffff */
.L_x_992:
[----:B------:R-:W-:-:S13]  /*d7a0*/  ISETP.GE.AND P1, PT, R3, UR39, PT ;  /* 0x0000002703007c0c */ /* 0x000fda000bf26270 */
[----:B------:R-:W-:Y:S05]  /*d7b0*/  @!P1 BRA `(.L_x_1003) ;  /* 0x0000004400e89947 */ /* 0x000fea0003800000 */
[----:B------:R-:W-:Y:S01]  /*d7c0*/  IMAD.MOV.U32 R7, RZ, RZ, R0 ;  /* 0x000000ffff077224 */ /* 0x000fe200078e0000 */
[----:B------:R-:W-:Y:S01]  /*d7d0*/  UMOV UR56, UR49 ;  /* 0x0000003100387c82 */ /* 0x000fe20008000000 */
[----:B------:R-:W-:Y:S01]  /*d7e0*/  IMAD.MOV.U32 R6, RZ, RZ, R2 ;  /* 0x000000ffff067224 */ /* 0x000fe200078e0002 */
[----:B------:R-:W-:Y:S01]  /*d7f0*/  UMOV UR57, UR45 ;  /* 0x0000002d00397c82 */ /* 0x000fe20008000000 */
[----:B------:R-:W-:Y:S01]  /*d800*/  ULDC UR49, c[0x0][0x9e4] ;  /* 0x0002790000317ab9 */ /* 0x000fe20000000800 */
[----:B------:R-:W-:Y:S01]  /*d810*/  ULDC UR53, c[0x0][0x288] ;  /* 0x0000a20000357ab9 */ /* 0x000fe20000000800 */
[----:B------:R-:W-:Y:S01]  /*d820*/  ULDC UR54, c[0x0][0x9dc] ;  /* 0x0002770000367ab9 */ /* 0x000fe20000000800 */
[----:B------:R-:W-:-:S05]  /*d830*/  ULDC UR52, c[0x0][0x9e0] ;  /* 0x0002780000347ab9 */ /* 0x000fca0000000800 */
.L_x_1021:
[----:B------:R-:W-:Y:S01]  /*d840*/  ISETP.NE.AND P2, PT, RZ, UR43, PT ;  /* 0x0000002bff007c0c */ /* 0x000fe2000bf45270 */
[----:B------:R-:W-:-:S04]  /*d850*/  UISETP.NE.AND UP2, UPT, UR56, 0x1, UPT ;  /* 0x000000013800788c */ /* 0x000fc8000bf45270 */
[----:B------:R-:W-:-:S04]  /*d860*/  USEL UR45, URZ, 0x1, UP2 ;  /* 0x000000013f2d7887 */ /* 0x000fc80009000000 */
[----:B------:R-:W-:-:S04]  /*d870*/  ULOP3.LUT UR45, UR57, UR45, URZ, 0x3c, !UPT ;  /* 0x0000002d392d7292 */ /* 0x000fc8000f8e3c3f */
[----:B------:R-:W-:Y:S08]  /*d880*/  @P2 BRA `(.L_x_1004) ;  /* 0x0000000000382947 */ /* 0x000ff00003800000 */
[----:B------:R-:W-:Y:S05]  /*d890*/  @!P0 BRA `(.L_x_1005) ;  /* 0x0000000000048947 */ /* 0x000fea0003800000 */
[----:B------:R-:W-:Y:S01]  /*d8a0*/  BPT.TRAP 0x1 ;  /* 0x000000040000795c */ /* 0x000fe20000300000 */
.L_x_1005:
        /* <DEDUP_REMOVED lines=9> */
.L_x_1006:
[----:B-1----:R-:W-:Y:S05]  /*d940*/  @P1 BRA `(.L_x_1004) ;  /* 0x0000000000081947 */ /* 0x002fea0003800000 */
[----:B------:R-:W1:Y:S02]  /*d950*/  SYNCS.PHASECHK.TRANS64.TRYWAIT P1, [UR6+0x29830], R0 ;  /* 0x02983000ff0075a7 */ /* 0x000e640008020146 */
[----:B-1----:R-:W-:Y:S05]  /*d960*/  @!P1 BRA `(.L_x_1007) ;  /* 0x000000b800709947 */ /* 0x002fea0003800000 */
.L_x_1004:
        /* <DEDUP_REMOVED lines=191> */
.L_x_1009:
[----:B------:R-:W-:Y:S01]  /*e560*/  ULEA UR6, UR56, UR41, 0x3 ;  /* 0x0000002938067291 */ /* 0x000fe2000f8e183f */
[----:B------:R-:W-:-:S05]  /*e570*/  IMAD.U32 R0, RZ, RZ, UR57 ;  /* 0x00000039ff007e24 */ /* 0x000fca000f8e00ff */
[----:B------:R-:W-:-:S04]  /*e580*/  SHF.L.U32 R0, R0, 0x1f, RZ ;  /* 0x0000001f00007819 */ /* 0x000fc800000006ff */
[----:B------:R0:W1:Y:S01]  /*e590*/  SYNCS.PHASECHK.TRANS64.TRYWAIT P1, [UR6+0x29850], R0 ;  /* 0x02985000ff0075a7 */ /* 0x0000620008020146 */
[----:B------:R-:W-:Y:S05]  /*e5a0*/  @!P0 BRA `(.L_x_1010) ;  /* 0x0000000000048947 */ /* 0x000fea0003800000 */
[----:B------:R-:W-:Y:S01]  /*e5b0*/  BPT.TRAP 0x1 ;  /* 0x000000040000795c */ /* 0x000fe20000300000 */
.L_x_1010:
[----:B-1----:R-:W-:Y:S05]  /*e5c0*/  @P1 BRA `(.L_x_1008) ;  /* 0x0000000000081947 */ /* 0x002fea0003800000 */
[----:B------:R-:W1:Y:S02]  /*e5d0*/  SYNCS.PHASECHK.TRANS64.TRYWAIT P1, [UR6+0x29850], R0 ;  /* 0x02985000ff0075a7 */ /* 0x000e640008020146 */
[----:B-1----:R-:W-:Y:S05]  /*e5e0*/  @!P1 BRA `(.L_x_1011) ;  /* 0x000000ac00689947 */ /* 0x002fea0003800000 */
.L_x_1008:
[----:B------:R-:W-:Y:S01]  /*e5f0*/  UIADD3 UR6, UR41, 0x400, URZ ;  /* 0x0000040029067890 */ /* 0x000fe2000fffe03f */
[----:B------:R-:W-:Y:S01]  /*e600*/  WARPGROUP.ARRIVE ;  /* 0x00000000000079c5 */ /* 0x000fe20000000000 */
[----:B------:R-:W-:-:S05]  /*e610*/  UMOV UR7, 0xc0000010 ;  /* 0xc000001000077882 */ /* 0x000fca0000000000 */
[----:B-1----:R-:W1:Y:S01]  /*e620*/  S2R R9, SR_TID.X ;  /* 0x0000000000097919 */ /* 0x002e620000002100 */
[----:B------:R-:W-:Y:S01]  /*e630*/  USHF.R.U32.HI UR6, URZ, 0x4, UR6 ;  /* 0x000000043f067899 */ /* 0x000fe20008011606 */
[----:B------:R-:W-:Y:S01]  /*e640*/  PLOP3.LUT P1, PT, PT, PT, UP0, 0x80, 0x0 ;  /* 0x000000000000781c */ /* 0x000fe20003f2f008 */
[----:B------:R-:W-:Y:S01]  /*e650*/  VIADD R8, R18, UR36 ;  /* 0x0000002412087c36 */ /* 0x000fe20008000000 */
[----:B------:R-:W-:Y:S01]  /*e660*/  PLOP3.LUT P2, PT, PT, PT, UP0, 0x80, 0x0 ;  /* 0x000000000000781c */ /* 0x000fe20003f4f008 */
[----:B------:R-:W-:Y:S01]  /*e670*/  ULOP3.LUT UR6, UR6, 0x3fff, URZ, 0xc0, !UPT ;  /* 0x00003fff06067892 */ /* 0x000fe2000f8ec03f */
[----:B------:R-:W-:Y:S02]  /*e680*/  IMAD R197, R3, -0xa0, RZ ;  /* 0xffffff6003c57824 */ /* 0x000fe400078e02ff */
[----:B0-----:R-:W-:Y:S01]  /*e690*/  IMAD.U32 R0, RZ, RZ, UR55 ;  /* 0x00000037ff007e24 */ /* 0x001fe2000f8e00ff */
[----:B------:R-:W-:-:S04]  /*e6a0*/  ULOP3.LUT UR6, UR6, 0x10000, URZ, 0xfc, !UPT ;  /* 0x0001000006067892 */ /* 0x000fc8000f8efc3f */
[----:B------:R-:W-:-:S07]  /*e6b0*/  UIMAD UR10, UR56, 0x500, UR6 ;  /* 0x00000500380a78a4 */ /* 0x000fce000f8e0206 */
[----:B------:R-:W-:Y:S02]  /*e6c0*/  UMOV UR6, UR10 ;  /* 0x0000000a00067c82 */ /* 0x000fe40008000000 */
[----:B------:R-:W-:Y:S01]  /*e6d0*/  QGMMA.64x128x32.F32.E4M3.E4M3 R24, R184, gdesc[UR4], R24, gsb0 ;  /* 0x01e00004b8187df3 */ /* 0x000fe20008000818 */
[----:B------:R-:W-:Y:S01]  /*e6e0*/  UIADD3 UR6, UR10, 0x100, URZ ;  /* 0x000001000a067890 */ /* 0x000fe2000fffe03f */
[----:B------:R-:W-:Y:S01]  /*e6f0*/  UMOV UR7, 0xc0000010 ;  /* 0xc000001000077882 */ /* 0x000fe20000000000 */
[----:B-1----:R-:W-:Y:S02]  /*e700*/  LOP3.LUT P3, RZ, R9, 0x7f, RZ, 0xc0, !PT ;  /* 0x0000007f09ff7812 */ /* 0x002fe4000786c0ff */
        /* <DEDUP_REMOVED lines=23> */
[----:B------:R-:W-:Y:S02]  /*e880*/  @UP0 ULDC UR6, c[0x0][0x44c] ;  /* 0x0001130000060ab9 */ /* 0x000fe40000000800 */
[----:B------:R-:W-:Y:S01]  /*e890*/  @P1 IMAD.HI.U32 R2, R8, UR6, RZ ;  /* 0x0000000608021c27 */ /* 0x000fe2000f8e00ff */
[----:B------:R-:W-:Y:S01]  /*e8a0*/  @UP0 ULDC UR6, c[0x0][0x450] ;  /* 0x0001140000060ab9 */ /* 0x000fe20000000800 */
[----:B------:R-:W-:-:S03]  /*e8b0*/  PLOP3.LUT P1, PT, PT, PT, UP1, 0x40, 0x0 ;  /* 0x000000000000781c */ /* 0x000fc60003f2e818 */
[----:B------:R-:W-:Y:S01]  /*e8c0*/  @P2 SHF.R.U32.HI R8, RZ, UR6, R2 ;  /* 0x00000006ff082c19 */ /* 0x000fe20008011602 */
[----:B------:R-:W-:Y:S01]  /*e8d0*/  VIADD R2, R197, 0x1 ;  /* 0x00000001c5027836 */ /* 0x000fe20000000000 */
[----:B------:R-:W-:-:S03]  /*e8e0*/  ULOP3.LUT UR6, URZ, UR54, URZ, 0x33, !UPT ;  /* 0x000000363f067292 */ /* 0x000fc6000f8e333f */
[----:B------:R-:W0:Y:S01]  /*e8f0*/  SHFL.IDX PT, R13, R8, RZ, 0x1c1f ;  /* 0x001c1fff080d7589 */ /* 0x000e2200000e0000 */
[----:B------:R-:W-:-:S05]  /*e900*/  IMAD R11, R17, -0x2, R2 ;  /* 0xfffffffe110b7824 */ /* 0x000fca00078e0202 */
[----:B------:R-:W-:-:S05]  /*e910*/  IADD3 R2, R11, -UR53, R16 ;  /* 0x800000350b027c10 */ /* 0x000fca000fffe010 */
[C---:B------:R-:W-:Y:S02]  /*e920*/  VIADD R9, R2.reuse, UR52 ;  /* 0x0000003402097c36 */ /* 0x040fe40008000000 */
[----:B------:R-:W-:-:S04]  /*e930*/  VIADD R2, R2, UR6 ;  /* 0x0000000602027c36 */ /* 0x000fc80008000000 */
[----:B0-----:R-:W-:Y:S01]  /*e940*/  IMAD.IADD R10, R2, 0x1, R13 ;  /* 0x00000001020a7824 */ /* 0x001fe200078e020d */
[----:B------:R-:W-:Y:S02]  /*e950*/  WARPGROUP.DEPBAR.LE gsb0, 0x0 ;  /* 0x00008000000079c5 */ /* 0x000fe40000010000 */
[----:B------:R0:W-:Y:S06]  /*e960*/  BAR.ARV R12, 0x100 ;  /* 0x0004000c0000751d */ /* 0x0001ec0000002000 */
[----:B------:R1:W-:Y:S02]  /*e970*/  @!P3 SYNCS.ARRIVE.TRANS64.RED.A1T0 RZ, [R0+URZ], RZ ;  /* 0x000000ff00ffb9a7 */ /* 0x0003e4000810043f */
[----:B-1----:R-:W-:-:S02]  /*e980*/  VIADD R0, R11, 0xffffffff ;  /* 0xffffffff0b007836 */ /* 0x002fc40000000000 */
[----:B------:R-:W-:Y:S01]  /*e990*/  IMAD.IADD R11, R9, 0x1, R13 ;  /* 0x00000001090b7824 */ /* 0x000fe200078e020d */
[----:B0-----:R-:W-:Y:S06]  /*e9a0*/  @P1 BRA `(.L_x_1012) ;  /* 0x0000000000541947 */ /* 0x001fec0003800000 */
[----:B------:R-:W-:Y:S01]  /*e9b0*/  IADD3 R13, R16, -UR53, R13 ;  /* 0x80000035100d7c10 */ /* 0x000fe2000fffe00d */
        /* <DEDUP_REMOVED lines=11> */
.L_x_1014:
[----:B------:R-:W-:-:S05]  /*ea70*/  IMAD.U32 R14, RZ, RZ, UR49 ;  /* 0x00000031ff0e7e24 */ /* 0x000fca000f8e00ff */
[----:B------:R-:W-:-:S13]  /*ea80*/  ISETP.NE.AND P1, PT, R14, 0x1, PT ;  /* 0x000000010e00780c */ /* 0x000fda0003f25270 */
[----:B------:R-:W0:Y:S02]  /*ea90*/  @P1 LDC.64 R20, c[0x0][0x9e8] ;  /* 0x00027a00ff141b82 */ /* 0x000e240000000a00 */
[----:B0-----:R-:W-:-:S05]  /*eaa0*/  @P1 IMAD.HI.U32 R12, R13, R20, RZ ;  /* 0x000000140d0c1227 */ /* 0x001fca00078e00ff */
[----:B------:R-:W-:-:S07]  /*eab0*/  @P1 SHF.R.U32.HI R13, RZ, R21, R12 ;  /* 0x00000015ff0d1219 */ /* 0x000fce000001160c */
.L_x_1015:
[----:B------:R-:W-:Y:S05]  /*eac0*/  BSYNC B0 ;  /* 0x0000000000007941 */ /* 0x000fea0003800000 */
.L_x_1013:
[----:B------:R-:W-:-:S05]  /*ead0*/  IMAD R13, R13, R14, R0 ;  /* 0x0000000e0d0d7224 */ /* 0x000fca00078e0200 */
[----:B------:R-:W-:Y:S02]  /*eae0*/  VIADDMNMX R11, R13, R14, R11, PT ;  /* 0x0000000e0d0b7246 */ /* 0x000fe4000380010b */
[----:B------:R-:W-:-:S07]  /*eaf0*/  VIMNMX R10, R10, R13, !PT ;  /* 0x0000000d0a0a7248 */ /* 0x000fce0007fe0100 */
.L_x_1012:
[C---:B------:R-:W-:Y:S02]  /*eb00*/  ISETP.GE.AND P1, PT, R197.reuse, 0x2, PT ;  /* 0x00000002c500780c */ /* 0x040fe40003f26270 */
[C---:B------:R-:W-:Y:S02]  /*eb10*/  ISETP.GE.AND P3, PT, R197.reuse, 0xa, PT ;  /* 0x0000000ac500780c */ /* 0x040fe40003f66270 */
        /* <DEDUP_REMOVED lines=12> */
[C---:B------:R-:W-:Y:S02]  /*ebe0*/  ISETP.LT.OR P2, PT, R11.reuse, 0x9, P2 ;  /* 0x000000090b00780c */ /* 0x040fe40001741670 */
        /* <DEDUP_REMOVED lines=181> */
[----:B------:R-:W-:Y:S01]  /*f740*/  PLOP3.LUT P6, PT, PT, PT, UP1, 0x40, 0x0 ;  /* 0x000000000000781c */ /* 0x000fe20003fce818 */
[--C-:B0-----:R-:W-:Y:S02]  /*f750*/  IMAD.IADD R10, R9, 0x1, R197.reuse ;  /* 0x00000001090a7824 */ /* 0x101fe400078e02c5 */
[----:B------:R-:W-:-:S10]  /*f760*/  IMAD.IADD R11, R2, 0x1, R197 ;  /* 0x00000001020b7824 */ /* 0x000fd400078e02c5 */
[----:B------:R-:W-:Y:S05]  /*f770*/  @P6 BRA `(.L_x_1016) ;  /* 0x0000000000546947 */ /* 0x000fea0003800000 */
        /* <DEDUP_REMOVED lines=12> */
.L_x_1018:
[----:B------:R-:W-:-:S05]  /*f840*/  IMAD.U32 R207, RZ, RZ, UR49 ;  /* 0x00000031ffcf7e24 */ /* 0x000fca000f8e00ff */
[----:B------:R-:W-:-:S13]  /*f850*/  ISETP.NE.AND P6, PT, R207, 0x1, PT ;  /* 0x00000001cf00780c */ /* 0x000fda0003fc5270 */
[----:B------:R-:W0:Y:S02]  /*f860*/  @P6 LDC.64 R8, c[0x0][0x9e8] ;  /* 0x00027a00ff086b82 */ /* 0x000e240000000a00 */
[----:B0-----:R-:W-:-:S05]  /*f870*/  @P6 IMAD.HI.U32 R8, R197, R8, RZ ;  /* 0x00000008c5086227 */ /* 0x001fca00078e00ff */
[----:B------:R-:W-:-:S07]  /*f880*/  @P6 SHF.R.U32.HI R197, RZ, R9, R8 ;  /* 0x00000009ffc56219 */ /* 0x000fce0000011608 */
.L_x_1019:
[----:B------:R-:W-:Y:S05]  /*f890*/  BSYNC B0 ;  /* 0x0000000000007941 */ /* 0x000fea0003800000 */
.L_x_1017:
[----:B------:R-:W-:-:S05]  /*f8a0*/  IMAD R0, R197, R207, R0 ;  /* 0x000000cfc5007224 */ /* 0x000fca00078e0200 */
[----:B------:R-:W-:Y:S02]  /*f8b0*/  VIADDMNMX R10, R0, R207, R10, PT ;  /* 0x000000cf000a7246 */ /* 0x000fe4000380010a */
[----:B------:R-:W-:-:S07]  /*f8c0*/  VIMNMX R11, R11, R0, !PT ;  /* 0x000000000b0b7248 */ /* 0x000fce0007fe0100 */
.L_x_1016:
        /* <DEDUP_REMOVED lines=160> */
[----:B------:R-:W-:Y:S01]  /*102d0*/  ISETP.NE.AND P1, PT, R15, RZ, PT ;  /* 0x000000ff0f00720c */ /* 0x000fe20003f25270 */
[----:B------:R-:W-:-:S03]  /*102e0*/  IMAD.U32 R15, RZ, RZ, UR37 ;  /* 0x00000025ff0f7e24 */ /* 0x000fc6000f8e00ff */
[----:B------:R-:W-:Y:S01]  /*102f0*/  ISETP.GT.AND P1, PT, R11, 0x9, !P1 ;  /* 0x000000090b00780c */ /* 0x000fe20004f24270 */
[----:B------:R-:W-:-:S03]  /*10300*/  FFMA.FTZ R0, R2, R15, -8 ;  /* 0xc100000002007423 */ /* 0x000fc6000001000f */
        /* <DEDUP_REMOVED lines=31> */
[----:B------:R-:W-:Y:S02]  /*10500*/  ISETP.NE.AND P6, PT, R152, RZ, PT ;  /* 0x000000ff9800720c */ /* 0x000fe40003fc5270 */
[----:B------:R-:W-:Y:S02]  /*10510*/  ISETP.LT.OR P1, PT, R10, 0x1, P1 ;  /* 0x000000010a00780c */ /* 0x000fe40000f21670 */
[----:B------:R-:W-:Y:S02]  /*10520*/  ISETP.GT.AND P2, PT, R11, 0x99, !P6 ;  /* 0x000000990b00780c */ /* 0x000fe40007744270 */
        /* <DEDUP_REMOVED lines=96> */
[----:B------:R-:W-:-:S01]  /*10b30*/  FFMA.FTZ R113, R117, UR37, -R0 ;  /* 0x0000002575717c23 */ /* 0x000fc20008010800 */
[----:B------:R-:W-:Y:S01]  /*10b40*/  IMAD.U32 R117, RZ, RZ, UR37 ;  /* 0x00000025ff757e24 */ /* 0x000fe2000f8e00ff */
[----:B------:R-:W-:Y:S02]  /*10b50*/  FMNMX.FTZ R152, R103, R108, !PT ;  /* 0x0000006c67987209 */ /* 0x000fe40007810000 */
[----:B------:R0:W-:Y:S03]  /*10b60*/  MUFU.EX2 R108, R156 ;  /* 0x0000009c006c7308 */ /* 0x0001e60000000800 */
[----:B------:R-:W1:Y:S05]  /*10b70*/  SHFL.BFLY PT, R153, R152, 0x2, 0x1f ;  /* 0x0c401f0098997f89 */ /* 0x000e6a00000e0000 */
[----:B------:R-:W-:Y:S08]  /*10b80*/  MUFU.EX2 R145, R145 ;  /* 0x0000009100917308 */ /* 0x000ff00000000800 */
[----:B------:R-:W-:Y:S08]  /*10b90*/  MUFU.EX2 R148, R148 ;  /* 0x0000009400947308 */ /* 0x000ff00000000800 */
[----:B------:R-:W-:Y:S01]  /*10ba0*/  MUFU.EX2 R149, R149 ;  /* 0x0000009500957308 */ /* 0x000fe20000000800 */
[----:B-1----:R-:W-:Y:S01]  /*10bb0*/  FMNMX.FTZ R153, R152, R153, !PT ;  /* 0x0000009998997209 */ /* 0x002fe20007810000 */
[----:B------:R-:W-:Y:S01]  /*10bc0*/  FFMA.FTZ R152, R101, UR37, -R0 ;  /* 0x0000002565987c23 */ /* 0x000fe20008010800 */
[----:B------:R-:W-:-:S03]  /*10bd0*/  FSEL R101, R2, RZ, P1 ;  /* 0x000000ff02657208 */ /* 0x000fc60000800000 */
[----:B------:R-:W1:Y:S02]  /*10be0*/  SHFL.BFLY PT, R116, R153, 0x1, 0x1f ;  /* 0x0c201f0099747f89 */ /* 0x000e6400000e0000 */
[----:B------:R-:W-:Y:S01]  /*10bf0*/  MUFU.EX2 R120, R120 ;  /* 0x0000007800787308 */ /* 0x000fe20000000800 */
[----:B------:R-:W-:-:S07]  /*10c00*/  FADD.FTZ R6, -R101, R6 ;  /* 0x0000000665067221 */ /* 0x000fce0000010100 */
[----:B------:R-:W-:Y:S08]  /*10c10*/  MUFU.EX2 R101, R152 ;  /* 0x0000009800657308 */ /* 0x000ff00000000800 */
[----:B------:R-:W-:Y:S01]  /*10c20*/  MUFU.EX2 R121, R121 ;  /* 0x0000007900797308 */ /* 0x000fe20000000800 */
[----:B-1----:R-:W-:-:S07]  /*10c30*/  FMNMX.FTZ R0, R153, R116, !PT ;  /* 0x0000007499007209 */ /* 0x002fce0007810000 */
[----:B------:R-:W-:Y:S01]  /*10c40*/  MUFU.EX2 R124, R124 ;  /* 0x0000007c007c7308 */ /* 0x000fe20000000800 */
[C---:B------:R-:W-:Y:S01]  /*10c50*/  FSETP.NEU.FTZ.AND P1, PT, R0.reuse, -INF , PT ;  /* 0xff8000000000780b */ /* 0x040fe20003f3d000 */
[----:B------:R-:W-:Y:S01]  /*10c60*/  FFMA.FTZ R116, R0, R117, -8 ;  /* 0xc100000000747423 */ /* 0x000fe20000010075 */
[----:B------:R-:W-:-:S05]  /*10c70*/  FMUL.FTZ R117, R6, UR37 ;  /* 0x0000002506757c20 */ /* 0x000fca0008410000 */
[----:B------:R-:W-:Y:S01]  /*10c80*/  MUFU.EX2 R125, R125 ;  /* 0x0000007d007d7308 */ /* 0x000fe20000000800 */
[----:B------:R-:W-:-:S05]  /*10c90*/  FSEL R6, R116, RZ, P1 ;  /* 0x000000ff74067208 */ /* 0x000fca0000800000 */
[--C-:B------:R-:W-:Y:S01]  /*10ca0*/  FFMA.FTZ R158, R158, UR37, -R6.reuse ;  /* 0x000000259e9e7c23 */ /* 0x100fe20008010806 */
[----:B------:R-:W-:-:S01]  /*10cb0*/  FFMA.FTZ R160, R126, UR37, -R6 ;  /* 0x000000257ea07c23 */ /* 0x000fc20008010806 */
[--C-:B------:R-:W-:Y:S01]  /*10cc0*/  FFMA.FTZ R153, R154, UR37, -R6.reuse ;  /* 0x000000259a997c23 */ /* 0x100fe20008010806 */
[----:B------:R-:W-:-:S01]  /*10cd0*/  FFMA.FTZ R116, R155, UR37, -R6 ;  /* 0x000000259b747c23 */ /* 0x000fc20008010806 */
[----:B------:R1:W-:Y:S01]  /*10ce0*/  MUFU.EX2 R152, R158 ;  /* 0x0000009e00987308 */ /* 0x0003e20000000800 */
[----:B------:R-:W-:-:S01]  /*10cf0*/  FFMA.FTZ R155, R159, UR37, -R6 ;  /* 0x000000259f9b7c23 */ /* 0x000fc20008010806 */
[--C-:B------:R-:W-:Y:S01]  /*10d00*/  FFMA.FTZ R154, R162, UR37, -R6.reuse ;  /* 0x00000025a29a7c23 */ /* 0x100fe20008010806 */
[----:B------:R-:W-:-:S01]  /*10d10*/  FFMA.FTZ R157, R163, UR37, -R6 ;  /* 0x00000025a39d7c23 */ /* 0x000fc20008010806 */
[--C-:B0-----:R-:W-:Y:S01]  /*10d20*/  FFMA.FTZ R156, R166, UR37, -R6.reuse ;  /* 0x00000025a69c7c23 */ /* 0x101fe20008010806 */
[----:B------:R-:W-:-:S01]  /*10d30*/  FFMA.FTZ R159, R167, UR37, -R6 ;  /* 0x00000025a79f7c23 */ /* 0x000fc20008010806 */
[--C-:B------:R-:W-:Y:S01]  /*10d40*/  FFMA.FTZ R138, R138, UR37, -R6.reuse ;  /* 0x000000258a8a7c23 */ /* 0x100fe20008010806 */
[----:B------:R-:W-:-:S01]  /*10d50*/  FFMA.FTZ R139, R139, UR37, -R6 ;  /* 0x000000258b8b7c23 */ /* 0x000fc20008010806 */
[----:B------:R-:W0:Y:S01]  /*10d60*/  MUFU.EX2 R117, R117 ;  /* 0x0000007500757308 */ /* 0x000e220000000800 */
[----:B-1----:R-:W-:Y:S01]  /*10d70*/  FSEL R158, R0, RZ, P1 ;  /* 0x000000ff009e7208 */ /* 0x002fe20000800000 */
[--C-:B------:R-:W-:Y:S01]  /*10d80*/  FFMA.FTZ R142, R142, UR37, -R6.reuse ;  /* 0x000000258e8e7c23 */ /* 0x100fe20008010806 */
[----:B------:R-:W-:-:S01]  /*10d90*/  FFMA.FTZ R143, R143, UR37, -R6 ;  /* 0x000000258f8f7c23 */ /* 0x000fc20008010806 */
[--C-:B------:R-:W-:Y:S01]  /*10da0*/  FFMA.FTZ R146, R146, UR37, -R6.reuse ;  /* 0x0000002592927c23 */ /* 0x100fe20008010806 */
[----:B------:R-:W-:-:S01]  /*10db0*/  FFMA.FTZ R147, R147, UR37, -R6 ;  /* 0x0000002593937c23 */ /* 0x000fc20008010806 */
[----:B------:R-:W-:Y:S01]  /*10dc0*/  FADD.FTZ R158, -R158, R7 ;  /* 0x000000079e9e7221 */ /* 0x000fe20000010100 */
[----:B------:R-:W-:-:S01]  /*10dd0*/  FFMA.FTZ R150, R150, UR37, -R6 ;  /* 0x0000002596967c23 */ /* 0x000fc20008010806 */
[----:B------:R-:W-:Y:S01]  /*10de0*/  MUFU.EX2 R153, R153 ;  /* 0x0000009900997308 */ /* 0x000fe20000000800 */
[----:B------:R-:W-:-:S01]  /*10df0*/  FFMA.FTZ R151, R151, UR37, -R6 ;  /* 0x0000002597977c23 */ /* 0x000fc20008010806 */
[----:B------:R-:W-:Y:S01]  /*10e00*/  FMUL.FTZ R126, R158, UR37 ;  /* 0x000000259e7e7c20 */ /* 0x000fe20008410000 */
[----:B------:R-:W-:-:S01]  /*10e10*/  FFMA.FTZ R158, R127, UR37, -R6 ;  /* 0x000000257f9e7c23 */ /* 0x000fc20008010806 */
[--C-:B------:R-:W-:Y:S01]  /*10e20*/  FFMA.FTZ R127, R130, UR37, -R6.reuse ;  /* 0x00000025827f7c23 */ /* 0x100fe20008010806 */
[----:B------:R-:W-:-:S01]  /*10e30*/  FFMA.FTZ R130, R131, UR37, -R6 ;  /* 0x0000002583827c23 */ /* 0x000fc20008010806 */
[--C-:B------:R-:W-:Y:S01]  /*10e40*/  FFMA.FTZ R131, R134, UR37, -R6.reuse ;  /* 0x0000002586837c23 */ /* 0x100fe20008010806 */
[----:B------:R-:W-:-:S01]  /*10e50*/  FFMA.FTZ R122, R122, UR37, -R6 ;  /* 0x000000257a7a7c23 */ /* 0x000fc20008010806 */
[----:B------:R-:W1:Y:S01]  /*10e60*/  MUFU.EX2 R126, R126 ;  /* 0x0000007e007e7308 */ /* 0x000e620000000800 */
[----:B0-----:R-:W-:-:S01]  /*10e70*/  FFMA.FTZ R134, R117, R5, R8 ;  /* 0x0000000575867223 */ /* 0x001fc20000010008 */
[--C-:B------:R-:W-:Y:S01]  /*10e80*/  FFMA.FTZ R123, R123, UR37, -R6.reuse ;  /* 0x000000257b7b7c23 */ /* 0x100fe20008010806 */
[----:B------:R-:W-:-:S01]  /*10e90*/  FFMA.FTZ R106, R106, UR37, -R6 ;  /* 0x000000256a6a7c23 */ /* 0x000fc20008010806 */
[----:B------:R-:W-:Y:S01]  /*10ea0*/  FFMA.FTZ R107, R107, UR37, -R6 ;  /* 0x000000256b6b7c23 */ /* 0x000fe20008010806 */
[----:B------:R-:W-:-:S01]  /*10eb0*/  FADD.FTZ R161, R9, R134 ;  /* 0x0000008609a17221 */ /* 0x000fc20000010000 */
        /* <DEDUP_REMOVED lines=11> */
[----:B-1----:R-:W-:-:S01]  /*10f70*/  FFMA.FTZ R5, R126, R4, R153 ;  /* 0x000000047e057223 */ /* 0x002fc20000010099 */
[----:B------:R-:W-:Y:S01]  /*10f80*/  FADD.FTZ R4, R12, R161 ;  /* 0x000000a10c047221 */ /* 0x000fe20000010000 */
[----:B------:R-:W-:-:S01]  /*10f90*/  FFMA.FTZ R91, R91, UR37, -R6 ;  /* 0x000000255b5b7c23 */ /* 0x000fc20008010806 */
[--C-:B------:R-:W-:Y:S01]  /*10fa0*/  FFMA.FTZ R95, R95, UR37, -R6.reuse ;  /* 0x000000255f5f7c23 */ /* 0x100fe20008010806 */
[----:B------:R-:W-:-:S01]  /*10fb0*/  FFMA.FTZ R98, R98, UR37, -R6 ;  /* 0x0000002562627c23 */ /* 0x000fc20008010806 */
[--C-:B------:R-:W-:Y:S01]  /*10fc0*/  FFMA.FTZ R99, R99, UR37, -R6.reuse ;  /* 0x0000002563637c23 */ /* 0x100fe20008010806 */
[----:B------:R-:W-:-:S01]  /*10fd0*/  FFMA.FTZ R102, R102, UR37, -R6 ;  /* 0x0000002566667c23 */ /* 0x000fc20008010806 */
[----:B------:R-:W1:Y:S01]  /*10fe0*/  MUFU.EX2 R154, R154 ;  /* 0x0000009a009a7308 */ /* 0x000e620000000800 */
[----:B0-----:R-:W-:-:S01]  /*10ff0*/  FADD.FTZ R5, R116, R5 ;  /* 0x0000000574057221 */ /* 0x001fc20000010000 */
[----:B------:R-:W-:-:S06]  /*11000*/  FFMA.FTZ R6, R103, UR37, -R6 ;  /* 0x0000002567067c23 */ /* 0x000fcc0008010806 */
[----:B------:R-:W0:Y:S08]  /*11010*/  MUFU.EX2 R157, R157 ;  /* 0x0000009d009d7308 */ /* 0x000e300000000800 */
[----:B------:R-:W3:Y:S08]  /*11020*/  MUFU.EX2 R156, R156 ;  /* 0x0000009c009c7308 */ /* 0x000ef00000000800 */
[----:B------:R4:W-:Y:S08]  /*11030*/  MUFU.EX2 R7, R160 ;  /* 0x000000a000077308 */ /* 0x0009f00000000800 */
[----:B------:R-:W5:Y:S01]  /*11040*/  MUFU.EX2 R159, R159 ;  /* 0x0000009f009f7308 */ /* 0x000f620000000800 */
[----:B----4-:R-:W-:-:S01]  /*11050*/  FADD.FTZ R160, R152, R5 ;  /* 0x0000000598a07221 */ /* 0x010fc20000010000 */
[----:B------:R-:W-:-:S03]  /*11060*/  FADD.FTZ R5, R13, R4 ;  /* 0x000000040d057221 */ /* 0x000fc60000010000 */
[----:B--2---:R-:W-:Y:S01]  /*11070*/  FADD.FTZ R135, R155, R160 ;  /* 0x000000a09b877221 */ /* 0x004fe20000010000 */
[----:B------:R-:W-:-:S02]  /*11080*/  FADD.FTZ R4, R14, R5 ;  /* 0x000000050e047221 */ /* 0x000fc40000010000 */
[----:B------:R-:W2:Y:S01]  /*11090*/  MUFU.EX2 R138, R138 ;  /* 0x0000008a008a7308 */ /* 0x000ea20000000800 */
[----:B-1----:R-:W-:-:S01]  /*110a0*/  FADD.FTZ R160, R154, R135 ;  /* 0x000000879aa07221 */ /* 0x002fc20000010000 */
[----:B------:R-:W-:-:S03]  /*110b0*/  FADD.FTZ R5, R15, R4 ;  /* 0x000000040f057221 */ /* 0x000fc60000010000 */
[----:B0-----:R-:W-:Y:S01]  /*110c0*/  FADD.FTZ R135, R157, R160 ;  /* 0x000000a09d877221 */ /* 0x001fe20000010000 */
[----:B------:R-:W-:-:S02]  /*110d0*/  FADD.FTZ R4, R20, R5 ;  /* 0x0000000514047221 */ /* 0x000fc40000010000 */
[----:B------:R-:W0:Y:S01]  /*110e0*/  MUFU.EX2 R139, R139 ;  /* 0x0000008b008b7308 */ /* 0x000e220000000800 */
[----:B---3--:R-:W-:-:S01]  /*110f0*/  FADD.FTZ R160, R156, R135 ;  /* 0x000000879ca07221 */ /* 0x008fc20000010000 */
[----:B------:R-:W-:-:S03]  /*11100*/  FADD.FTZ R5, R21, R4 ;  /* 0x0000000415057221 */ /* 0x000fc60000010000 */
[----:B-----5:R-:W-:Y:S01]  /*11110*/  FADD.FTZ R135, R159, R160 ;  /* 0x000000a09f877221 */ /* 0x020fe20000010000 */
[----:B------:R-:W-:-:S02]  /*11120*/  FADD.FTZ R4, R136, R5 ;  /* 0x0000000588047221 */ /* 0x000fc40000010000 */
        /* <DEDUP_REMOVED lines=29> */
[----:B------:R-:W1:Y:S01]  /*11300*/  MUFU.EX2 R128, R128 ;  /* 0x0000008000807308 */ /* 0x000e620000000800 */
[----:B--2---:R-:W-:-:S04]  /*11310*/  FADD.FTZ R160, R123, R160 ;  /* 0x000000a07ba07221 */ /* 0x004fc80000010000 */
[----:B------:R-:W-:-:S03]  /*11320*/  FADD.FTZ R5, R7, R160 ;  /* 0x000000a007057221 */ /* 0x000fc60000010000 */
        /* <DEDUP_REMOVED lines=33> */
[----:B------:R-:W-:-:S06]  /*11540*/  FADD.FTZ R4, R108, R135 ;  /* 0x000000876c047221 */ /* 0x000fcc0000010000 */
[----:B------:R-:W0:Y:S08]  /*11550*/  MUFU.EX2 R115, R115 ;  /* 0x0000007300737308 */ /* 0x000e300000000800 */
        /* <DEDUP_REMOVED lines=8> */
[----:B-1----:R-:W-:-:S01]  /*115e0*/  FADD.FTZ R94, R114, R5 ;  /* 0x00000005725e7221 */ /* 0x002fc20000010000 */
[----:B--2---:R-:W-:-:S03]  /*115f0*/  FADD.FTZ R5, R109, R4 ;  /* 0x000000046d057221 */ /* 0x004fc60000010000 */
[----:B0-----:R-:W-:Y:S01]  /*11600*/  FADD.FTZ R135, R115, R94 ;  /* 0x0000005e73877221 */ /* 0x001fe20000010000 */
        /* <DEDUP_REMOVED lines=33> */
.L_x_1020:
        /* <DEDUP_REMOVED lines=115> */
[----:B------:R-:W-:-:S05]  /*11f50*/  UMOV UR49, UR55 ;  /* 0x0000003700317c82 */ /* 0x000fca0008000000 */
.L_x_1003:
[----:B------:R-:W-:Y:S06]  /*11f60*/  BAR.ARV 0x8, 0x180 ;  /* 0x0206000000007b1d */ /* 0x000fec0000002000 */
[----:B------:R-:W-:Y:S05]  /*11f70*/  @!P0 BRA `(.L_x_1022) ;  /* 0x0000000000048947 */ /* 0x000fea0003800000 */
[----:B------:R-:W-:Y:S01]  /*11f80*/  BPT.TRAP 0x1 ;  /* 0x000000040000795c */ /* 0x000fe20000300000 */
.L_x_1022:
[----:B------:R-:W-:Y:S01]  /*11f90*/  ULEA UR9, UR49, UR41, 0x3 ;  /* 0x0000002931097291 */ /* 0x000fe2000f8e183f */
[----:B------:R-:W-:-:S05]  /*11fa0*/  IMAD.U32 R3, RZ, RZ, UR45 ;  /* 0x0000002dff037e24 */ /* 0x000fca000f8e00ff */
[----:B------:R-:W-:-:S04]  /*11fb0*/  SHF.L.U32 R3, R3, 0x1f, RZ ;  /* 0x0000001f03037819 */ /* 0x000fc800000006ff */
[----:B------:R0:W1:Y:S01]  /*11fc0*/  SYNCS.PHASECHK.TRANS64.TRYWAIT P1, [UR9+0x29850], R3 ;  /* 0x02985003ff0075a7 */ /* 0x0000620008020149 */
[----:B------:R-:W-:Y:S05]  /*11fd0*/  @!P0 BRA `(.L_x_1023) ;  /* 0x0000000000048947 */ /* 0x000fea0003800000 */
[----:B------:R-:W-:Y:S01]  /*11fe0*/  BPT.TRAP 0x1 ;  /* 0x000000040000795c */ /* 0x000fe20000300000 */
.L_x_1023:
[----:B-1----:R-:W-:Y:S05]  /*11ff0*/  @P1 BRA `(.L_x_1024) ;  /* 0x0000000000081947 */ /* 0x002fea0003800000 */
[----:B------:R-:W1:Y:S02]  /*12000*/  SYNCS.PHASECHK.TRANS64.TRYWAIT P1, [UR9+0x29850], R3 ;  /* 0x02985003ff0075a7 */ /* 0x000e640008020149 */
[----:B-1----:R-:W-:Y:S05]  /*12010*/  @!P1 BRA `(.L_x_1025) ;  /* 0x0000007000f49947 */ /* 0x002fea0003800000 */
.L_x_1024:
[----:B------:R-:W-:Y:S01]  /*12020*/  UIADD3 UR41, UR41, 0x400, URZ ;  /* 0x0000040029297890 */ /* 0x000fe2000fffe03f */
[----:B------:R-:W-:Y:S01]  /*12030*/  WARPGROUP.ARRIVE ;  /* 0x00000000000079c5 */ /* 0x000fe20000000000 */
[----:B------:R-:W-:Y:S01]  /*12040*/  UMOV UR7, 0xc0000010 ;  /* 0xc000001000077882 */ /* 0x000fe20000000000 */
[----:B------:R-:W-:Y:S01]  /*12050*/  ULDC.64 UR10, c[0x0][0x9a0] ;  /* 0x00026800000a7ab9 */ /* 0x000fe20000000a00 */
[----:B------:R-:W-:Y:S01]  /*12060*/  USHF.R.U32.HI UR41, URZ, 0x4, UR41 ;  /* 0x000000043f297899 */ /* 0x000fe20008011629 */
[----:B------:R-:W-:Y:S01]  /*12070*/  IMAD.MOV.U32 R8, RZ, RZ, 0x3f800000 ;  /* 0x3f800000ff087424 */ /* 0x000fe200078e00ff */
[----:B------:R-:W-:Y:S02]  /*12080*/  UISETP.NE.U32.AND UP0, UPT, UR10, URZ, UPT ;  /* 0x0000003f0a00728c */ /* 0x000fe4000bf05070 */
[----:B------:R-:W-:Y:S02]  /*12090*/  ULOP3.LUT UR41, UR41, 0x3fff, URZ, 0xc0, !UPT ;  /* 0x00003fff29297892 */ /* 0x000fe4000f8ec03f */
[----:B------:R-:W-:-:S02]  /*120a0*/  UISETP.NE.AND.EX UP0, UPT, UR11, URZ, UPT, UP0 ;  /* 0x0000003f0b00728c */ /* 0x000fc4000bf05300 */
[----:B------:R-:W-:-:S04]  /*120b0*/  ULOP3.LUT UR8, UR41, 0x10000, URZ, 0xfc, !UPT ;  /* 0x0001000029087892 */ /* 0x000fc8000f8efc3f */
[----:B------:R-:W-:Y:S01]  /*120c0*/  UIMAD UR8, UR49, 0x500, UR8 ;  /* 0x00000500310878a4 */ /* 0x000fe2000f8e0208 */
[----:B------:R-:W-:-:S03]  /*120d0*/  PLOP3.LUT P1, PT, PT, PT, UP0, 0x80, 0x0 ;  /* 0x000000000000781c */ /* 0x000fc60003f2f008 */
[----:B------:R-:W-:Y:S01]  /*120e0*/  UIADD3 UR4, UR8, 0x100, URZ ;  /* 0x0000010008047890 */ /* 0x000fe2000fffe03f */
[----:B------:R-:W-:Y:S02]  /*120f0*/  @UP0 ULDC.64 UR12, c[0x0][0x9c8] ;  /* 0x00027200000c0ab9 */ /* 0x000fe40000000a00 */
[----:B------:R-:W-:-:S06]  /*12100*/  UMOV UR6, UR8 ;  /* 0x0000000800067c82 */ /* 0x000fcc0008000000 */
[----:B------:R-:W-:Y:S01]  /*12110*/  QGMMA.64x128x32.F32.E4M3.E4M3 R24, R184, gdesc[UR4], R24, gsb0 ;  /* 0x01e00004b8187df3 */ /* 0x000fe20008000818 */
[----:B------:R-:W-:Y:S01]  /*12120*/  UMOV UR7, 0xc0000010 ;  /* 0xc000001000077882 */ /* 0x000fe20000000000 */
[----:B------:R-:W-:Y:S01]  /*12130*/  UMOV UR6, UR4 ;  /* 0x0000000400067c82 */ /* 0x000fe20008000000 */
[----:B------:R-:W-:Y:S01]  /*12140*/  @UP0 UIMAD.WIDE.U32 UR4, UR44, UR12, URZ ;  /* 0x0000000c2c0402a5 */ /* 0x000fe2000f8e003f */
[----:B------:R-:W-:Y:S02]  /*12150*/  WARPGROUP.DEPBAR.LE gsb0, 0x0 ;  /* 0x00008000000079c5 */ /* 0x000fe40000010000 */
[----:B------:R-:W-:-:S06]  /*12160*/  WARPGROUP.ARRIVE ;  /* 0x00000000000079c5 */ /* 0x000fcc0000000000 */
[----:B------:R-:W-:Y:S01]  /*12170*/  QGMMA.64x128x32.F32.E4M3.E4M3 R24, R180, gdesc[UR4], R24, gsb0 ;  /* 0x01e00004b4187df3 */ /* 0x000fe20008000818 */
[----:B------:R-:W-:Y:S02]  /*12180*/  @UP0 USHF.R.S32.HI UR6, URZ, 0x1f, UR44 ;  /* 0x0000001f3f060899 */ /* 0x000fe4000801142c */
[----:B------:R-:W-:Y:S02]  /*12190*/  @UP0 USHF.R.S32.HI UR7, URZ, 0x1f, UR42 ;  /* 0x0000001f3f070899 */ /* 0x000fe4000801142a */
[----:B------:R-:W-:-:S04]  /*121a0*/  @UP0 UIMAD UR6, UR6, UR12, URZ ;  /* 0x0000000c060602a4 */ /* 0x000fc8000f8e023f */
[----:B------:R-:W-:-:S03]  /*121b0*/  @UP0 UIMAD UR6, UR44, UR13, UR6 ;  /* 0x0000000d2c0602a4 */ /* 0x000fc6000f8e0206 */
[----:B------:R-:W-:Y:S01]  /*121c0*/  @UP0 ULDC.64 UR12, c[0x0][0x9d0] ;  /* 0x00027400000c0ab9 */ /* 0x000fe20000000a00 */
[----:B------:R-:W-:Y:S02]  /*121d0*/  @UP0 UIADD3 UR5, UR5, UR6, URZ ;  /* 0x0000000605050290 */ /* 0x000fe4000fffe03f */
[----:B------:R-:W-:Y:S02]  /*121e0*/  @UP0 UIMAD UR6, UR7, UR12, URZ ;  /* 0x0000000c070602a4 */ /* 0x000fe4000f8e023f */
[----:B------:R-:W-:Y:S02]  /*121f0*/  @UP0 UIMAD.WIDE.U32 UR4, UR42, UR12, UR4 ;  /* 0x0000000c2a0402a5 */ /* 0x000fe4000f8e0004 */
[----:B------:R-:W-:-:S04]  /*12200*/  @UP0 UIMAD UR6, UR42, UR13, UR6 ;  /* 0x0000000d2a0602a4 */ /* 0x000fc8000f8e0206 */
[----:B------:R-:W-:Y:S02]  /*12210*/  @UP0 UIADD3 UR5, UR5, UR6, URZ ;  /* 0x0000000605050290 */ /* 0x000fe4000fffe03f */
[----:B------:R-:W-:-:S04]  /*12220*/  @UP0 ULEA UR6, UP1, UR4, UR10, 0x2 ;  /* 0x0000000a04060291 */ /* 0x000fc8000f82103f */
[----:B------:R-:W-:Y:S02]  /*12230*/  @UP0 ULEA.HI.X UR7, UR4, UR11, UR5, 0x2, UP1 ;  /* 0x0000000b04070291 */ /* 0x000fe400088f1405 */
[----:B------:R-:W-:Y:S01]  /*12240*/  UIADD3 UR4, UR8, 0x200, URZ ;  /* 0x0000020008047890 */ /* 0x000fe2000fffe03f */
[----:B-1----:R-:W-:-:S03]  /*12250*/  IMAD.U32 R6, RZ, RZ, UR6 ;  /* 0x00000006ff067e24 */ /* 0x002fc6000f8e00ff */
[----:B------:R-:W-:Y:S01]  /*12260*/  IMAD.U32 R7, RZ, RZ, UR7 ;  /* 0x00000007ff077e24 */ /* 0x000fe2000f8e00ff */
[----:B------:R-:W-:Y:S02]  /*12270*/  UMOV UR7, 0xc0000010 ;  /* 0xc000001000077882 */ /* 0x000fe40000000000 */
[----:B------:R-:W-:Y:S02]  /*12280*/  UMOV UR6, UR4 ;  /* 0x0000000400067c82 */ /* 0x000fe40008000000 */
[----:B------:R1:W2:Y:S01]  /*12290*/  @P1 LDG.E R8, desc[UR50][R6.64] ;  /* 0x0000003206081981 */ /* 0x0002a2000c1e1900 */
[----:B------:R-:W-:Y:S02]  /*122a0*/  WARPGROUP.DEPBAR.LE gsb0, 0x0 ;  /* 0x00008000000079c5 */ /* 0x000fe40000010000 */
[----:B------:R-:W-:-:S06]  /*122b0*/  WARPGROUP.ARRIVE ;  /* 0x00000000000079c5 */ /* 0x000fcc0000000000 */
[----:B------:R-:W-:Y:S01]  /*122c0*/  QGMMA.64x128x32.F32.E4M3.E4M3 R24, R176, gdesc[UR4], R24, gsb0 ;  /* 0x01e00004b0187df3 */ /* 0x000fe20008000818 */
[----:B------:R-:W-:Y:S01]  /*122d0*/  UIADD3 UR4, UR8, 0x300, URZ ;  /* 0x0000030008047890 */ /* 0x000fe2000fffe03f */
[----:B------:R-:W-:-:S06]  /*122e0*/  UMOV UR7, 0xc0000010 ;  /* 0xc000001000077882 */ /* 0x000fcc0000000000 */
[----:B------:R-:W-:Y:S01]  /*122f0*/  UMOV UR6, UR4 ;  /* 0x0000000400067c82 */ /* 0x000fe20008000000 */
[----:B------:R-:W-:Y:S01]  /*12300*/  UIADD3 UR8, UR8, 0x400, URZ ;  /* 0x0000040008087890 */ /* 0x000fe2000fffe03f */
[----:B------:R-:W3:Y:S04]  /*12310*/  SHFL.BFLY PT, R10, R5, 0x2, 0x1f ;  /* 0x0c401f00050a7f89 */ /* 0x000ee800000e0000 */
[----:B------:R-:W4:Y:S01]  /*12320*/  SHFL.BFLY PT, R9, R4, 0x2, 0x1f ;  /* 0x0c401f0004097f89 */ /* 0x000f2200000e0000 */
[----:B------:R-:W-:Y:S02]  /*12330*/  WARPGROUP.DEPBAR.LE gsb0, 0x0 ;  /* 0x00008000000079c5 */ /* 0x000fe40000010000 */
[----:B------:R-:W-:-:S06]  /*12340*/  WARPGROUP.ARRIVE ;  /* 0x00000000000079c5 */ /* 0x000fcc0000000000 */
[----:B------:R-:W-:Y:S01]  /*12350*/  QGMMA.64x128x32.F32.E4M3.E4M3 R24, R172, gdesc[UR4], R24, gsb0 ;  /* 0x01e00004ac187df3 */ /* 0x000fe20008000818 */
[----:B------:R-:W-:Y:S01]  /*12360*/  UMOV UR6, UR8 ;  /* 0x0000000800067c82 */ /* 0x000fe20008000000 */
[----:B------:R-:W-:Y:S01]  /*12370*/  UMOV UR7, 0xc0000010 ;  /* 0xc000001000077882 */ /* 0x000fe20000000000 */
[----:B---3--:R-:W-:-:S01]  /*12380*/  FADD.FTZ R10, R10, R5 ;  /* 0x000000050a0a7221 */ /* 0x008fc20000010000 */
[----:B----4-:R-:W-:-:S04]  /*12390*/  FADD.FTZ R9, R9, R4 ;  /* 0x0000000409097221 */ /* 0x010fc80000010000 */
[----:B0-----:R-:W0:Y:S04]  /*123a0*/  SHFL.BFLY PT, R3, R10, 0x1, 0x1f ;  /* 0x0c201f000a037f89 */ /* 0x001e2800000e0000 */
[----:B-1----:R-:W1:Y:S01]  /*123b0*/  SHFL.BFLY PT, R6, R9, 0x1, 0x1f ;  /* 0x0c201f0009067f89 */ /* 0x002e6200000e0000 */
[----:B------:R-:W-:Y:S02]  /*123c0*/  IMAD.MOV.U32 R5, RZ, RZ, RZ ;  /* 0x000000ffff057224 */ /* 0x000fe400078e00ff */
[----:B0-----:R-:W-:Y:S01]  /*123d0*/  FADD.FTZ R7, R10, R3 ;  /* 0x000000030a077221 */ /* 0x001fe20000010000 */
[----:B-1----:R-:W-:-:S04]  /*123e0*/  FADD.FTZ R12, R9, R6 ;  /* 0x00000006090c7221 */ /* 0x002fc80000010000 */
        /* <DEDUP_REMOVED lines=12> */
[----:B------:R1:W3:Y:S01]  /*124b0*/  @P2 MUFU.LG2 R6, R11 ;  /* 0x0000000b00062308 */ /* 0x0002e20000000c00 */
        /* <DEDUP_REMOVED lines=16> */
.L_x_1026:
[----:B------:R-:W-:Y:S01]  /*125c0*/  UIADD3 UR4, UR9, 0x29860, URZ ;  /* 0x0002986009047890 */ /* 0x000fe2000fffe03f */
[-C--:B------:R-:W-:Y:S01]  /*125d0*/  FMUL.FTZ R94, R28, R5.reuse ;  /* 0x000000051c5e7220 */ /* 0x080fe20000410000 */
[----:B------:R-:W-:Y:S01]  /*125e0*/  UIADD3 UR49, UR49, 0x1, URZ ;  /* 0x0000000131317890 */ /* 0x000fe2000fffe03f */
[-C--:B------:R-:W-:Y:S01]  /*125f0*/  FMUL.FTZ R92, R29, R5.reuse ;  /* 0x000000051d5c7220 */ /* 0x080fe20000410000 */
[----:B------:R-:W-:Y:S01]  /*12600*/  UPRMT UR4, UR40, 0x654, UR4 ;  /* 0x0000065428047896 */ /* 0x000fe20008000004 */
[-C--:B------:R-:W-:Y:S01]  /*12610*/  FMUL.FTZ R91, R32, R5.reuse ;  /* 0x00000005205b7220 */ /* 0x080fe20000410000 */
[----:B------:R-:W-:Y:S01]  /*12620*/  UISETP.NE.AND UP0, UPT, UR49, 0x2, UPT ;  /* 0x000000023100788c */ /* 0x000fe2000bf05270 */
        /* <DEDUP_REMOVED lines=9> */
[----:B------:R-:W-:Y:S01]  /*126c0*/  SYNCS.ARRIVE.TRANS64.RED.A1T0 RZ, [UR4], RZ ;  /* 0x000000ffffff79a7 */ /* 0x000fe20008100404 */
        /* <DEDUP_REMOVED lines=25> */
[----:B------:R-:W-:Y:S01]  /*12860*/  USEL UR4, URZ, 0x1, UP0 ;  /* 0x000000013f047887 */ /* 0x000fe20008000000 */
        /* <DEDUP_REMOVED lines=30> */
[----:B------:R-:W-:-:S12]  /*12a50*/  ULOP3.LUT UR45, UR45, UR4, URZ, 0x3c, !UPT ;  /* 0x000000042d2d7292 */ /* 0x000fd8000f8e3c3f */
.L_x_952:
[----:B------:R-:W0:Y:S01]  /*12a60*/  S2R R7, SR_CgaCtaId ;  /* 0x0000000000077919 */ /* 0x000e220000008800 */
[----:B------:R-:W-:Y:S01]  /*12a70*/  MOV R0, 0x400 ;  /* 0x0000040000007802 */ /* 0x000fe20000000f00 */
[----:B------:R-:W-:Y:S01]  /*12a80*/  BSSY B0, `(.L_x_1027) ;  /* 0x0000230000007945 */ /* 0x000fe20003800000 */
[----:B------:R-:W-:Y:S02]  /*12a90*/  BAR.SYNC.DEFER_BLOCKING 0x5, 0x180 ;  /* 0x0146000000007b1d */ /* 0x000fe40000010000 */
[----:B0-----:R-:W-:-:S05]  /*12aa0*/  LEA R0, R7, R0, 0x18 ;  /* 0x0000000007007211 */ /* 0x001fca00078ec0ff */
[----:B------:R-:W0:Y:S02]  /*12ab0*/  LDS R2, [R0+0x298d0] ;  /* 0x0298d00000027984 */ /* 0x000e240000000800 */
[----:B0-----:R-:W-:Y:S01]  /*12ac0*/  R2UR UR4, R2 ;  /* 0x00000000020472ca */ /* 0x001fe200000e0000 */
[----:B------:R-:W-:Y:S06]  /*12ad0*/  BAR.ARV 0x4, 0x180 ;  /* 0x0106000000007b1d */ /* 0x000fec0000002000 */
[----:B------:R-:W-:Y:S08]  /*12ae0*/  @P0 BRA `(.L_x_1028) ;  /* 0x0000001800500947 */ /* 0x000ff00003800000 */
[----:B------:R-:W0:Y:S01]  /*12af0*/  S2R R16, SR_TID.X ;  /* 0x0000000000107919 */ /* 0x000e220000002100 */
[----:B------:R-:W-:Y:S01]  /*12b00*/  ULDC.64 UR6, c[0x4][0x40] ;  /* 0x0100100000067ab9 */ /* 0x000fe20000000a00 */
[----:B------:R-:W1:Y:S01]  /*12b10*/  S2R R35, SR_SWINHI ;  /* 0x0000000000237919 */ /* 0x000e620000002f00 */
        /* <DEDUP_REMOVED lines=13> */
[----:B------:R-:W-:Y:S01]  /*12bf0*/  F2FP.BF16.F32.PACK_AB R94, R94, R95 ;  /* 0x0000005f5e5e723e */ /* 0x000fe200000010ff */
[----:B0-----:R-:W-:Y:S01]  /*12c00*/  IMAD.SHL.U32 R2, R16, 0x4, RZ ;  /* 0x0000000410027824 */ /* 0x001fe200078e00ff */
        /* <DEDUP_REMOVED lines=14> */
[----:B------:R-:W-:Y:S01]  /*12cf0*/  F2FP.BF16.F32.PACK_AB R49, R48, R49 ;  /* 0x000000313031723e */ /* 0x000fe200000010ff */
[----:B------:R-:W-:Y:S01]  /*12d00*/  USHF.R.S32.HI UR12, URZ, 0x1f, UR42 ;  /* 0x0000001f3f0c7899 */ /* 0x000fe2000801142a */
[----:B------:R-:W-:Y:S01]  /*12d10*/  LOP3.LUT R2, R2, 0xc, RZ, 0xc0, !PT ;  /* 0x0000000c02027812 */ /* 0x000fe200078ec0ff */
[----:B------:R-:W-:Y:S01]  /*12d20*/  ULDC.64 UR8, c[0x0][0xb90] ;  /* 0x0002e40000087ab9 */ /* 0x000fe20000000a00 */
[----:B------:R-:W-:-:S02]  /*12d30*/  F2FP.BF16.F32.PACK_AB R93, R92, R93 ;  /* 0x0000005d5c5d723e */ /* 0x000fc400000010ff */
[----:B------:R-:W-:Y:S01]  /*12d40*/  F2FP.BF16.F32.PACK_AB R89, R88, R89 ;  /* 0x000000595859723e */ /* 0x000fe200000010ff */
[----:B------:R-:W-:Y:S01]  /*12d50*/  USHF.R.S32.HI UR13, URZ, 0x1f, UR44 ;  /* 0x0000001f3f0d7899 */ /* 0x000fe2000801142c */
[----:B------:R-:W-:Y:S01]  /*12d60*/  BAR.SYNC.DEFER_BLOCKING 0x1, 0x100 ;  /* 0x0044000000007b1d */ /* 0x000fe20000010000 */
[----:B------:R-:W-:-:S05]  /*12d70*/  IADD3 R6, P0, R2, UR6, RZ ;  /* 0x0000000602067c10 */ /* 0x000fca000ff1e0ff */
[----:B------:R-:W-:Y:S01]  /*12d80*/  IMAD.X R7, RZ, RZ, UR7, P0 ;  /* 0x00000007ff077e24 */ /* 0x000fe200080e06ff */
[----:B------:R-:W-:-:S04]  /*12d90*/  ULDC.64 UR10, c[0x0][0xb98] ;  /* 0x0002e600000a7ab9 */ /* 0x000fc80000000a00 */
[----:B------:R0:W2:Y:S01]  /*12da0*/  LDG.E.CONSTANT R2, desc[UR50][R6.64] ;  /* 0x0000003206027981 */ /* 0x0000a2000c1e9900 */
[----:B------:R-:W-:Y:S02]  /*12db0*/  UIMAD UR5, UR12, UR8, URZ ;  /* 0x000000080c0572a4 */ /* 0x000fe4000f8e023f */
[----:B------:R-:W-:Y:S02]  /*12dc0*/  UIMAD.WIDE.U32 UR6, UR42, UR8, URZ ;  /* 0x000000082a0672a5 */ /* 0x000fe4000f8e003f */
[----:B------:R-:W-:Y:S02]  /*12dd0*/  UIMAD UR5, UR42, UR9, UR5 ;  /* 0x000000092a0572a4 */ /* 0x000fe4000f8e0205 */
[----:B------:R-:W-:Y:S02]  /*12de0*/  UIMAD UR8, UR13, UR10, URZ ;  /* 0x0000000a0d0872a4 */ /* 0x000fe4000f8e023f */
[----:B------:R-:W-:Y:S01]  /*12df0*/  UIADD3 UR7, UR7, UR5, URZ ;  /* 0x0000000507077290 */ /* 0x000fe2000fffe03f */
[----:B0-----:R-:W-:Y:S01]  /*12e00*/  LOP3.LUT P0, R6, R16, 0x3, RZ, 0xc0, !PT ;  /* 0x0000000310067812 */ /* 0x001fe2000780c0ff */
[----:B------:R-:W-:Y:S01]  /*12e10*/  UIMAD UR8, UR44, UR11, UR8 ;  /* 0x0000000b2c0872a4 */ /* 0x000fe2000f8e0208 */
[----:B------:R-:W-:Y:S01]  /*12e20*/  F2FP.BF16.F32.PACK_AB R16, R87, R8 ;  /* 0x000000085710723e */ /* 0x000fe200000010ff */
[----:B------:R-:W-:Y:S01]  /*12e30*/  UIMAD.WIDE.U32 UR6, UR44, UR10, UR6 ;  /* 0x0000000a2c0672a5 */ /* 0x000fe2000f8e0006 */
[----:B------:R-:W-:Y:S01]  /*12e40*/  ISETP.EQ.OR P0, PT, R6, 0x3, !P0 ;  /* 0x000000030600780c */ /* 0x000fe20004702670 */
[----:B------:R-:W-:Y:S01]  /*12e50*/  ULDC UR5, c[0x0][0xa88] ;  /* 0x0002a20000057ab9 */ /* 0x000fe20000000800 */
[----:B------:R-:W-:-:S02]  /*12e60*/  MOV R6, R0 ;  /* 0x0000000000067202 */ /* 0x000fc40000000f00 */
[----:B-1----:R-:W-:Y:S01]  /*12e70*/  MOV R7, R35 ;  /* 0x0000002300077202 */ /* 0x002fe20000000f00 */
[----:B------:R-:W-:Y:S01]  /*12e80*/  IMAD.U32 R66, RZ, RZ, UR8 ;  /* 0x00000008ff427e24 */ /* 0x000fe2000f8e00ff */
[----:B------:R-:W-:Y:S01]  /*12e90*/  SEL R71, R9, R10, P0 ;  /* 0x0000000a09477207 */ /* 0x000fe20000000000 */
[----:B------:R-:W-:Y:S01]  /*12ea0*/  ULDC.64 UR8, c[0x0][0xae8] ;  /* 0x0002ba0000087ab9 */ /* 0x000fe20000000a00 */
[----:B------:R-:W-:Y:S01]  /*12eb0*/  SEL R73, R10, R9, P0 ;  /* 0x000000090a497207 */ /* 0x000fe20000000000 */
[----:B------:R-:W-:Y:S01]  /*12ec0*/  IMAD.WIDE R8, R192, 0x2, R6 ;  /* 0x00000002c0087825 */ /* 0x000fe200078e0206 */
[----:B------:R-:W-:Y:S01]  /*12ed0*/  SEL R81, R31, R34, P0 ;  /* 0x000000221f517207 */ /* 0x000fe20000000000 */
[----:B------:R-:W-:Y:S01]  /*12ee0*/  ULDC.64 UR10, c[0x0][0xaf0] ;  /* 0x0002bc00000a7ab9 */ /* 0x000fe20000000a00 */
[----:B------:R-:W-:Y:S02]  /*12ef0*/  SEL R83, R34, R31, P0 ;  /* 0x0000001f22537207 */ /* 0x000fe40000000000 */
[----:B------:R-:W-:-:S02]  /*12f00*/  IADD3 R31, P6, R8, 0x4060, RZ ;  /* 0x00004060081f7810 */ /* 0x000fc40007fde0ff */
[----:B------:R-:W-:Y:S02]  /*12f10*/  SEL R85, R27, R30, P0 ;  /* 0x0000001e1b557207 */ /* 0x000fe40000000000 */
[----:B------:R-:W-:Y:S01]  /*12f20*/  SEL R87, R30, R27, P0 ;  /* 0x0000001b1e577207 */ /* 0x000fe20000000000 */
[----:B------:R-:W-:Y:S01]  /*12f30*/  IMAD R27, R188, 0x40, R19 ;  /* 0x00000040bc1b7824 */ /* 0x000fe200078e0213 */
[----:B------:R-:W-:Y:S02]  /*12f40*/  LOP3.LUT R30, R31, 0x380, RZ, 0xc0, !PT ;  /* 0x000003801f1e7812 */ /* 0x000fe400078ec0ff */
[----:B------:R-:W-:Y:S02]  /*12f50*/  LOP3.LUT R43, R8, 0x380, RZ, 0xc0, !PT ;  /* 0x00000380082b7812 */ /* 0x000fe400078ec0ff */
[----:B------:R-:W-:Y:S02]  /*12f60*/  SHF.R.U64 R30, R30, 0x3, RZ ;  /* 0x000000031e1e7819 */ /* 0x000fe400000012ff */
[----:B------:R-:W-:-:S02]  /*12f70*/  SEL R101, R11, R12, P0 ;  /* 0x0000000c0b657207 */ /* 0x000fc40000000000 */
[----:B------:R-:W-:Y:S02]  /*12f80*/  SEL R103, R12, R11, P0 ;  /* 0x0000000b0c677207 */ /* 0x000fe40000000000 */
[----:B------:R-:W-:Y:S02]  /*12f90*/  SHF.R.U64 R43, R43, 0x3, RZ ;  /* 0x000000032b2b7819 */ /* 0x000fe400000012ff */
[----:B------:R-:W-:Y:S02]  /*12fa0*/  IADD3 R11, P3, R8, 0x4000, RZ ;  /* 0x00004000080b7810 */ /* 0x000fe40007f7e0ff */
[----:B------:R-:W-:Y:S02]  /*12fb0*/  SEL R91, R25, R26, P0 ;  /* 0x0000001a195b7207 */ /* 0x000fe40000000000 */
[----:B------:R-:W-:Y:S01]  /*12fc0*/  SEL R95, R26, R25, P0 ;  /* 0x000000191a5f7207 */ /* 0x000fe20000000000 */
[----:B------:R-:W-:Y:S01]  /*12fd0*/  IMAD.WIDE R26, R27, 0x2, R6 ;  /* 0x000000021b1a7825 */ /* 0x000fe200078e0206 */
[----:B------:R-:W-:-:S02]  /*12fe0*/  LOP3.LUT R30, R30, R31, RZ, 0x3c, !PT ;  /* 0x0000001f1e1e7212 */ /* 0x000fc400078e3cff */
[----:B------:R-:W-:Y:S01]  /*12ff0*/  SEL R67, R13, R14, P0 ;  /* 0x0000000e0d437207 */ /* 0x000fe20000000000 */
[--C-:B------:R-:W-:Y:S01]  /*13000*/  IMAD.X R31, RZ, RZ, R9.reuse, P6 ;  /* 0x000000ffff1f7224 */ /* 0x100fe200030e0609 */
[----:B------:R-:W-:Y:S02]  /*13010*/  SEL R69, R14, R13, P0 ;  /* 0x0000000d0e457207 */ /* 0x000fe40000000000 */
[C---:B------:R-:W-:Y:S02]  /*13020*/  IADD3 R14, P5, R8.reuse, 0x4040, RZ ;  /* 0x00004040080e7810 */ /* 0x040fe40007fbe0ff */
[C---:B------:R-:W-:Y:S02]  /*13030*/  IADD3 R12, P4, R8.reuse, 0x4020, RZ ;  /* 0x00004020080c7810 */ /* 0x040fe40007f9e0ff */
[C---:B------:R-:W-:Y:S02]  /*13040*/  IADD3 R6, P2, R8.reuse, 0x20, RZ ;  /* 0x0000002008067810 */ /* 0x040fe40007f5e0ff */
[C---:B------:R-:W-:Y:S01]  /*13050*/  IADD3 R10, P1, R8.reuse, 0x60, RZ ;  /* 0x00000060080a7810 */ /* 0x040fe20007f3e0ff */
[--C-:B------:R-:W-:Y:S01]  /*13060*/  IMAD.X R35, RZ, RZ, R9.reuse, P4 ;  /* 0x000000ffff237224 */ /* 0x100fe200020e0609 */
[----:B------:R-:W-:Y:S01]  /*13070*/  IADD3 R7, P6, R8, 0x40, RZ ;  /* 0x0000004008077810 */ /* 0x000fe20007fde0ff */
[--C-:B------:R-:W-:Y:S01]  /*13080*/  IMAD.X R41, RZ, RZ, R9.reuse, P2 ;  /* 0x000000ffff297224 */ /* 0x100fe200010e0609 */
[----:B------:R-:W-:Y:S01]  /*13090*/  LOP3.LUT R42, R43, R8, RZ, 0x3c, !PT ;  /* 0x000000082b2a7212 */ /* 0x000fe200078e3cff */
[----:B------:R-:W-:Y:S01]  /*130a0*/  IMAD.MOV.U32 R43, RZ, RZ, R9 ;  /* 0x000000ffff2b7224 */ /* 0x000fe200078e0009 */
[----:B------:R-:W-:-:S02]  /*130b0*/  LOP3.LUT R8, R11, 0x380, RZ, 0xc0, !PT ;  /* 0x000003800b087812 */ /* 0x000fc400078ec0ff */
[----:B------:R-:W-:Y:S02]  /*130c0*/  SEL R105, R5, R16, P0 ;  /* 0x0000001005697207 */ /* 0x000fe40000000000 */
[----:B------:R-:W-:Y:S02]  /*130d0*/  SEL R107, R16, R5, P0 ;  /* 0x00000005106b7207 */ /* 0x000fe40000000000 */
[----:B------:R-:W-:Y:S02]  /*130e0*/  LOP3.LUT R5, R6, 0x380, RZ, 0xc0, !PT ;  /* 0x0000038006057812 */ /* 0x000fe400078ec0ff */
[----:B------:R-:W-:Y:S02]  /*130f0*/  SHF.R.U64 R8, R8, 0x3, RZ ;  /* 0x0000000308087819 */ /* 0x000fe400000012ff */
[----:B------:R-:W-:Y:S02]  /*13100*/  SEL R51, R37, R36, P0 ;  /* 0x0000002425337207 */ /* 0x000fe40000000000 */
[----:B------:R-:W-:Y:S01]  /*13110*/  SEL R53, R36, R37, P0 ;  /* 0x0000002524357207 */ /* 0x000fe20000000000 */
[----:B------:R-:W-:Y:S01]  /*13120*/  IMAD.X R37, RZ, RZ, R9, P3 ;  /* 0x000000ffff257224 */ /* 0x000fe200018e0609 */
[----:B------:R-:W-:-:S02]  /*13130*/  SHF.R.U64 R5, R5, 0x3, RZ ;  /* 0x0000000305057819 */ /* 0x000fc400000012ff */
[----:B------:R-:W-:Y:S02]  /*13140*/  LOP3.LUT R36, R8, R11, RZ, 0x3c, !PT ;  /* 0x0000000b08247212 */ /* 0x000fe400078e3cff */
[----:B------:R-:W-:Y:S02]  /*13150*/  LOP3.LUT R8, R10, 0x380, RZ, 0xc0, !PT ;  /* 0x000003800a087812 */ /* 0x000fe400078ec0ff */
[----:B------:R-:W-:Y:S02]  /*13160*/  LOP3.LUT R40, R5, R6, RZ, 0x3c, !PT ;  /* 0x0000000605287212 */ /* 0x000fe400078e3cff */
[----:B------:R-:W-:Y:S02]  /*13170*/  SHF.R.U64 R5, R8, 0x3, RZ ;  /* 0x0000000308057819 */ /* 0x000fe400000012ff */
[----:B------:R-:W-:Y:S02]  /*13180*/  SEL R77, R38, R39, P0 ;  /* 0x00000027264d7207 */ /* 0x000fe40000000000 */
[----:B------:R-:W-:Y:S01]  /*13190*/  SEL R79, R39, R38, P0 ;  /* 0x00000026274f7207 */ /* 0x000fe20000000000 */
[----:B------:R-:W-:Y:S01]  /*131a0*/  IMAD.X R39, RZ, RZ, R9, P1 ;  /* 0x000000ffff277224 */ /* 0x000fe200008e0609 */
[----:B------:R-:W-:-:S02]  /*131b0*/  LOP3.LUT R38, R5, R10, RZ, 0x3c, !PT ;  /* 0x0000000a05267212 */ /* 0x000fc400078e3cff */
[----:B------:R-:W0:Y:S01]  /*131c0*/  LDC R5, c[0x0][0xbe8] ;  /* 0x0002fa00ff057b82 */ /* 0x000e220000000800 */
[----:B------:R-:W-:Y:S02]  /*131d0*/  SEL R63, R21, R24, P0 ;  /* 0x00000018153f7207 */ /* 0x000fe40000000000 */
[----:B------:R-:W-:Y:S02]  /*131e0*/  SEL R65, R24, R21, P0 ;  /* 0x0000001518417207 */ /* 0x000fe40000000000 */
[----:B------:R-:W-:Y:S02]  /*131f0*/  IADD3 R21, P2, R26, 0x2000, RZ ;  /* 0x000020001a157810 */ /* 0x000fe40007f5e0ff */
[----:B------:R-:W-:Y:S02]  /*13200*/  SEL R97, R15, R20, P0 ;  /* 0x000000140f617207 */ /* 0x000fe40000000000 */
[----:B------:R-:W-:Y:S02]  /*13210*/  SEL R99, R20, R15, P0 ;  /* 0x0000000f14637207 */ /* 0x000fe40000000000 */
[----:B------:R-:W-:-:S02]  /*13220*/  LOP3.LUT R20, R21, 0x380, RZ, 0xc0, !PT ;  /* 0x0000038015147812 */ /* 0x000fc400078ec0ff */
[----:B------:R-:W-:Y:S02]  /*13230*/  LOP3.LUT R6, R7, 0x380, RZ, 0xc0, !PT ;  /* 0x0000038007067812 */ /* 0x000fe400078ec0ff */
[----:B------:R-:W-:Y:S02]  /*13240*/  SHF.R.U64 R20, R20, 0x3, RZ ;  /* 0x0000000314147819 */ /* 0x000fe400000012ff */
[----:B------:R-:W-:Y:S02]  /*13250*/  MOV R76, R30 ;  /* 0x0000001e004c7202 */ /* 0x000fe40000000f00 */
[----:B------:R-:W-:Y:S01]  /*13260*/  LOP3.LUT R20, R20, R21, RZ, 0x3c, !PT ;  /* 0x0000001514147212 */ /* 0x000fe200078e3cff */
[----:B------:R-:W-:Y:S01]  /*13270*/  IMAD.X R21, RZ, RZ, R27, P2 ;  /* 0x000000ffff157224 */ /* 0x000fe200010e061b */
[----:B------:R-:W-:Y:S02]  /*13280*/  SHF.R.U64 R6, R6, 0x3, RZ ;  /* 0x0000000306067819 */ /* 0x000fe400000012ff */
[----:B------:R-:W-:-:S02]  /*13290*/  SEL R59, R29, R28, P0 ;  /* 0x0000001c1d3b7207 */ /* 0x000fc40000000000 */
[----:B0-----:R-:W-:Y:S02]  /*132a0*/  ISETP.NE.AND P2, PT, R5, 0x1, PT ;  /* 0x000000010500780c */ /* 0x001fe40003f45270 */
[----:B------:R-:W-:Y:S01]  /*132b0*/  SEL R61, R28, R29, P0 ;  /* 0x0000001d1c3d7207 */ /* 0x000fe20000000000 */
[--C-:B------:R-:W-:Y:S01]  /*132c0*/  IMAD.X R29, RZ, RZ, R9.reuse, P6 ;  /* 0x000000ffff1d7224 */ /* 0x100fe200030e0609 */
[----:B------:R-:W-:Y:S02]  /*132d0*/  LOP3.LUT R28, R6, R7, RZ, 0x3c, !PT ;  /* 0x00000007061c7212 */ /* 0x000fe400078e3cff */
[----:B------:R-:W-:Y:S01]  /*132e0*/  MOV R82, R36 ;  /* 0x0000002400527202 */ /* 0x000fe20000000f00 */
[----:B------:R-:W-:Y:S01]  /*132f0*/  VIADD R37, R18, UR36 ;  /* 0x0000002412257c36 */ /* 0x000fe20008000000 */
[----:B------:R-:W-:Y:S02]  /*13300*/  SEL R55, R33, R32, P0 ;  /* 0x0000002021377207 */ /* 0x000fe40000000000 */
[----:B------:R-:W-:Y:S01]  /*13310*/  SEL R57, R32, R33, P0 ;  /* 0x0000002120397207 */ /* 0x000fe20000000000 */
[----:B------:R-:W-:Y:S01]  /*13320*/  IMAD.X R33, RZ, RZ, R9, P5 ;  /* 0x000000ffff217224 */ /* 0x000fe200028e0609 */
[----:B------:R-:W-:Y:S01]  /*13330*/  MOV R62, R28 ;  /* 0x0000001c003e7202 */ /* 0x000fe20000000f00 */
[----:B------:R-:W0:Y:S01]  /*13340*/  @P2 LDC R16, c[0x0][0xbec] ;  /* 0x0002fb00ff102b82 */ /* 0x000e220000000800 */
[----:B------:R-:W-:Y:S01]  /*13350*/  SEL R75, R56, R49, P0 ;  /* 0x00000031384b7207 */ /* 0x000fe20000000000 */
[----:B------:R-:W-:Y:S01]  /*13360*/  IMAD.MOV.U32 R28, RZ, RZ, R37 ;  /* 0x000000ffff1c7224 */ /* 0x000fe200078e0025 */
[----:B------:R-:W-:-:S02]  /*13370*/  LOP3.LUT R9, R12, 0x380, RZ, 0xc0, !PT ;  /* 0x000003800c097812 */ /* 0x000fc400078ec0ff */
[----:B------:R-:W-:Y:S02]  /*13380*/  SEL R49, R49, R56, P0 ;  /* 0x0000003831317207 */ /* 0x000fe40000000000 */
[----:B------:R-:W-:Y:S01]  /*13390*/  SHF.R.U64 R9, R9, 0x3, RZ ;  /* 0x0000000309097819 */ /* 0x000fe200000012ff */
[----:B------:R-:W1:Y:S01]  /*133a0*/  @P2 LDC R30, c[0x0][0xbf0] ;  /* 0x0002fc00ff1e2b82 */ /* 0x000e620000000800 */
[----:B------:R-:W-:Y:S02]  /*133b0*/  LOP3.LUT R13, R14, 0x380, RZ, 0xc0, !PT ;  /* 0x000003800e0d7812 */ /* 0x000fe400078ec0ff */
[----:B------:R-:W-:Y:S02]  /*133c0*/  SEL R45, R94, R93, P0 ;  /* 0x0000005d5e2d7207 */ /* 0x000fe40000000000 */
[----:B------:R-:W-:Y:S02]  /*133d0*/  SEL R93, R93, R94, P0 ;  /* 0x0000005e5d5d7207 */ /* 0x000fe40000000000 */
[----:B------:R-:W-:-:S02]  /*133e0*/  SEL R47, R90, R89, P0 ;  /* 0x000000595a2f7207 */ /* 0x000fc40000000000 */
[----:B------:R-:W-:Y:S02]  /*133f0*/  LOP3.LUT R34, R9, R12, RZ, 0x3c, !PT ;  /* 0x0000000c09227212 */ /* 0x000fe400078e3cff */
[----:B------:R-:W-:Y:S02]  /*13400*/  SEL R89, R89, R90, P0 ;  /* 0x0000005a59597207 */ /* 0x000fe40000000000 */
[----:B------:R-:W-:Y:S02]  /*13410*/  SHF.R.U64 R13, R13, 0x3, RZ ;  /* 0x000000030d0d7819 */ /* 0x000fe400000012ff */
[----:B------:R-:W-:Y:S01]  /*13420*/  IADD3 R15, P1, R26, 0x3000, RZ ;  /* 0x000030001a0f7810 */ /* 0x000fe20007f3e0ff */
[----:B0-----:R-:W-:Y:S01]  /*13430*/  @P2 IMAD.HI.U32 R29, R37, R16, RZ ;  /* 0x00000010251d2227 */ /* 0x001fe200078e00ff */
[----:B------:R-:W-:Y:S02]  /*13440*/  MOV R80, R34 ;  /* 0x0000002200507202 */ /* 0x000fe40000000f00 */
[----:B------:R-:W-:-:S02]  /*13450*/  LOP3.LUT R32, R13, R14, RZ, 0x3c, !PT ;  /* 0x0000000e0d207212 */ /* 0x000fc400078e3cff */
[----:B------:R-:W-:Y:S02]  /*13460*/  LOP3.LUT R14, R15, 0x380, RZ, 0xc0, !PT ;  /* 0x000003800f0e7812 */ /* 0x000fe400078ec0ff */
[----:B------:R-:W-:Y:S02]  /*13470*/  MOV R78, R32 ;  /* 0x00000020004e7202 */ /* 0x000fe40000000f00 */
[----:B-1----:R-:W-:Y:S02]  /*13480*/  @P2 SHF.R.U32.HI R28, RZ, R30, R29 ;  /* 0x0000001eff1c2219 */ /* 0x002fe4000001161d */
[----:B------:R-:W-:Y:S02]  /*13490*/  SHF.R.U64 R14, R14, 0x3, RZ ;  /* 0x000000030e0e7819 */ /* 0x000fe400000012ff */
[----:B------:R-:W-:Y:S01]  /*134a0*/  MOV R84, R38 ;  /* 0x0000002600547202 */ /* 0x000fe20000000f00 */
[----:B------:R-:W-:Y:S01]  /*134b0*/  IMAD.MOV R32, RZ, RZ, -R28 ;  /* 0x000000ffff207224 */ /* 0x000fe200078e0a1c */
[----:B------:R-:W-:Y:S01]  /*134c0*/  LOP3.LUT R14, R14, R15, RZ, 0x3c, !PT ;  /* 0x0000000f0e0e7212 */ /* 0x000fe200078e3cff */
[----:B------:R-:W-:Y:S01]  /*134d0*/  IMAD.X R15, RZ, RZ, R27, P1 ;  /* 0x000000ffff0f7224 */ /* 0x000fe200008e061b */
[----:B------:R-:W-:Y:S01]  /*134e0*/  MOV R64, R42 ;  /* 0x0000002a00407202 */ /* 0x000fe20000000f00 */
[----:B------:R-:W-:Y:S01]  /*134f0*/  IMAD R37, R5, R32, R37 ;  /* 0x0000002005257224 */ /* 0x000fe200078e0225 */
[----:B------:R-:W-:-:S02]  /*13500*/  MOV R60, R40 ;  /* 0x00000028003c7202 */ /* 0x000fc40000000f00 */
[----:B------:R-:W-:Y:S02]  /*13510*/  SHF.R.S32.HI R29, RZ, 0x1f, R28 ;  /* 0x0000001fff1d7819 */ /* 0x000fe4000001141c */
[----:B------:R-:W-:Y:S02]  /*13520*/  IADD3 R40, P1, R28, UR6, RZ ;  /* 0x000000061c287c10 */ /* 0x000fe4000ff3e0ff */
[C---:B------:R-:W-:Y:S02]  /*13530*/  IADD3 R11, P4, R26.reuse, 0x5000, RZ ;  /* 0x000050001a0b7810 */ /* 0x040fe40007f9e0ff */
[----:B------:R-:W-:Y:S01]  /*13540*/  IADD3.X R41, R29, UR7, R66, P1, !PT ;  /* 0x000000071d297c10 */ /* 0x000fe20008ffe442 */
[----:B------:R-:W-:Y:S01]  /*13550*/  ULDC.64 UR6, c[0x0][0xb88] ;  /* 0x0002e20000067ab9 */ /* 0x000fe20000000a00 */
[----:B------:R-:W-:Y:S02]  /*13560*/  IADD3 R13, P3, R26, 0x4000, RZ ;  /* 0x000040001a0d7810 */ /* 0x000fe40007f7e0ff */
[----:B------:R-:W-:Y:S01]  /*13570*/  LOP3.LUT R10, R11, 0x380, RZ, 0xc0, !PT ;  /* 0x000003800b0a7812 */ /* 0x000fe200078ec0ff */
[----:B------:R-:W-:Y:S01]  /*13580*/  IMAD.WIDE.U32 R40, R37, UR6, R40 ;  /* 0x0000000625287c25 */ /* 0x000fe2000f8e0028 */
[----:B------:R-:W-:-:S02]  /*13590*/  LOP3.LUT R12, R13, 0x380, RZ, 0xc0, !PT ;  /* 0x000003800d0c7812 */ /* 0x000fc400078ec0ff */
[----:B------:R-:W-:Y:S02]  /*135a0*/  SHF.R.U64 R10, R10, 0x3, RZ ;  /* 0x000000030a0a7819 */ /* 0x000fe400000012ff */
[----:B------:R-:W-:Y:S02]  /*135b0*/  SHF.R.U64 R12, R12, 0x3, RZ ;  /* 0x000000030c0c7819 */ /* 0x000fe400000012ff */
[----:B------:R-:W-:Y:S01]  /*135c0*/  LOP3.LUT R10, R10, R11, RZ, 0x3c, !PT ;  /* 0x0000000b0a0a7212 */ /* 0x000fe200078e3cff */
[--C-:B------:R-:W-:Y:S01]  /*135d0*/  IMAD.X R11, RZ, RZ, R27.reuse, P4 ;  /* 0x000000ffff0b7224 */ /* 0x100fe200020e061b */
[----:B------:R-:W-:Y:S02]  /*135e0*/  LOP3.LUT P1, RZ, R189, 0x3, RZ, 0xc0, !PT ;  /* 0x00000003bdff7812 */ /* 0x000fe4000782c0ff */
[----:B------:R-:W-:Y:S01]  /*135f0*/  LOP3.LUT R12, R12, R13, RZ, 0x3c, !PT ;  /* 0x0000000d0c0c7212 */ /* 0x000fe200078e3cff */
[----:B------:R-:W-:Y:S01]  /*13600*/  IMAD.X R13, RZ, RZ, R27, P3 ;  /* 0x000000ffff0d7224 */ /* 0x000fe200018e061b */
[----:B------:R-:W-:-:S02]  /*13610*/  IADD3 R25, P6, R26, 0x1000, RZ ;  /* 0x000010001a197810 */ /* 0x000fc40007fde0ff */
[----:B------:R-:W-:Y:S02]  /*13620*/  IADD3 R9, P5, R26, 0x6000, RZ ;  /* 0x000060001a097810 */ /* 0x000fe40007fbe0ff */
[----:B------:R-:W-:Y:S02]  /*13630*/  LOP3.LUT R24, R25, 0x380, RZ, 0xc0, !PT ;  /* 0x0000038019187812 */ /* 0x000fe400078ec0ff */
[----:B------:R-:W-:Y:S02]  /*13640*/  LOP3.LUT R8, R9, 0x380, RZ, 0xc0, !PT ;  /* 0x0000038009087812 */ /* 0x000fe400078ec0ff */
[----:B------:R-:W-:Y:S02]  /*13650*/  SHF.R.U64 R24, R24, 0x3, RZ ;  /* 0x0000000318187819 */ /* 0x000fe400000012ff */
[----:B------:R-:W-:Y:S02]  /*13660*/  SHF.R.U64 R8, R8, 0x3, RZ ;  /* 0x0000000308087819 */ /* 0x000fe400000012ff */
[----:B------:R-:W-:Y:S01]  /*13670*/  LOP3.LUT R24, R24, R25, RZ, 0x3c, !PT ;  /* 0x0000001918187212 */ /* 0x000fe200078e3cff */
[----:B------:R-:W-:Y:S01]  /*13680*/  IMAD.X R25, RZ, RZ, R27, P6 ;  /* 0x000000ffff197224 */ /* 0x000fe200030e061b */
[----:B------:R-:W-:-:S02]  /*13690*/  IADD3 R109, P6, R26, 0x7000, RZ ;  /* 0x000070001a6d7810 */ /* 0x000fc40007fde0ff */
[----:B------:R-:W-:Y:S01]  /*136a0*/  LOP3.LUT R8, R8, R9, RZ, 0x3c, !PT ;  /* 0x0000000908087212 */ /* 0x000fe200078e3cff */
[--C-:B------:R-:W-:Y:S01]  /*136b0*/  IMAD.X R9, RZ, RZ, R27.reuse, P5 ;  /* 0x000000ffff097224 */ /* 0x100fe200028e061b */
[----:B------:R-:W-:Y:S02]  /*136c0*/  LOP3.LUT R7, R26, 0x380, RZ, 0xc0, !PT ;  /* 0x000003801a077812 */ /* 0x000fe400078ec0ff */
[----:B------:R-:W-:Y:S02]  /*136d0*/  LOP3.LUT R6, R109, 0x380, RZ, 0xc0, !PT ;  /* 0x000003806d067812 */ /* 0x000fe400078ec0ff */
[----:B------:R-:W-:Y:S02]  /*136e0*/  SHF.R.U64 R7, R7, 0x3, RZ ;  /* 0x0000000307077819 */ /* 0x000fe400000012ff */
[----:B------:R-:W-:Y:S02]  /*136f0*/  SHF.R.U64 R6, R6, 0x3, RZ ;  /* 0x0000000306067819 */ /* 0x000fe400000012ff */
[----:B------:R-:W-:Y:S01]  /*13700*/  LOP3.LUT R26, R7, R26, RZ, 0x3c, !PT ;  /* 0x0000001a071a7212 */ /* 0x000fe200078e3cff */
[----:B------:R-:W-:Y:S01]  /*13710*/  IMAD.X R7, RZ, RZ, R27, P6 ;  /* 0x000000ffff077224 */ /* 0x000fe200030e061b */
[----:B------:R-:W-:-:S02]  /*13720*/  LOP3.LUT R6, R6, R109, RZ, 0x3c, !PT ;  /* 0x0000006d06067212 */ /* 0x000fc400078e3cff */
[----:B--2---:R-:W-:Y:S01]  /*13730*/  LOP3.LUT R16, R2, 0x2, RZ, 0x3c, !PT ;  /* 0x0000000202107812 */ /* 0x004fe200078e3cff */
[----:B------:R-:W-:Y:S04]  /*13740*/  SHFL.IDX PT, R75, R75, R2, 0x1c1f ;  /* 0x001c1f024b4b7589 */ /* 0x000fe800000e0000 */
[----:B------:R-:W0:Y:S04]  /*13750*/  SHFL.IDX PT, R36, R49, R16, 0x1c1f ;  /* 0x001c1f1031247589 */ /* 0x000e2800000e0000 */
[----:B------:R-:W-:Y:S04]  /*13760*/  SHFL.IDX PT, R45, R45, R2, 0x1c1f ;  /* 0x001c1f022d2d7589 */ /* 0x000fe800000e0000 */
[----:B------:R-:W1:Y:S04]  /*13770*/  SHFL.IDX PT, R30, R93, R16, 0x1c1f ;  /* 0x001c1f105d1e7589 */ /* 0x000e6800000e0000 */
[----:B------:R-:W-:Y:S04]  /*13780*/  SHFL.IDX PT, R47, R47, R2, 0x1c1f ;  /* 0x001c1f022f2f7589 */ /* 0x000fe800000e0000 */
[----:B------:R-:W2:Y:S04]  /*13790*/  SHFL.IDX PT, R34, R89, R16, 0x1c1f ;  /* 0x001c1f1059227589 */ /* 0x000ea800000e0000 */
[----:B------:R-:W-:Y:S04]  /*137a0*/  SHFL.IDX PT, R77, R77, R2, 0x1c1f ;  /* 0x001c1f024d4d7589 */ /* 0x000fe800000e0000 */
[----:B------:R-:W3:Y:S01]  /*137b0*/  SHFL.IDX PT, R48, R79, R16, 0x1c1f ;  /* 0x001c1f104f307589 */ /* 0x000ee200000e0000 */
[----:B0-----:R-:W-:-:S02]  /*137c0*/  SEL R29, R75, R36, P0 ;  /* 0x000000244b1d7207 */ /* 0x001fc40000000000 */
[----:B------:R-:W-:Y:S01]  /*137d0*/  SEL R31, R36, R75, P0 ;  /* 0x0000004b241f7207 */ /* 0x000fe20000000000 */
[----:B------:R-:W-:Y:S01]  /*137e0*/  SHFL.IDX PT, R51, R51, R2, 0x1c1f ;  /* 0x001c1f0233337589 */ /* 0x000fe200000e0000 */
[----:B------:R-:W-:-:S03]  /*137f0*/  SHF.R.S32.HI R36, RZ, 0x1f, R37 ;  /* 0x0000001fff247819 */ /* 0x000fc60000011425 */
[----:B------:R-:W0:Y:S01]  /*13800*/  SHFL.IDX PT, R38, R53, R16, 0x1c1f ;  /* 0x001c1f1035267589 */ /* 0x000e2200000e0000 */
[----:B-1----:R-:W-:Y:S01]  /*13810*/  SEL R28, R45, R30, P0 ;  /* 0x0000001e2d1c7207 */ /* 0x002fe20000000000 */
[----:B------:R-:W-:Y:S01]  /*13820*/  IMAD R36, R36, UR6, RZ ;  /* 0x0000000624247c24 */ /* 0x000fe2000f8e02ff */
[----:B------:R-:W-:Y:S01]  /*13830*/  SEL R30, R30, R45, P0 ;  /* 0x0000002d1e1e7207 */ /* 0x000fe20000000000 */
[----:B------:R-:W-:Y:S02]  /*13840*/  SHFL.IDX PT, R55, R55, R2, 0x1c1f ;  /* 0x001c1f0237377589 */ /* 0x000fe400000e0000 */
[----:B------:R-:W-:Y:S01]  /*13850*/  IMAD R45, R37, UR7, R36 ;  /* 0x00000007252d7c24 */ /* 0x000fe2000f8e0224 */
[----:B------:R-:W-:Y:S01]  /*13860*/  ULDC.64 UR6, c[0x0][0xb50] ;  /* 0x0002d40000067ab9 */ /* 0x000fe20000000a00 */
[----:B------:R-:W-:Y:S01]  /*13870*/  SHFL.IDX PT, R59, R59, R2, 0x1c1f ;  /* 0x001c1f023b3b7589 */ /* 0x000fe200000e0000 */
[----:B--2---:R-:W-:Y:S02]  /*13880*/  SEL R32, R47, R34, P0 ;  /* 0x000000222f207207 */ /* 0x004fe40000000000 */
[----:B------:R-:W-:Y:S01]  /*13890*/  SEL R34, R34, R47, P0 ;  /* 0x0000002f22227207 */ /* 0x000fe20000000000 */
[----:B------:R-:W-:Y:S01]  /*138a0*/  SHFL.IDX PT, R43, R63, R2, 0x1c1f ;  /* 0x001c1f023f2b7589 */ /* 0x000fe200000e0000 */
[----:B------:R-:W-:-:S03]  /*138b0*/  VIADD R47, R191, UR36 ;  /* 0x00000024bf2f7c36 */ /* 0x000fc60008000000 */
[----:B------:R-:W-:Y:S01]  /*138c0*/  SHFL.IDX PT, R67, R67, R2, 0x1c1f ;  /* 0x001c1f0243437589 */ /* 0x000fe200000e0000 */
[----:B---3--:R-:W-:Y:S02]  /*138d0*/  SEL R33, R77, R48, P0 ;  /* 0x000000304d217207 */ /* 0x008fe40000000000 */
[----:B------:R-:W-:Y:S01]  /*138e0*/  SEL R35, R48, R77, P0 ;  /* 0x0000004d30237207 */ /* 0x000fe20000000000 */
[----:B------:R-:W-:Y:S04]  /*138f0*/  SHFL.IDX PT, R71, R71, R2, 0x1c1f ;  /* 0x001c1f0247477589 */ /* 0x000fe800000e0000 */
[----:B------:R-:W-:Y:S01]  /*13900*/  SHFL.IDX PT, R81, R81, R2, 0x1c1f ;  /* 0x001c1f0251517589 */ /* 0x000fe200000e0000 */
[----:B0-----:R-:W-:Y:S02]  /*13910*/  SEL R36, R51, R38, P0 ;  /* 0x0000002633247207 */ /* 0x001fe40000000000 */
        /* <DEDUP_REMOVED lines=10> */
[----:B------:R-:W-:Y:S04]  /*139c0*/  SHFL.IDX PT, R56, R95, R16, 0x1c1f ;  /* 0x001c1f105f387589 */ /* 0x000fe800000e0000 */
[----:B------:R-:W1:Y:S04]  /*139d0*/  SHFL.IDX PT, R44, R65, R16, 0x1c1f ;  /* 0x001c1f10412c7589 */ /* 0x000e6800000e0000 */
[----:B------:R-:W2:Y:S01]  /*139e0*/  SHFL.IDX PT, R46, R69, R16, 0x1c1f ;  /* 0x001c1f10452e7589 */ /* 0x000ea200000e0000 */
[----:B0-----:R-:W-:-:S02]  /*139f0*/  SEL R37, R81, R50, P0 ;  /* 0x0000003251257207 */ /* 0x001fc40000000000 */
[----:B------:R-:W-:Y:S01]  /*13a00*/  SEL R39, R50, R81, P0 ;  /* 0x0000005132277207 */ /* 0x000fe20000000000 */
[----:B------:R-:W0:Y:S04]  /*13a10*/  SHFL.IDX PT, R58, R99, R16, 0x1c1f ;  /* 0x001c1f10633a7589 */ /* 0x000e2800000e0000 */
[----:B------:R-:W3:Y:S04]  /*13a20*/  SHFL.IDX PT, R52, R73, R16, 0x1c1f ;  /* 0x001c1f1049347589 */ /* 0x000ee800000e0000 */
[----:B------:R-:W4:Y:S04]  /*13a30*/  SHFL.IDX PT, R72, R103, R16, 0x1c1f ;  /* 0x001c1f1067487589 */ /* 0x000f2800000e0000 */
[----:B------:R2:W4:Y:S04]  /*13a40*/  SHFL.IDX PT, R74, R107, R16, 0x1c1f ;  /* 0x001c1f106b4a7589 */ /* 0x00052800000e0000 */
[----:B------:R3:W-:Y:S01]  /*13a50*/  STSM.16.M88.4 [R64], R28 ;  /* 0x0000001c40007844 */ /* 0x0007e20000000200 */
[----:B-1----:R-:W-:-:S02]  /*13a60*/  SEL R48, R43, R44, P0 ;  /* 0x0000002c2b307207 */ /* 0x002fc40000000000 */
[----:B------:R-:W-:Y:S01]  /*13a70*/  SEL R50, R44, R43, P0 ;  /* 0x0000002b2c327207 */ /* 0x000fe20000000000 */
[----:B------:R1:W-:Y:S01]  /*13a80*/  STSM.16.M88.4 [R60], R32 ;  /* 0x000000203c007844 */ /* 0x0003e20000000200 */
[----:B--2---:R-:W-:Y:S01]  /*13a90*/  SEL R66, R46, R67, P0 ;  /* 0x000000432e427207 */ /* 0x004fe20000000000 */
[----:B------:R-:W-:Y:S01]  /*13aa0*/  IMAD R16, R5, UR5, RZ ;  /* 0x0000000505107c24 */ /* 0x000fe2000f8e02ff */
[----:B0-----:R-:W-:Y:S01]  /*13ab0*/  SEL R49, R97, R58, P0 ;  /* 0x0000003a61317207 */ /* 0x001fe20000000000 */
[----:B------:R-:W-:Y:S01]  /*13ac0*/  STSM.16.M88.4 [R62], R36 ;  /* 0x000000243e007844 */ /* 0x000fe20000000200 */
[----:B------:R-:W-:Y:S02]  /*13ad0*/  SEL R51, R58, R97, P0 ;  /* 0x000000613a337207 */ /* 0x000fe40000000000 */
[----:B------:R-:W-:Y:S02]  /*13ae0*/  ISETP.GE.OR P3, PT, R47, R16, P1 ;  /* 0x000000102f00720c */ /* 0x000fe40000f66670 */
[----:B---3--:R-:W-:Y:S01]  /*13af0*/  SEL R68, R71, R52, P0 ;  /* 0x0000003447447207 */ /* 0x008fe20000000000 */
[----:B------:R-:W-:Y:S01]  /*13b00*/  VIADD R29, R47, 0x8 ;  /* 0x000000082f1d7836 */ /* 0x000fe20000000000 */
[----:B------:R-:W-:Y:S01]  /*13b10*/  SEL R28, R55, R2, P0 ;  /* 0x00000002371c7207 */ /* 0x000fe20000000000 */
[----:B------:R-:W-:Y:S01]  /*13b20*/  IMAD.IADD R31, R41, 0x1, R45 ;  /* 0x00000001291f7824 */ /* 0x000fe200078e022d */
[----:B------:R-:W-:-:S02]  /*13b30*/  LEA R41, P4, R40, UR6, 0x2 ;  /* 0x0000000628297c11 */ /* 0x000fc4000f8810ff */
[----:B------:R-:W-:Y:S02]  /*13b40*/  ISETP.GE.OR P1, PT, R29, R16, P1 ;  /* 0x000000101d00720c */ /* 0x000fe40000f26670 */
[----:B------:R-:W-:Y:S01]  /*13b50*/  LEA.HI.X R40, R40, UR7, R31, 0x2, P4 ;  /* 0x0000000728287c11 */ /* 0x000fe2000a0f141f */
[----:B------:R-:W-:Y:S01]  /*13b60*/  SHFL.IDX PT, R60, R41, RZ, 0x1c1f ;  /* 0x001c1fff293c7589 */ /* 0x000fe200000e0000 */
[----:B------:R-:W-:Y:S02]  /*13b70*/  SEL R30, R2, R55, P0 ;  /* 0x00000037021e7207 */ /* 0x000fe40000000000 */
[----:B------:R-:W-:Y:S01]  /*13b80*/  SEL R29, R85, R54, P0 ;  /* 0x00000036551d7207 */ /* 0x000fe20000000000 */
[----:B------:R-:W0:Y:S01]  /*13b90*/  SHFL.IDX PT, R61, R40, RZ, 0x1c1f ;  /* 0x001c1fff283d7589 */ /* 0x000e2200000e0000 */
[----:B------:R-:W-:Y:S02]  /*13ba0*/  SEL R31, R54, R85, P0 ;  /* 0x00000055361f7207 */ /* 0x000fe40000000000 */
[----:B-1----:R-:W-:Y:S01]  /*13bb0*/  SEL R32, R59, R42, P0 ;  /* 0x0000002a3b207207 */ /* 0x002fe20000000000 */
[----:B------:R-:W-:Y:S01]  /*13bc0*/  SHFL.IDX PT, R62, R41, 0x1, 0x1c1f ;  /* 0x003c1f00293e7f89 */ /* 0x000fe200000e0000 */
[----:B------:R-:W-:-:S02]  /*13bd0*/  SEL R34, R42, R59, P0 ;  /* 0x0000003b2a227207 */ /* 0x000fc40000000000 */
[----:B------:R-:W-:Y:S01]  /*13be0*/  SEL R33, R91, R56, P0 ;  /* 0x000000385b217207 */ /* 0x000fe20000000000 */
[----:B------:R-:W-:Y:S01]  /*13bf0*/  STSM.16.M88.4 [R84], R28 ;  /* 0x0000001c54007844 */ /* 0x000fe20000000200 */
[----:B------:R-:W-:Y:S02]  /*13c00*/  SEL R35, R56, R91, P0 ;  /* 0x0000005b38237207 */ /* 0x000fe40000000000 */
[----:B------:R-:W-:Y:S01]  /*13c10*/  SEL R64, R67, R46, P0 ;  /* 0x0000002e43407207 */ /* 0x000fe20000000000 */
[----:B------:R-:W1:Y:S01]  /*13c20*/  SHFL.IDX PT, R63, R40, 0x1, 0x1c1f ;  /* 0x003c1f00283f7f89 */ /* 0x000e6200000e0000 */
[----:B------:R-:W-:Y:S02]  /*13c30*/  SEL R70, R52, R71, P0 ;  /* 0x0000004734467207 */ /* 0x000fe40000000000 */
[----:B----4-:R-:W-:Y:S01]  /*13c40*/  SEL R65, R101, R72, P0 ;  /* 0x0000004865417207 */ /* 0x010fe20000000000 */
[----:B------:R-:W-:Y:S01]  /*13c50*/  STSM.16.M88.4 [R82], R32 ;  /* 0x0000002052007844 */ /* 0x000fe20000000200 */
[----:B------:R-:W-:-:S02]  /*13c60*/  SEL R67, R72, R101, P0 ;  /* 0x0000006548437207 */ /* 0x000fc40000000000 */
[----:B------:R-:W-:Y:S01]  /*13c70*/  SEL R69, R105, R74, P0 ;  /* 0x0000004a69457207 */ /* 0x000fe20000000000 */
[----:B------:R-:W-:Y:S01]  /*13c80*/  STSM.16.M88.4 [R80], R48 ;  /* 0x0000003050007844 */ /* 0x000fe20000000200 */
[----:B------:R-:W-:-:S03]  /*13c90*/  SEL R71, R74, R105, P0 ;  /* 0x000000694a477207 */ /* 0x000fc60000000000 */
[----:B------:R2:W-:Y:S04]  /*13ca0*/  STSM.16.M88.4 [R78], R64 ;  /* 0x000000404e007844 */ /* 0x0005e80000000200 */
[----:B------:R-:W-:Y:S01]  /*13cb0*/  STSM.16.M88.4 [R76], R68 ;  /* 0x000000444c007844 */ /* 0x000fe20000000200 */
[----:B------:R-:W-:Y:S08]  /*13cc0*/  BAR.SYNC.DEFER_BLOCKING 0x1, 0x100 ;  /* 0x0044000000007b1d */ /* 0x000ff00000010000 */
[----:B--2---:R-:W2:Y:S01]  /*13cd0*/  @P2 LDC R65, c[0x0][0xbec] ;  /* 0x0002fb00ff412b82 */ /* 0x004ea20000000800 */
[----:B------:R-:W-:Y:S01]  /*13ce0*/  IMAD R2, R23, 0x20, R188 ;  /* 0x0000002017027824 */ /* 0x000fe200078e02bc */
[----:B------:R-:W-:Y:S01]  /*13cf0*/  UIMAD UR5, UR12, UR8, URZ ;  /* 0x000000080c0572a4 */ /* 0x000fe2000f8e023f */
[----:B0-----:R0:W-:Y:S04]  /*13d00*/  @!P3 ST.E desc[UR50][R60.64], R4 ;  /* 0x000000043c00b985 */ /* 0x0011e8000c101932 */
[----:B-1----:R1:W-:Y:S01]  /*13d10*/  @!P1 ST.E desc[UR50][R62.64], R3 ;  /* 0x000000033e009985 */ /* 0x0023e2000c101932 */
[----:B------:R-:W-:-:S03]  /*13d20*/  UIMAD.WIDE.U32 UR6, UR42, UR8, URZ ;  /* 0x000000082a0672a5 */ /* 0x000fc6000f8e003f */
[----:B------:R3:W5:Y:S01]  /*13d30*/  LD.E.128 R48, desc[UR50][R8.64] ;  /* 0x0000003208307980 */ /* 0x000762000c101d00 */
[----:B0-----:R-:W0:Y:S01]  /*13d40*/  @P2 LDC R61, c[0x0][0xbf0] ;  /* 0x0002fc00ff3d2b82 */ /* 0x001e220000000800 */
[----:B------:R-:W-:Y:S02]  /*13d50*/  UIMAD UR5, UR42, UR9, UR5 ;  /* 0x000000092a0572a4 */ /* 0x000fe4000f8e0205 */
[----:B------:R4:W5:Y:S01]  /*13d60*/  LD.E.128 R32, desc[UR50][R6.64] ;  /* 0x0000003206207980 */ /* 0x000962000c101d00 */
[----:B---3--:R-:W-:Y:S01]  /*13d70*/  VIADD R8, R2, UR36 ;  /* 0x0000002402087c36 */ /* 0x008fe20008000000 */
[----:B------:R-:W-:Y:S02]  /*13d80*/  UIMAD UR8, UR13, UR10, URZ ;  /* 0x0000000a0d0872a4 */ /* 0x000fe4000f8e023f */
[----:B------:R-:W5:Y:S01]  /*13d90*/  LD.E.128 R44, desc[UR50][R26.64] ;  /* 0x000000321a2c7980 */ /* 0x000f62000c101d00 */
[----:B--2---:R-:W-:Y:S01]  /*13da0*/  @P2 IMAD.HI.U32 R2, R8, R65, RZ ;  /* 0x0000004108022227 */ /* 0x004fe200078e00ff */
[----:B------:R-:W-:-:S02]  /*13db0*/  UIADD3 UR7, UR7, UR5, URZ ;  /* 0x0000000507077290 */ /* 0x000fc4000fffe03f */
[----:B------:R-:W5:Y:S01]  /*13dc0*/  LD.E.128 R40, desc[UR50][R24.64] ;  /* 0x0000003218287980 */ /* 0x000f62000c101d00 */
[----:B----4-:R-:W-:Y:S01]  /*13dd0*/  IMAD.MOV.U32 R7, RZ, RZ, R8 ;  /* 0x000000ffff077224 */ /* 0x010fe200078e0008 */
[----:B------:R-:W-:Y:S02]  /*13de0*/  UIMAD UR5, UR44, UR11, UR8 ;  /* 0x0000000b2c0572a4 */ /* 0x000fe4000f8e0208 */
[----:B------:R-:W5:Y:S01]  /*13df0*/  LD.E.128 R36, desc[UR50][R20.64] ;  /* 0x0000003214247980 */ /* 0x000f62000c101d00 */
[----:B------:R-:W-:Y:S01]  /*13e00*/  UIMAD.WIDE.U32 UR6, UR44, UR10, UR6 ;  /* 0x0000000a2c0672a5 */ /* 0x000fe2000f8e0006 */
[----:B------:R-:W-:Y:S02]  /*13e10*/  ULDC.64 UR8, c[0x0][0xae0] ;  /* 0x0002b80000087ab9 */ /* 0x000fe40000000a00 */
[----:B------:R-:W5:Y:S01]  /*13e20*/  LD.E.128 R28, desc[UR50][R14.64] ;  /* 0x000000320e1c7980 */ /* 0x000f62000c101d00 */
[----:B0-----:R-:W-:Y:S01]  /*13e30*/  @P2 SHF.R.U32.HI R7, RZ, R61, R2 ;  /* 0x0000003dff072219 */ /* 0x001fe20000011602 */
[----:B------:R-:W-:-:S02]  /*13e40*/  UIADD3 UR5, UR7, UR5, URZ ;  /* 0x0000000507057290 */ /* 0x000fc4000fffe03f */
[----:B------:R-:W5:Y:S01]  /*13e50*/  LD.E.128 R56, desc[UR50][R12.64] ;  /* 0x000000320c387980 */ /* 0x000f62000c101d00 */
[--C-:B------:R-:W-:Y:S01]  /*13e60*/  SHF.R.S32.HI R4, RZ, 0x1f, R7.reuse ;  /* 0x0000001fff047819 */ /* 0x100fe20000011407 */
[----:B------:R-:W-:Y:S02]  /*13e70*/  IMAD.MOV R6, RZ, RZ, -R7 ;  /* 0x000000ffff067224 */ /* 0x000fe400078e0a07 */
[----:B------:R0:W5:Y:S01]  /*13e80*/  LD.E.128 R52, desc[UR50][R10.64] ;  /* 0x000000320a347980 */ /* 0x000162000c101d00 */
[----:B-1----:R-:W-:Y:S02]  /*13e90*/  IMAD.U32 R3, RZ, RZ, UR7 ;  /* 0x00000007ff037e24 */ /* 0x002fe4000f8e00ff */
[----:B------:R-:W-:Y:S01]  /*13ea0*/  IMAD R4, R4, UR8, RZ ;  /* 0x0000000804047c24 */ /* 0x000fe2000f8e02ff */
[----:B------:R-:W-:Y:S01]  /*13eb0*/  @!PT LDS RZ, [RZ] ;  /* 0x00000000fffff984 */ /* 0x000fe20000000800 */
[----:B------:R-:W-:Y:S01]  /*13ec0*/  @!PT LDS RZ, [RZ] ;  /* 0x00000000fffff984 */ /* 0x000fe20000000800 */
[----:B------:R-:W-:Y:S01]  /*13ed0*/  @!PT LDS RZ, [RZ] ;  /* 0x00000000fffff984 */ /* 0x000fe20000000800 */
[----:B------:R-:W-:Y:S01]  /*13ee0*/  @!PT LDS RZ, [RZ] ;  /* 0x00000000fffff984 */ /* 0x000fe20000000800 */
[----:B------:R1:W-:Y:S06]  /*13ef0*/  MEMBAR.ALL.CTA ;  /* 0x0000000000007992 */ /* 0x0003ec0000008000 */
[----:B-1----:R-:W1:Y:S01]  /*13f00*/  FENCE.VIEW.ASYNC.S ;  /* 0x00000000000073c6 */ /* 0x002e620000000000 */
[----:B------:R-:W-:-:S02]  /*13f10*/  IMAD R5, R5, R6, R8 ;  /* 0x0000000605057224 */ /* 0x000fc400078e0208 */
[----:B------:R-:W-:Y:S01]  /*13f20*/  IMAD.U32 R2, RZ, RZ, UR6 ;  /* 0x00000006ff027e24 */ /* 0x000fe2000f8e00ff */
[----:B------:R-:W-:Y:S01]  /*13f30*/  ULDC.64 UR6, c[0x0][0xad8] ;  /* 0x0002b60000067ab9 */ /* 0x000fe20000000a00 */
[----:B------:R-:W-:Y:S02]  /*13f40*/  IMAD.U32 R3, RZ, RZ, UR5 ;  /* 0x00000005ff037e24 */ /* 0x000fe4000f8e00ff */
[C---:B------:R-:W-:Y:S01]  /*13f50*/  IMAD R9, R7.reuse, UR9, R4 ;  /* 0x0000000907097c24 */ /* 0x040fe2000f8e0204 */
[----:B------:R-:W-:Y:S01]  /*13f60*/  SHF.R.S32.HI R4, RZ, 0x1f, R5 ;  /* 0x0000001fff047819 */ /* 0x000fe20000011405 */
[----:B------:R-:W-:-:S04]  /*13f70*/  IMAD.WIDE.U32 R2, R7, UR8, R2 ;  /* 0x0000000807027c25 */ /* 0x000fc8000f8e0002 */
[----:B------:R-:W-:Y:S02]  /*13f80*/  IMAD.IADD R3, R3, 0x1, R9 ;  /* 0x0000000103037824 */ /* 0x000fe400078e0209 */
[----:B------:R-:W-:Y:S02]  /*13f90*/  IMAD R4, R4, UR6, RZ ;  /* 0x0000000604047c24 */ /* 0x000fe4000f8e02ff */
[----:B0-----:R-:W-:Y:S02]  /*13fa0*/  VIADD R11, R188, UR36 ;  /* 0x00000024bc0b7c36 */ /* 0x001fe40008000000 */
[C---:B------:R-:W-:Y:S02]  /*13fb0*/  IMAD R9, R5.reuse, UR7, R4 ;  /* 0x0000000705097c24 */ /* 0x040fe4000f8e0204 */
[----:B------:R-:W-:Y:S01]  /*13fc0*/  IMAD.WIDE.U32 R2, R5, UR6, R2 ;  /* 0x0000000605027c25 */ /* 0x000fe2000f8e0002 */
[----:B------:R-:W-:Y:S01]  /*13fd0*/  ISETP.GE.AND P2, PT, R11, R16, PT ;  /* 0x000000100b00720c */ /* 0x000fe20003f46270 */
[----:B------:R-:W-:-:S02]  /*13fe0*/  ULDC.64 UR6, c[0x0][0xa80] ;  /* 0x0002a00000067ab9 */ /* 0x000fc40000000a00 */
[----:B------:R-:W-:Y:S02]  /*13ff0*/  VIADD R7, R11, 0x20 ;  /* 0x000000200b077836 */ /* 0x000fe40000000000 */
[----:B------:R-:W-:Y:S01]  /*14000*/  VIADD R0, R0, 0x29820 ;  /* 0x0002982000007836 */ /* 0x000fe20000000000 */
[C---:B------:R-:W-:Y:S01]  /*14010*/  LEA R6, P3, R2.reuse, UR6, 0x1 ;  /* 0x0000000602067c11 */ /* 0x040fe2000f8608ff */
[----:B------:R-:W-:Y:S01]  /*14020*/  IMAD.IADD R3, R3, 0x1, R9 ;  /* 0x0000000103037824 */ /* 0x000fe200078e0209 */
[-C--:B------:R-:W-:Y:S02]  /*14030*/  ISETP.GE.AND P0, PT, R7, R16.reuse, PT ;  /* 0x000000100700720c */ /* 0x080fe40003f06270 */
[----:B------:R-:W-:Y:S02]  /*14040*/  PRMT R0, RZ, 0x654, R0 ;  /* 0x00000654ff007816 */ /* 0x000fe40000000000 */
[----:B------:R-:W-:Y:S01]  /*14050*/  LEA.HI.X R7, R2, UR7, R3, 0x1, P3 ;  /* 0x0000000702077c11 */ /* 0x000fe200098f0c03 */
[----:B------:R-:W-:Y:S01]  /*14060*/  VIADD R5, R11, 0x40 ;  /* 0x000000400b057836 */ /* 0x000fe20000000000 */
[----:B-1----:R0:W-:Y:S01]  /*14070*/  SYNCS.ARRIVE.TRANS64.RED.A1T0 RZ, [R0+URZ], RZ ;  /* 0x000000ff00ff79a7 */ /* 0x0021e2000810043f */
        /* <DEDUP_REMOVED lines=14> */
.L_x_1030:
[----:B------:R-:W-:Y:S05]  /*14160*/  BSYNC B1 ;  /* 0x0000000000017941 */ /* 0x000fea0003800000 */
.L_x_1029:
[----:B0-----:R0:W4:Y:S01]  /*14170*/  SHFL.IDX PT, R0, R7, 0x1, 0x181f ;  /* 0x00381f0007007f89 */ /* 0x00112200000e0000 */
[----:B------:R-:W-:Y:S03]  /*14180*/  BSSY B1, `(.L_x_1031) ;  /* 0x000000c000017945 */ /* 0x000fe60003800000 */
[----:B--23--:R0:W2:Y:S01]  /*14190*/  SHFL.IDX PT, R4, R6, 0x1, 0x181f ;  /* 0x00381f0006047f89 */ /* 0x00c0a200000e0000 */
[----:B------:R-:W-:Y:S05]  /*141a0*/  @P0 BRA `(.L_x_1032) ;  /* 0x0000000000240947 */ /* 0x000fea0003800000 */
[----:B------:R-:W-:Y:S02]  /*141b0*/  ULDC UR5, c[0x0][0xac8] ;  /* 0x0002b20000057ab9 */ /* 0x000fe40000000800 */
[----:B------:R-:W-:Y:S02]  /*141c0*/  ISETP.GE.AND P3, PT, R19, UR5, PT ;  /* 0x0000000513007c0c */ /* 0x000fe4000bf66270 */
[----:B------:R-:W-:-:S11]  /*141d0*/  ISETP.GE.AND P4, PT, R22, UR5, PT ;  /* 0x0000000516007c0c */ /* 0x000fd6000bf86270 */
[CC--:B--2---:R-:W-:Y:S02]  /*141e0*/  @!P3 LEA R2, P0, R19.reuse, R4.reuse, 0x1 ;  /* 0x000000041302b211 */ /* 0x0c4fe400078008ff */
[C---:B------:R-:W-:Y:S02]  /*141f0*/  @!P4 LEA R4, P2, R22.reuse, R4, 0x1 ;  /* 0x000000041604c211 */ /* 0x040fe400078408ff */
[-C--:B----4-:R-:W-:Y:S02]  /*14200*/  @!P3 LEA.HI.X R3, R19, R0.reuse, R194, 0x1, P0 ;  /* 0x000000001303b211 */ /* 0x090fe400000f0cc2 */
[----:B------:R-:W-:-:S03]  /*14210*/  @!P4 LEA.HI.X R5, R22, R0, R193, 0x1, P2 ;  /* 0x000000001605c211 */ /* 0x000fc600010f0cc1 */
[----:B-----5:R3:W-:Y:S04]  /*14220*/  @!P3 ST.E.128 desc[UR50][R2.64], R40 ;  /* 0x000000280200b985 */ /* 0x0207e8000c101d32 */
[----:B------:R3:W-:Y:S02]  /*14230*/  @!P4 ST.E.128 desc[UR50][R4.64], R52 ;  /* 0x000000340400c985 */ /* 0x0007e4000c101d32 */
.L_x_1032:
[----:B------:R-:W-:Y:S05]  /*14240*/  BSYNC B1 ;  /* 0x0000000000017941 */ /* 0x000fea0003800000 */
.L_x_1031:
[----:B----4-:R4:W0:Y:S01]  /*14250*/  SHFL.IDX PT, R0, R7, 0x2, 0x181f ;  /* 0x00581f0007007f89 */ /* 0x01082200000e0000 */
        /* <DEDUP_REMOVED lines=12> */
.L_x_1034:
[----:B------:R-:W-:Y:S05]  /*14320*/  BSYNC B1 ;  /* 0x0000000000017941 */ /* 0x000fea0003800000 */
.L_x_1033:
[----:B---3--:R-:W-:Y:S01]  /*14330*/  VIADD R3, R11, 0x60 ;  /* 0x000000600b037836 */ /* 0x008fe20000000000 */
[----:B01--4-:R-:W0:Y:S04]  /*14340*/  SHFL.IDX PT, R7, R7, 0x3, 0x181f ;  /* 0x00781f0007077f89 */ /* 0x013e2800000e0000 */
        /* <DEDUP_REMOVED lines=8> */
[----:B-----5:R0:W-:Y:S10]  /*143d0*/  @!P1 ST.E.128 desc[UR50][R2.64], R28 ;  /* 0x0000001c02009985 */ /* 0x0201f4000c101d32 */
[----:B------:R-:W-:Y:S05]  /*143e0*/  @P0 BRA `(.L_x_1035) ;  /* 0x0000000800640947 */ /* 0x000fea0003800000 */
[----:B0-----:R-:W-:-:S04]  /*143f0*/  LEA R2, P0, R22, R6, 0x1 ;  /* 0x0000000616027211 */ /* 0x001fc800078008ff */
[----:B------:R-:W-:-:S05]  /*14400*/  LEA.HI.X R3, R22, R7, R193, 0x1, P0 ;  /* 0x0000000716037211 */ /* 0x000fca00000f0cc1 */
[----:B------:R0:W-:Y:S01]  /*14410*/  ST.E.128 desc[UR50][R2.64], R32 ;  /* 0x0000002002007985 */ /* 0x0001e2000c101d32 */
[----:B------:R-:W-:Y:S05]  /*14420*/  BRA `(.L_x_1035) ;  /* 0x0000000800547947 */ /* 0x000fea0003800000 */
.L_x_1028:
[----:B------:R-:W0:Y:S01]  /*14430*/  LDC R8, c[0x0][0xbe8] ;  /* 0x0002fa00ff087b82 */ /* 0x000e220000000800 */
[----:B------:R-:W-:Y:S01]  /*14440*/  ISETP.GE.AND P0, PT, R195, 0x80, PT ;  /* 0x00000080c300780c */ /* 0x000fe20003f06270 */
[----:B------:R-:W-:Y:S01]  /*14450*/  USHF.R.S32.HI UR8, URZ, 0x1f, UR42 ;  /* 0x0000001f3f087899 */ /* 0x000fe2000801142a */
[----:B------:R-:W-:Y:S01]  /*14460*/  BSSY B1, `(.L_x_1036) ;  /* 0x000002f000017945 */ /* 0x000fe20003800000 */
[----:B------:R-:W-:Y:S01]  /*14470*/  USHF.R.S32.HI UR9, URZ, 0x1f, UR44 ;  /* 0x0000001f3f097899 */ /* 0x000fe2000801142c */
[----:B------:R-:W-:Y:S01]  /*14480*/  IMAD R6, R23, 0x20, R188 ;  /* 0x0000002017067824 */ /* 0x000fe200078e02bc */
[----:B0-----:R-:W-:-:S13]  /*14490*/  ISETP.NE.AND P1, PT, R8, 0x1, PT ;  /* 0x000000010800780c */ /* 0x001fda0003f25270 */
[----:B------:R-:W0:Y:S08]  /*144a0*/  @P1 LDC R9, c[0x0][0xbec] ;  /* 0x0002fb00ff091b82 */ /* 0x000e300000000800 */
[----:B------:R-:W1:Y:S01]  /*144b0*/  @P1 LDC R11, c[0x0][0xbf0] ;  /* 0x0002fc00ff0b1b82 */ /* 0x000e620000000800 */
[----:B------:R-:W-:Y:S05]  /*144c0*/  @P0 BRA `(.L_x_1037) ;  /* 0x0000000000a00947 */ /* 0x000fea0003800000 */
[----:B------:R-:W2:Y:S01]  /*144d0*/  S2R R0, SR_TID.X ;  /* 0x0000000000007919 */ /* 0x000ea20000002100 */
[----:B------:R-:W3:Y:S01]  /*144e0*/  LDC R3, c[0x0][0xbe8] ;  /* 0x0002fa00ff037b82 */ /* 0x000ee20000000800 */
[----:B------:R-:W-:Y:S01]  /*144f0*/  IMAD.U32 R4, RZ, RZ, UR36 ;  /* 0x00000024ff047e24 */ /* 0x000fe2000f8e00ff */
[----:B------:R-:W-:Y:S02]  /*14500*/  ULDC UR5, c[0x0][0xa88] ;  /* 0x0002a20000057ab9 */ /* 0x000fe40000000800 */
[----:B---3--:R-:W-:Y:S02]  /*14510*/  IMAD R5, R3, UR5, RZ ;  /* 0x0000000503057c24 */ /* 0x008fe4000f8e02ff */
[----:B--2---:R-:W-:-:S04]  /*14520*/  IADD3 R4, R4, -0x80, R0 ;  /* 0xffffff8004047810 */ /* 0x004fc80007ffe000 */
[----:B------:R-:W-:-:S13]  /*14530*/  ISETP.GE.AND P0, PT, R4, R5, PT ;  /* 0x000000050400720c */ /* 0x000fda0003f06270 */
[----:B------:R-:W-:Y:S05]  /*14540*/  @P0 BRA `(.L_x_1037) ;  /* 0x0000000000800947 */ /* 0x000fea0003800000 */
[----:B------:R-:W-:Y:S01]  /*14550*/  ISETP.NE.AND P0, PT, R3, 0x1, PT ;  /* 0x000000010300780c */ /* 0x000fe20003f05270 */
[----:B------:R-:W-:Y:S01]  /*14560*/  ULDC.64 UR10, c[0x0][0xb90] ;  /* 0x0002e400000a7ab9 */ /* 0x000fe20000000a00 */
[----:B------:R-:W-:Y:S01]  /*14570*/  IMAD.MOV.U32 R2, RZ, RZ, R4 ;  /* 0x000000ffff027224 */ /* 0x000fe200078e0004 */
[----:B------:R-:W-:Y:S02]  /*14580*/  UIMAD UR5, UR8, UR10, URZ ;  /* 0x0000000a080572a4 */ /* 0x000fe4000f8e023f */
[----:B------:R-:W-:Y:S02]  /*14590*/  UIMAD.WIDE.U32 UR6, UR42, UR10, URZ ;  /* 0x0000000a2a0672a5 */ /* 0x000fe4000f8e003f */
[----:B------:R-:W-:-:S03]  /*145a0*/  UIMAD UR5, UR42, UR11, UR5 ;  /* 0x0000000b2a0572a4 */ /* 0x000fc6000f8e0205 */
[----:B------:R-:W-:Y:S01]  /*145b0*/  ULDC.64 UR10, c[0x0][0xb98] ;  /* 0x0002e600000a7ab9 */ /* 0x000fe20000000a00 */
[----:B------:R-:W-:Y:S02]  /*145c0*/  UIADD3 UR7, UR7, UR5, URZ ;  /* 0x0000000507077290 */ /* 0x000fe4000fffe03f */
[----:B------:R-:W2:Y:S01]  /*145d0*/  @P0 LDC R5, c[0x0][0xbec] ;  /* 0x0002fb00ff050b82 */ /* 0x000ea20000000800 */
[----:B------:R-:W-:Y:S02]  /*145e0*/  UIMAD UR5, UR9, UR10, URZ ;  /* 0x0000000a090572a4 */ /* 0x000fe4000f8e023f */
[----:B------:R-:W-:Y:S02]  /*145f0*/  UIMAD.WIDE.U32 UR6, UR44, UR10, UR6 ;  /* 0x0000000a2c0672a5 */ /* 0x000fe4000f8e0006 */
[----:B------:R-:W-:-:S03]  /*14600*/  UIMAD UR5, UR44, UR11, UR5 ;  /* 0x0000000b2c0572a4 */ /* 0x000fc6000f8e0205 */
[----:B------:R-:W3:Y:S01]  /*14610*/  @P0 LDC R7, c[0x0][0xbf0] ;  /* 0x0002fc00ff070b82 */ /* 0x000ee20000000800 */
[----:B------:R-:W-:Y:S01]  /*14620*/  ULDC.64 UR10, c[0x0][0xb88] ;  /* 0x0002e200000a7ab9 */ /* 0x000fe20000000a00 */
[----:B--2---:R-:W-:-:S05]  /*14630*/  @P0 IMAD.HI.U32 R0, R4, R5, RZ ;  /* 0x0000000504000227 */ /* 0x004fca00078e00ff */
[----:B---3--:R-:W-:-:S05]  /*14640*/  @P0 SHF.R.U32.HI R2, RZ, R7, R0 ;  /* 0x00000007ff020219 */ /* 0x008fca0000011600 */
[----:B------:R-:W-:-:S04]  /*14650*/  IMAD.MOV R5, RZ, RZ, -R2 ;  /* 0x000000ffff057224 */ /* 0x000fc800078e0a02 */
[----:B------:R-:W-:Y:S01]  /*14660*/  IMAD R5, R3, R5, R4 ;  /* 0x0000000503057224 */ /* 0x000fe200078e0204 */
[----:B------:R-:W-:Y:S01]  /*14670*/  SHF.R.S32.HI R3, RZ, 0x1f, R2 ;  /* 0x0000001fff037819 */ /* 0x000fe20000011402 */
[----:B------:R-:W-:Y:S01]  /*14680*/  IMAD.U32 R4, RZ, RZ, UR5 ;  /* 0x00000005ff047e24 */ /* 0x000fe2000f8e00ff */
        /* <DEDUP_REMOVED lines=12> */
.L_x_1037:
[----:B------:R-:W-:Y:S05]  /*14750*/  BSYNC B1 ;  /* 0x0000000000017941 */ /* 0x000fea0003800000 */
.L_x_1036:
[----:B------:R-:W-:Y:S01]  /*14760*/  ULDC.64 UR10, c[0x0][0xae8] ;  /* 0x0002ba00000a7ab9 */ /* 0x000fe20000000a00 */
[----:B------:R-:W-:Y:S01]  /*14770*/  VIADD R6, R6, UR36 ;  /* 0x0000002406067c36 */ /* 0x000fe20008000000 */
[----:B------:R-:W-:Y:S01]  /*14780*/  UIMAD UR5, UR8, UR10, URZ ;  /* 0x0000000a080572a4 */ /* 0x000fe2000f8e023f */
[----:B------:R-:W-:Y:S01]  /*14790*/  BSSY B1, `(.L_x_1038) ;  /* 0x0000034000017945 */ /* 0x000fe20003800000 */
[----:B------:R-:W-:Y:S01]  /*147a0*/  UIMAD.WIDE.U32 UR6, UR42, UR10, URZ ;  /* 0x0000000a2a0672a5 */ /* 0x000fe2000f8e003f */
[----:B0-----:R-:W-:Y:S01]  /*147b0*/  @P1 IMAD.HI.U32 R0, R6, R9, RZ ;  /* 0x0000000906001227 */ /* 0x001fe200078e00ff */
[----:B------:R-:W-:-:S03]  /*147c0*/  UIMAD UR5, UR42, UR11, UR5 ;  /* 0x0000000b2a0572a4 */ /* 0x000fc6000f8e0205 */
[----:B------:R-:W-:Y:S01]  /*147d0*/  ULDC.64 UR10, c[0x0][0xaf0] ;  /* 0x0002bc00000a7ab9 */ /* 0x000fe20000000a00 */
[----:B------:R-:W-:Y:S01]  /*147e0*/  UIADD3 UR7, UR7, UR5, URZ ;  /* 0x0000000507077290 */ /* 0x000fe2000fffe03f */
[----:B--2---:R-:W-:Y:S01]  /*147f0*/  IMAD.MOV.U32 R5, RZ, RZ, R6 ;  /* 0x000000ffff057224 */ /* 0x004fe200078e0006 */
        /* <DEDUP_REMOVED lines=10> */
[----:B------:R-:W-:Y:S02]  /*148a0*/  IMAD R7, R8, R7, R6 ;  /* 0x0000000708077224 */ /* 0x000fe400078e0206 */
[----:B------:R-:W-:Y:S01]  /*148b0*/  IMAD.U32 R2, RZ, RZ, UR6 ;  /* 0x00000006ff027e24 */ /* 0x000fe2000f8e00ff */
[----:B------:R-:W-:Y:S01]  /*148c0*/  ULDC.64 UR6, c[0x0][0xad8] ;  /* 0x0002b60000067ab9 */ /* 0x000fe20000000a00 */
[----:B------:R-:W-:Y:S01]  /*148d0*/  IMAD.U32 R3, RZ, RZ, UR5 ;  /* 0x00000005ff037e24 */ /* 0x000fe2000f8e00ff */
[----:B------:R-:W-:Y:S01]  /*148e0*/  ULDC UR5, c[0x0][0xa88] ;  /* 0x0002a20000057ab9 */ /* 0x000fe20000000800 */
[C---:B------:R-:W-:Y:S01]  /*148f0*/  IMAD R9, R5.reuse, UR9, R0 ;  /* 0x0000000905097c24 */ /* 0x040fe2000f8e0200 */
[----:B------:R-:W-:Y:S01]  /*14900*/  SHF.R.S32.HI R0, RZ, 0x1f, R7 ;  /* 0x0000001fff007819 */ /* 0x000fe20000011407 */
[----:B------:R-:W-:-:S04]  /*14910*/  IMAD.WIDE.U32 R2, R5, UR8, R2 ;  /* 0x0000000805027c25 */ /* 0x000fc8000f8e0002 */
[----:B------:R-:W-:Y:S02]  /*14920*/  IMAD.IADD R3, R3, 0x1, R9 ;  /* 0x0000000103037824 */ /* 0x000fe400078e0209 */
[----:B------:R-:W-:Y:S02]  /*14930*/  IMAD R4, R0, UR6, RZ ;  /* 0x0000000600047c24 */ /* 0x000fe4000f8e02ff */
[----:B------:R-:W-:Y:S02]  /*14940*/  VIADD R6, R188, UR36 ;  /* 0x00000024bc067c36 */ /* 0x000fe40008000000 */
[----:B------:R-:W-:Y:S02]  /*14950*/  IMAD R9, R8, UR5, RZ ;  /* 0x0000000508097c24 */ /* 0x000fe4000f8e02ff */
[C---:B------:R-:W-:Y:S02]  /*14960*/  IMAD R5, R7.reuse, UR7, R4 ;  /* 0x0000000707057c24 */ /* 0x040fe4000f8e0204 */
[----:B------:R-:W-:Y:S01]  /*14970*/  IMAD.WIDE.U32 R2, R7, UR6, R2 ;  /* 0x0000000607027c25 */ /* 0x000fe2000f8e0002 */
[----:B------:R-:W-:Y:S01]  /*14980*/  ISETP.GE.AND P2, PT, R6, R9, PT ;  /* 0x000000090600720c */ /* 0x000fe20003f46270 */
[----:B------:R-:W-:-:S02]  /*14990*/  ULDC.64 UR6, c[0x0][0xa80] ;  /* 0x0002a00000067ab9 */ /* 0x000fc40000000a00 */
[----:B------:R-:W-:Y:S01]  /*149a0*/  VIADD R0, R6, 0x20 ;  /* 0x0000002006007836 */ /* 0x000fe20000000000 */
[----:B------:R-:W-:Y:S01]  /*149b0*/  LEA R4, P3, R2, UR6, 0x1 ;  /* 0x0000000602047c11 */ /* 0x000fe2000f8608ff */
[----:B------:R-:W-:-:S03]  /*149c0*/  IMAD.IADD R3, R3, 0x1, R5 ;  /* 0x0000000103037824 */ /* 0x000fc600078e0205 */
[-C--:B------:R-:W-:Y:S01]  /*149d0*/  ISETP.GE.AND P1, PT, R0, R9.reuse, PT ;  /* 0x000000090000720c */ /* 0x080fe20003f26270 */
[----:B------:R-:W-:Y:S01]  /*149e0*/  VIADD R0, R6, 0x40 ;  /* 0x0000004006007836 */ /* 0x000fe20000000000 */
[----:B------:R-:W-:Y:S02]  /*149f0*/  LEA.HI.X R5, R2, UR7, R3, 0x1, P3 ;  /* 0x0000000702057c11 */ /* 0x000fe400098f0c03 */
[----:B------:R0:W1:Y:S02]  /*14a00*/  SHFL.IDX PT, R2, R4, RZ, 0x181f ;  /* 0x00181fff04027589 */ /* 0x00006400000e0000 */
[----:B------:R-:W-:Y:S02]  /*14a10*/  ISETP.GE.AND P0, PT, R0, R9, PT ;  /* 0x000000090000720c */ /* 0x000fe40003f06270 */
[----:B------:R0:W2:Y:S01]  /*14a20*/  SHFL.IDX PT, R0, R5, RZ, 0x181f ;  /* 0x00181fff05007589 */ /* 0x0000a200000e0000 */
[----:B------:R-:W-:Y:S10]  /*14a30*/  @P2 BRA `(.L_x_1039) ;  /* 0x0000000000242947 */ /* 0x000ff40003800000 */
[----:B------:R-:W-:Y:S02]  /*14a40*/  ULDC UR5, c[0x0][0xac8] ;  /* 0x0002b20000057ab9 */ /* 0x000fe40000000800 */
[----:B------:R-:W-:Y:S02]  /*14a50*/  ISETP.GE.AND P4, PT, R19, UR5, PT ;  /* 0x0000000513007c0c */ /* 0x000fe4000bf86270 */
[----:B------:R-:W-:-:S11]  /*14a60*/  ISETP.GE.AND P5, PT, R22, UR5, PT ;  /* 0x0000000516007c0c */ /* 0x000fd6000bfa6270 */
[CC--:B-1----:R-:W-:Y:S02]  /*14a70*/  @!P4 LEA R10, P2, R19.reuse, R2.reuse, 0x1 ;  /* 0x00000002130ac211 */ /* 0x0c2fe400078408ff */
[C---:B------:R-:W-:Y:S02]  /*14a80*/  @!P5 LEA R2, P3, R22.reuse, R2, 0x1 ;  /* 0x000000021602d211 */ /* 0x040fe400078608ff */
[-C--:B--2---:R-:W-:Y:S02]  /*14a90*/  @!P4 LEA.HI.X R11, R19, R0.reuse, R194, 0x1, P2 ;  /* 0x00000000130bc211 */ /* 0x084fe400010f0cc2 */
[----:B------:R-:W-:-:S03]  /*14aa0*/  @!P5 LEA.HI.X R3, R22, R0, R193, 0x1, P3 ;  /* 0x000000001603d211 */ /* 0x000fc600018f0cc1 */
[----:B------:R3:W-:Y:S04]  /*14ab0*/  @!P4 ST.E.128 desc[UR50][R10.64], RZ ;  /* 0x000000ff0a00c985 */ /* 0x0007e8000c101d32 */
[----:B------:R3:W-:Y:S02]  /*14ac0*/  @!P5 ST.E.128 desc[UR50][R2.64], RZ ;  /* 0x000000ff0200d985 */ /* 0x0007e4000c101d32 */
.L_x_1039:
[----:B------:R-:W-:Y:S05]  /*14ad0*/  BSYNC B1 ;  /* 0x0000000000017941 */ /* 0x000fea0003800000 */
.L_x_1038:
[----:B--2---:R2:W4:Y:S01]  /*14ae0*/  SHFL.IDX PT, R0, R5, 0x1, 0x181f ;  /* 0x00381f0005007f89 */ /* 0x00452200000e0000 */
[----:B------:R-:W-:Y:S03]  /*14af0*/  BSSY B1, `(.L_x_1040) ;  /* 0x000000c000017945 */ /* 0x000fe60003800000 */
[----:B-1-3--:R2:W1:Y:S01]  /*14b00*/  SHFL.IDX PT, R2, R4, 0x1, 0x181f ;  /* 0x00381f0004027f89 */ /* 0x00a46200000e0000 */
[----:B------:R-:W-:Y:S05]  /*14b10*/  @P1 BRA `(.L_x_1041) ;  /* 0x0000000000241947 */ /* 0x000fea0003800000 */
[----:B------:R-:W-:Y:S02]  /*14b20*/  ULDC UR5, c[0x0][0xac8] ;  /* 0x0002b20000057ab9 */ /* 0x000fe40000000800 */
[----:B------:R-:W-:Y:S02]  /*14b30*/  ISETP.GE.AND P3, PT, R19, UR5, PT ;  /* 0x0000000513007c0c */ /* 0x000fe4000bf66270 */
[----:B------:R-:W-:-:S11]  /*14b40*/  ISETP.GE.AND P4, PT, R22, UR5, PT ;  /* 0x0000000516007c0c */ /* 0x000fd6000bf86270 */
[CC--:B-1----:R-:W-:Y:S02]  /*14b50*/  @!P3 LEA R10, P1, R19.reuse, R2.reuse, 0x1 ;  /* 0x00000002130ab211 */ /* 0x0c2fe400078208ff */
[C---:B------:R-:W-:Y:S02]  /*14b60*/  @!P4 LEA R2, P2, R22.reuse, R2, 0x1 ;  /* 0x000000021602c211 */ /* 0x040fe400078408ff */
[-C--:B----4-:R-:W-:Y:S02]  /*14b70*/  @!P3 LEA.HI.X R11, R19, R0.reuse, R194, 0x1, P1 ;  /* 0x00000000130bb211 */ /* 0x090fe400008f0cc2 */
[----:B------:R-:W-:-:S03]  /*14b80*/  @!P4 LEA.HI.X R3, R22, R0, R193, 0x1, P2 ;  /* 0x000000001603c211 */ /* 0x000fc600010f0cc1 */
[----:B------:R3:W-:Y:S04]  /*14b90*/  @!P3 ST.E.128 desc[UR50][R10.64], RZ ;  /* 0x000000ff0a00b985 */ /* 0x0007e8000c101d32 */
[----:B------:R3:W-:Y:S02]  /*14ba0*/  @!P4 ST.E.128 desc[UR50][R2.64], RZ ;  /* 0x000000ff0200c985 */ /* 0x0007e4000c101d32 */
.L_x_1041:
[----:B------:R-:W-:Y:S05]  /*14bb0*/  BSYNC B1 ;  /* 0x0000000000017941 */ /* 0x000fea0003800000 */
.L_x_1040:
[----:B----4-:R4:W0:Y:S01]  /*14bc0*/  SHFL.IDX PT, R0, R5, 0x2, 0x181f ;  /* 0x00581f0005007f89 */ /* 0x01082200000e0000 */
        /* <DEDUP_REMOVED lines=8> */
[-C--:B0-----:R-:W-:Y:S02]  /*14c50*/  @!P2 LEA.HI.X R11, R19, R0.reuse, R194, 0x1, P0 ;  /* 0x00000000130ba211 */ /* 0x081fe400000f0cc2 */
[----:B------:R-:W-:-:S03]  /*14c60*/  @!P3 LEA.HI.X R3, R22, R0, R193, 0x1, P1 ;  /* 0x000000001603b211 */ /* 0x000fc600008f0cc1 */
[----:B------:R3:W-:Y:S04]  /*14c70*/  @!P2 ST.E.128 desc[UR50][R10.64], RZ ;  /* 0x000000ff0a00a985 */ /* 0x0007e8000c101d32 */
[----:B------:R3:W-:Y:S02]  /*14c80*/  @!P3 ST.E.128 desc[UR50][R2.64], RZ ;  /* 0x000000ff0200b985 */ /* 0x0007e4000c101d32 */
.L_x_1043:
[----:B------:R-:W-:Y:S05]  /*14c90*/  BSYNC B1 ;  /* 0x0000000000017941 */ /* 0x000fea0003800000 */
.L_x_1042:
[----:B---3--:R-:W-:Y:S01]  /*14ca0*/  VIADD R3, R6, 0x60 ;  /* 0x0000006006037836 */ /* 0x008fe20000000000 */
[----:B0-----:R0:W3:Y:S04]  /*14cb0*/  SHFL.IDX PT, R0, R5, 0x3, 0x181f ;  /* 0x00781f0005007f89 */ /* 0x0010e800000e0000 */
[----:B------:R-:W-:Y:S01]  /*14cc0*/  ISETP.GE.AND P0, PT, R3, R9, PT ;  /* 0x000000090300720c */ /* 0x000fe20003f06270 */
[----:B-1----:R0:W1:-:S12]  /*14cd0*/  SHFL.IDX PT, R2, R4, 0x3, 0x181f ;  /* 0x00781f0004027f89 */ /* 0x00205800000e0000 */
[----:B0-----:R-:W-:Y:S05]  /*14ce0*/  @P0 BRA `(.L_x_1035) ;  /* 0x0000000000240947 */ /* 0x001fea0003800000 */
[----:B------:R-:W-:Y:S02]  /*14cf0*/  ULDC UR5, c[0x0][0xac8] ;  /* 0x0002b20000057ab9 */ /* 0x000fe40000000800 */
[----:B------:R-:W-:Y:S02]  /*14d00*/  ISETP.GE.AND P2, PT, R19, UR5, PT ;  /* 0x0000000513007c0c */ /* 0x000fe4000bf46270 */
[----:B------:R-:W-:-:S11]  /*14d10*/  ISETP.GE.AND P3, PT, R22, UR5, PT ;  /* 0x0000000516007c0c */ /* 0x000fd6000bf66270 */
[CC--:B-12-4-:R-:W-:Y:S02]  /*14d20*/  @!P2 LEA R4, P0, R19.reuse, R2.reuse, 0x1 ;  /* 0x000000021304a211 */ /* 0x0d6fe400078008ff */
[C---:B------:R-:W-:Y:S02]  /*14d30*/  @!P3 LEA R2, P1, R22.reuse, R2, 0x1 ;  /* 0x000000021602b211 */ /* 0x040fe400078208ff */
[-C--:B---3--:R-:W-:Y:S02]  /*14d40*/  @!P2 LEA.HI.X R5, R19, R0.reuse, R194, 0x1, P0 ;  /* 0x000000001305a211 */ /* 0x088fe400000f0cc2 */
[----:B------:R-:W-:-:S03]  /*14d50*/  @!P3 LEA.HI.X R3, R22, R0, R193, 0x1, P1 ;  /* 0x000000001603b211 */ /* 0x000fc600008f0cc1 */
[----:B------:R0:W-:Y:S04]  /*14d60*/  @!P2 ST.E.128 desc[UR50][R4.64], RZ ;  /* 0x000000ff0400a985 */ /* 0x0001e8000c101d32 */
[----:B------:R0:W-:Y:S02]  /*14d70*/  @!P3 ST.E.128 desc[UR50][R2.64], RZ ;  /* 0x000000ff0200b985 */ /* 0x0001e4000c101d32 */
.L_x_1035:
[----:B------:R-:W-:Y:S05]  /*14d80*/  BSYNC B0 ;  /* 0x0000000000007941 */ /* 0x000fea0003800000 */
.L_x_1027:
[----:B------:R-:W-:Y:S02]  /*14d90*/  ULDC UR5, c[0x0][0xc38] ;  /* 0x00030e0000057ab9 */ /* 0x000fe40000000800 */
[----:B------:R-:W-:-:S06]  /*14da0*/  UISETP.GE.AND UP0, UPT, UR4, UR5, UPT ;  /* 0x000000050400728c */ /* 0x000fcc000bf06270 */
[----:B------:R-:W-:-:S13]  /*14db0*/  PLOP3.LUT P0, PT, PT, PT, UP0, 0x80, 0x0 ;  /* 0x000000000000781c */ /* 0x000fda0003f0f008 */
[----:B------:R-:W-:Y:S05]  /*14dc0*/  @!P0 BRA `(.L_x_1044) ;  /* 0xfffffebc00f48947 */ /* 0x000fea000383ffff */
[----:B------:R-:W-:Y:S05]  /*14dd0*/  EXIT ;  /* 0x000000000000794d */ /* 0x000fea0003800000 */
.L_x_942:
[----:B------:R-:W-:-:S08]  /*14de0*/  NOP ;  /* 0x0000000000007918 */ /* 0x000fd00000000000 */
[----:B------:R-:W0:-:S00]  /*14df0*/  USETMAXREG.DEALLOC.CTAPOOL 0x18 ;  /* 0x00000018000079c8 */ /* 0x000e0000080e0500 */
[----:B0-----:R-:W2:Y:S01]  /*14e00*/  LDL.LU R2, [R1+0x4] ;  /* 0x0000040001027983 */ /* 0x001ea20000300800 */
[----:B------:R-:W-:-:S05]  /*14e10*/  LOP3.LUT R0, R0, 0x3, RZ, 0xc0, !PT ;  /* 0x0000000300007812 */ /* 0x000fca00078ec0ff */
[----:B------:R-:W0:Y:S01]  /*14e20*/  S2UR UR6, SR_CTAID.X ;  /* 0x00000000000679c3 */ /* 0x000e220000002500 */
[----:B------:R-:W-:Y:S01]  /*14e30*/  IMAD.MOV.U32 R18, RZ, RZ, RZ ;  /* 0x000000ffff127224 */ /* 0x000fe200078e00ff */
[----:B------:R-:W1:Y:S02]  /*14e40*/  SHFL.IDX PT, R0, R0, RZ, 0x1f ;  /* 0x00001fff00007589 */ /* 0x000e6400000e0000 */
[----:B-1----:R-:W-:-:S04]  /*14e50*/  ISETP.NE.AND P0, PT, R0, RZ, PT ;  /* 0x000000ff0000720c */ /* 0x002fc80003f05270 */
[----:B------:R-:W0:Y:S09]  /*14e60*/  LDC R0, c[0x0][0xc38] ;  /* 0x00030e00ff007b82 */ /* 0x000e320000000800 */
[----:B------:R-:W-:Y:S06]  /*14e70*/  @P0 BAR.ARV 0x4, 0x180 ;  /* 0x0106000000000b1d */ /* 0x000fec0000002000 */
[----:B--2---:R-:W-:-:S04]  /*14e80*/  LOP3.LUT R2, R2, 0xfffffffb, RZ, 0xc0, !PT ;  /* 0xfffffffb02027812 */ /* 0x004fc800078ec0ff */
[----:B------:R-:W-:Y:S02]  /*14e90*/  @P0 LOP3.LUT R2, R2, 0x4, RZ, 0xfc, !PT ;  /* 0x0000000402020812 */ /* 0x000fe400078efcff */
[----:B0-----:R-:W-:Y:S01]  /*14ea0*/  ISETP.LE.AND P0, PT, R0, UR6, PT ;  /* 0x0000000600007c0c */ /* 0x001fe2000bf03270 */
[----:B------:R-:W-:Y:S02]  /*14eb0*/  IMAD.MOV.U32 R0, RZ, RZ, 0x1 ;  /* 0x00000001ff007424 */ /* 0x000fe400078e00ff */
[----:B------:R0:W-:Y:S04]  /*14ec0*/  STL [R1+0x4], R2 ;  /* 0x0000040201007387 */ /* 0x0001e80000100800 */
[----:B------:R0:W-:Y:S04]  /*14ed0*/  STL [R1+0x20], RZ ;  /* 0x000020ff01007387 */ /* 0x0001e80000100800 */
[----:B------:R0:W-:Y:S02]  /*14ee0*/  STL [R1], R0 ;  /* 0x0000000001007387 */ /* 0x0001e40000100800 */
[----:B------:R-:W-:Y:S05]  /*14ef0*/  @P0 BRA `(.L_x_1045) ;  /* 0x0000003c00780947 */ /* 0x000fea0003800000 */
[----:B------:R-:W1:Y:S01]  /*14f00*/  S2R R11, SR_TID.X ;  /* 0x00000000000b7919 */ /* 0x000e620000002100 */
[----:B------:R-:W2:Y:S01]  /*14f10*/  S2UR UR5, SR_CgaCtaId ;  /* 0x00000000000579c3 */ /* 0x000ea20000008800 */
[----:B------:R-:W-:Y:S01]  /*14f20*/  UMOV UR4, 0x400 ;  /* 0x0000040000047882 */ /* 0x000fe20000000000 */
[----:B------:R-:W-:Y:S01]  /*14f30*/  IMAD.MOV.U32 R18, RZ, RZ, RZ ;  /* 0x000000ffff127224 */ /* 0x000fe200078e00ff */
[----:B------:R-:W-:Y:S01]  /*14f40*/  ULDC UR43, c[0x0][0xc] ;  /* 0x00000300002b7ab9 */ /* 0x000fe20000000800 */
[----:B------:R-:W-:Y:S02]  /*14f50*/  ULOP3.LUT UR39, UR38, 0x1, URZ, 0xfc, !UPT ;  /* 0x0000000126277892 */ /* 0x000fe4000f8efc3f */
[----:B------:R-:W-:Y:S01]  /*14f60*/  ULOP3.LUT UR45, UR38, 0x2, URZ, 0xfc, !UPT ;  /* 0x00000002262d7892 */ /* 0x000fe2000f8efc3f */
[----:B------:R-:W-:Y:S01]  /*14f70*/  ULDC.64 UR46, c[0x0][0x198] ;  /* 0x00006600002e7ab9 */ /* 0x000fe20000000a00 */
[----:B--2---:R-:W-:-:S06]  /*14f80*/  ULEA UR4, UR5, UR4, 0x18 ;  /* 0x0000000405047291 */ /* 0x004fcc000f8ec03f */
[----:B------:R-:W-:Y:S01]  /*14f90*/  IMAD.U32 R17, RZ, RZ, UR4 ;  /* 0x00000004ff117e24 */ /* 0x000fe2000f8e00ff */
[C---:B-1----:R-:W-:Y:S01]  /*14fa0*/  LOP3.LUT R10, R11.reuse, 0x7f, RZ, 0xc0, !PT ;  /* 0x0000007f0b0a7812 */ /* 0x042fe200078ec0ff */
[C---:B------:R-:W-:Y:S01]  /*14fb0*/  IMAD.SHL.U32 R4, R11.reuse, 0x80, RZ ;  /* 0x000000800b047824 */ /* 0x040fe200078e00ff */
[C---:B------:R-:W-:Y:S01]  /*14fc0*/  LOP3.LUT P0, RZ, R11.reuse, 0x4, RZ, 0xc0, !PT ;  /* 0x000000040bff7812 */ /* 0x040fe2000780c0ff */
[C---:B------:R-:W-:Y:S01]  /*14fd0*/  IMAD.SHL.U32 R3, R11.reuse, 0x10, RZ ;  /* 0x000000100b037824 */ /* 0x040fe200078e00ff */
[----:B------:R-:W-:Y:S01]  /*14fe0*/  SHF.R.U32.HI R5, RZ, 0x5, R10 ;  /* 0x00000005ff057819 */ /* 0x000fe2000001160a */
[C---:B0-----:R-:W-:Y:S01]  /*14ff0*/  IMAD.SHL.U32 R2, R11.reuse, 0x20, RZ ;  /* 0x000000200b027824 */ /* 0x041fe200078e00ff */
[----:B------:R-:W-:Y:S01]  /*15000*/  LOP3.LUT R0, R4, 0x380, RZ, 0xc0, !PT ;  /* 0x0000038004007812 */ /* 0x000fe200078ec0ff */
[----:B------:R-:W-:Y:S02]  /*15010*/  IMAD.SHL.U32 R8, R11, 0x4, RZ ;  /* 0x000000040b087824 */ /* 0x000fe400078e00ff */
[----:B------:R-:W-:-:S02]  /*15020*/  IMAD.SHL.U32 R7, R5, 0x200, RZ ;  /* 0x0000020005077824 */ /* 0x000fc400078e00ff */
[----:B------:R-:W-:Y:S01]  /*15030*/  IMAD R6, R5, 0x10, R0 ;  /* 0x0000001005067824 */ /* 0x000fe200078e0200 */
[----:B------:R-:W-:Y:S01]  /*15040*/  LOP3.LUT R0, R3, 0x1b0, RZ, 0xc0, !PT ;  /* 0x000001b003007812 */ /* 0x000fe200078ec0ff */
        /* <DEDUP_REMOVED lines=20> */
[----:B------:R-:W-:-:S03]  /*15190*/  IMAD.U32 R0, RZ, RZ, UR6 ;  /* 0x00000006ff007e24 */ /* 0x000fc6000f8e00ff */
[----:B------:R0:W-:Y:S04]  /*151a0*/  STL [R1+0x18], R2 ;  /* 0x0000180201007387 */ /* 0x0001e80000100800 */
[----:B------:R-:W-:Y:S04]  /*151b0*/  STL [R1+0x20], RZ ;  /* 0x000020ff01007387 */ /* 0x000fe80000100800 */
[----:B------:R1:W-:Y:S01]  /*151c0*/  STL [R1+0x1c], R0 ;  /* 0x00001c0001007387 */ /* 0x0003e20000100800 */
[----:B0-----:R-:W-:Y:S01]  /*151d0*/  LOP3.LUT R2, R4, 0x40, RZ, 0xfc, !PT ;  /* 0x0000004004027812 */ /* 0x001fe200078efcff */
[----:B-1----:R-:W-:-:S05]  /*151e0*/  IMAD.MOV.U32 R0, RZ, RZ, 0x1 ;  /* 0x00000001ff007424 */ /* 0x002fca00078e00ff */
[----:B------:R0:W-:Y:S02]  /*151f0*/  STL [R1], R0 ;  /* 0x0000000001007387 */ /* 0x0001e40000100800 */
[----:B0-----:R-:W-:-:S07]  /*15200*/  LOP3.LUT R0, R4, 0x80, RZ, 0xfc, !PT ;  /* 0x0000008004007812 */ /* 0x001fce00078efcff */
.L_x_1114:
[----:B--2---:R-:W2:Y:S01]  /*15210*/  LDL R0, [R1+0x1c] ;  /* 0x00001c0001007983 */ /* 0x004ea20000100800 */
[----:B------:R-:W-:Y:S02]  /*15220*/  ULDC UR8, c[0x0][0xc60] ;  /* 0x0003180000087ab9 */ /* 0x000fe40000000800 */
[----:B------:R-:W-:-:S11]  /*15230*/  UISETP.NE.AND UP0, UPT, UR8, 0x1, UPT ;  /* 0x000000010800788c */ /* 0x000fd6000bf05270 */
[----:B------:R-:W-:Y:S01]  /*15240*/  @UP0 ULDC UR4, c[0x0][0xc64] ;  /* 0x0003190000040ab9 */ /* 0x000fe20000000800 */
[----:B------:R-:W-:Y:S01]  /*15250*/  @UP0 ULDC UR9, c[0x0][0xc68] ;  /* 0x00031a0000090ab9 */ /* 0x000fe20000000800 */
[C---:B--2---:R-:W-:Y:S02]  /*15260*/  R2UR UR7, R0.reuse ;  /* 0x00000000000772ca */ /* 0x044fe400000e0000 */
[----:B------:R-:W-:-:S11]  /*15270*/  R2UR UR6, R0 ;  /* 0x00000000000672ca */ /* 0x000fd600000e0000 */
[----:B------:R-:W-:-:S04]  /*15280*/  UIMAD.WIDE.U32 UR4, UR7, UR4, URZ ;  /* 0x00000004070472a5 */ /* 0x000fc8000f8e003f */
[----:B------:R-:W-:-:S03]  /*15290*/  @UP0 USHF.R.U32.HI UR7, URZ, UR9, UR5 ;  /* 0x000000093f070299 */ /* 0x000fc60008011605 */
[----:B------:R-:W-:Y:S02]  /*152a0*/  ULDC UR4, c[0x0][0xc78] ;  /* 0x00031e0000047ab9 */ /* 0x000fe40000000800 */
[----:B------:R-:W-:Y:S02]  /*152b0*/  UISETP.GE.AND UP0, UPT, UR7, UR4, UPT ;  /* 0x000000040700728c */ /* 0x000fe4000bf06270 */
[----:B------:R-:W-:-:S04]  /*152c0*/  UIADD3 UR4, -UR7, URZ, URZ ;  /* 0x0000003f07047290 */ /* 0x000fc8000fffe13f */
[----:B------:R-:W-:Y:S01]  /*152d0*/  PLOP3.LUT P0, PT, PT, PT, UP0, 0x80, 0x0 ;  /* 0x000000000000781c */ /* 0x000fe20003f0f008 */
[----:B------:R-:W-:-:S12]  /*152e0*/  UIMAD UR8, UR8, UR4, UR6 ;  /* 0x00000004080872a4 */ /* 0x000fd8000f8e0206 */
[----:B0-----:R-:W-:Y:S05]  /*152f0*/  @!P0 BRA `(.L_x_1046) ;  /* 0x0000000000208947 */ /* 0x001fea0003800000 */
        /* <DEDUP_REMOVED lines=8> */
.L_x_1046:
[----:B------:R-:W-:Y:S01]  /*15380*/  ULDC UR9, c[0x0][0xc54] ;  /* 0x0003150000097ab9 */ /* 0x000fe20000000800 */
[----:B------:R-:W-:Y:S01]  /*15390*/  UMOV UR6, UR8 ;  /* 0x0000000800067c82 */ /* 0x000fe20008000000 */
[----:B------:R-:W-:-:S11]  /*153a0*/  UISETP.NE.AND UP0, UPT, UR9, 0x1, UPT ;  /* 0x000000010900788c */ /* 0x000fd6000bf05270 */
[----:B------:R-:W-:Y:S02]  /*153b0*/  @UP0 ULDC.64 UR10, c[0x0][0xc58] ;  /* 0x00031600000a0ab9 */ /* 0x000fe40000000a00 */
[----:B------:R-:W-:-:S04]  /*153c0*/  UIMAD.WIDE.U32 UR4, UR8, UR10, URZ ;  /* 0x0000000a080472a5 */ /* 0x000fc8000f8e003f */
[----:B------:R-:W-:-:S04]  /*153d0*/  @UP0 USHF.R.U32.HI UR6, URZ, UR11, UR5 ;  /* 0x0000000b3f060299 */ /* 0x000fc80008011605 */
[----:B------:R-:W-:-:S12]  /*153e0*/  UIMAD UR4, UR6, UR9, URZ ;  /* 0x00000009060472a4 */ /* 0x000fd8000f8e023f */
.L_x_1047:
[----:B------:R-:W-:Y:S02]  /*153f0*/  UIADD3 UR4, UR8, -UR4, URZ ;  /* 0x8000000408047290 */ /* 0x000fe4000fffe03f */
[----:B------:R-:W-:Y:S01]  /*15400*/  ULOP3.LUT UR5, URZ, UR6, URZ, 0x33, !UPT ;  /* 0x000000063f057292 */ /* 0x000fe2000f8e333f */
[----:B------:R-:W-:Y:S01]  /*15410*/  ULDC UR14, c[0x0][0xc48] ;  /* 0x00031200000e7ab9 */ /* 0x000fe20000000800 */
[----:B------:R-:W-:Y:S01]  /*15420*/  ULDC UR8, c[0x0][0x448] ;  /* 0x0001120000087ab9 */ /* 0x000fe20000000800 */
[----:B------:R-:W-:Y:S01]  /*15430*/  ULDC UR42, c[0x0][0xc3c] ;  /* 0x00030f00002a7ab9 */ /* 0x000fe20000000800 */
[----:B------:R-:W-:Y:S02]  /*15440*/  UISETP.NE.AND UP2, UPT, UR14, 0x1, UPT ;  /* 0x000000010e00788c */ /* 0x000fe4000bf45270 */
[----:B------:R-:W-:Y:S02]  /*15450*/  UISETP.NE.AND UP1, UPT, UR8, 0x1, UPT ;  /* 0x000000010800788c */ /* 0x000fe4000bf25270 */
[----:B------:R-:W-:Y:S01]  /*15460*/  UIADD3 UR42, UR5, UR42, URZ ;  /* 0x0000002a052a7290 */ /* 0x000fe2000fffe03f */
[----:B------:R-:W-:Y:S01]  /*15470*/  ULDC.64 UR10, c[0x0][0x418] ;  /* 0x00010600000a7ab9 */ /* 0x000fe20000000a00 */
[----:B------:R-:W-:Y:S01]  /*15480*/  ULDC UR13, c[0x0][0xc54] ;  /* 0x00031500000d7ab9 */ /* 0x000fe20000000800 */
[----:B------:R-:W-:-:S02]  /*15490*/  UISETP.NE.U32.AND UP0, UPT, UR10, URZ, UPT ;  /* 0x0000003f0a00728c */ /* 0x000fc4000bf05070 */
[----:B------:R-:W-:Y:S02]  /*154a0*/  UIMAD UR13, UR7, UR13, UR4 ;  /* 0x0000000d070d72a4 */ /* 0x000fe4000f8e0204 */
[----:B------:R-:W-:Y:S01]  /*154b0*/  USHF.L.U32 UR42, UR42, 0x7, URZ ;  /* 0x000000072a2a7899 */ /* 0x000fe2000800063f */
[----:B------:R-:W-:Y:S01]  /*154c0*/  ULDC.64 UR4, c[0x0][0x9e0] ;  /* 0x0002780000047ab9 */ /* 0x000fe20000000a00 */
[----:B------:R-:W-:Y:S02]  /*154d0*/  UISETP.NE.AND.EX UP0, UPT, UR11, URZ, UPT, UP0 ;  /* 0x0000003f0b00728c */ /* 0x000fe4000bf05300 */
[----:B------:R-:W-:Y:S02]  /*154e0*/  UISETP.GE.AND UP3, UPT, UR5, 0x1, UPT ;  /* 0x000000010500788c */ /* 0x000fe4000bf66270 */
[----:B------:R-:W-:Y:S01]  /*154f0*/  UIADD3 UR12, UR42, 0x7f, URZ ;  /* 0x0000007f2a0c7890 */ /* 0x000fe2000fffe03f */
[----:B------:R-:W-:Y:S01]  /*15500*/  ULDC UR10, c[0x0][0x424] ;  /* 0x00010900000a7ab9 */ /* 0x000fe20000000800 */
[----:B------:R-:W-:Y:S01]  /*15510*/  ULDC UR6, c[0x0][0x288] ;  /* 0x0000a20000067ab9 */ /* 0x000fe20000000800 */
[----:B------:R-:W-:Y:S01]  /*15520*/  @UP2 ULDC UR8, c[0x0][0xc4c] ;  /* 0x0003130000082ab9 */ /* 0x000fe20000000800 */
[----:B------:R-:W-:Y:S01]  /*15530*/  @UP1 ULDC UR11, c[0x0][0x44c] ;  /* 0x00011300000b1ab9 */ /* 0x000fe20000000800 */
[----:B------:R-:W-:Y:S01]  /*15540*/  USEL UR15, UR10, 0x1, UP0 ;  /* 0x000000010a0f7887 */ /* 0x000fe20008000000 */
[----:B------:R-:W-:Y:S01]  /*15550*/  PLOP3.LUT P1, PT, PT, PT, UP3, 0x80, 0x0 ;  /* 0x000000000000781c */ /* 0x000fe20003f2f038 */
[----:B------:R-:W-:-:S02]  /*15560*/  UIADD3 UR16, -UR6, 0x1, URZ ;  /* 0x0000000106107890 */ /* 0x000fc4000fffe13f */
[----:B------:R-:W-:Y:S02]  /*15570*/  UIMAD.WIDE.U32 UR8, UR13, UR8, URZ ;  /* 0x000000080d0872a5 */ /* 0x000fe4000f8e003f */
[----:B------:R-:W-:Y:S01]  /*15580*/  UIMAD.WIDE.U32 UR10, UR12, UR11, URZ ;  /* 0x0000000b0c0a72a5 */ /* 0x000fe2000f8e003f */
[----:B------:R-:W-:Y:S01]  /*15590*/  ULDC UR7, c[0x0][0x2f0] ;  /* 0x0000bc0000077ab9 */ /* 0x000fe20000000800 */
[----:B------:R-:W-:Y:S01]  /*155a0*/  @UP2 ULDC UR17, c[0x0][0xc50] ;  /* 0x0003140000112ab9 */ /* 0x000fe20000000800 */
[----:B------:R-:W-:Y:S01]  /*155b0*/  @UP1 ULDC UR18, c[0x0][0x450] ;  /* 0x0001140000121ab9 */ /* 0x000fe20000000800 */
[----:B------:R-:W-:Y:S01]  /*155c0*/  UMOV UR44, UR13 ;  /* 0x0000000d002c7c82 */ /* 0x000fe20008000000 */
[----:B------:R-:W-:Y:S02]  /*155d0*/  UIMAD UR16, UR15, UR7, UR16 ;  /* 0x000000070f1072a4 */ /* 0x000fe4000f8e0210 */
[----:B------:R-:W-:Y:S02]  /*155e0*/  @UP2 USHF.R.U32.HI UR44, URZ, UR17, UR9 ;  /* 0x000000113f2c2299 */ /* 0x000fe40008011609 */
[----:B------:R-:W-:-:S02]  /*155f0*/  @UP1 USHF.R.U32.HI UR12, URZ, UR18, UR11 ;  /* 0x000000123f0c1299 */ /* 0x000fc4000801160b */
[----:B------:R-:W-:Y:S02]  /*15600*/  UIADD3 UR36, -UR44, URZ, URZ ;  /* 0x0000003f2c247290 */ /* 0x000fe4000fffe13f */
[----:B------:R-:W-:Y:S02]  /*15610*/  UIADD3 UR12, UR16, UR12, URZ ;  /* 0x0000000c100c7290 */ /* 0x000fe4000fffe03f */
[----:B------:R-:W-:Y:S02]  /*15620*/  UIMAD UR36, UR14, UR36, UR13 ;  /* 0x000000240e2472a4 */ /* 0x000fe4000f8e020d */
[----:B------:R-:W-:Y:S01]  /*15630*/  UIADD3 UR4, UR12, UR4, URZ ;  /* 0x000000040c047290 */ /* 0x000fe2000fffe03f */
[----:B------:R-:W-:Y:S11]  /*15640*/  @!P1 BRA `(.L_x_1048) ;  /* 0x0000000000449947 */ /* 0x000ff60003800000 */
        /* <DEDUP_REMOVED lines=10> */
.L_x_1049:
[----:B------:R-:W-:-:S11]  /*156f0*/  UISETP.NE.AND UP0, UPT, UR5, 0x1, UPT ;  /* 0x000000010500788c */ /* 0x000fd6000bf05270 */
[----:B------:R-:W-:Y:S02]  /*15700*/  @UP0 ULDC.64 UR12, c[0x0][0x9e8] ;  /* 0x00027a00000c0ab9 */ /* 0x000fe40000000a00 */
[----:B------:R-:W-:-:S04]  /*15710*/  UIMAD.WIDE.U32 UR8, UR10, UR12, URZ ;  /* 0x0000000c0a0872a5 */ /* 0x000fc8000f8e003f */
[----:B------:R-:W-:-:S12]  /*15720*/  @UP0 USHF.R.U32.HI UR10, URZ, UR13, UR9 ;  /* 0x0000000d3f0a0299 */ /* 0x000fd80008011609 */
.L_x_1050:
[----:B------:R-:W-:-:S04]  /*15730*/  UIMAD UR10, UR10, UR5, UR5 ;  /* 0x000000050a0a72a4 */ /* 0x000fc8000f8e0205 */
[----:B------:R-:W-:-:S04]  /*15740*/  UISETP.LT.AND UP0, UPT, UR4, UR10, UPT ;  /* 0x0000000a0400728c */ /* 0x000fc8000bf01270 */
[----:B------:R-:W-:-:S12]  /*15750*/  USEL UR4, UR4, UR10, UP0 ;  /* 0x0000000a04047287 */ /* 0x000fd80008000000 */
.L_x_1048:
[----:B------:R-:W-:Y:S02]  /*15760*/  UIMAD UR8, UR15, UR7, 0x9f ;  /* 0x0000009f0f0874a4 */ /* 0x000fe4000f8e0207 */
[----:B------:R-:W-:Y:S02]  /*15770*/  UIADD3 UR10, UR4, 0x9f, URZ ;  /* 0x0000009f040a7890 */ /* 0x000fe4000fffe03f */
[----:B------:R-:W-:Y:S02]  /*15780*/  UIMAD.WIDE UR8, UR8, 0x66666667, URZ ;  /* 0x66666667080878a5 */ /* 0x000fe4000f8e023f */
[----:B------:R-:W-:Y:S01]  /*15790*/  UIMAD.WIDE UR10, UR10, 0x66666667, URZ ;  /* 0x666666670a0a78a5 */ /* 0x000fe2000f8e023f */
[----:B------:R-:W-:Y:S01]  /*157a0*/  @UP1 ULDC UR12, c[0x0][0x44c] ;  /* 0x00011300000c1ab9 */ /* 0x000fe20000000800 */
[----:B------:R-:W-:Y:S02]  /*157b0*/  UIMAD UR7, UR15, UR7, -UR6 ;  /* 0x000000070f0772a4 */ /* 0x000fe4000f8e0a06 */
[----:B------:R-:W-:-:S02]  /*157c0*/  UIMAD.WIDE.U32 UR12, UR42, UR12, URZ ;  /* 0x0000000c2a0c72a5 */ /* 0x000fc4000f8e003f */
[----:B------:R-:W-:Y:S02]  /*157d0*/  USHF.R.U32.HI UR6, URZ, 0x1f, UR9 ;  /* 0x0000001f3f067899 */ /* 0x000fe40008011609 */
[----:B------:R-:W-:Y:S01]  /*157e0*/  USHF.R.U32.HI UR4, URZ, 0x1f, UR11 ;  /* 0x0000001f3f047899 */ /* 0x000fe2000801160b */
[----:B------:R-:W-:Y:S01]  /*157f0*/  @UP1 ULDC UR16, c[0x0][0x450] ;  /* 0x0001140000101ab9 */ /* 0x000fe20000000800 */
[----:B------:R-:W-:Y:S01]  /*15800*/  UMOV UR14, UR42 ;  /* 0x0000002a000e7c82 */ /* 0x000fe20008000000 */
[----:B------:R-:W-:Y:S02]  /*15810*/  @UP1 USHF.R.U32.HI UR14, URZ, UR16, UR13 ;  /* 0x000000103f0e1299 */ /* 0x000fe4000801160d */
[----:B------:R-:W-:Y:S02]  /*15820*/  ULEA.HI.SX32 UR9, UR9, UR6, 0x1a ;  /* 0x0000000609097291 */ /* 0x000fe4000f8fd23f */
[----:B------:R-:W-:Y:S02]  /*15830*/  ULEA.HI.SX32 UR4, UR11, UR4, 0x1a ;  /* 0x000000040b047291 */ /* 0x000fe4000f8fd23f */
[----:B------:R-:W-:-:S02]  /*15840*/  UIADD3 UR6, UR7, UR14, URZ ;  /* 0x0000000e07067290 */ /* 0x000fc4000fffe03f */
[----:B------:R-:W-:Y:S01]  /*15850*/  UISETP.LT.AND UP0, UPT, UR9, UR4, UPT ;  /* 0x000000040900728c */ /* 0x000fe2000bf01270 */
[----:B------:R-:W-:Y:S02]  /*15860*/  ULDC UR8, c[0x0][0x9dc] ;  /* 0x0002770000087ab9 */ /* 0x000fe40000000800 */
[----:B------:R-:W-:Y:S02]  /*15870*/  UIADD3 UR8, UR6, -UR8, URZ ;  /* 0x8000000806087290 */ /* 0x000fe4000fffe03f */
[----:B------:R-:W-:Y:S01]  /*15880*/  USEL UR41, UR9, UR4, UP0 ;  /* 0x0000000409297287 */ /* 0x000fe20008000000 */
[----:B------:R-:W-:Y:S11]  /*15890*/  @!P1 BRA `(.L_x_1051) ;  /* 0x0000000000489947 */ /* 0x000ff60003800000 */
[----:B------:R-:W-:Y:S02]  /*158a0*/  UMOV UR4, UR6 ;  /* 0x0000000600047c82 */ /* 0x000fe40008000000 */
        /* <DEDUP_REMOVED lines=10> */
.L_x_1052:
[----:B------:R-:W-:-:S11]  /*15950*/  UISETP.NE.AND UP0, UPT, UR5, 0x1, UPT ;  /* 0x000000010500788c */ /* 0x000fd6000bf05270 */
[----:B------:R-:W-:Y:S02]  /*15960*/  @UP0 ULDC.64 UR10, c[0x0][0x9e8] ;  /* 0x00027a00000a0ab9 */ /* 0x000fe40000000a00 */
[----:B------:R-:W-:-:S04]  /*15970*/  UIMAD.WIDE.U32 UR6, UR4, UR10, URZ ;  /* 0x0000000a040672a5 */ /* 0x000fc8000f8e003f */
[----:B------:R-:W-:-:S12]  /*15980*/  @UP0 USHF.R.U32.HI UR4, URZ, UR11, UR7 ;  /* 0x0000000b3f040299 */ /* 0x000fd80008011607 */
.L_x_1053:
[----:B------:R-:W-:-:S04]  /*15990*/  UIMAD UR4, UR4, UR5, URZ ;  /* 0x00000005040472a4 */ /* 0x000fc8000f8e023f */
[----:B------:R-:W-:-:S04]  /*159a0*/  UISETP.LT.AND UP0, UPT, UR8, UR4, UPT ;  /* 0x000000040800728c */ /* 0x000fc8000bf01270 */
[----:B------:R-:W-:-:S12]  /*159b0*/  USEL UR8, UR8, UR4, !UP0 ;  /* 0x0000000408087287 */ /* 0x000fd8000c000000 */
.L_x_1051:
[----:B------:R-:W-:Y:S01]  /*159c0*/  UIMAD.WIDE UR4, UR8, 0x66666667, URZ ;  /* 0x66666667080478a5 */ /* 0x000fe2000f8e023f */
[----:B------:R-:W-:Y:S03]  /*159d0*/  BSSY B7, `(.L_x_1054) ;  /* 0x0000317000077945 */ /* 0x000fe60003800000 */
[----:B------:R-:W-:-:S04]  /*159e0*/  USHF.R.U32.HI UR4, URZ, 0x1f, UR5 ;  /* 0x0000001f3f047899 */ /* 0x000fc80008011605 */
[----:B------:R-:W-:-:S04]  /*159f0*/  ULEA.HI.SX32 UR4, UR5, UR4, 0x1a ;  /* 0x0000000405047291 */ /* 0x000fc8000f8fd23f */
[----:B------:R-:W-:-:S04]  /*15a00*/  UISETP.LT.AND UP0, UPT, URZ, UR4, UPT ;  /* 0x000000043f00728c */ /* 0x000fc8000bf01270 */
[----:B------:R-:W-:-:S04]  /*15a10*/  USEL UR40, URZ, UR4, !UP0 ;  /* 0x000000043f287287 */ /* 0x000fc8000c000000 */
[----:B------:R-:W-:-:S06]  /*15a20*/  UISETP.GT.AND UP0, UPT, UR41, UR40, UPT ;  /* 0x000000282900728c */ /* 0x000fcc000bf04270 */
[----:B------:R-:W-:-:S13]  /*15a30*/  PLOP3.LUT P0, PT, PT, PT, UP0, 0x80, 0x0 ;  /* 0x000000000000781c */ /* 0x000fda0003f0f008 */
[----:B------:R-:W-:Y:S05]  /*15a40*/  @P0 BRA `(.L_x_1055) ;  /* 0x0000000000480947 */ /* 0x000fea0003800000 */
        /* <DEDUP_REMOVED lines=10> */
[----:B-1----:R-:W2:Y:S01]  /*15af0*/  @P1 ATOMG.E.ADD.STRONG.GPU PT, R3, desc[UR50][R2.64], R5 ;  /* 0x00000005020319a8 */ /* 0x002ea200081ee1f2 */
[----:B------:R-:W0:Y:S02]  /*15b00*/  S2R R4, SR_LTMASK ;  /* 0x0000000000047919 */ /* 0x000e240000003900 */
[----:B0-----:R-:W-:-:S04]  /*15b10*/  LOP3.LUT R4, R4, UR4, RZ, 0xc0, !PT ;  /* 0x0000000404047c12 */ /* 0x001fc8000f8ec0ff */
[----:B------:R-:W0:Y:S01]  /*15b20*/  POPC R7, R4 ;  /* 0x0000000400077309 */ /* 0x000e220000000000 */
[----:B--2---:R-:W0:Y:S02]  /*15b30*/  SHFL.IDX PT, R0, R3, R0, 0x1f ;  /* 0x00001f0003007589 */ /* 0x004e2400000e0000 */
[----:B0-----:R-:W-:-:S05]  /*15b40*/  IADD3 R0, R0, UR43, R7 ;  /* 0x0000002b00007c10 */ /* 0x001fca000fffe007 */
[----:B------:R0:W-:Y:S01]  /*15b50*/  STL [R1+0x1c], R0 ;  /* 0x00001c0001007387 */ /* 0x0001e20000100800 */
[----:B------:R-:W-:Y:S05]  /*15b60*/  BRA `(.L_x_1056) ;  /* 0x0000002c00f47947 */ /* 0x000fea0003800000 */
.L_x_1055:
        /* <DEDUP_REMOVED lines=20> */
.L_x_1058:
[----:B------:R-:W-:Y:S05]  /*15cb0*/  BSYNC B6 ;  /* 0x0000000000067941 */ /* 0x000fea0003800000 */
.L_x_1057:
[----:B------:R-:W2:Y:S01]  /*15cc0*/  LDL.LU R16, [R1+0x4] ;  /* 0x0000040001107983 */ /* 0x000ea20000300800 */
[----:B------:R-:W-:Y:S01]  /*15cd0*/  VIADD R0, R17, 0xa400 ;  /* 0x0000a40011007836 */ /* 0x000fe20000000000 */
[----:B------:R-:W-:Y:S04]  /*15ce0*/  BSSY B6, `(.L_x_1059) ;  /* 0x0000016000067945 */ /* 0x000fe80003800000 */
[----:B------:R-:W-:Y:S02]  /*15cf0*/  LOP3.LUT P0, RZ, R0, 0x3ff, RZ, 0xc0, !PT ;  /* 0x000003ff00ff7812 */ /* 0x000fe4000780c0ff */
[----:B--2---:R-:W-:-:S11]  /*15d00*/  LOP3.LUT R16, R16, 0xfffffffe, RZ, 0xc0, !PT ;  /* 0xfffffffe10107812 */ /* 0x004fd600078ec0ff */
        /* <DEDUP_REMOVED lines=18> */
[----:B01----:R-:W-:Y:S05]  /*15e30*/  CALL.ABS.NOINC R2 ;  /* 0x0000000002007343 */ /* 0x003fea0003c00000 */
.L_x_1060:
[----:B------:R-:W-:Y:S05]  /*15e40*/  BSYNC B6 ;  /* 0x0000000000067941 */ /* 0x000fea0003800000 */
.L_x_1059:
        /* <DEDUP_REMOVED lines=20> */
.L_x_1062:
[----:B------:R-:W-:Y:S05]  /*15f90*/  BSYNC B6 ;  /* 0x0000000000067941 */ /* 0x000fea0003800000 */
.L_x_1061:
[----:B------:R-:W-:Y:S01]  /*15fa0*/  IMAD.MOV.U32 R19, RZ, RZ, R16 ;  /* 0x000000ffff137224 */ /* 0x000fe200078e0010 */
        /* <DEDUP_REMOVED lines=19> */
.L_x_1064:
[----:B------:R-:W-:Y:S05]  /*160e0*/  BSYNC B6 ;  /* 0x0000000000067941 */ /* 0x000fea0003800000 */
.L_x_1063:
        /* <DEDUP_REMOVED lines=10> */
[----:B------:R-:W-:Y:S01]  /*16190*/  LOP3.LUT R19, R19, 0xfffffffe, RZ, 0xc0, !PT ;  /* 0xfffffffe13137812 */ /* 0x000fe200078ec0ff */
[----:B------:R-:W-:Y:S01]  /*161a0*/  UMOV UR4, 0xffffffff ;  /* 0xffffffff00047882 */ /* 0x000fe20000000000 */
        /* <DEDUP_REMOVED lines=9> */
[----:B0-----:R-:W-:-:S03]  /*16240*/  SEL R16, R8, RZ, !P1 ;  /* 0x000000ff08107207 */ /* 0x001fc60004800000 */
[----:B------:R1:W-:Y:S04]  /*16250*/  STL [R1+0xc], R9 ;  /* 0x00000c0901007387 */ /* 0x0003e80000100800 */
[----:B------:R1:W-:Y:S01]  /*16260*/  STL [R1+0x4], R19 ;  /* 0x0000041301007387 */ /* 0x0003e20000100800 */
[----:B------:R-:W-:Y:S05]  /*16270*/  BRA.DIV UR4, `(.L_x_1065) ;  /* 0x0000003204747947 */ /* 0x000fea000b800000 */
[----:B------:R0:W2:Y:S02]  /*16280*/  SHFL.IDX PT, R14, R0, RZ, 0x1f ;  /* 0x00001fff000e7589 */ /* 0x0000a400000e0000 */
.L_x_1133:
[----:B------:R-:W-:Y:S01]  /*16290*/  PLOP3.LUT P2, PT, PT, PT, PT, 0x8, 0x0 ;  /* 0x000000000000781c */ /* 0x000fe20003f4e170 */
[----:B0-----:R-:W-:Y:S01]  /*162a0*/  IMAD.MOV.U32 R0, RZ, RZ, R19 ;  /* 0x000000ffff007224 */ /* 0x001fe200078e0013 */
[----:B--2---:R-:W-:-:S04]  /*162b0*/  ISETP.NE.AND P0, PT, R14, RZ, PT ;  /* 0x000000ff0e00720c */ /* 0x004fc80003f05270 */
[----:B------:R-:W-:-:S07]  /*162c0*/  LOP3.LUT R0, R0, 0xfffffffd, RZ, 0xc0, !PT ;  /* 0xfffffffd00007812 */ /* 0x000fce00078ec0ff */
        /* <DEDUP_REMOVED lines=8> */
.L_x_1136:
[----:B------:R-:W-:Y:S05]  /*16350*/  @!P6 BRA `(.L_x_1066) ;  /* 0x000000040074e947 */ /* 0x000fea0003800000 */
[----:B------:R-:W-:Y:S01]  /*16360*/  IMAD.MOV.U32 R16, RZ, RZ, R8 ;  /* 0x000000ffff107224 */ /* 0x000fe200078e0008 */
[----:B------:R-:W-:Y:S06]  /*16370*/  @!P1 BRA `(.L_x_1068) ;  /* 0x0000000000449947 */ /* 0x000fec0003800000 */
        /* <DEDUP_REMOVED lines=17> */
.L_x_1068:
[----:B0-----:R-:W2:Y:S01]  /*16490*/  LDL R3, [R1] ;  /* 0x0000000001037983 */ /* 0x001ea20000100800 */
[----:B------:R-:W0:Y:S02]  /*164a0*/  S2R R2, SR_TID.X ;  /* 0x0000000000027919 */ /* 0x000e240000002100 */
[----:B0-----:R-:W-:Y:S01]  /*164b0*/  LOP3.LUT R4, R2, 0x7f, RZ, 0xc0, !PT ;  /* 0x0000007f02047812 */ /* 0x001fe200078ec0ff */
[----:B------:R-:W-:-:S03]  /*164c0*/  IMAD R2, R18, 0x8, R17 ;  /* 0x0000000812027824 */ /* 0x000fc600078e0211 */
[----:B------:R-:W-:Y:S02]  /*164d0*/  ISETP.NE.AND P0, PT, R4, RZ, PT ;  /* 0x000000ff0400720c */ /* 0x000fe40003f05270 */
[----:B--2---:R-:W-:-:S04]  /*164e0*/  SHF.L.U32 R3, R3, 0x1f, RZ ;  /* 0x0000001f03037819 */ /* 0x004fc800000006ff */
[----:B------:R-:W0:Y:S02]  /*164f0*/  SYNCS.PHASECHK.TRANS64.TRYWAIT P1, [R2+URZ+0x29880], R3 ;  /* 0x02988003020075a7 */ /* 0x000e24000802017f */
[----:B0-----:R-:W-:Y:S05]  /*16500*/  @!P1 BRA `(.L_x_1069) ;  /* 0x0000003000109947 */ /* 0x001fea0003800000 */
.L_x_1137:
[----:B------:R-:W-:Y:S05]  /*16510*/  @P0 BRA `(.L_x_1070) ;  /* 0x00000000001c0947 */ /* 0x000fea0003800000 */
[----:B------:R-:W2:Y:S02]  /*16520*/  S2R R4, SR_TID.X ;  /* 0x0000000000047919 */ /* 0x000ea40000002100 */
[----:B--2---:R-:W-:Y:S01]  /*16530*/  LOP3.LUT R5, R4, 0x1f, RZ, 0xc0, !PT ;  /* 0x0000001f04057812 */ /* 0x004fe200078ec0ff */
[----:B------:R-:W-:-:S03]  /*16540*/  IMAD.MOV.U32 R4, RZ, RZ, 0x5000 ;  /* 0x00005000ff047424 */ /* 0x000fc600078e00ff */
[----:B------:R-:W-:Y:S01]  /*16550*/  ISETP.NE.AND P1, PT, R5, RZ, PT ;  /* 0x000000ff0500720c */ /* 0x000fe20003f25270 */
[----:B------:R2:W-:-:S12]  /*16560*/  SYNCS.ARRIVE.TRANS64 RZ, [R2+URZ+0x29870], R4 ;  /* 0x0298700402ff79a7 */ /* 0x0005d8000800003f */
[----:B--2---:R-:W-:Y:S05]  /*16570*/  @!P1 BRA `(.L_x_1070) ;  /* 0x0000000000049947 */ /* 0x004fea0003800000 */
[----:B------:R-:W-:Y:S01]  /*16580*/  BPT.TRAP 0x1 ;  /* 0x000000040000795c */ /* 0x000fe20000300000 */
.L_x_1070:
[----:B------:R-:W-:Y:S01]  /*16590*/  IMAD R4, R18, 0x5000, R17 ;  /* 0x0000500012047824 */ /* 0x000fe200078e0211 */
[----:B------:R-:W-:Y:S01]  /*165a0*/  R2UR UR33, R2 ;  /* 0x00000000022172ca */ /* 0x000fe200000e0000 */
[----:B------:R-:W-:Y:S01]  /*165b0*/  IMAD R0, R0, 0xa0, RZ ;  /* 0x000000a000007824 */ /* 0x000fe200078e02ff */
[----:B-----5:R-:W-:Y:S01]  /*165c0*/  R2UR UR37, R16 ;  /* 0x00000000102572ca */ /* 0x020fe200000e0000 */
[----:B------:R-:W-:Y:S01]  /*165d0*/  UIADD3 UR4, UP0, UR46, 0x470, URZ ;  /* 0x000004702e047890 */ /* 0x000fe2000ff1e03f */
[----:B------:R-:W-:Y:S01]  /*165e0*/  R2UR UR32, R4 ;  /* 0x00000000042072ca */ /* 0x000fe200000e0000 */
[----:B------:R-:W-:Y:S01]  /*165f0*/  UMOV UR6, 0x0 ;  /* 0x0000000000067882 */ /* 0x000fe20000000000 */
[----:B------:R-:W-:Y:S01]  /*16600*/  R2UR UR35, R0 ;  /* 0x00000000002372ca */ /* 0x000fe200000e0000 */
[----:B------:R-:W-:Y:S01]  /*16610*/  UIADD3.X UR5, URZ, UR47, URZ, UP0, !UPT ;  /* 0x0000002f3f057290 */ /* 0x000fe200087fe43f */
[----:B------:R-:W-:Y:S01]  /*16620*/  UMOV UR7, 0x14f00000 ;  /* 0x14f0000000077882 */ /* 0x000fe20000000000 */
[----:B------:R-:W-:-:S04]  /*16630*/  UMOV UR34, URZ ;  /* 0x0000003f00227c82 */ /* 0x000fc80008000000 */
[----:B------:R-:W-:-:S04]  /*16640*/  UIADD3 UR33, UR33, 0x29870, URZ ;  /* 0x0002987021217890 */ /* 0x000fc8000fffe03f */
[----:B------:R-:W-:-:S09]  /*16650*/  UIADD3 UR32, UR32, 0xa400, URZ ;  /* 0x0000a40020207890 */ /* 0x000fd2000fffe03f */
[----:B------:R2:W-:Y:S01]  /*16660*/  UTMALDG.4D [UR32], [UR4], desc[UR6] ;  /* 0x00000620040075b4 */ /* 0x0005e20008019000 */
[----:B------:R-:W3:Y:S02]  /*16670*/  SYNCS.PHASECHK.TRANS64.TRYWAIT P1, [R2+URZ+0x29840], R3 ;  /* 0x02984003020075a7 */ /* 0x000ee4000802017f */
[----:B--23--:R-:W-:Y:S05]  /*16680*/  @!P1 BRA `(.L_x_1071) ;  /* 0x0000002c00c49947 */ /* 0x00cfea0003800000 */
.L_x_1138:
[----:B------:R-:W-:Y:S05]  /*16690*/  @P0 BRA `(.L_x_1072) ;  /* 0x00000000001c0947 */ /* 0x000fea0003800000 */
[----:B------:R-:W3:Y:S01]  /*166a0*/  S2R R4, SR_TID.X ;  /* 0x0000000000047919 */ /* 0x000ee20000002100 */
[----:B0-2---:R-:W-:-:S04]  /*166b0*/  IMAD.MOV.U32 R3, RZ, RZ, 0x7800 ;  /* 0x00007800ff037424 */ /* 0x005fc800078e00ff */
[----:B------:R4:W-:Y:S01]  /*166c0*/  SYNCS.ARRIVE.TRANS64 RZ, [R2+URZ+0x29830], R3 ;  /* 0x0298300302ff79a7 */ /* 0x0009e2000800003f */
[----:B---3--:R-:W-:-:S04]  /*166d0*/  LOP3.LUT R4, R4, 0x1f, RZ, 0xc0, !PT ;  /* 0x0000001f04047812 */ /* 0x008fc800078ec0ff */
[----:B------:R-:W-:-:S13]  /*166e0*/  ISETP.NE.AND P0, PT, R4, RZ, PT ;  /* 0x000000ff0400720c */ /* 0x000fda0003f05270 */
[----:B----4-:R-:W-:Y:S05]  /*166f0*/  @!P0 BRA `(.L_x_1072) ;  /* 0x0000000000048947 */ /* 0x010fea0003800000 */
[----:B------:R-:W-:Y:S01]  /*16700*/  BPT.TRAP 0x1 ;  /* 0x000000040000795c */ /* 0x000fe20000300000 */
.L_x_1072:
[----:B0-2---:R-:W2:Y:S01]  /*16710*/  LDL.LU R3, [R1+0x4] ;  /* 0x0000040001037983 */ /* 0x005ea20000300800 */
        /* <DEDUP_REMOVED lines=29> */
[----:B--2---:R-:W-:-:S04]  /*168f0*/  LOP3.LUT R3, R3, 0xfffffffd, RZ, 0xc0, !PT ;  /* 0xfffffffd03037812 */ /* 0x004fc800078ec0ff */
[----:B------:R-:W-:-:S05]  /*16900*/  @P0 LOP3.LUT R3, R3, 0x2, RZ, 0xfc, !PT ;  /* 0x0000000203030812 */ /* 0x000fca00078efcff */
[----:B------:R3:W-:Y:S01]  /*16910*/  STL [R1+0x4], R3 ;  /* 0x0000040301007387 */ /* 0x0007e20000100800 */
[----:B------:R-:W-:Y:S01]  /*16920*/  NOP ;  /* 0x0000000000007918 */ /* 0x000fe20000000000 */
.L_x_1066:
[----:B0-----:R-:W-:Y:S01]  /*16930*/  VIADD R0, R17, 0x14400 ;  /* 0x0001440011007836 */ /* 0x001fe20000000000 */
[----:B------:R-:W-:Y:S05]  /*16940*/  WARPSYNC.ALL ;  /* 0x0000000000007948 */ /* 0x000fea0003800000 */
[----:B------:R-:W-:Y:S01]  /*16950*/  BAR.SYNC.DEFER_BLOCKING 0x8, 0x180 ;  /* 0x0206000000007b1d */ /* 0x000fe20000010000 */
[----:B------:R-:W-:-:S05]  /*16960*/  LOP3.LUT P0, RZ, R0, 0x1bf, RZ, 0xc0, !PT ;  /* 0x000001bf00ff7812 */ /* 0x000fca000780c0ff */
[----:B------:R-:W-:Y:S08]  /*16970*/  BSSY B6, `(.L_x_1073) ;  /* 0x0000012000067945 */ /* 0x000ff00003800000 */
[----:B------:R-:W-:Y:S05]  /*16980*/  @!P0 BRA `(.L_x_1074) ;  /* 0x0000000000408947 */ /* 0x000fea0003800000 */
[----:B------:R-:W-:Y:S01]  /*16990*/  MOV R2, 0x0 ;  /* 0x0000000000027802 */ /* 0x000fe20000000f00 */
[----:B---3--:R-:W-:Y:S01]  /*169a0*/  ULDC.64 UR6, c[0x4][0xa0] ;  /* 0x0100280000067ab9 */ /* 0x008fe20000000a00 */
        /* <DEDUP_REMOVED lines=13> */
[----:B0-----:R-:W-:Y:S05]  /*16a80*/  CALL.ABS.NOINC R2 ;  /* 0x0000000002007343 */ /* 0x001fea0003c00000 */
.L_x_1074:
[----:B---3--:R-:W-:Y:S05]  /*16a90*/  BSYNC B6 ;  /* 0x0000000000067941 */ /* 0x008fea0003800000 */
.L_x_1073:
[----:B------:R-:W0:Y:S01]  /*16aa0*/  LDC R7, c[0x0][0x448] ;  /* 0x00011200ff077b82 */ /* 0x000e220000000800 */
[----:B------:R-:W2:Y:S01]  /*16ab0*/  S2R R2, SR_TID.X ;  /* 0x0000000000027919 */ /* 0x000ea20000002100 */
[----:B------:R-:W-:Y:S01]  /*16ac0*/  USHF.R.S32.HI UR4, URZ, 0x1f, UR36 ;  /* 0x0000001f3f047899 */ /* 0x000fe20008011424 */
[----:B------:R-:W-:Y:S01]  /*16ad0*/  ULDC.64 UR8, c[0x0][0x2d8] ;  /* 0x0000b60000087ab9 */ /* 0x000fe20000000a00 */
[----:B-1----:R-:W1:Y:S02]  /*16ae0*/  S2R R8, SR_TID.X ;  /* 0x0000000000087919 */ /* 0x002e640000002100 */
[----:B------:R-:W-:Y:S02]  /*16af0*/  UIMAD UR6, UR4, UR8, URZ ;  /* 0x00000008040672a4 */ /* 0x000fe4000f8e023f */
[----:B------:R-:W-:Y:S02]  /*16b00*/  UIMAD.WIDE.U32 UR4, UR36, UR8, URZ ;  /* 0x00000008240472a5 */ /* 0x000fe4000f8e003f */
[----:B------:R-:W-:-:S02]  /*16b10*/  UIMAD UR6, UR36, UR9, UR6 ;  /* 0x00000009240672a4 */ /* 0x000fc4000f8e0206 */
[----:B------:R-:W-:Y:S02]  /*16b20*/  USHF.R.S32.HI UR7, URZ, 0x1f, UR44 ;  /* 0x0000001f3f077899 */ /* 0x000fe4000801142c */
[----:B------:R-:W-:Y:S01]  /*16b30*/  UIADD3 UR5, UR5, UR6, URZ ;  /* 0x0000000605057290 */ /* 0x000fe2000fffe03f */
[----:B------:R-:W-:-:S03]  /*16b40*/  ULDC.64 UR8, c[0x0][0x2e0] ;  /* 0x0000b80000087ab9 */ /* 0x000fc60000000a00 */
[----:B------:R-:W-:Y:S02]  /*16b50*/  UIMAD.WIDE.U32 UR4, UR44, UR8, UR4 ;  /* 0x000000082c0472a5 */ /* 0x000fe4000f8e0004 */
[----:B------:R-:W-:Y:S01]  /*16b60*/  UIMAD UR6, UR7, UR8, URZ ;  /* 0x00000008070672a4 */ /* 0x000fe2000f8e023f */
[----:B0-----:R-:W-:-:S03]  /*16b70*/  ISETP.NE.AND P0, PT, R7, 0x1, PT ;  /* 0x000000010700780c */ /* 0x001fc60003f05270 */
[----:B------:R-:W-:Y:S01]  /*16b80*/  UIMAD UR6, UR44, UR9, UR6 ;  /* 0x000000092c0672a4 */ /* 0x000fe2000f8e0206 */
[----:B------:R-:W-:Y:S02]  /*16b90*/  IMAD.U32 R4, RZ, RZ, UR4 ;  /* 0x00000004ff047e24 */ /* 0x000fe4000f8e00ff */
[----:B------:R-:W-:Y:S01]  /*16ba0*/  IMAD.U32 R5, RZ, RZ, UR5 ;  /* 0x00000005ff057e24 */ /* 0x000fe2000f8e00ff */
[----:B------:R-:W-:-:S03]  /*16bb0*/  UIADD3 UR6, UR5, UR6, URZ ;  /* 0x0000000605067290 */ /* 0x000fc6000fffe03f */
[----:B------:R-:W-:Y:S01]  /*16bc0*/  ULDC.64 UR4, c[0x0][0x2d0] ;  /* 0x0000b40000047ab9 */ /* 0x000fe20000000a00 */
[C---:B--2---:R-:W-:Y:S01]  /*16bd0*/  LOP3.LUT R19, R2.reuse, 0x7f, RZ, 0xc0, !PT ;  /* 0x0000007f02137812 */ /* 0x044fe200078ec0ff */
[----:B------:R-:W-:Y:S01]  /*16be0*/  IMAD.SHL.U32 R2, R2, 0x20, RZ ;  /* 0x0000002002027824 */ /* 0x000fe200078e00ff */
[----:B------:R-:W0:Y:S02]  /*16bf0*/  @P0 LDC R3, c[0x0][0x44c] ;  /* 0x00011300ff030b82 */ /* 0x000e240000000800 */
[----:B------:R-:W-:Y:S01]  /*16c00*/  SHF.R.U32.HI R19, RZ, 0x2, R19 ;  /* 0x00000002ff137819 */ /* 0x000fe20000011613 */
[----:B-1----:R-:W-:-:S03]  /*16c10*/  IMAD.SHL.U32 R10, R8, 0x10, RZ ;  /* 0x00000010080a7824 */ /* 0x002fc600078e00ff */
[----:B------:R-:W-:Y:S02]  /*16c20*/  LOP3.LUT R2, R19, 0x60, R2, 0xf8, !PT ;  /* 0x0000006013027812 */ /* 0x000fe400078ef802 */
[----:B------:R-:W-:Y:S01]  /*16c30*/  LOP3.LUT R10, R10, 0x30, RZ, 0xc0, !PT ;  /* 0x000000300a0a7812 */ /* 0x000fe200078ec0ff */
[----:B------:R-:W1:Y:S01]  /*16c40*/  @P0 LDC R0, c[0x0][0x450] ;  /* 0x00011400ff000b82 */ /* 0x000e620000000800 */
[----:B------:R-:W2:Y:S01]  /*16c50*/  S2R R19, SR_TID.X ;  /* 0x0000000000137919 */ /* 0x000ea20000002100 */
[----:B------:R-:W-:Y:S01]  /*16c60*/  VIADD R2, R2, UR42 ;  /* 0x0000002a02027c36 */ /* 0x000fe20008000000 */
[C---:B------:R-:W-:Y:S02]  /*16c70*/  LOP3.LUT R8, R10.reuse, 0x40, RZ, 0xfc, !PT ;  /* 0x000000400a087812 */ /* 0x040fe400078efcff */
[----:B------:R-:W-:Y:S01]  /*16c80*/  LOP3.LUT R10, R10, 0x80, RZ, 0xfc, !PT ;  /* 0x000000800a0a7812 */ /* 0x000fe200078efcff */
[----:B------:R-:W-:Y:S02]  /*16c90*/  IMAD.MOV.U32 R6, RZ, RZ, R2 ;  /* 0x000000ffff067224 */ /* 0x000fe400078e0002 */
[----:B0-----:R-:W-:-:S05]  /*16ca0*/  @P0 IMAD.HI.U32 R3, R2, R3, RZ ;  /* 0x0000000302030227 */ /* 0x001fca00078e00ff */
[----:B-1----:R-:W-:Y:S01]  /*16cb0*/  @P0 SHF.R.U32.HI R6, RZ, R0, R3 ;  /* 0x00000000ff060219 */ /* 0x002fe20000011603 */
[----:B------:R-:W-:Y:S01]  /*16cc0*/  IMAD.U32 R3, RZ, RZ, UR6 ;  /* 0x00000006ff037e24 */ /* 0x000fe2000f8e00ff */
[----:B------:R-:W-:-:S03]  /*16cd0*/  ULDC.64 UR6, c[0x0][0x280] ;  /* 0x0000a00000067ab9 */ /* 0x000fc60000000a00 */
[----:B------:R-:W-:-:S04]  /*16ce0*/  IMAD.MOV R0, RZ, RZ, -R6 ;  /* 0x000000ffff007224 */ /* 0x000fc800078e0a06 */
[----:B------:R-:W-:Y:S02]  /*16cf0*/  IMAD R0, R7, R0, R2 ;  /* 0x0000000007007224 */ /* 0x000fe400078e0202 */
[----:B------:R-:W-:Y:S01]  /*16d00*/  IMAD.MOV.U32 R2, RZ, RZ, R4 ;  /* 0x000000ffff027224 */ /* 0x000fe200078e0004 */
[----:B------:R-:W-:Y:S01]  /*16d10*/  SHF.R.S32.HI R4, RZ, 0x1f, R6 ;  /* 0x0000001fff047819 */ /* 0x000fe20000011406 */
[----:B--2---:R-:W-:Y:S02]  /*16d20*/  IMAD.SHL.U32 R9, R19, 0x10, RZ ;  /* 0x0000001013097824 */ /* 0x004fe400078e00ff */
[----:B------:R-:W-:-:S03]  /*16d30*/  IMAD.WIDE.U32 R2, R6, UR4, R2 ;  /* 0x0000000406027c25 */ /* 0x000fc6000f8e0002 */
[----:B------:R-:W-:Y:S01]  /*16d40*/  LOP3.LUT R9, R9, 0x30, RZ, 0xc0, !PT ;  /* 0x0000003009097812 */ /* 0x000fe200078ec0ff */
        /* <DEDUP_REMOVED lines=10> */
[----:B------:R0:W5:Y:S01]  /*16df0*/  LDL R8, [R1+0x18] ;  /* 0x0000180001087983 */ /* 0x0001620000100800 */
[----:B------:R-:W-:Y:S02]  /*16e00*/  IADD3 R4, P3, R2, UR6, RZ ;  /* 0x0000000602047c10 */ /* 0x000fe4000ff7e0ff */
[----:B------:R-:W-:Y:S02]  /*16e10*/  ISETP.GE.AND P0, PT, R9, UR4, PT ;  /* 0x0000000409007c0c */ /* 0x000fe4000bf06270 */
[----:B------:R-:W-:Y:S01]  /*16e20*/  ISETP.GE.AND P2, PT, R10, UR4, PT ;  /* 0x000000040a007c0c */ /* 0x000fe2000bf46270 */
[----:B------:R-:W-:Y:S01]  /*16e30*/  UMOV UR4, 0xffffffff ;  /* 0xffffffff00047882 */ /* 0x000fe20000000000 */
[----:B------:R-:W-:-:S02]  /*16e40*/  LOP3.LUT R19, R19, 0x7f, RZ, 0xc0, !PT ;  /* 0x0000007f13137812 */ /* 0x000fc400078ec0ff */
[----:B------:R-:W-:Y:S02]  /*16e50*/  IADD3.X R3, R3, UR7, R0, P3, !PT ;  /* 0x0000000703037c10 */ /* 0x000fe40009ffe400 */
[----:B------:R-:W-:Y:S01]  /*16e60*/  SHF.R.U32.HI R10, RZ, 0x2, R19 ;  /* 0x00000002ff0a7819 */ /* 0x000fe20000011613 */
[----:B0-----:R-:W-:Y:S06]  /*16e70*/  BRA.DIV UR4, `(.L_x_1075) ;  /* 0x0000002604dc7947 */ /* 0x001fec000b800000 */
[----:B------:R-:W0:Y:S01]  /*16e80*/  SHFL.IDX PT, R6, R4, RZ, 0x1c1f ;  /* 0x001c1fff04067589 */ /* 0x000e2200000e0000 */
[----:B------:R-:W-:Y:S01]  /*16e90*/  ULDC UR4, c[0x0][0x288] ;  /* 0x0000a20000047ab9 */ /* 0x000fe20000000800 */
[----:B------:R-:W-:Y:S02]  /*16ea0*/  VIADD R0, R10, UR42 ;  /* 0x0000002a0a007c36 */ /* 0x000fe40008000000 */
[----:B------:R-:W1:Y:S01]  /*16eb0*/  SHFL.IDX PT, R5, R3, RZ, 0x1c1f ;  /* 0x001c1fff03057589 */ /* 0x000e6200000e0000 */
[----:B------:R-:W-:-:S05]  /*16ec0*/  IMAD R2, R7, UR4, RZ ;  /* 0x0000000407027c24 */ /* 0x000fca000f8e02ff */
[----:B------:R-:W-:-:S13]  /*16ed0*/  ISETP.GE.AND P4, PT, R0, R2, PT ;  /* 0x000000020000720c */ /* 0x000fda0003f86270 */
[----:B0-----:R-:W-:-:S05]  /*16ee0*/  @!P4 IADD3 R6, P3, R9, R6, RZ ;  /* 0x000000060906c210 */ /* 0x001fca0007f7e0ff */
[----:B-1----:R-:W-:-:S04]  /*16ef0*/  @!P4 IMAD.X R5, RZ, RZ, R5, P3 ;  /* 0x000000ffff05c224 */ /* 0x002fc800018e0605 */
[----:B------:R-:W-:Y:S02]  /*16f00*/  @!P4 IMAD.MOV.U32 R7, RZ, RZ, R5 ;  /* 0x000000ffff07c224 */ /* 0x000fe400078e0005 */
[----:B------:R-:W-:-:S03]  /*16f10*/  VIADD R5, R0, 0x20 ;  /* 0x0000002000057836 */ /* 0x000fc60000000000 */
[----:B------:R-:W-:Y:S01]  /*16f20*/  @!PT LDS RZ, [RZ] ;  /* 0x00000000fffff984 */ /* 0x000fe20000000800 */
[----:B-----5:R-:W-:Y:S04]  /*16f30*/  @!P4 LDGSTS.E.BYPASS.LTC128B.128 [R8+0x14400], desc[UR50][R6.64], !P0 ;  /* 0x144000000608cfae */ /* 0x020fe8000c101d72 */
[----:B------:R-:W-:Y:S04]  /*16f40*/  @!P4 LDGSTS.E.BYPASS.LTC128B.128 [R8+0x16400], desc[UR50][R6.64+0x40], !P1 ;  /* 0x164000400608cfae */ /* 0x000fe8000c901d72 */
[----:B------:R0:W-:Y:S01]  /*16f50*/  @!P4 LDGSTS.E.BYPASS.LTC128B.128 [R8+0x18400], desc[UR50][R6.64+0x80], !P2 ;  /* 0x184000800608cfae */ /* 0x0001e2000d101d72 */
[----:B------:R-:W-:-:S03]  /*16f60*/  ISETP.GE.AND P4, PT, R5, R2, PT ;  /* 0x000000020500720c */ /* 0x000fc60003f86270 */
[----:B------:R-:W-:Y:S04]  /*16f70*/  SHFL.IDX PT, R5, R3, 0x1, 0x1c1f ;  /* 0x003c1f0003057f89 */ /* 0x000fe800000e0000 */
[----:B0-----:R-:W0:Y:S06]  /*16f80*/  SHFL.IDX PT, R6, R4, 0x1, 0x1c1f ;  /* 0x003c1f0004067f89 */ /* 0x001e2c00000e0000 */
        /* <DEDUP_REMOVED lines=10> */
[----:B0-----:R-:W0:Y:S04]  /*17030*/  SHFL.IDX PT, R6, R4, 0x2, 0x1c1f ;  /* 0x005c1f0004067f89 */ /* 0x001e2800000e0000 */
[----:B------:R-:W1:Y:S01]  /*17040*/  SHFL.IDX PT, R4, R4, 0x3, 0x1c1f ;  /* 0x007c1f0004047f89 */ /* 0x000e6200000e0000 */
[----:B0-----:R-:W-:-:S05]  /*17050*/  @!P4 IADD3 R6, P3, R9, R6, RZ ;  /* 0x000000060906c210 */ /* 0x001fca0007f7e0ff */
[----:B------:R-:W-:-:S04]  /*17060*/  @!P4 IMAD.X R5, RZ, RZ, R5, P3 ;  /* 0x000000ffff05c224 */ /* 0x000fc800018e0605 */
[----:B------:R-:W-:-:S05]  /*17070*/  @!P4 IMAD.MOV.U32 R7, RZ, RZ, R5 ;  /* 0x000000ffff07c224 */ /* 0x000fca00078e0005 */
[----:B------:R0:W-:Y:S04]  /*17080*/  @!P4 LDGSTS.E.BYPASS.LTC128B.128 [R8+0x15400], desc[UR50][R6.64], !P0 ;  /* 0x154000000608cfae */ /* 0x0001e8000c101d72 */
[----:B------:R0:W-:Y:S04]  /*17090*/  @!P4 LDGSTS.E.BYPASS.LTC128B.128 [R8+0x17400], desc[UR50][R6.64+0x40], !P1 ;  /* 0x174000400608cfae */ /* 0x0001e8000c901d72 */
[----:B-1----:R0:W-:Y:S02]  /*170a0*/  @!P4 LDGSTS.E.BYPASS.LTC128B.128 [R8+0x19400], desc[UR50][R6.64+0x80], !P2 ;  /* 0x194000800608cfae */ /* 0x0021e4000d101d72 */
.L_x_1147:
        /* <DEDUP_REMOVED lines=12> */
.L_x_1077:
[----:B------:R-:W-:Y:S05]  /*17170*/  BSYNC B0 ;  /* 0x0000000000007941 */ /* 0x000fea0003800000 */
.L_x_1076:
[----:B------:R-:W-:Y:S01]  /*17180*/  NOP ;  /* 0x0000000000007918 */ /* 0x000fe20000000000 */
[----:B------:R-:W-:-:S13]  /*17190*/  PLOP3.LUT P0, PT, PT, PT, PT, 0x80, 0x0 ;  /* 0x000000000000781c */ /* 0x000fda0003f0f070 */
.L_x_1078:
[----:B------:R-:W-:Y:S02]  /*171a0*/  PLOP3.LUT P1, PT, P1, P0, PT, 0xa2, 0x0 ;  /* 0x000000000000781c */ /* 0x000fe40000f21472 */
[----:B------:R-:W-:-:S08]  /*171b0*/  @P0 R2UR P1, UR4, R17 ;  /* 0x00000000110402ca */ /* 0x000fd00000020000 */
[----:B------:R-:W-:-:S05]  /*171c0*/  @P0 PLOP3.LUT P0, PT, P1, PT, PT, 0x80, 0x0 ;  /* 0x000000000000081c */ /* 0x000fca0000f0f070 */
[----:B------:R-:W-:Y:S01]  /*171d0*/  @!P1 SYNCS.ARRIVE.TRANS64.RED.A0T1 RZ, [UR4+0x29800], RZ ;  /* 0x029800ffffff99a7 */ /* 0x000fe20008200404 */
[----:B------:R-:W-:Y:S07]  /*171e0*/  @!P1 ARRIVES.LDGSTSBAR.64.TRANSCNT [UR4+0x29800] ;  /* 0x02980000ff0099b0 */ /* 0x000fee0008000a84 */
[----:B------:R-:W-:Y:S05]  /*171f0*/  @P0 BRA.U.ANY `(.L_x_1078) ;  /* 0xfffffffd00e80947 */ /* 0x000fea000393ffff */
[----:B-1----:R-:W2:Y:S02]  /*17200*/  LDL.LU R2, [R1+0x20] ;  /* 0x0000200001027983 */ /* 0x002ea40000300800 */
        /* <DEDUP_REMOVED lines=9> */
[----:B------:R-:W2:Y:S03]  /*172a0*/  SYNCS.PHASECHK.TRANS64.TRYWAIT P0, [R17+URZ+0x29820], R0 ;  /* 0x02982000110075a7 */ /* 0x000ea6000800017f */
[----:B-12---:R-:W-:Y:S05]  /*172b0*/  @!P0 BRA `(.L_x_1080) ;  /* 0x0000002800148947 */ /* 0x006fea0003800000 */
.L_x_1148:
[----:B------:R-:W-:Y:S05]  /*172c0*/  BSYNC B0 ;  /* 0x0000000000007941 */ /* 0x000fea0003800000 */
.L_x_1079:
[----:B------:R-:W-:-:S04]  /*172d0*/  UIADD3 UR4, UR41, -0x2, URZ ;  /* 0xfffffffe29047890 */ /* 0x000fc8000fffe03f */
[----:B------:R-:W-:-:S06]  /*172e0*/  UISETP.GE.AND UP0, UPT, UR4, UR40, UPT ;  /* 0x000000280400728c */ /* 0x000fcc000bf06270 */
[----:B------:R-:W-:-:S13]  /*172f0*/  PLOP3.LUT P0, PT, PT, PT, UP0, 0x80, 0x0 ;  /* 0x000000000000781c */ /* 0x000fda0003f0f008 */
[----:B------:R-:W-:Y:S05]  /*17300*/  @!P0 BRA `(.L_x_1081) ;  /* 0x0000000c00fc8947 */ /* 0x000fea0003800000 */
[----:B------:R2:W5:Y:S01]  /*17310*/  LDL.LU R3, [R1] ;  /* 0x0000000001037983 */ /* 0x0005620000300800 */
[----:B-1----:R-:W-:Y:S02]  /*17320*/  IMAD.MOV.U32 R0, RZ, RZ, R18 ;  /* 0x000000ffff007224 */ /* 0x002fe400078e0012 */
[----:B------:R-:W-:-:S07]  /*17330*/  IMAD.U32 R2, RZ, RZ, UR4 ;  /* 0x00000004ff027e24 */ /* 0x000fce000f8e00ff */
.L_x_1103:
[----:B0-----:R-:W3:Y:S01]  /*17340*/  LDL R5, [R1+0x4] ;  /* 0x0000040001057983 */ /* 0x001ee20000100800 */
[----:B------:R-:W-:Y:S01]  /*17350*/  VIADD R18, R0, 0x1 ;  /* 0x0000000100127836 */ /* 0x000fe20000000000 */
[----:B------:R-:W-:Y:S05]  /*17360*/  YIELD ;  /* 0x0000000000007946 */ /* 0x000fea0003800000 */
[----:B------:R-:W-:Y:S01]  /*17370*/  ISETP.NE.AND P0, PT, R18, 0x2, PT ;  /* 0x000000021200780c */ /* 0x000fe20003f05270 */
[----:B------:R-:W-:Y:S03]  /*17380*/  BSSY B0, `(.L_x_1082) ;  /* 0x0000087000007945 */ /* 0x000fe60003800000 */
[----:B------:R-:W-:-:S02]  /*17390*/  SEL R4, RZ, 0x1, P0 ;  /* 0x00000001ff047807 */ /* 0x000fc40000000000 */
[----:B------:R-:W-:Y:S02]  /*173a0*/  SEL R18, R18, RZ, P0 ;  /* 0x000000ff12127207 */ /* 0x000fe40000000000 */
[----:B-----5:R-:W-:-:S05]  /*173b0*/  LOP3.LUT R9, R3, R4, RZ, 0x3c, !PT ;  /* 0x0000000403097212 */ /* 0x020fca00078e3cff */
[----:B------:R1:W-:Y:S01]  /*173c0*/  STL [R1], R9 ;  /* 0x0000000901007387 */ /* 0x0003e20000100800 */
[----:B---3--:R-:W-:-:S13]  /*173d0*/  LOP3.LUT P1, RZ, R5, 0x2, RZ, 0xc0, !PT ;  /* 0x0000000205ff7812 */ /* 0x008fda000782c0ff */
[----:B-1----:R-:W-:Y:S05]  /*173e0*/  @!P1 BRA `(.L_x_1083) ;  /* 0x0000000800009947 */ /* 0x002fea0003800000 */
[----:B------:R-:W-:Y:S01]  /*173f0*/  LOP3.LUT P1, RZ, R5, 0x1, RZ, 0xc0, !PT ;  /* 0x0000000105ff7812 */ /* 0x000fe2000782c0ff */
[----:B0-----:R-:W-:-:S12]  /*17400*/  IMAD.MOV.U32 R8, RZ, RZ, R2 ;  /* 0x000000ffff087224 */ /* 0x001fd800078e0002 */
[----:B------:R-:W-:Y:S05]  /*17410*/  @!P1 BRA `(.L_x_1084) ;  /* 0x0000000000509947 */ /* 0x000fea0003800000 */
[----:B------:R-:W3:Y:S01]  /*17420*/  LDL R10, [R1+0xc] ;  /* 0x00000c00010a7983 */ /* 0x000ee20000100800 */
[----:B------:R-:W0:Y:S01]  /*17430*/  LDC R8, c[0x0][0x43c] ;  /* 0x00010f00ff087b82 */ /* 0x000e220000000800 */
[----:B------:R-:W-:Y:S02]  /*17440*/  ULDC.64 UR4, c[0x0][0x428] ;  /* 0x00010a0000047ab9 */ /* 0x000fe40000000a00 */
[----:B------:R-:W4:Y:S01]  /*17450*/  LDL R7, [R1+0x8] ;  /* 0x0000080001077983 */ /* 0x000f220000100800 */
[----:B0-----:R-:W-:-:S13]  /*17460*/  ISETP.NE.AND P0, PT, R8, 0x1, PT ;  /* 0x000000010800780c */ /* 0x001fda0003f05270 */
        /* <DEDUP_REMOVED lines=15> */
.L_x_1084:
[----:B------:R-:W0:Y:S01]  /*17560*/  S2R R4, SR_TID.X ;  /* 0x0000000000047919 */ /* 0x000e220000002100 */
[----:B------:R-:W-:Y:S01]  /*17570*/  SHF.L.U32 R5, R9, 0x1f, RZ ;  /* 0x0000001f09057819 */ /* 0x000fe200000006ff */
[----:B------:R-:W-:Y:S01]  /*17580*/  BSSY B1, `(.L_x_1085) ;  /* 0x0000006000017945 */ /* 0x000fe20003800000 */
[----:B0-----:R-:W-:Y:S01]  /*17590*/  LOP3.LUT R6, R4, 0x7f, RZ, 0xc0, !PT ;  /* 0x0000007f04067812 */ /* 0x001fe200078ec0ff */
[----:B------:R-:W-:-:S03]  /*175a0*/  IMAD R4, R18, 0x8, R17 ;  /* 0x0000000812047824 */ /* 0x000fc600078e0211 */
[----:B------:R-:W-:Y:S01]  /*175b0*/  ISETP.NE.AND P1, PT, R6, RZ, PT ;  /* 0x000000ff0600720c */ /* 0x000fe20003f25270 */
[----:B------:R-:W0:Y:S02]  /*175c0*/  SYNCS.PHASECHK.TRANS64.TRYWAIT P0, [R4+URZ+0x29880], R5 ;  /* 0x02988005040075a7 */ /* 0x000e24000800017f */
[----:B0-----:R-:W-:Y:S10]  /*175d0*/  @!P0 BRA `(.L_x_1086) ;  /* 0x0000002400608947 */ /* 0x001ff40003800000 */
.L_x_1149:
[----:B------:R-:W-:Y:S05]  /*175e0*/  BSYNC B1 ;  /* 0x0000000000017941 */ /* 0x000fea0003800000 */
.L_x_1085:
        /* <DEDUP_REMOVED lines=9> */
.L_x_1088:
[----:B------:R-:W-:Y:S05]  /*17680*/  BSYNC B1 ;  /* 0x0000000000017941 */ /* 0x000fea0003800000 */
.L_x_1087:
[----:B------:R-:W-:Y:S01]  /*17690*/  IMAD.MOV.U32 R10, RZ, RZ, RZ ;  /* 0x000000ffff0a7224 */ /* 0x000fe200078e00ff */
[----:B------:R-:W-:Y:S01]  /*176a0*/  UIADD3 UR4, UP0, UR46, 0x470, URZ ;  /* 0x000004702e047890 */ /* 0x000fe2000ff1e03f */
[----:B------:R-:W-:Y:S01]  /*176b0*/  IMAD R7, R18, 0x5000, R17 ;  /* 0x0000500012077824 */ /* 0x000fe200078e0211 */
[----:B------:R-:W-:Y:S01]  /*176c0*/  PLOP3.LUT P0, PT, PT, PT, PT, 0x80, 0x0 ;  /* 0x000000000000781c */ /* 0x000fe20003f0f070 */
[----:B------:R-:W-:Y:S01]  /*176d0*/  IMAD R6, R8, 0xa0, RZ ;  /* 0x000000a008067824 */ /* 0x000fe200078e02ff */
[----:B------:R-:W-:Y:S01]  /*176e0*/  R2UR UR10, R10 ;  /* 0x000000000a0a72ca */ /* 0x000fe200000e0000 */
[----:B------:R-:W-:Y:S01]  /*176f0*/  VIADD R7, R7, 0xa400 ;  /* 0x0000a40007077836 */ /* 0x000fe20000000000 */
[----:B------:R-:W-:Y:S01]  /*17700*/  UIADD3.X UR5, URZ, UR47, URZ, UP0, !UPT ;  /* 0x0000002f3f057290 */ /* 0x000fe200087fe43f */
[----:B------:R-:W-:Y:S01]  /*17710*/  VIADD R8, R4, 0x29870 ;  /* 0x0002987004087836 */ /* 0x000fe20000000000 */
[----:B------:R-:W-:Y:S01]  /*17720*/  UMOV UR6, 0x0 ;  /* 0x0000000000067882 */ /* 0x000fe20000000000 */
[----:B------:R-:W-:-:S10]  /*17730*/  UMOV UR7, 0x14f00000 ;  /* 0x14f0000000077882 */ /* 0x000fd40000000000 */
.L_x_1089:
        /* <DEDUP_REMOVED lines=13> */
.L_x_1150:
[----:B------:R-:W-:Y:S05]  /*17810*/  BSYNC B1 ;  /* 0x0000000000017941 */ /* 0x000fea0003800000 */
.L_x_1090:
[----:B------:R-:W-:Y:S01]  /*17820*/  BSSY B1, `(.L_x_1092) ;  /* 0x000000b000017945 */ /* 0x000fe20003800000 */
[----:B------:R-:W-:Y:S02]  /*17830*/  IMAD.MOV.U32 R8, RZ, RZ, 0x0 ;  /* 0x00000000ff087424 */ /* 0x000fe400078e00ff */
[----:B------:R-:W-:Y:S01]  /*17840*/  IMAD.MOV.U32 R9, RZ, RZ, 0x14f00000 ;  /* 0x14f00000ff097424 */ /* 0x000fe200078e00ff */
[----:B------:R-:W-:Y:S06]  /*17850*/  @P1 BRA `(.L_x_1093) ;  /* 0x00000000001c1947 */ /* 0x000fec0003800000 */
[----:B------:R-:W3:Y:S01]  /*17860*/  S2R R7, SR_TID.X ;  /* 0x0000000000077919 */ /* 0x000ee20000002100 */
[----:B01----:R-:W-:-:S04]  /*17870*/  IMAD.MOV.U32 R5, RZ, RZ, 0x7800 ;  /* 0x00007800ff057424 */ /* 0x003fc800078e00ff */
[----:B------:R4:W-:Y:S01]  /*17880*/  SYNCS.ARRIVE.TRANS64 RZ, [R4+URZ+0x29830], R5 ;  /* 0x0298300504ff79a7 */ /* 0x0009e2000800003f */
[----:B---3--:R-:W-:-:S04]  /*17890*/  LOP3.LUT R7, R7, 0x1f, RZ, 0xc0, !PT ;  /* 0x0000001f07077812 */ /* 0x008fc800078ec0ff */
[----:B------:R-:W-:-:S13]  /*178a0*/  ISETP.NE.AND P0, PT, R7, RZ, PT ;  /* 0x000000ff0700720c */ /* 0x000fda0003f05270 */
[----:B----4-:R-:W-:Y:S05]  /*178b0*/  @!P0 BRA `(.L_x_1093) ;  /* 0x0000000000048947 */ /* 0x010fea0003800000 */
[----:B------:R-:W-:Y:S01]  /*178c0*/  BPT.TRAP 0x1 ;  /* 0x000000040000795c */ /* 0x000fe20000300000 */
.L_x_1093:
[----:B------:R-:W-:Y:S05]  /*178d0*/  BSYNC B1 ;  /* 0x0000000000017941 */ /* 0x000fea0003800000 */
.L_x_1092:
[----:B------:R-:W-:Y:S01]  /*178e0*/  R2UR UR10, R10 ;  /* 0x000000000a0a72ca */ /* 0x000fe200000e0000 */
[----:B01----:R-:W-:Y:S01]  /*178f0*/  IMAD R5, R18, 0x7800, R17 ;  /* 0x0000780012057824 */ /* 0x003fe200078e0211 */
[----:B------:R-:W-:Y:S01]  /*17900*/  R2UR UR6, R8 ;  /* 0x00000000080672ca */ /* 0x000fe200000e0000 */
[----:B------:R-:W-:Y:S01]  /*17910*/  UIADD3 UR4, UP0, UR46, 0x370, URZ ;  /* 0x000003702e047890 */ /* 0x000fe2000ff1e03f */
[----:B------:R-:W-:Y:S01]  /*17920*/  R2UR UR7, R9 ;  /* 0x00000000090772ca */ /* 0x000fe200000e0000 */
[----:B------:R-:W-:Y:S01]  /*17930*/  VIADD R4, R4, 0x29830 ;  /* 0x0002983004047836 */ /* 0x000fe20000000000 */
[----:B------:R-:W-:Y:S01]  /*17940*/  PLOP3.LUT P0, PT, PT, PT, PT, 0x80, 0x0 ;  /* 0x000000000000781c */ /* 0x000fe20003f0f070 */
[----:B------:R-:W-:Y:S01]  /*17950*/  VIADD R7, R5, 0x1a400 ;  /* 0x0001a40005077836 */ /* 0x000fe20000000000 */
[----:B------:R-:W-:-:S12]  /*17960*/  UIADD3.X UR5, URZ, UR47, URZ, UP0, !UPT ;  /* 0x0000002f3f057290 */ /* 0x000fd800087fe43f */
.L_x_1094:
        /* <DEDUP_REMOVED lines=15> */
.L_x_1095:
        /* <DEDUP_REMOVED lines=15> */
.L_x_1096:
        /* <DEDUP_REMOVED lines=10> */
.L_x_1083:
[----:B------:R-:W-:Y:S05]  /*17bf0*/  BSYNC B0 ;  /* 0x0000000000007941 */ /* 0x000fea0003800000 */
.L_x_1082:
[----:B------:R-:W-:-:S06]  /*17c00*/  UISETP.NE.AND UP0, UPT, UR39, 0x3, UPT ;  /* 0x000000032700788c */ /* 0x000fcc000bf05270 */
[----:B------:R-:W-:-:S13]  /*17c10*/  PLOP3.LUT P0, PT, PT, PT, UP0, 0x80, 0x0 ;  /* 0x000000000000781c */ /* 0x000fda0003f0f008 */
[----:B------:R-:W-:Y:S05]  /*17c20*/  @!P0 BRA `(.L_x_1097) ;  /* 0x0000000000048947 */ /* 0x000fea0003800000 */
[----:B------:R-:W-:Y:S01]  /*17c30*/  BPT.TRAP 0x1 ;  /* 0x000000040000795c */ /* 0x000fe20000300000 */
.L_x_1097:
[----:B------:R-:W-:Y:S01]  /*17c40*/  IMAD.U32 R4, RZ, RZ, UR45 ;  /* 0x0000002dff047e24 */ /* 0x000fe2000f8e00ff */
[----:B------:R-:W-:Y:S01]  /*17c50*/  BSSY B0, `(.L_x_1098) ;  /* 0x0000007000007945 */ /* 0x000fe20003800000 */
[----:B------:R-:W-:-:S03]  /*17c60*/  IMAD R19, R0, 0x8, R17 ;  /* 0x0000000800137824 */ /* 0x000fc600078e0211 */
[----:B------:R-:W-:Y:S02]  /*17c70*/  ISETP.NE.AND P0, PT, R4, 0x3, PT ;  /* 0x000000030400780c */ /* 0x000fe40003f05270 */
[----:B------:R-:W-:-:S04]  /*17c80*/  LOP3.LUT R4, R3, 0x1, RZ, 0x3c, !PT ;  /* 0x0000000103047812 */ /* 0x000fc800078e3cff */
[----:B------:R-:W-:-:S04]  /*17c90*/  SHF.L.U32 R4, R4, 0x1f, RZ ;  /* 0x0000001f04047819 */ /* 0x000fc800000006ff */
[----:B------:R-:W1:Y:S02]  /*17ca0*/  SYNCS.PHASECHK.TRANS64.TRYWAIT P1, [R19+URZ+0x29870], R4 ;  /* 0x02987004130075a7 */ /* 0x000e64000802017f */
[----:B-1----:R-:W-:Y:S05]  /*17cb0*/  @!P1 BRA `(.L_x_1099) ;  /* 0x0000001c00d09947 */ /* 0x002fea0003800000 */
.L_x_1151:
[----:B------:R-:W-:Y:S05]  /*17cc0*/  BSYNC B0 ;  /* 0x0000000000007941 */ /* 0x000fea0003800000 */
.L_x_1098:
[----:B------:R-:W-:Y:S05]  /*17cd0*/  @!P0 BRA `(.L_x_1100) ;  /* 0x0000000000048947 */ /* 0x000fea0003800000 */
[----:B------:R-:W-:Y:S01]  /*17ce0*/  BPT.TRAP 0x1 ;  /* 0x000000040000795c */ /* 0x000fe20000300000 */
.L_x_1100:
[----:B------:R-:W-:Y:S01]  /*17cf0*/  SHF.L.U32 R3, R3, 0x1f, RZ ;  /* 0x0000001f03037819 */ /* 0x000fe200000006ff */
[----:B------:R-:W-:-:S03]  /*17d00*/  IMAD R12, R0, 0x5000, RZ ;  /* 0x00005000000c7824 */ /* 0x000fc600078e02ff */
[----:B------:R-:W3:Y:S02]  /*17d10*/  SYNCS.PHASECHK.TRANS64.TRYWAIT P1, [R19+URZ+0x29860], R3 ;  /* 0x02986003130075a7 */ /* 0x000ee4000802017f */
[----:B---3--:R-:W-:Y:S05]  /*17d20*/  @!P1 BRA `(.L_x_1101) ;  /* 0x0000001c00c89947 */ /* 0x008fea0003800000 */
.L_x_1152:
[----:B------:R-:W4:Y:S04]  /*17d30*/  LDL R0, [R1+0x14] ;  /* 0x0000140001007983 */ /* 0x000f280000100800 */
[----:B------:R-:W5:Y:S01]  /*17d40*/  LDL R13, [R1+0x10] ;  /* 0x00001000010d7983 */ /* 0x000f620000100800 */
[----:B------:R-:W-:Y:S05]  /*17d50*/  WARPSYNC.ALL ;  /* 0x0000000000007948 */ /* 0x000fea0003800000 */
[----:B------:R-:W0:Y:S01]  /*17d60*/  S2R R5, SR_TID.X ;  /* 0x0000000000057919 */ /* 0x000e220000002100 */
[----:B------:R-:W-:Y:S01]  /*17d70*/  IMAD.MOV.U32 R14, RZ, RZ, 0x40 ;  /* 0x00000040ff0e7424 */ /* 0x000fe200078e00ff */
[----:B0-----:R-:W-:-:S04]  /*17d80*/  LOP3.LUT P1, RZ, R5, 0x4, RZ, 0xc0, !PT ;  /* 0x0000000405ff7812 */ /* 0x001fc8000782c0ff */
[----:B------:R-:W-:Y:S02]  /*17d90*/  SEL R14, R14, 0xffffffc0, !P1 ;  /* 0xffffffc00e0e7807 */ /* 0x000fe40004800000 */
[C---:B----4-:R-:W-:Y:S02]  /*17da0*/  LOP3.LUT R0, R12.reuse, R0, RZ, 0xfc, !PT ;  /* 0x000000000c007212 */ /* 0x050fe400078efcff */
[----:B-----5:R-:W-:-:S03]  /*17db0*/  LOP3.LUT R20, R12, R13, RZ, 0xfc, !PT ;  /* 0x0000000d0c147212 */ /* 0x020fc600078efcff */
[----:B------:R-:W-:-:S04]  /*17dc0*/  IMAD.IADD R0, R17, 0x1, R0 ;  /* 0x0000000111007824 */ /* 0x000fc800078e0200 */
[----:B---3--:R-:W-:Y:S01]  /*17dd0*/  IMAD.IADD R3, R14, 0x1, R0 ;  /* 0x000000010e037824 */ /* 0x008fe200078e0200 */
[----:B------:R-:W1:Y:S01]  /*17de0*/  LDSM.16.MT88.4 R8, [R0+0xa400] ;  /* 0x00a400000008783b */ /* 0x000e620000004200 */
[----:B------:R-:W-:Y:S01]  /*17df0*/  IMAD.IADD R20, R17, 0x1, R20 ;  /* 0x0000000111147824 */ /* 0x000fe200078e0214 */
        /* <DEDUP_REMOVED lines=67> */
.L_x_1102:
[----:B------:R3:W5:Y:S01]  /*18230*/  LDL R3, [R1] ;  /* 0x0000000001037983 */ /* 0x0007620000100800 */
[----:B-1----:R1:W-:Y:S01]  /*18240*/  SYNCS.ARRIVE.TRANS64.A1T0 RZ, [R19+URZ+0x29850], RZ ;  /* 0x029850ff13ff79a7 */ /* 0x0023e2000810003f */
[----:B------:R-:W4:Y:S02]  /*18250*/  S2R R0, SR_TID.X ;  /* 0x0000000000007919 */ /* 0x000f240000002100 */
[----:B----4-:R-:W-:Y:S01]  /*18260*/  LOP3.LUT R0, R0, 0x7f, RZ, 0xc0, !PT ;  /* 0x0000007f00007812 */ /* 0x010fe200078ec0ff */
[----:B------:R-:W-:Y:S03]  /*18270*/  BAR.SYNC.DEFER_BLOCKING 0x2, 0x80 ;  /* 0x0082000000007b1d */ /* 0x000fe60000010000 */
[----:B------:R-:W-:Y:S01]  /*18280*/  ISETP.NE.AND P0, PT, R0, RZ, PT ;  /* 0x000000ff0000720c */ /* 0x000fe20003f05270 */
[----:B------:R-:W-:-:S12]  /*18290*/  IMAD.MOV.U32 R0, RZ, RZ, R18 ;  /* 0x000000ffff007224 */ /* 0x000fd800078e0012 */
[----:B-1----:R-:W-:-:S05]  /*182a0*/  @!P0 VIADD R19, R19, 0x29880 ;  /* 0x0002988013138836 */ /* 0x002fca0000000000 */
[----:B------:R-:W-:-:S04]  /*182b0*/  @!P0 PRMT R19, RZ, 0x654, R19 ;  /* 0x00000654ff138816 */ /* 0x000fc80000000013 */
[----:B------:R3:W-:Y:S01]  /*182c0*/  @!P0 SYNCS.ARRIVE.TRANS64.RED.A1T0 RZ, [R19+URZ], RZ ;  /* 0x000000ff13ff89a7 */ /* 0x0007e2000810043f */
[C---:B------:R-:W-:Y:S01]  /*182d0*/  ISETP.GT.AND P0, PT, R2.reuse, UR40, PT ;  /* 0x0000002802007c0c */ /* 0x040fe2000bf04270 */
[----:B------:R-:W-:-:S12]  /*182e0*/  VIADD R2, R2, 0xffffffff ;  /* 0xffffffff02027836 */ /* 0x000fd80000000000 */
[----:B---3--:R-:W-:Y:S05]  /*182f0*/  @P0 BRA `(.L_x_1103) ;  /* 0xfffffff000100947 */ /* 0x008fea000383ffff */
.L_x_1081:
[----:B0-----:R-:W0:Y:S01]  /*18300*/  S2R R4, SR_TID.X ;  /* 0x0000000000047919 */ /* 0x001e220000002100 */
[----:B------:R-:W-:Y:S01]  /*18310*/  BSSY B0, `(.L_x_1104) ;  /* 0x0000011000007945 */ /* 0x000fe20003800000 */
[----:B0-----:R-:W-:-:S04]  /*18320*/  LOP3.LUT R4, R4, 0x7f, RZ, 0xc0, !PT ;  /* 0x0000007f04047812 */ /* 0x001fc800078ec0ff */
[----:B------:R-:W-:-:S13]  /*18330*/  ISETP.NE.AND P0, PT, R4, RZ, PT ;  /* 0x000000ff0400720c */ /* 0x000fda0003f05270 */
[----:B------:R-:W-:Y:S05]  /*18340*/  @P0 BRA `(.L_x_1105) ;  /* 0x0000000000340947 */ /* 0x000fea0003800000 */
[----:B-----5:R-:W0:Y:S01]  /*18350*/  S2R R3, SR_LANEID ;  /* 0x0000000000037919 */ /* 0x020e220000000000 */
[----:B------:R-:W-:Y:S02]  /*18360*/  VOTEU.ANY UR4, UPT, PT ;  /* 0x0000000000047886 */ /* 0x000fe400038e0100 */
[----:B-1----:R-:W0:Y:S08]  /*18370*/  FLO.U32 R0, UR4 ;  /* 0x0000000400007d00 */ /* 0x002e3000080e0000 */
        /* <DEDUP_REMOVED lines=9> */
[----:B------:R0:W-:Y:S02]  /*18410*/  STL [R1+0x1c], R0 ;  /* 0x00001c0001007387 */ /* 0x0001e40000100800 */
.L_x_1105:
[----:B------:R-:W-:Y:S05]  /*18420*/  BSYNC B0 ;  /* 0x0000000000007941 */ /* 0x000fea0003800000 */
.L_x_1104:
[----:B------:R-:W-:-:S06]  /*18430*/  UISETP.NE.AND UP0, UPT, UR39, 0x3, UPT ;  /* 0x000000032700788c */ /* 0x000fcc000bf05270 */
[----:B------:R-:W-:-:S13]  /*18440*/  PLOP3.LUT P1, PT, PT, PT, UP0, 0x80, 0x0 ;  /* 0x000000000000781c */ /* 0x000fda0003f2f008 */
[----:B------:R-:W-:Y:S05]  /*18450*/  @!P1 BRA `(.L_x_1106) ;  /* 0x0000000000049947 */ /* 0x000fea0003800000 */
[----:B------:R-:W-:Y:S01]  /*18460*/  BPT.TRAP 0x1 ;  /* 0x000000040000795c */ /* 0x000fe20000300000 */
.L_x_1106:
[----:B------:R-:W3:Y:S01]  /*18470*/  LDL R2, [R1] ;  /* 0x0000000001027983 */ /* 0x000ee20000100800 */
[----:B------:R-:W-:Y:S01]  /*18480*/  IMAD R16, R18, 0x8, R17 ;  /* 0x0000000812107824 */ /* 0x000fe200078e0211 */
[----:B------:R-:W-:Y:S01]  /*18490*/  BSSY B0, `(.L_x_1107) ;  /* 0x0000007000007945 */ /* 0x000fe20003800000 */
[----:B01----:R-:W-:-:S05]  /*184a0*/  IMAD.U32 R0, RZ, RZ, UR45 ;  /* 0x0000002dff007e24 */ /* 0x003fca000f8e00ff */
[----:B------:R-:W-:Y:S02]  /*184b0*/  ISETP.NE.AND P2, PT, R0, 0x3, PT ;  /* 0x000000030000780c */ /* 0x000fe40003f45270 */
[----:B---3-5:R-:W-:-:S04]  /*184c0*/  LOP3.LUT R3, R2, 0x1, RZ, 0x3c, !PT ;  /* 0x0000000102037812 */ /* 0x028fc800078e3cff */
[----:B------:R-:W-:-:S04]  /*184d0*/  SHF.L.U32 R3, R3, 0x1f, RZ ;  /* 0x0000001f03037819 */ /* 0x000fc800000006ff */
[----:B------:R-:W0:Y:S02]  /*184e0*/  SYNCS.PHASECHK.TRANS64.TRYWAIT P1, [R16+URZ+0x29870], R3 ;  /* 0x02987003100075a7 */ /* 0x000e24000802017f */
[----:B0-----:R-:W-:Y:S05]  /*184f0*/  @!P1 BRA `(.L_x_1108) ;  /* 0x0000001400e89947 */ /* 0x001fea0003800000 */
.L_x_1153:
[----:B------:R-:W-:Y:S05]  /*18500*/  BSYNC B0 ;  /* 0x0000000000007941 */ /* 0x000fea0003800000 */
.L_x_1107:
[----:B------:R-:W-:Y:S05]  /*18510*/  @!P2 BRA `(.L_x_1109) ;  /* 0x000000000004a947 */ /* 0x000fea0003800000 */
[----:B------:R-:W-:Y:S01]  /*18520*/  BPT.TRAP 0x1 ;  /* 0x000000040000795c */ /* 0x000fe20000300000 */
.L_x_1109:
[----:B------:R-:W0:Y:S02]  /*18530*/  LDL R0, [R1] ;  /* 0x0000000001007983 */ /* 0x000e240000100800 */
[----:B0-----:R-:W-:-:S04]  /*18540*/  SHF.L.U32 R3, R0, 0x1f, RZ ;  /* 0x0000001f00037819 */ /* 0x001fc800000006ff */
[----:B------:R-:W0:Y:S02]  /*18550*/  SYNCS.PHASECHK.TRANS64.TRYWAIT P1, [R16+URZ+0x29860], R3 ;  /* 0x02986003100075a7 */ /* 0x000e24000802017f */
[----:B0-----:R-:W-:Y:S05]  /*18560*/  @!P1 BRA `(.L_x_1110) ;  /* 0x0000001400e09947 */ /* 0x001fea0003800000 */
.L_x_1154:
[----:B------:R-:W3:Y:S04]  /*18570*/  LDL R2, [R1+0x14] ;  /* 0x0000140001027983 */ /* 0x000ee80000100800 */
[----:B------:R-:W4:Y:S01]  /*18580*/  LDL R12, [R1+0x10] ;  /* 0x00001000010c7983 */ /* 0x000f220000100800 */
[----:B------:R-:W-:Y:S01]  /*18590*/  IMAD R0, R18, 0x5000, RZ ;  /* 0x0000500012007824 */ /* 0x000fe200078e02ff */
[----:B------:R-:W-:Y:S05]  /*185a0*/  WARPSYNC.ALL ;  /* 0x0000000000007948 */ /* 0x000fea0003800000 */
[----:B------:R-:W1:Y:S01]  /*185b0*/  S2R R9, SR_TID.X ;  /* 0x0000000000097919 */ /* 0x000e620000002100 */
[----:B------:R-:W-:Y:S01]  /*185c0*/  IMAD.MOV.U32 R13, RZ, RZ, 0x40 ;  /* 0x00000040ff0d7424 */ /* 0x000fe200078e00ff */
[----:B-1----:R-:W-:-:S04]  /*185d0*/  LOP3.LUT P1, RZ, R9, 0x4, RZ, 0xc0, !PT ;  /* 0x0000000409ff7812 */ /* 0x002fc8000782c0ff */
[----:B------:R-:W-:Y:S02]  /*185e0*/  SEL R13, R13, 0xffffffc0, !P1 ;  /* 0xffffffc00d0d7807 */ /* 0x000fe40004800000 */
[C---:B---3--:R-:W-:Y:S02]  /*185f0*/  LOP3.LUT R2, R0.reuse, R2, RZ, 0xfc, !PT ;  /* 0x0000000200027212 */ /* 0x048fe400078efcff */
[----:B----4-:R-:W-:-:S03]  /*18600*/  LOP3.LUT R0, R0, R12, RZ, 0xfc, !PT ;  /* 0x0000000c00007212 */ /* 0x010fc600078efcff */
[----:B------:R-:W-:-:S04]  /*18610*/  IMAD.IADD R2, R17, 0x1, R2 ;  /* 0x0000000111027824 */ /* 0x000fc800078e0202 */
[----:B0-----:R-:W-:Y:S01]  /*18620*/  IMAD.IADD R3, R13, 0x1, R2 ;  /* 0x000000010d037824 */ /* 0x001fe200078e0202 */
[----:B------:R-:W0:Y:S01]  /*18630*/  LDSM.16.MT88.4 R4, [R2+0xa400] ;  /* 0x00a400000204783b */ /* 0x000e220000004200 */
        /* <DEDUP_REMOVED lines=68> */
.L_x_1111:
[----:B------:R-:W3:Y:S01]  /*18a80*/  LDL.LU R2, [R1] ;  /* 0x0000000001027983 */ /* 0x000ee20000300800 */
[----:B0-----:R0:W-:Y:S01]  /*18a90*/  SYNCS.ARRIVE.TRANS64.A1T0 RZ, [R16+URZ+0x29850], RZ ;  /* 0x029850ff10ff79a7 */ /* 0x0011e2000810003f */
[----:B------:R-:W-:Y:S01]  /*18aa0*/  VIADD R18, R18, 0x1 ;  /* 0x0000000112127836 */ /* 0x000fe20000000000 */
[----:B------:R-:W-:Y:S04]  /*18ab0*/  BAR.SYNC.DEFER_BLOCKING 0x2, 0x80 ;  /* 0x0082000000007b1d */ /* 0x000fe80000010000 */
[----:B------:R-:W-:Y:S01]  /*18ac0*/  ISETP.NE.AND P1, PT, R18, 0x2, PT ;  /* 0x000000021200780c */ /* 0x000fe20003f25270 */
[----:B0-----:R-:W-:-:S03]  /*18ad0*/  @!P0 VIADD R16, R16, 0x29880 ;  /* 0x0002988010108836 */ /* 0x001fc60000000000 */
[----:B-1----:R-:W-:Y:S02]  /*18ae0*/  SEL R0, RZ, 0x1, P1 ;  /* 0x00000001ff007807 */ /* 0x002fe40000800000 */
[----:B------:R-:W-:Y:S02]  /*18af0*/  SEL R18, R18, RZ, P1 ;  /* 0x000000ff12127207 */ /* 0x000fe40000800000 */
[----:B------:R-:W-:-:S04]  /*18b00*/  @!P0 PRMT R16, RZ, 0x654, R16 ;  /* 0x00000654ff108816 */ /* 0x000fc80000000010 */
[----:B------:R1:W-:Y:S01]  /*18b10*/  @!P0 SYNCS.ARRIVE.TRANS64.RED.A1T0 RZ, [R16+URZ], RZ ;  /* 0x000000ff10ff89a7 */ /* 0x0003e2000810043f */
[----:B---3--:R-:W-:-:S05]  /*18b20*/  LOP3.LUT R2, R2, R0, RZ, 0x3c, !PT ;  /* 0x0000000002027212 */ /* 0x008fca00078e3cff */
[----:B------:R1:W-:Y:S02]  /*18b30*/  STL [R1], R2 ;  /* 0x0000000201007387 */ /* 0x0003e40000100800 */
.L_x_1056:
[----:B------:R-:W-:Y:S05]  /*18b40*/  BSYNC B7 ;  /* 0x0000000000077941 */ /* 0x000fea0003800000 */
.L_x_1054:
[----:B0-----:R-:W3:Y:S04]  /*18b50*/  LDL R0, [R1+0x4] ;  /* 0x0000040001007983 */ /* 0x001ee80000100800 */
[----:B-1----:R0:W5:Y:S01]  /*18b60*/  LDL R2, [R1+0x1c] ;  /* 0x00001c0001027983 */ /* 0x0021620000100800 */
[----:B---3--:R-:W-:-:S13]  /*18b70*/  LOP3.LUT P1, RZ, R0, 0x4, RZ, 0xc0, !PT ;  /* 0x0000000400ff7812 */ /* 0x008fda000782c0ff */
[----:B0-----:R-:W-:Y:S05]  /*18b80*/  @!P1 BRA `(.L_x_1112) ;  /* 0x0000000000249947 */ /* 0x001fea0003800000 */
[----:B------:R-:W0:Y:S08]  /*18b90*/  S2UR UR5, SR_CgaCtaId ;  /* 0x00000000000579c3 */ /* 0x000e300000008800 */
[----:B------:R-:W-:Y:S06]  /*18ba0*/  BAR.SYNC.DEFER_BLOCKING 0x5, 0x180 ;  /* 0x0146000000007b1d */ /* 0x000fec0000010000 */
[----:B------:R-:W-:-:S02]  /*18bb0*/  UMOV UR4, 0x400 ;  /* 0x0000040000047882 */ /* 0x000fc40000000000 */
[----:B0-----:R-:W-:-:S06]  /*18bc0*/  ULEA UR4, UR5, UR4, 0x18 ;  /* 0x0000000405047291 */ /* 0x001fcc000f8ec03f */
[----:B------:R-:W-:-:S05]  /*18bd0*/  IMAD.U32 R17, RZ, RZ, UR4 ;  /* 0x00000004ff117e24 */ /* 0x000fca000f8e00ff */
[----:B-----5:R-:W0:Y:S04]  /*18be0*/  LDS R2, [R17+0x298d0] ;  /* 0x0298d00011027984 */ /* 0x020e280000000800 */
[----:B0-----:R0:W-:Y:S01]  /*18bf0*/  STL [R1+0x1c], R2 ;  /* 0x00001c0201007387 */ /* 0x0011e20000100800 */
[----:B------:R-:W-:Y:S06]  /*18c00*/  BAR.ARV 0x4, 0x180 ;  /* 0x0106000000007b1d */ /* 0x000fec0000002000 */
[----:B------:R-:W-:Y:S05]  /*18c10*/  BRA `(.L_x_1113) ;  /* 0x0000000000207947 */ /* 0x000fea0003800000 */
.L_x_1112:
[----:B------:R-:W0:Y:S01]  /*18c20*/  @!P0 S2R R3, SR_CgaCtaId ;  /* 0x0000000000038919 */ /* 0x000e220000008800 */
[----:B------:R-:W-:Y:S01]  /*18c30*/  @!P0 MOV R0, 0x400 ;  /* 0x0000040000008802 */ /* 0x000fe20000000f00 */
[----:B------:R-:W-:Y:S03]  /*18c40*/  BAR.SYNC.DEFER_BLOCKING 0x4, 0x180 ;  /* 0x0106000000007b1d */ /* 0x000fe60000010000 */
[----:B0-----:R-:W-:-:S03]  /*18c50*/  @!P0 LEA R17, R3, R0, 0x18 ;  /* 0x0000000003118211 */ /* 0x001fc600078ec0ff */
[----:B-----5:R-:W0:Y:S04]  /*18c60*/  SHFL.IDX PT, R0, R2, RZ, 0x1f ;  /* 0x00001fff02007589 */ /* 0x020e2800000e0000 */
[----:B------:R1:W-:Y:S04]  /*18c70*/  @!P0 STS [R17+0x298d0], R2 ;  /* 0x0298d00211008388 */ /* 0x0003e80000000800 */
[----:B0-----:R1:W-:Y:S01]  /*18c80*/  STL [R1+0x1c], R0 ;  /* 0x00001c0001007387 */ /* 0x0013e20000100800 */
[----:B------:R-:W-:Y:S06]  /*18c90*/  BAR.ARV 0x5, 0x180 ;  /* 0x0146000000007b1d */ /* 0x000fec0000002000 */
.L_x_1113:
[----:B-1----:R-:W3:Y:S01]  /*18ca0*/  LDL R0, [R1+0x1c] ;  /* 0x00001c0001007983 */ /* 0x002ee20000100800 */
[----:B------:R-:W-:Y:S02]  /*18cb0*/  ULDC UR4, c[0x0][0xc38] ;  /* 0x00030e0000047ab9 */ /* 0x000fe40000000800 */
[----:B---3--:R-:W-:-:S13]  /*18cc0*/  ISETP.GE.AND P0, PT, R0, UR4, PT ;  /* 0x0000000400007c0c */ /* 0x008fda000bf06270 */
[----:B------:R-:W-:Y:S05]  /*18cd0*/  @!P0 BRA `(.L_x_1114) ;  /* 0xffffffc4004c8947 */ /* 0x000fea000383ffff */
.L_x_1045:
[----:B0-----:R-:W3:Y:S01]  /*18ce0*/  LDL.LU R0, [R1+0x20] ;  /* 0x0000200001007983 */ /* 0x001ee20000300800 */
[----:B------:R-:W-:Y:S01]  /*18cf0*/  BSSY B0, `(.L_x_1115) ;  /* 0x000000b000007945 */ /* 0x000fe20003800000 */
[----:B------:R-:W0:Y:S01]  /*18d00*/  S2R R4, SR_CgaCtaId ;  /* 0x0000000000047919 */ /* 0x000e220000008800 */
        /* <DEDUP_REMOVED lines=9> */
.L_x_1155:
[----:B------:R-:W-:Y:S05]  /*18da0*/  BSYNC B0 ;  /* 0x0000000000007941 */ /* 0x000fea0003800000 */
.L_x_1115:
[----:B------:R-:W-:-:S03]  /*18db0*/  UMOV UR4, 0xffffffff ;  /* 0xffffffff00047882 */ /* 0x000fc60000000000 */
[----:B------:R-:W-:Y:S05]  /*18dc0*/  BRA.DIV UR4, `(.L_x_1117) ;  /* 0x0000000e04f07947 */ /* 0x000fea000b800000 */
[----:B0-----:R-:W0:Y:S02]  /*18dd0*/  S2R R0, SR_TID.X ;  /* 0x0000000000007919 */ /* 0x001e240000002100 */
[----:B0-----:R-:W-:-:S04]  /*18de0*/  SHF.R.U32.HI R0, RZ, 0x5, R0 ;  /* 0x00000005ff007819 */ /* 0x001fc80000011600 */
[----:B------:R-:W-:-:S05]  /*18df0*/  LOP3.LUT R0, R0, 0x3, RZ, 0xc0, !PT ;  /* 0x0000000300007812 */ /* 0x000fca00078ec0ff */
[----:B------:R0:W1:Y:S02]  /*18e00*/  SHFL.IDX PT, R14, R0, RZ, 0x1f ;  /* 0x00001fff000e7589 */ /* 0x00006400000e0000 */
.L_x_1158:
[----:B-1----:R-:W-:Y:S01]  /*18e10*/  ISETP.NE.AND P0, PT, R14, RZ, PT ;  /* 0x000000ff0e00720c */ /* 0x002fe20003f05270 */
[----:B------:R-:W-:-:S12]  /*18e20*/  BSSY B0, `(.L_x_1118) ;  /* 0x000002c000007945 */ /* 0x000fd80003800000 */
[----:B------:R-:W-:Y:S05]  /*18e30*/  @P0 BRA `(.L_x_1119) ;  /* 0x0000000000a80947 */ /* 0x000fea0003800000 */
[----:B------:R-:W-:-:S03]  /*18e40*/  UMOV UR4, 0xffffffff ;  /* 0xffffffff00047882 */ /* 0x000fc60000000000 */
[----:B------:R-:W-:Y:S05]  /*18e50*/  BRA.DIV UR4, `(.L_x_1120) ;  /* 0x0000001204007947 */ /* 0x000fea000b800000 */
[----:B------:R-:W-:-:S13]  /*18e60*/  ELECT P6, URZ, PT ;  /* 0x00000000003f782f */ /* 0x000fda00038c0000 */
.L_x_1161:
[----:B------:R-:W-:Y:S05]  /*18e70*/  @!P6 BRA `(.L_x_1119) ;  /* 0x000000000098e947 */ /* 0x000fea0003800000 */
[----:B------:R-:W-:-:S06]  /*18e80*/  ULOP3.LUT UR4, UR38, 0x2, URZ, 0xfc, !UPT ;  /* 0x0000000226047892 */ /* 0x000fcc000f8efc3f */
[----:B0-----:R-:W-:-:S05]  /*18e90*/  IMAD.U32 R0, RZ, RZ, UR4 ;  /* 0x00000004ff007e24 */ /* 0x001fca000f8e00ff */
[----:B------:R-:W-:-:S13]  /*18ea0*/  ISETP.NE.AND P0, PT, R0, 0x3, PT ;  /* 0x000000030000780c */ /* 0x000fda0003f05270 */
[----:B------:R-:W-:Y:S05]  /*18eb0*/  @!P0 BRA `(.L_x_1121) ;  /* 0x0000000000048947 */ /* 0x000fea0003800000 */
[----:B------:R-:W-:Y:S01]  /*18ec0*/  BPT.TRAP 0x1 ;  /* 0x000000040000795c */ /* 0x000fe20000300000 */
.L_x_1121:
        /* <DEDUP_REMOVED lines=13> */
.L_x_1162:
[----:B------:R-:W1:Y:S02]  /*18fa0*/  SYNCS.PHASECHK.TRANS64.TRYWAIT P1, [R5+URZ], R0 ;  /* 0x00000000050075a7 */ /* 0x000e64000802017f */
[----:B-1----:R-:W-:Y:S05]  /*18fb0*/  @!P1 BRA `(.L_x_1123) ;  /* 0x0000000c00dc9947 */ /* 0x002fea0003800000 */
.L_x_1163:
[----:B------:R-:W-:Y:S05]  /*18fc0*/  @!P0 BRA `(.L_x_1124) ;  /* 0x0000000000048947 */ /* 0x000fea0003800000 */
[----:B------:R-:W-:Y:S01]  /*18fd0*/  BPT.TRAP 0x1 ;  /* 0x000000040000795c */ /* 0x000fe20000300000 */
.L_x_1124:
[----:B-1----:R-:W-:-:S04]  /*18fe0*/  IMAD R5, R18, 0x8, R3 ;  /* 0x0000000812057824 */ /* 0x002fc800078e0203 */
[----:B------:R-:W1:Y:S02]  /*18ff0*/  SYNCS.PHASECHK.TRANS64.TRYWAIT P1, [R5+URZ+0x29860], R4 ;  /* 0x02986004050075a7 */ /* 0x000e64000802017f */
[----:B-1----:R-:W-:Y:S05]  /*19000*/  @!P1 BRA `(.L_x_1125) ;  /* 0x0000000c00dc9947 */ /* 0x002fea0003800000 */
.L_x_1164:
[----:B------:R-:W-:Y:S05]  /*19010*/  @!P0 BRA `(.L_x_1126) ;  /* 0x0000000000048947 */ /* 0x000fea0003800000 */
[----:B------:R-:W-:Y:S01]  /*19020*/  BPT.TRAP 0x1 ;  /* 0x000000040000795c */ /* 0x000fe20000300000 */
.L_x_1126:
[----:B------:R-:W-:-:S04]  /*19030*/  IMAD R3, R2, 0x8, R3 ;  /* 0x0000000802037824 */ /* 0x000fc800078e0203 */
[----:B------:R-:W3:Y:S02]  /*19040*/  SYNCS.PHASECHK.TRANS64.TRYWAIT P1, [R3+URZ+0x29860], R0 ;  /* 0x02986000030075a7 */ /* 0x000ee4000802017f */
[----:B---3--:R-:W-:Y:S05]  /*19050*/  @!P1 BRA `(.L_x_1127) ;  /* 0x0000000c00dc9947 */ /* 0x008fea0003800000 */
.L_x_1165:
[----:B------:R-:W-:Y:S05]  /*19060*/  @!P0 BRA `(.L_x_1128) ;  /* 0x0000000000048947 */ /* 0x000fea0003800000 */
[----:B------:R-:W-:Y:S01]  /*19070*/  BPT.TRAP 0x1 ;  /* 0x000000040000795c */ /* 0x000fe20000300000 */
.L_x_1128:
[----:B------:R-:W4:Y:S02]  /*19080*/  SYNCS.PHASECHK.TRANS64.TRYWAIT P0, [R5+URZ+0x29880], R4 ;  /* 0x02988004050075a7 */ /* 0x000f24000800017f */
[----:B----4-:R-:W-:Y:S05]  /*19090*/  @!P0 BRA `(.L_x_1129) ;  /* 0x0000000c00e08947 */ /* 0x010fea0003800000 */
.L_x_1130:
[----:B------:R0:W0:Y:S02]  /*190a0*/  SYNCS.PHASECHK.TRANS64.TRYWAIT P0, [R3+URZ+0x29880], R0 ;  /* 0x02988000030075a7 */ /* 0x000024000800017f */
[----:B0-----:R-:W-:Y:S05]  /*190b0*/  @!P0 NANOSLEEP.SYNCS 0x989680 ;  /* 0x009896800000895d */ /* 0x001fea0003900000 */
[----:B------:R-:W0:Y:S02]  /*190c0*/  @!P0 SYNCS.PHASECHK.TRANS64 P0, [R3+URZ+0x29880], R0 ;  /* 0x02988000030085a7 */ /* 0x000e24000800007f */
[----:B0-----:R-:W-:Y:S05]  /*190d0*/  @!P0 BRA `(.L_x_1130) ;  /* 0xfffffffc00f08947 */ /* 0x001fea000383ffff */
.L_x_1119:
[----:B------:R-:W-:Y:S05]  /*190e0*/  BSYNC B0 ;  /* 0x0000000000007941 */ /* 0x000fea0003800000 */
.L_x_1118:
[----:B------:R-:W-:Y:S05]  /*190f0*/  EXIT ;  /* 0x000000000000794d */ /* 0x000fea0003800000 */
.L_x_954:
[----:B0-----:R-:W-:-:S04]  /*19100*/  IMAD.U32 R3, RZ, RZ, UR41 ;  /* 0x00000029ff037e24 */ /* 0x001fc8000f8e00ff */
[----:B------:R0:W1:Y:S03]  /*19110*/  SYNCS.PHASECHK.TRANS64.TRYWAIT P1, [R3+URZ+0x29800], R0 ;  /* 0x02980000030075a7 */ /* 0x000066000802017f */
[----:B-1----:R-:W-:Y:S05]  /*19120*/  @!P1 NANOSLEEP.SYNCS 0x989680 ;  /* 0x009896800000995d */ /* 0x002fea0003900000 */
[----:B------:R-:W1:Y:S02]  /*19130*/  @!P1 SYNCS.PHASECHK.TRANS64 P1, [R3+URZ+0x29800], R0 ;  /* 0x02980000030095a7 */ /* 0x000e64000802007f */
[----:B-1----:R-:W-:Y:S05]  /*19140*/  @!P1 BRA `(.L_x_954) ;  /* 0xfffffffc00ec9947 */ /* 0x002fea000383ffff */
[----:B------:R-:W-:Y:S05]  /*19150*/  BRA `(.L_x_1131) ;  /* 0xfffffe8800f87947 */ /* 0x000fea000383ffff */
.L_x_958:
[----:B-1----:R1:W2:Y:S02]  /*19160*/  SYNCS.PHASECHK.TRANS64.TRYWAIT P1, [R3+URZ+0x29830], R0 ;  /* 0x02983000030075a7 */ /* 0x0022a4000802017f */
[----:B--2---:R-:W-:Y:S05]  /*19170*/  @!P1 NANOSLEEP.SYNCS 0x989680 ;  /* 0x009896800000995d */ /* 0x004fea0003900000 */
[----:B------:R-:W2:Y:S02]  /*19180*/  @!P1 SYNCS.PHASECHK.TRANS64 P1, [R3+URZ+0x29830], R0 ;  /* 0x02983000030095a7 */ /* 0x000ea4000802007f */
[----:B--2---:R-:W-:Y:S05]  /*19190*/  @!P1 BRA `(.L_x_958) ;  /* 0xfffffffc00f09947 */ /* 0x004fea000383ffff */
[----:B------:R-:W-:Y:S05]  /*191a0*/  BRA `(.L_x_957) ;  /* 0xfffffe8c001c7947 */ /* 0x000fea000383ffff */
.L_x_974:
[----:B-1----:R-:W-:-:S04]  /*191b0*/  IMAD.U32 R7, RZ, RZ, UR6 ;  /* 0x00000006ff077e24 */ /* 0x002fc8000f8e00ff */
[----:B------:R1:W2:Y:S03]  /*191c0*/  SYNCS.PHASECHK.TRANS64.TRYWAIT P1, [R7+URZ+0x29830], R6 ;  /* 0x02983006070075a7 */ /* 0x0002a6000802017f */
[----:B--2---:R-:W-:Y:S05]  /*191d0*/  @!P1 NANOSLEEP.SYNCS 0x989680 ;  /* 0x009896800000995d */ /* 0x004fea0003900000 */
[----:B------:R-:W2:Y:S02]  /*191e0*/  @!P1 SYNCS.PHASECHK.TRANS64 P1, [R7+URZ+0x29830], R6 ;  /* 0x02983006070095a7 */ /* 0x000ea4000802007f */
[----:B--2---:R-:W-:Y:S05]  /*191f0*/  @!P1 BRA `(.L_x_974) ;  /* 0xfffffffc00ec9947 */ /* 0x004fea000383ffff */
[----:B------:R-:W-:Y:S05]  /*19200*/  BRA `(.L_x_971) ;  /* 0xfffffed000087947 */ /* 0x000fea000383ffff */
.L_x_978:
[----:B-1----:R-:W-:-:S04]  /*19210*/  IMAD.U32 R7, RZ, RZ, UR6 ;  /* 0x00000006ff077e24 */ /* 0x002fc8000f8e00ff */
[----:B------:R1:W2:Y:S03]  /*19220*/  SYNCS.PHASECHK.TRANS64.TRYWAIT P1, [R7+URZ+0x29850], R6 ;  /* 0x02985006070075a7 */ /* 0x0002a6000802017f */
[----:B--2---:R-:W-:Y:S05]  /*19230*/  @!P1 NANOSLEEP.SYNCS 0x989680 ;  /* 0x009896800000995d */ /* 0x004fea0003900000 */
[----:B------:R-:W2:Y:S02]  /*19240*/  @!P1 SYNCS.PHASECHK.TRANS64 P1, [R7+URZ+0x29850], R6 ;  /* 0x02985006070095a7 */ /* 0x000ea4000802007f */
[----:B--2---:R-:W-:Y:S05]  /*19250*/  @!P1 BRA `(.L_x_978) ;  /* 0xfffffffc00ec9947 */ /* 0x004fea000383ffff */
[----:B------:R-:W-:Y:S05]  /*19260*/  BRA `(.L_x_975) ;  /* 0xfffffedc00047947 */ /* 0x000fea000383ffff */
.L_x_996:
[----:B-1----:R-:W-:-:S04]  /*19270*/  IMAD.U32 R11, RZ, RZ, UR6 ;  /* 0x00000006ff0b7e24 */ /* 0x002fc8000f8e00ff */
[----:B------:R1:W2:Y:S03]  /*19280*/  SYNCS.PHASECHK.TRANS64.TRYWAIT P1, [R11+URZ+0x29830], R0 ;  /* 0x029830000b0075a7 */ /* 0x0002a6000802017f */
[----:B--2---:R-:W-:Y:S05]  /*19290*/  @!P1 NANOSLEEP.SYNCS 0x989680 ;  /* 0x009896800000995d */ /* 0x004fea0003900000 */
[----:B------:R-:W2:Y:S02]  /*192a0*/  @!P1 SYNCS.PHASECHK.TRANS64 P1, [R11+URZ+0x29830], R0 ;  /* 0x029830000b0095a7 */ /* 0x000ea4000802007f */
[----:B--2---:R-:W-:Y:S05]  /*192b0*/  @!P1 BRA `(.L_x_996) ;  /* 0xfffffffc00ec9947 */ /* 0x004fea000383ffff */
[----:B------:R-:W-:Y:S05]  /*192c0*/  BRA `(.L_x_993) ;  /* 0xffffff1800547947 */ /* 0x000fea000383ffff */
.L_x_1000:
[----:B-1----:R-:W-:-:S04]  /*192d0*/  IMAD.U32 R11, RZ, RZ, UR6 ;  /* 0x00000006ff0b7e24 */ /* 0x002fc8000f8e00ff */
[----:B------:R1:W2:Y:S03]  /*192e0*/  SYNCS.PHASECHK.TRANS64.TRYWAIT P1, [R11+URZ+0x29850], R0 ;  /* 0x029850000b0075a7 */ /* 0x0002a6000802017f */
[----:B--2---:R-:W-:Y:S05]  /*192f0*/  @!P1 NANOSLEEP.SYNCS 0x989680 ;  /* 0x009896800000995d */ /* 0x004fea0003900000 */
[----:B------:R-:W2:Y:S02]  /*19300*/  @!P1 SYNCS.PHASECHK.TRANS64 P1, [R11+URZ+0x29850], R0 ;  /* 0x029850000b0095a7 */ /* 0x000ea4000802007f */
[----:B--2---:R-:W-:Y:S05]  /*19310*/  @!P1 BRA `(.L_x_1000) ;  /* 0xfffffffc00ec9947 */ /* 0x004fea000383ffff */
[----:B------:R-:W-:Y:S05]  /*19320*/  BRA `(.L_x_997) ;  /* 0xffffff24005c7947 */ /* 0x000fea000383ffff */
.L_x_1007:
[----:B-1----:R-:W-:-:S04]  /*19330*/  IMAD.U32 R9, RZ, RZ, UR6 ;  /* 0x00000006ff097e24 */ /* 0x002fc8000f8e00ff */
[----:B------:R1:W2:Y:S03]  /*19340*/  SYNCS.PHASECHK.TRANS64.TRYWAIT P1, [R9+URZ+0x29830], R0 ;  /* 0x02983000090075a7 */ /* 0x0002a6000802017f */
[----:B--2---:R-:W-:Y:S05]  /*19350*/  @!P1 NANOSLEEP.SYNCS 0x989680 ;  /* 0x009896800000995d */ /* 0x004fea0003900000 */
[----:B------:R-:W2:Y:S02]  /*19360*/  @!P1 SYNCS.PHASECHK.TRANS64 P1, [R9+URZ+0x29830], R0 ;  /* 0x02983000090095a7 */ /* 0x000ea4000802007f */
[----:B--2---:R-:W-:Y:S05]  /*19370*/  @!P1 BRA `(.L_x_1007) ;  /* 0xfffffffc00ec9947 */ /* 0x004fea000383ffff */
[----:B------:R-:W-:Y:S05]  /*19380*/  BRA `(.L_x_1004) ;  /* 0xffffff4400787947 */ /* 0x000fea000383ffff */
.L_x_1011:
[----:B-1----:R-:W-:-:S04]  /*19390*/  IMAD.U32 R9, RZ, RZ, UR6 ;  /* 0x00000006ff097e24 */ /* 0x002fc8000f8e00ff */
[----:B------:R1:W2:Y:S03]  /*193a0*/  SYNCS.PHASECHK.TRANS64.TRYWAIT P1, [R9+URZ+0x29850], R0 ;  /* 0x02985000090075a7 */ /* 0x0002a6000802017f */
[----:B--2---:R-:W-:Y:S05]  /*193b0*/  @!P1 NANOSLEEP.SYNCS 0x989680 ;  /* 0x009896800000995d */ /* 0x004fea0003900000 */
[----:B------:R-:W2:Y:S02]  /*193c0*/  @!P1 SYNCS.PHASECHK.TRANS64 P1, [R9+URZ+0x29850], R0 ;  /* 0x02985000090095a7 */ /* 0x000ea4000802007f */
[----:B--2---:R-:W-:Y:S05]  /*193d0*/  @!P1 BRA `(.L_x_1011) ;  /* 0xfffffffc00ec9947 */ /* 0x004fea000383ffff */
[----:B------:R-:W-:Y:S05]  /*193e0*/  BRA `(.L_x_1008) ;  /* 0xffffff5000807947 */ /* 0x000fea000383ffff */
.L_x_1025:
[----:B-1----:R-:W-:-:S04]  /*193f0*/  IMAD.U32 R6, RZ, RZ, UR9 ;  /* 0x00000009ff067e24 */ /* 0x002fc8000f8e00ff */
[----:B------:R1:W2:Y:S03]  /*19400*/  SYNCS.PHASECHK.TRANS64.TRYWAIT P1, [R6+URZ+0x29850], R3 ;  /* 0x02985003060075a7 */ /* 0x0002a6000802017f */
[----:B--2---:R-:W-:Y:S05]  /*19410*/  @!P1 NANOSLEEP.SYNCS 0x989680 ;  /* 0x009896800000995d */ /* 0x004fea0003900000 */
[----:B------:R-:W2:Y:S02]  /*19420*/  @!P1 SYNCS.PHASECHK.TRANS64 P1, [R6+URZ+0x29850], R3 ;  /* 0x02985003060095a7 */ /* 0x000ea4000802007f */
[----:B--2---:R-:W-:Y:S05]  /*19430*/  @!P1 BRA `(.L_x_1025) ;  /* 0xfffffffc00ec9947 */ /* 0x004fea000383ffff */
[----:B------:R-:W-:Y:S05]  /*19440*/  BRA `(.L_x_1024) ;  /* 0xffffff8800f47947 */ /* 0x000fea000383ffff */
.L_x_1065:
[----:B------:R-:W-:Y:S02]  /*19450*/  IMAD.MOV.U32 R13, RZ, RZ, R0 ;  /* 0x000000ffff0d7224 */ /* 0x000fe400078e0000 */
[----:B------:R-:W-:Y:S02]  /*19460*/  IMAD.MOV.U32 R12, RZ, RZ, RZ ;  /* 0x000000ffff0c7224 */ /* 0x000fe400078e00ff */
[----:B------:R-:W-:Y:S02]  /*19470*/  IMAD.MOV.U32 R11, RZ, RZ, 0x1f ;  /* 0x0000001fff0b7424 */ /* 0x000fe400078e00ff */
[----:B------:R-:W-:-:S07]  /*19480*/  IMAD.MOV.U32 R15, RZ, RZ, -0x1 ;  /* 0xffffffffff0f7424 */ /* 0x000fce00078e00ff */
[----:B-1----:R-:W-:Y:S05]  /*19490*/  WARPSYNC.COLLECTIVE R15, `(.L_x_1132) ;  /* 0x000000000f087348 */ /* 0x002fea0003c00000 */
[----:B------:R0:W2:Y:S02]  /*194a0*/  SHFL.IDX P6, R14, R13, R12, R11 ;  /* 0x0000000c0d0e7389 */ /* 0x0000a400000c000b */
[----:B012---:R-:W-:Y:S01]  /*194b0*/  ENDCOLLECTIVE ;  /* 0x000000000000791b */ /* 0x007fe20003800000 */
.L_x_1132:
[----:B------:R-:W-:Y:S05]  /*194c0*/  BRA `(.L_x_1133) ;  /* 0xffffffcc00707947 */ /* 0x000fea000383ffff */
.L_x_1067:
[----:B------:R-:W-:Y:S01]  /*194d0*/  BSSY B0, `(.L_x_1134) ;  /* 0x0000006000007945 */ /* 0x000fe20003800000 */
[----:B------:R-:W-:-:S07]  /*194e0*/  IMAD.MOV.U32 R15, RZ, RZ, -0x1 ;  /* 0xffffffffff0f7424 */ /* 0x000fce00078e00ff */
[----:B-1----:R-:W-:Y:S05]  /*194f0*/  WARPSYNC.COLLECTIVE R15, `(.L_x_1135) ;  /* 0x000000000f0c7348 */ /* 0x002fea0003c00000 */
[----:B------:R-:W-:Y:S02]  /*19500*/  ELECT P6, UR62, PT ;  /* 0x00000000003e782f */ /* 0x000fe400038c0000 */
[----:B------:R-:W-:Y:S01]  /*19510*/  MOV R14, UR62 ;  /* 0x0000003e000e7c02 */ /* 0x000fe20008000f00 */
[----:B-1----:R-:W-:Y:S10]  /*19520*/  ENDCOLLECTIVE ;  /* 0x000000000000791b */ /* 0x002ff40003800000 */
.L_x_1135:
[----:B------:R-:W-:Y:S05]  /*19530*/  BSYNC B0 ;  /* 0x0000000000007941 */ /* 0x000fea0003800000 */
.L_x_1134:
[----:B------:R-:W-:Y:S05]  /*19540*/  BRA `(.L_x_1136) ;  /* 0xffffffcc00807947 */ /* 0x000fea000383ffff */
.L_x_1069:
[----:B0-----:R0:W2:Y:S02]  /*19550*/  SYNCS.PHASECHK.TRANS64.TRYWAIT P1, [R2+URZ+0x29880], R3 ;  /* 0x02988003020075a7 */ /* 0x0010a4000802017f */
[----:B--2---:R-:W-:Y:S05]  /*19560*/  @!P1 NANOSLEEP.SYNCS 0x989680 ;  /* 0x009896800000995d */ /* 0x004fea0003900000 */
[----:B------:R-:W2:Y:S02]  /*19570*/  @!P1 SYNCS.PHASECHK.TRANS64 P1, [R2+URZ+0x29880], R3 ;  /* 0x02988003020095a7 */ /* 0x000ea4000802007f */
[----:B--2---:R-:W-:Y:S05]  /*19580*/  @!P1 BRA `(.L_x_1069) ;  /* 0xfffffffc00f09947 */ /* 0x004fea000383ffff */
[----:B------:R-:W-:Y:S05]  /*19590*/  BRA `(.L_x_1137) ;  /* 0xffffffcc00dc7947 */ /* 0x000fea000383ffff */
.L_x_1071:
[----:B--2---:R2:W3:Y:S02]  /*195a0*/  SYNCS.PHASECHK.TRANS64.TRYWAIT P1, [R2+URZ+0x29840], R3 ;  /* 0x02984003020075a7 */ /* 0x0044e4000802017f */
[----:B---3--:R-:W-:Y:S05]  /*195b0*/  @!P1 NANOSLEEP.SYNCS 0x989680 ;  /* 0x009896800000995d */ /* 0x008fea0003900000 */
[----:B------:R-:W3:Y:S02]  /*195c0*/  @!P1 SYNCS.PHASECHK.TRANS64 P1, [R2+URZ+0x29840], R3 ;  /* 0x02984003020095a7 */ /* 0x000ee4000802007f */
[----:B---3--:R-:W-:Y:S05]  /*195d0*/  @!P1 BRA `(.L_x_1071) ;  /* 0xfffffffc00f09947 */ /* 0x008fea000383ffff */
[----:B------:R-:W-:Y:S05]  /*195e0*/  BRA `(.L_x_1138) ;  /* 0xffffffd000287947 */ /* 0x000fea000383ffff */
.L_x_1075:
[----:B------:R-:W-:Y:S02]  /*195f0*/  IMAD.MOV.U32 R13, RZ, RZ, R3 ;  /* 0x000000ffff0d7224 */ /* 0x000fe400078e0003 */
[----:B------:R-:W-:Y:S02]  /*19600*/  IMAD.MOV.U32 R12, RZ, RZ, RZ ;  /* 0x000000ffff0c7224 */ /* 0x000fe400078e00ff */
[----:B------:R-:W-:Y:S02]  /*19610*/  IMAD.MOV.U32 R11, RZ, RZ, 0x1c1f ;  /* 0x00001c1fff0b7424 */ /* 0x000fe400078e00ff */
[----:B------:R-:W-:Y:S02]  /*19620*/  IMAD.MOV.U32 R15, RZ, RZ, -0x1 ;  /* 0xffffffffff0f7424 */ /* 0x000fe400078e00ff */
[----:B------:R-:W-:-:S07]  /*19630*/  VIADD R0, R10, UR42 ;  /* 0x0000002a0a007c36 */ /* 0x000fce0008000000 */
[----:B-----5:R-:W-:Y:S05]  /*19640*/  WARPSYNC.COLLECTIVE R15, `(.L_x_1139) ;  /* 0x000000000f087348 */ /* 0x020fea0003c00000 */
[----:B------:R0:W1:Y:S02]  /*19650*/  SHFL.IDX P6, R14, R13, R12, R11 ;  /* 0x0000000c0d0e7389 */ /* 0x00006400000c000b */
[----:B01---5:R-:W-:Y:S01]  /*19660*/  ENDCOLLECTIVE ;  /* 0x000000000000791b */ /* 0x023fe20003800000 */
.L_x_1139:
[----:B------:R-:W-:Y:S02]  /*19670*/  IMAD.MOV.U32 R13, RZ, RZ, R4 ;  /* 0x000000ffff0d7224 */ /* 0x000fe400078e0004 */
[----:B------:R-:W-:-:S07]  /*19680*/  IMAD.MOV.U32 R5, RZ, RZ, R14 ;  /* 0x000000ffff057224 */ /* 0x000fce00078e000e */
[----:B------:R-:W-:Y:S05]  /*19690*/  WARPSYNC.COLLECTIVE R15, `(.L_x_1140) ;  /* 0x000000000f087348 */ /* 0x000fea0003c00000 */
[----:B------:R0:W1:Y:S02]  /*196a0*/  SHFL.IDX P6, R14, R13, R12, R11 ;  /* 0x0000000c0d0e7389 */ /* 0x00006400000c000b */
[----:B01----:R-:W-:Y:S01]  /*196b0*/  ENDCOLLECTIVE ;  /* 0x000000000000791b */ /* 0x003fe20003800000 */
.L_x_1140:
        /* <DEDUP_REMOVED lines=9> */
.L_x_1141:
        /* <DEDUP_REMOVED lines=16> */
.L_x_1142:
[----:B------:R-:W-:Y:S02]  /*19850*/  IMAD.MOV.U32 R13, RZ, RZ, R3 ;  /* 0x000000ffff0d7224 */ /* 0x000fe400078e0003 */
[----:B------:R-:W-:Y:S02]  /*19860*/  IMAD.MOV.U32 R12, RZ, RZ, 0x2 ;  /* 0x00000002ff0c7424 */ /* 0x000fe400078e00ff */
[----:B------:R-:W-:-:S07]  /*19870*/  IMAD.MOV.U32 R6, RZ, RZ, R14 ;  /* 0x000000ffff067224 */ /* 0x000fce00078e000e */
[----:B------:R-:W-:Y:S05]  /*19880*/  WARPSYNC.COLLECTIVE R15, `(.L_x_1143) ;  /* 0x000000000f087348 */ /* 0x000fea0003c00000 */
[----:B------:R0:W1:Y:S02]  /*19890*/  SHFL.IDX P6, R14, R13, R12, R11 ;  /* 0x0000000c0d0e7389 */ /* 0x00006400000c000b */
[----:B01----:R-:W-:Y:S01]  /*198a0*/  ENDCOLLECTIVE ;  /* 0x000000000000791b */ /* 0x003fe20003800000 */
.L_x_1143:
        /* <DEDUP_REMOVED lines=16> */
.L_x_1144:
[----:B------:R-:W-:Y:S02]  /*199b0*/  IMAD.MOV.U32 R13, RZ, RZ, R3 ;  /* 0x000000ffff0d7224 */ /* 0x000fe400078e0003 */
[----:B------:R-:W-:Y:S02]  /*199c0*/  IMAD.MOV.U32 R12, RZ, RZ, 0x3 ;  /* 0x00000003ff0c7424 */ /* 0x000fe400078e00ff */
[----:B------:R-:W-:-:S07]  /*199d0*/  IMAD.MOV.U32 R6, RZ, RZ, R14 ;  /* 0x000000ffff067224 */ /* 0x000fce00078e000e */
[----:B------:R-:W-:Y:S05]  /*199e0*/  WARPSYNC.COLLECTIVE R15, `(.L_x_1145) ;  /* 0x000000000f087348 */ /* 0x000fea0003c00000 */
[----:B------:R0:W1:Y:S02]  /*199f0*/  SHFL.IDX P6, R14, R13, R12, R11 ;  /* 0x0000000c0d0e7389 */ /* 0x00006400000c000b */
[----:B01----:R-:W-:Y:S01]  /*19a00*/  ENDCOLLECTIVE ;  /* 0x000000000000791b */ /* 0x003fe20003800000 */
.L_x_1145:
        /* <DEDUP_REMOVED lines=14> */
.L_x_1146:
[----:B------:R-:W-:Y:S01]  /*19af0*/  IMAD.MOV.U32 R4, RZ, RZ, R14 ;  /* 0x000000ffff047224 */ /* 0x000fe200078e000e */
[----:B------:R-:W-:Y:S06]  /*19b00*/  BRA `(.L_x_1147) ;  /* 0xffffffd400687947 */ /* 0x000fec000383ffff */
.L_x_1080:
[----:B-1----:R1:W2:Y:S02]  /*19b10*/  SYNCS.PHASECHK.TRANS64.TRYWAIT P0, [R17+URZ+0x29820], R0 ;  /* 0x02982000110075a7 */ /* 0x0022a4000800017f */
[----:B--2---:R-:W-:Y:S05]  /*19b20*/  @!P0 NANOSLEEP.SYNCS 0x989680 ;  /* 0x009896800000895d */ /* 0x004fea0003900000 */
[----:B------:R-:W2:Y:S02]  /*19b30*/  @!P0 SYNCS.PHASECHK.TRANS64 P0, [R17+URZ+0x29820], R0 ;  /* 0x02982000110085a7 */ /* 0x000ea4000800007f */
[----:B--2---:R-:W-:Y:S05]  /*19b40*/  @!P0 BRA `(.L_x_1080) ;  /* 0xfffffffc00f08947 */ /* 0x004fea000383ffff */
[----:B------:R-:W-:Y:S05]  /*19b50*/  BRA `(.L_x_1148) ;  /* 0xffffffd400d87947 */ /* 0x000fea000383ffff */
.L_x_1086:
[----:B0-----:R0:W1:Y:S02]  /*19b60*/  SYNCS.PHASECHK.TRANS64.TRYWAIT P0, [R4+URZ+0x29880], R5 ;  /* 0x02988005040075a7 */ /* 0x001064000800017f */
[----:B-1----:R-:W-:Y:S05]  /*19b70*/  @!P0 NANOSLEEP.SYNCS 0x989680 ;  /* 0x009896800000895d */ /* 0x002fea0003900000 */
[----:B------:R-:W1:Y:S02]  /*19b80*/  @!P0 SYNCS.PHASECHK.TRANS64 P0, [R4+URZ+0x29880], R5 ;  /* 0x02988005040085a7 */ /* 0x000e64000800007f */
[----:B-1----:R-:W-:Y:S05]  /*19b90*/  @!P0 BRA `(.L_x_1086) ;  /* 0xfffffffc00f08947 */ /* 0x002fea000383ffff */
[----:B------:R-:W-:Y:S05]  /*19ba0*/  BRA `(.L_x_1149) ;  /* 0xffffffd8008c7947 */ /* 0x000fea000383ffff */
.L_x_1091:
[----:B-1----:R1:W3:Y:S02]  /*19bb0*/  SYNCS.PHASECHK.TRANS64.TRYWAIT P0, [R4+URZ+0x29840], R5 ;  /* 0x02984005040075a7 */ /* 0x0022e4000800017f */
[----:B---3--:R-:W-:Y:S05]  /*19bc0*/  @!P0 NANOSLEEP.SYNCS 0x989680 ;  /* 0x009896800000895d */ /* 0x008fea0003900000 */
[----:B------:R-:W3:Y:S02]  /*19bd0*/  @!P0 SYNCS.PHASECHK.TRANS64 P0, [R4+URZ+0x29840], R5 ;  /* 0x02984005040085a7 */ /* 0x000ee4000800007f */
[----:B---3--:R-:W-:Y:S05]  /*19be0*/  @!P0 BRA `(.L_x_1091) ;  /* 0xfffffffc00f08947 */ /* 0x008fea000383ffff */
[----:B------:R-:W-:Y:S05]  /*19bf0*/  BRA `(.L_x_1150) ;  /* 0xffffffdc00047947 */ /* 0x000fea000383ffff */
.L_x_1099:
[----:B-1----:R1:W3:Y:S02]  /*19c00*/  SYNCS.PHASECHK.TRANS64.TRYWAIT P1, [R19+URZ+0x29870], R4 ;  /* 0x02987004130075a7 */ /* 0x0022e4000802017f */
[----:B---3--:R-:W-:Y:S05]  /*19c10*/  @!P1 NANOSLEEP.SYNCS 0x989680 ;  /* 0x009896800000995d */ /* 0x008fea0003900000 */
[----:B------:R-:W3:Y:S02]  /*19c20*/  @!P1 SYNCS.PHASECHK.TRANS64 P1, [R19+URZ+0x29870], R4 ;  /* 0x02987004130095a7 */ /* 0x000ee4000802007f */
[----:B---3--:R-:W-:Y:S05]  /*19c30*/  @!P1 BRA `(.L_x_1099) ;  /* 0xfffffffc00f09947 */ /* 0x008fea000383ffff */
[----:B------:R-:W-:Y:S05]  /*19c40*/  BRA `(.L_x_1151) ;  /* 0xffffffe0001c7947 */ /* 0x000fea000383ffff */
.L_x_1101:
[----:B---3--:R3:W4:Y:S02]  /*19c50*/  SYNCS.PHASECHK.TRANS64.TRYWAIT P1, [R19+URZ+0x29860], R3 ;  /* 0x02986003130075a7 */ /* 0x008724000802017f */
[----:B----4-:R-:W-:Y:S05]  /*19c60*/  @!P1 NANOSLEEP.SYNCS 0x989680 ;  /* 0x009896800000995d */ /* 0x010fea0003900000 */
[----:B------:R-:W4:Y:S02]  /*19c70*/  @!P1 SYNCS.PHASECHK.TRANS64 P1, [R19+URZ+0x29860], R3 ;  /* 0x02986003130095a7 */ /* 0x000f24000802007f */
[----:B----4-:R-:W-:Y:S05]  /*19c80*/  @!P1 BRA `(.L_x_1101) ;  /* 0xfffffffc00f09947 */ /* 0x010fea000383ffff */
[----:B------:R-:W-:Y:S05]  /*19c90*/  BRA `(.L_x_1152) ;  /* 0xffffffe000247947 */ /* 0x000fea000383ffff */
.L_x_1108:
[----:B0-----:R0:W1:Y:S02]  /*19ca0*/  SYNCS.PHASECHK.TRANS64.TRYWAIT P1, [R16+URZ+0x29870], R3 ;  /* 0x02987003100075a7 */ /* 0x001064000802017f */
[----:B-1----:R-:W-:Y:S05]  /*19cb0*/  @!P1 NANOSLEEP.SYNCS 0x989680 ;  /* 0x009896800000995d */ /* 0x002fea0003900000 */
[----:B------:R-:W1:Y:S02]  /*19cc0*/  @!P1 SYNCS.PHASECHK.TRANS64 P1, [R16+URZ+0x29870], R3 ;  /* 0x02987003100095a7 */ /* 0x000e64000802007f */
[----:B-1----:R-:W-:Y:S05]  /*19cd0*/  @!P1 BRA `(.L_x_1108) ;  /* 0xfffffffc00f09947 */ /* 0x002fea000383ffff */
[----:B------:R-:W-:Y:S05]  /*19ce0*/  BRA `(.L_x_1153) ;  /* 0xffffffe800047947 */ /* 0x000fea000383ffff */
.L_x_1110:
[----:B0-----:R0:W1:Y:S02]  /*19cf0*/  SYNCS.PHASECHK.TRANS64.TRYWAIT P1, [R16+URZ+0x29860], R3 ;  /* 0x02986003100075a7 */ /* 0x001064000802017f */
[----:B-1----:R-:W-:Y:S05]  /*19d00*/  @!P1 NANOSLEEP.SYNCS 0x989680 ;  /* 0x009896800000995d */ /* 0x002fea0003900000 */
[----:B------:R-:W1:Y:S02]  /*19d10*/  @!P1 SYNCS.PHASECHK.TRANS64 P1, [R16+URZ+0x29860], R3 ;  /* 0x02986003100095a7 */ /* 0x000e64000802007f */
[----:B-1----:R-:W-:Y:S05]  /*19d20*/  @!P1 BRA `(.L_x_1110) ;  /* 0xfffffffc00f09947 */ /* 0x002fea000383ffff */
[----:B------:R-:W-:Y:S05]  /*19d30*/  BRA `(.L_x_1154) ;  /* 0xffffffe8000c7947 */ /* 0x000fea000383ffff */
.L_x_1116:
[----:B0-----:R0:W1:Y:S02]  /*19d40*/  SYNCS.PHASECHK.TRANS64.TRYWAIT P0, [R3+URZ+0x29820], R0 ;  /* 0x02982000030075a7 */ /* 0x001064000800017f */
[----:B-1----:R-:W-:Y:S05]  /*19d50*/  @!P0 NANOSLEEP.SYNCS 0x989680 ;  /* 0x009896800000895d */ /* 0x002fea0003900000 */
[----:B------:R-:W1:Y:S02]  /*19d60*/  @!P0 SYNCS.PHASECHK.TRANS64 P0, [R3+URZ+0x29820], R0 ;  /* 0x02982000030085a7 */ /* 0x000e64000800007f */
[----:B-1----:R-:W-:Y:S05]  /*19d70*/  @!P0 BRA `(.L_x_1116) ;  /* 0xfffffffc00f08947 */ /* 0x002fea000383ffff */
[----:B------:R-:W-:Y:S05]  /*19d80*/  BRA `(.L_x_1155) ;  /* 0xfffffff000047947 */ /* 0x000fea000383ffff */
.L_x_1117:
        /* <DEDUP_REMOVED lines=11> */
.L_x_1157:
[----:B------:R-:W-:Y:S05]  /*19e40*/  BSYNC B0 ;  /* 0x0000000000007941 */ /* 0x000fea0003800000 */
.L_x_1156:
[----:B------:R-:W-:Y:S05]  /*19e50*/  BRA `(.L_x_1158) ;  /* 0xffffffec00ec7947 */ /* 0x000fea000383ffff */
.L_x_1120:
[----:B------:R-:W-:Y:S01]  /*19e60*/  BSSY B1, `(.L_x_1159) ;  /* 0x0000006000017945 */ /* 0x000fe20003800000 */
[----:B------:R-:W-:-:S07]  /*19e70*/  IMAD.MOV.U32 R15, RZ, RZ, -0x1 ;  /* 0xffffffffff0f7424 */ /* 0x000fce00078e00ff */
[----:B0-2---:R-:W-:Y:S05]  /*19e80*/  WARPSYNC.COLLECTIVE R15, `(.L_x_1160) ;  /* 0x000000000f0c7348 */ /* 0x005fea0003c00000 */
[----:B------:R-:W-:Y:S02]  /*19e90*/  ELECT P6, UR62, PT ;  /* 0x00000000003e782f */ /* 0x000fe400038c0000 */
[----:B------:R-:W-:Y:S01]  /*19ea0*/  MOV R14, UR62 ;  /* 0x0000003e000e7c02 */ /* 0x000fe20008000f00 */
[----:B0-2---:R-:W-:Y:S10]  /*19eb0*/  ENDCOLLECTIVE ;  /* 0x000000000000791b */ /* 0x005ff40003800000 */
.L_x_1160:
[----:B------:R-:W-:Y:S05]  /*19ec0*/  BSYNC B1 ;  /* 0x0000000000017941 */ /* 0x000fea0003800000 */
.L_x_1159:
[----:B------:R-:W-:Y:S05]  /*19ed0*/  BRA `(.L_x_1161) ;  /* 0xffffffec00e47947 */ /* 0x000fea000383ffff */
.L_x_1122:
[----:B0-----:R0:W1:Y:S02]  /*19ee0*/  SYNCS.PHASECHK.TRANS64.TRYWAIT P1, [R7+URZ], R4 ;  /* 0x00000004070075a7 */ /* 0x001064000802017f */
[----:B-1----:R-:W-:Y:S05]  /*19ef0*/  @!P1 NANOSLEEP.SYNCS 0x989680 ;  /* 0x009896800000995d */ /* 0x002fea0003900000 */
[----:B------:R-:W1:Y:S02]  /*19f00*/  @!P1 SYNCS.PHASECHK.TRANS64 P1, [R7+URZ], R4 ;  /* 0x00000004070095a7 */ /* 0x000e64000802007f */
[----:B-1----:R-:W-:Y:S05]  /*19f10*/  @!P1 BRA `(.L_x_1122) ;  /* 0xfffffffc00f09947 */ /* 0x002fea000383ffff */
[----:B------:R-:W-:Y:S05]  /*19f20*/  BRA `(.L_x_1162) ;  /* 0xfffffff0001c7947 */ /* 0x000fea000383ffff */
.L_x_1123:
[----:B-1----:R1:W3:Y:S02]  /*19f30*/  SYNCS.PHASECHK.TRANS64.TRYWAIT P1, [R5+URZ], R0 ;  /* 0x00000000050075a7 */ /* 0x0022e4000802017f */
[----:B---3--:R-:W-:Y:S05]  /*19f40*/  @!P1 NANOSLEEP.SYNCS 0x989680 ;  /* 0x009896800000995d */ /* 0x008fea0003900000 */
[----:B------:R-:W3:Y:S02]  /*19f50*/  @!P1 SYNCS.PHASECHK.TRANS64 P1, [R5+URZ], R0 ;  /* 0x00000000050095a7 */ /* 0x000ee4000802007f */
[----:B---3--:R-:W-:Y:S05]  /*19f60*/  @!P1 BRA `(.L_x_1123) ;  /* 0xfffffffc00f09947 */ /* 0x008fea000383ffff */
[----:B------:R-:W-:Y:S05]  /*19f70*/  BRA `(.L_x_1163) ;  /* 0xfffffff000107947 */ /* 0x000fea000383ffff */
.L_x_1125:
[----:B-1----:R1:W3:Y:S02]  /*19f80*/  SYNCS.PHASECHK.TRANS64.TRYWAIT P1, [R5+URZ+0x29860], R4 ;  /* 0x02986004050075a7 */ /* 0x0022e4000802017f */
[----:B---3--:R-:W-:Y:S05]  /*19f90*/  @!P1 NANOSLEEP.SYNCS 0x989680 ;  /* 0x009896800000995d */ /* 0x008fea0003900000 */
[----:B------:R-:W3:Y:S02]  /*19fa0*/  @!P1 SYNCS.PHASECHK.TRANS64 P1, [R5+URZ+0x29860], R4 ;  /* 0x02986004050095a7 */ /* 0x000ee4000802007f */
[----:B---3--:R-:W-:Y:S05]  /*19fb0*/  @!P1 BRA `(.L_x_1125) ;  /* 0xfffffffc00f09947 */ /* 0x008fea000383ffff */
[----:B------:R-:W-:Y:S05]  /*19fc0*/  BRA `(.L_x_1164) ;  /* 0xfffffff000107947 */ /* 0x000fea000383ffff */
.L_x_1127:
[----:B---3--:R3:W4:Y:S02]  /*19fd0*/  SYNCS.PHASECHK.TRANS64.TRYWAIT P1, [R3+URZ+0x29860], R0 ;  /* 0x02986000030075a7 */ /* 0x008724000802017f */
[----:B----4-:R-:W-:Y:S05]  /*19fe0*/  @!P1 NANOSLEEP.SYNCS 0x989680 ;  /* 0x009896800000995d */ /* 0x010fea0003900000 */
[----:B------:R-:W4:Y:S02]  /*19ff0*/  @!P1 SYNCS.PHASECHK.TRANS64 P1, [R3+URZ+0x29860], R0 ;  /* 0x02986000030095a7 */ /* 0x000f24000802007f */
[----:B----4-:R-:W-:Y:S05]  /*1a000*/  @!P1 BRA `(.L_x_1127) ;  /* 0xfffffffc00f09947 */ /* 0x010fea000383ffff */
[----:B------:R-:W-:Y:S05]  /*1a010*/  BRA `(.L_x_1165) ;  /* 0xfffffff000107947 */ /* 0x000fea000383ffff */
.L_x_1129:
[----:B----4-:R4:W0:Y:S02]  /*1a020*/  SYNCS.PHASECHK.TRANS64.TRYWAIT P0, [R5+URZ+0x29880], R4 ;  /* 0x02988004050075a7 */ /* 0x010824000800017f */
[----:B0-----:R-:W-:Y:S05]  /*1a030*/  @!P0 NANOSLEEP.SYNCS 0x989680 ;  /* 0x009896800000895d */ /* 0x001fea0003900000 */
[----:B------:R-:W0:Y:S02]  /*1a040*/  @!P0 SYNCS.PHASECHK.TRANS64 P0, [R5+URZ+0x29880], R4 ;  /* 0x02988004050085a7 */ /* 0x000e24000800007f */
[----:B0-----:R-:W-:Y:S05]  /*1a050*/  @!P0 BRA `(.L_x_1129) ;  /* 0xfffffffc00f08947 */ /* 0x001fea000383ffff */
[----:B------:R-:W-:Y:S05]  /*1a060*/  BRA `(.L_x_1130) ;  /* 0xfffffff0000c7947 */ /* 0x000fea000383ffff */
.L_x_1166:
        /* <DEDUP_REMOVED lines=9> */
.L_x_2853:


//--------------------- .text._ZN7cutlass13device_kernelIN5flash11enable_sm90INS1_16FlashAttnFwdSm90INS1_25CollectiveMainloopFwdSm90ILi2EN4cute5tupleIJNS5_1CILi1EEES8_S8_EEENS6_IJNS7_ILi128EEENS7_ILi160EEENS7_ILi192EEEEEELi128ENS_12float_e4m3_tEfNS_4arch4Sm90ELb0ELb1ELb0ELb1ELb0ELb0ELb0ELb1ELb1ELb1ELb0ELb0EEENS1_21CollectiveEpilogueFwdINS6_IJSA_SA_SB_EEES9_NS_10bfloat16_tESG_Li256ELb1ELb1ELb0ELb1EEENS1_36VarlenDynamicPersistentTileSchedulerILi128ELi160ELi256ELi128ELb0ELb1ELb1ELb1ELb0ELb1EEEEEEEEEvNT_6ParamsE --------------------------
	.section	.text._ZN7cutlass13device_kernelIN5flash11enable_sm90INS1_16FlashAttnFwdSm90INS1_25CollectiveMainloopFwdSm90ILi2EN4cute5tupleIJNS5_1CILi1EEES8_S8_EEENS6_IJNS7_ILi128EEENS7_ILi160EEENS7_ILi192EEEEEELi128ENS_12float_e4m3_tEfNS_4arch4Sm90ELb0ELb1ELb0ELb1ELb0ELb0ELb0ELb1ELb1ELb1ELb0ELb0EEENS1_21CollectiveEpilogueFwdINS6_IJSA_SA_SB_EEES9_NS_10bfloat16_tESG_Li256ELb1ELb1ELb0ELb1EEENS1_36VarlenDynamicPersistentTileSchedulerILi128ELi160ELi256ELi128ELb0ELb1ELb1ELb1ELb0ELb1EEEEEEEEEvNT_6ParamsE,"ax",@progbits
	.align	128
.text._ZN7cutlass13device_kernelIN5flash11enable_sm90INS1_16FlashAttnFwdSm90INS1_25CollectiveMainloopFwdSm90ILi2EN4cute5tupleIJNS5_1CILi1EEES8_S8_EEENS6_IJNS7_ILi128EEENS7_ILi160EEENS7_ILi192EEEEEELi128ENS_12float_e4m3_tEfNS_4arch4Sm90ELb0ELb1ELb0ELb1ELb0ELb0ELb0ELb1ELb1ELb1ELb0ELb0EEENS1_21CollectiveEpilogueFwdINS6_IJSA_SA_SB_EEES9_NS_10bfloat16_tESG_Li256ELb1ELb1ELb0ELb1EEENS1_36VarlenDynamicPersistentTileSchedulerILi128ELi160ELi256ELi128ELb0ELb1ELb1ELb1ELb0ELb1EEEEEEEEEvNT_6ParamsE:
        .type           _ZN7cutlass13device_kernelIN5flash11enable_sm90INS1_16FlashAttnFwdSm90INS1_25CollectiveMainloopFwdSm90ILi2EN4cute5tupleIJNS5_1CILi1EEES8_S8_EEENS6_IJNS7_ILi128EEENS7_ILi160EEENS7_ILi192EEEEEELi128ENS_12float_e4m3_tEfNS_4arch4Sm90ELb0ELb1ELb0ELb1ELb0ELb0ELb0ELb1ELb1ELb1ELb0ELb0EEENS1_21CollectiveEpilogueFwdINS6_IJSA_SA_SB_EEES9_NS_10bfloat16_tESG_Li256ELb1ELb1ELb0ELb1EEENS1_36VarlenDynamicPersistentTileSchedulerILi128ELi160ELi256ELi128ELb0ELb1ELb1ELb1ELb0ELb1EEEEEEEEEvNT_6ParamsE,@function
        .size           _ZN7cutlass13device_kernelIN5flash11enable_sm90INS1_16FlashAttnFwdSm90INS1_25CollectiveMainloopFwdSm90ILi2EN4cute5tupleIJNS5_1CILi1EEES8_S8_EEENS6_IJNS7_ILi128EEENS7_ILi160EEENS7_ILi192EEEEEELi128ENS_12float_e4m3_tEfNS_4arch4Sm90ELb0ELb1ELb0ELb1ELb0ELb0ELb0ELb1ELb1ELb1ELb0ELb0EEENS1_21CollectiveEpilogueFwdINS6_IJSA_SA_SB_EEES9_NS_10bfloat16_tESG_Li256ELb1ELb1ELb0ELb1EEENS1_36VarlenDynamicPersistentTileSchedulerILi128ELi160ELi256ELi128ELb0ELb1ELb1ELb1ELb0ELb1EEEEEEEEEvNT_6ParamsE,(.L_x_2854 - _ZN7cutlass13device_kernelIN5flash11enable_sm90INS1_16FlashAttnFwdSm90INS1_25CollectiveMainloopFwdSm90ILi2EN4cute5tupleIJNS5_1CILi1EEES8_S8_EEENS6_IJNS7_ILi128EEENS7_ILi160EEENS7_ILi192EEEEEELi128ENS_12float_e4m3_tEfNS_4arch4Sm90ELb0ELb1ELb0ELb1ELb0ELb0ELb0ELb1ELb1ELb1ELb0ELb0EEENS1_21CollectiveEpilogueFwdINS6_IJSA_SA_SB_EEES9_NS_10bfloat16_tESG_Li256ELb1ELb1ELb0ELb1EEENS1_36VarlenDynamicPersistentTileSchedulerILi128ELi160ELi256ELi128ELb0ELb1ELb1ELb1ELb0ELb1EEEEEEEEEvNT_6ParamsE)
        .other          _ZN7cutlass13device_kernelIN5flash11enable_sm90INS1_16FlashAttnFwdSm90INS1_25CollectiveMainloopFwdSm90ILi2EN4cute5tupleIJNS5_1CILi1EEES8_S8_EEENS6_IJNS7_ILi128EEENS7_ILi160EEENS7_ILi192EEEEEELi128ENS_12float_e4m3_tEfNS_4arch4Sm90ELb0ELb1ELb0ELb1ELb0ELb0ELb0ELb1ELb1ELb1ELb0ELb0EEENS1_21CollectiveEpilogueFwdINS6_IJSA_SA_SB_EEES9_NS_10bfloat16_tESG_Li256ELb1ELb1ELb0ELb1EEENS1_36VarlenDynamicPersistentTileSchedulerILi128ELi160ELi256ELi128ELb0ELb1ELb1ELb1ELb0ELb1EEEEEEEEEvNT_6ParamsE,@"STO_CUDA_ENTRY STV_DEFAULT"
_ZN7cutlass13device_kernelIN5flash11enable_sm90INS1_16FlashAttnFwdSm90INS1_25CollectiveMainloopFwdSm90ILi2EN4cute5tupleIJNS5_1CILi1EEES8_S8_EEENS6_IJNS7_ILi128EEENS7_ILi160EEENS7_ILi192EEEEEELi128ENS_12float_e4m3_tEfNS_4arch4Sm90ELb0ELb1ELb0ELb1ELb0ELb0ELb0ELb1ELb1ELb1ELb0ELb0EEENS1_21CollectiveEpilogueFwdINS6_IJSA_SA_SB_EEES9_NS_10bfloat16_tESG_Li256ELb1ELb1ELb0ELb1EEENS1_36VarlenDynamicPersistentTileSchedulerILi128ELi160ELi256ELi128ELb0ELb1ELb1ELb1ELb0ELb1EEEEEEEEEvNT_6ParamsE:
        /* <DEDUP_REMOVED lines=18> */
.L_x_1168:
[----:B------:R-:W-:Y:S05]  /*0120*/  BSYNC B0 ;  /* 0x0000000000007941 */ /* 0x000fea0003800000 */
.L_x_1167:
        /* <DEDUP_REMOVED lines=41> */
.L_x_1169:
        /* <DEDUP_REMOVED lines=22> */
.L_x_1170:
        /* <DEDUP_REMOVED lines=18> */
.L_x_1171:
        /* <DEDUP_REMOVED lines=22> */
.L_x_1172:
        /* <DEDUP_REMOVED lines=22> */
.L_x_1173:
[----:B------:R-:W-:Y:S01]  /*0900*/  PLOP3.LUT P0, PT, PT, PT, UP0, 0x80, 0x0 ;  /* 0x000000000000781c */ /* 0x000fe20003f0f008 */
[----:B------:R-:W-:Y:S01]  /*0910*/  UMOV UR38, 0x1 ;  /* 0x0000000100267882 */ /* 0x000fe20000000000 */
[----:B------:R-:W-:Y:S01]  /*0920*/  NOP ;  /* 0x0000000000007918 */ /* 0x000fe20000000000 */
[----:B------:R-:W-:Y:S01]  /*0930*/  USEL UR38, UR38, 0x2, !UP0 ;  /* 0x0000000226267887 */ /* 0x000fe2000c000000 */
[----:B------:R-:W-:Y:S01]  /*0940*/  ULDC.64 UR52, c[0x0][0x208] ;  /* 0x0000820000347ab9 */ /* 0x000fe20000000a00 */
[----:B012-4-:R-:W-:Y:S08]  /*0950*/  BAR.SYNC.DEFER_BLOCKING 0x0 ;  /* 0x0000000000007b1d */ /* 0x017ff00000010000 */
[----:B------:R-:W-:Y:S05]  /*0960*/  @!P0 BRA `(.L_x_1174) ;  /* 0x0000014800788947 */ /* 0x000fea0003800000 */
.L_x_1175:
        /* <DEDUP_REMOVED lines=20> */
[----:B------:R-:W-:Y:S01]  /*0ab0*/  ULOP3.LUT UR47, UR38, 0x1, URZ, 0xfc, !UPT ;  /* 0x00000001262f7892 */ /* 0x000fe2000f8efc3f */
[----:B------:R-:W-:Y:S01]  /*0ac0*/  R2UR UR49, R10 ;  /* 0x000000000a3172ca */ /* 0x000fe200000e0000 */
[----:B------:R-:W-:Y:S01]  /*0ad0*/  UMOV UR46, URZ ;  /* 0x0000003f002e7c82 */ /* 0x000fe20008000000 */
[----:B------:R-:W-:Y:S01]  /*0ae0*/  SHF.R.S32.HI R3, RZ, 0x1f, R196 ;  /* 0x0000001fff037819 */ /* 0x000fe200000114c4 */
[----:B------:R-:W-:Y:S01]  /*0af0*/  UMOV UR45, URZ ;  /* 0x0000003f002d7c82 */ /* 0x000fe20008000000 */
[----:B------:R-:W-:Y:S01]  /*0b00*/  R2UR UR48, R11 ;  /* 0x000000000b3072ca */ /* 0x000fe200000e0000 */
[----:B------:R-:W-:Y:S01]  /*0b10*/  UMOV UR51, URZ ;  /* 0x0000003f00337c82 */ /* 0x000fe20008000000 */
[CC--:B------:R-:W-:Y:S02]  /*0b20*/  LEA.HI R0, R3.reuse, R196.reuse, RZ, 0x7 ;  /* 0x000000c403007211 */ /* 0x0c0fe400078f38ff */
[----:B------:R-:W-:-:S02]  /*0b30*/  LEA.HI R4, R3, R196, RZ, 0x5 ;  /* 0x000000c403047211 */ /* 0x000fc400078f28ff */
[----:B------:R-:W-:Y:S02]  /*0b40*/  LOP3.LUT R5, R0, 0xffffff80, RZ, 0xc0, !PT ;  /* 0xffffff8000057812 */ /* 0x000fe400078ec0ff */
[CC--:B------:R-:W-:Y:S01]  /*0b50*/  LEA.HI R2, R3.reuse, R196.reuse, RZ, 0x4 ;  /* 0x000000c403027211 */ /* 0x0c0fe200078f20ff */
[----:B------:R-:W-:Y:S01]  /*0b60*/  IMAD.SHL.U32 R4, R4, 0x20, RZ ;  /* 0x0000002004047824 */ /* 0x000fe200078e00ff */
[----:B------:R-:W-:Y:S01]  /*0b70*/  LEA.HI R10, R3, R196, RZ, 0x2 ;  /* 0x000000c4030a7211 */ /* 0x000fe200078f10ff */
[----:B------:R-:W-:Y:S01]  /*0b80*/  IMAD.IADD R190, R196, 0x1, -R5 ;  /* 0x00000001c4be7824 */ /* 0x000fe200078e0a05 */
[----:B------:R-:W-:Y:S02]  /*0b90*/  LOP3.LUT R5, R2, 0x3fffff0, RZ, 0xc0, !PT ;  /* 0x03fffff002057812 */ /* 0x000fe400078ec0ff */
[----:B------:R-:W-:Y:S02]  /*0ba0*/  LOP3.LUT R4, R4, 0xfffffc00, RZ, 0xc0, !PT ;  /* 0xfffffc0004047812 */ /* 0x000fe400078ec0ff */
[----:B------:R-:W-:Y:S01]  /*0bb0*/  SHF.R.S32.HI R9, RZ, 0x1f, R190 ;  /* 0x0000001fff097819 */ /* 0x000fe200000114be */
[----:B------:R-:W-:Y:S01]  /*0bc0*/  IMAD.IADD R5, R196, 0x1, -R5 ;  /* 0x00000001c4057824 */ /* 0x000fe200078e0a05 */
[----:B------:R-:W-:-:S02]  /*0bd0*/  SHF.R.S32.HI R7, RZ, 0x4, R2 ;  /* 0x00000004ff077819 */ /* 0x000fc40000011402 */
[----:B------:R-:W-:Y:S01]  /*0be0*/  LEA.HI R6, R9, R190, RZ, 0x2 ;  /* 0x000000be09067211 */ /* 0x000fe200078f10ff */
[----:B------:R-:W-:Y:S01]  /*0bf0*/  IMAD R193, R5, 0x40, R4 ;  /* 0x0000004005c17824 */ /* 0x000fe200078e0204 */
[----:B------:R-:W-:Y:S02]  /*0c00*/  LOP3.LUT R5, R10, 0xfffffffc, RZ, 0xc0, !PT ;  /* 0xfffffffc0a057812 */ /* 0x000fe400078ec0ff */
[--C-:B------:R-:W-:Y:S02]  /*0c10*/  SHF.R.S32.HI R8, RZ, 0x2, R6.reuse ;  /* 0x00000002ff087819 */ /* 0x100fe40000011406 */
[----:B------:R-:W-:Y:S01]  /*0c20*/  SHF.R.S32.HI R11, RZ, 0x1f, R6 ;  /* 0x0000001fff0b7819 */ /* 0x000fe20000011406 */
[----:B------:R-:W-:Y:S01]  /*0c30*/  IMAD.IADD R4, R196, 0x1, -R5 ;  /* 0x00000001c4047824 */ /* 0x000fe200078e0a05 */
[----:B------:R-:W-:Y:S02]  /*0c40*/  LEA.HI R2, R2, R7, RZ, 0x1 ;  /* 0x0000000702027211 */ /* 0x000fe400078f08ff */
[----:B------:R-:W-:-:S02]  /*0c50*/  LEA.HI R3, R3, R196, RZ, 0x3 ;  /* 0x000000c403037211 */ /* 0x000fc400078f18ff */
[----:B------:R-:W-:Y:S02]  /*0c60*/  LEA.HI R11, R11, R8, RZ, 0x3 ;  /* 0x000000080b0b7211 */ /* 0x000fe400078f18ff */
[----:B------:R-:W-:Y:S02]  /*0c70*/  SHF.R.S32.HI R191, RZ, 0x7, R0 ;  /* 0x00000007ffbf7819 */ /* 0x000fe40000011400 */
[----:B------:R-:W-:Y:S02]  /*0c80*/  LOP3.LUT R2, R2, 0x1ffffffe, RZ, 0xc0, !PT ;  /* 0x1ffffffe02027812 */ /* 0x000fe400078ec0ff */
[----:B------:R-:W-:Y:S02]  /*0c90*/  LOP3.LUT R5, R3, 0xfffffff8, RZ, 0xc0, !PT ;  /* 0xfffffff803057812 */ /* 0x000fe400078ec0ff */
[----:B------:R-:W-:Y:S01]  /*0ca0*/  LOP3.LUT R11, R11, 0xfffffff8, RZ, 0xc0, !PT ;  /* 0xfffffff80b0b7812 */ /* 0x000fe200078ec0ff */
[----:B------:R-:W-:Y:S01]  /*0cb0*/  IMAD.IADD R2, R7, 0x1, -R2 ;  /* 0x0000000107027824 */ /* 0x000fe200078e0a02 */
[----:B------:R-:W-:Y:S01]  /*0cc0*/  LEA.HI R9, R9, R190, RZ, 0x5 ;  /* 0x000000be09097211 */ /* 0x000fe200078f28ff */
[----:B------:R-:W-:Y:S01]  /*0cd0*/  IMAD.IADD R188, R196, 0x1, -R5 ;  /* 0x00000001c4bc7824 */ /* 0x000fe200078e0a05 */
[----:B------:R-:W-:Y:S01]  /*0ce0*/  LEA.HI R0, R0, R191, RZ, 0x1 ;  /* 0x000000bf00007211 */ /* 0x000fe200078f08ff */
[----:B------:R-:W-:Y:S01]  /*0cf0*/  IMAD.IADD R8, R8, 0x1, -R11 ;  /* 0x0000000108087824 */ /* 0x000fe200078e0a0b */
[----:B------:R-:W-:Y:S01]  /*0d00*/  SHF.R.S32.HI R9, RZ, 0x5, R9 ;  /* 0x00000005ff097819 */ /* 0x000fe20000011409 */
[----:B------:R-:W-:Y:S01]  /*0d10*/  IMAD.SHL.U32 R22, R188, 0x8, RZ ;  /* 0x00000008bc167824 */ /* 0x000fe200078e00ff */
[----:B------:R-:W-:Y:S01]  /*0d20*/  LEA.HI R7, R4, R4, RZ, 0x1 ;  /* 0x0000000404077211 */ /* 0x000fe200078f08ff */
[----:B------:R-:W-:Y:S01]  /*0d30*/  IMAD R193, R2, 0x8, R193 ;  /* 0x0000000802c17824 */ /* 0x000fe200078e02c1 */
[----:B------:R-:W-:Y:S01]  /*0d40*/  LOP3.LUT R0, R0, 0x3fffffe, RZ, 0xc0, !PT ;  /* 0x03fffffe00007812 */ /* 0x000fe200078ec0ff */
[----:B------:R-:W-:Y:S01]  /*0d50*/  IMAD R9, R9, 0x10, R8 ;  /* 0x0000001009097824 */ /* 0x000fe200078e0208 */
[----:B------:R-:W-:Y:S01]  /*0d60*/  LOP3.LUT R7, R7, 0x1ffffffe, RZ, 0xc0, !PT ;  /* 0x1ffffffe07077812 */ /* 0x000fe200078ec0ff */
[----:B------:R-:W-:Y:S01]  /*0d70*/  VIADD R23, R22, 0x40 ;  /* 0x0000004016177836 */ /* 0x000fe20000000000 */
        /* <DEDUP_REMOVED lines=9> */
.L_x_1279:
[----:B------:R-:W-:Y:S01]  /*0e10*/  ULDC.64 UR6, c[0x0][0xa28] ;  /* 0x00028a0000067ab9 */ /* 0x000fe20000000a00 */
[----:B-1--4-:R-:W-:Y:S01]  /*0e20*/  IMAD.MOV.U32 R7, RZ, RZ, RZ ;  /* 0x000000ffff077224 */ /* 0x012fe200078e00ff */
[----:B------:R-:W-:-:S04]  /*0e30*/  UISETP.NE.U32.AND UP0, UPT, UR6, URZ, UPT ;  /* 0x0000003f0600728c */ /* 0x000fc8000bf05070 */
[----:B------:R-:W-:-:S03]  /*0e40*/  UISETP.NE.AND.EX UP0, UPT, UR7, URZ, UPT, UP0 ;  /* 0x0000003f0700728c */ /* 0x000fc6000bf05300 */
[----:B------:R-:W-:Y:S02]  /*0e50*/  ULDC.64 UR6, c[0x0][0xa18] ;  /* 0x0002860000067ab9 */ /* 0x000fe40000000a00 */
[----:B------:R-:W-:Y:S01]  /*0e60*/  UISETP.NE.U32.AND UP1, UPT, UR6, URZ, UPT ;  /* 0x0000003f0600728c */ /* 0x000fe2000bf25070 */
[----:B------:R-:W-:-:S03]  /*0e70*/  PLOP3.LUT P0, PT, PT, PT, UP0, 0x80, 0x0 ;  /* 0x000000000000781c */ /* 0x000fc60003f0f008 */
[----:B------:R-:W-:-:S03]  /*0e80*/  UISETP.NE.AND.EX UP1, UPT, UR7, URZ, UPT, UP1 ;  /* 0x0000003f0700728c */ /* 0x000fc6000bf25310 */
[----:B------:R-:W-:Y:S02]  /*0e90*/  @UP0 ULDC.64 UR6, c[0x0][0xa28] ;  /* 0x00028a0000060ab9 */ /* 0x000fe40000000a00 */
[----:B------:R-:W-:Y:S01]  /*0ea0*/  @UP0 UIMAD.WIDE UR6, UR48, 0x4, UR6 ;  /* 0x00000004300608a5 */ /* 0x000fe2000f8e0206 */
[----:B------:R-:W-:-:S05]  /*0eb0*/  PLOP3.LUT P2, PT, PT, PT, UP1, 0x80, 0x0 ;  /* 0x000000000000781c */ /* 0x000fca0003f4f018 */
[----:B------:R-:W-:Y:S01]  /*0ec0*/  @UP1 ULDC.64 UR8, c[0x0][0xa18] ;  /* 0x0002860000081ab9 */ /* 0x000fe20000000a00 */
[----:B0-23--:R-:W-:Y:S02]  /*0ed0*/  IMAD.U32 R2, RZ, RZ, UR6 ;  /* 0x00000006ff027e24 */ /* 0x00dfe4000f8e00ff */
[----:B------:R-:W-:Y:S01]  /*0ee0*/  IMAD.U32 R3, RZ, RZ, UR7 ;  /* 0x00000007ff037e24 */ /* 0x000fe2000f8e00ff */
[----:B------:R-:W-:Y:S01]  /*0ef0*/  @UP1 UIMAD.WIDE UR6, UR48, 0x4, UR8 ;  /* 0x00000004300618a5 */ /* 0x000fe2000f8e0208 */
[----:B------:R-:W-:Y:S02]  /*0f00*/  ULDC UR4, c[0x0][0x288] ;  /* 0x0000a20000047ab9 */ /* 0x000fe40000000800 */
[----:B------:R-:W-:Y:S01]  /*0f10*/  IMAD.U32 R17, RZ, RZ, UR4 ;  /* 0x00000004ff117e24 */ /* 0x000fe2000f8e00ff */
[----:B-----5:R0:W5:Y:S02]  /*0f20*/  @P0 LDG.E R7, desc[UR52][R2.64] ;  /* 0x0000003402070981 */ /* 0x020164000c1e1900 */
[----:B------:R-:W-:Y:S01]  /*0f30*/  IMAD.U32 R4, RZ, RZ, UR6 ;  /* 0x00000006ff047e24 */ /* 0x000fe2000f8e00ff */
[----:B------:R-:W-:Y:S01]  /*0f40*/  ULDC UR4, c[0x0][0x424] ;  /* 0x0001090000047ab9 */ /* 0x000fe20000000800 */
[----:B------:R-:W-:Y:S01]  /*0f50*/  IMAD.U32 R5, RZ, RZ, UR7 ;  /* 0x00000007ff057e24 */ /* 0x000fe2000f8e00ff */
[----:B------:R-:W-:-:S04]  /*0f60*/  ULDC.64 UR6, c[0x0][0x418] ;  /* 0x0001060000067ab9 */ /* 0x000fc80000000a00 */
[----:B------:R0:W5:Y:S01]  /*0f70*/  @P2 LDG.E R17, desc[UR52][R4.64] ;  /* 0x0000003404112981 */ /* 0x000162000c1e1900 */
[----:B------:R-:W-:-:S04]  /*0f80*/  UISETP.NE.U32.AND UP0, UPT, UR6, URZ, UPT ;  /* 0x0000003f0600728c */ /* 0x000fc8000bf05070 */
[----:B------:R-:W-:-:S03]  /*0f90*/  UISETP.NE.AND.EX UP0, UPT, UR7, URZ, UPT, UP0 ;  /* 0x0000003f0700728c */ /* 0x000fc6000bf05300 */
[----:B------:R-:W-:Y:S01]  /*0fa0*/  ULDC.64 UR6, c[0x0][0xa20] ;  /* 0x0002880000067ab9 */ /* 0x000fe20000000a00 */
[----:B------:R-:W-:Y:S01]  /*0fb0*/  USEL UR4, UR4, 0x1, UP0 ;  /* 0x0000000104047887 */ /* 0x000fe20008000000 */
[----:B------:R-:W-:Y:S01]  /*0fc0*/  ISETP.NE.U32.AND P1, PT, RZ, UR6, PT ;  /* 0x00000006ff007c0c */ /* 0x000fe2000bf25070 */
[----:B------:R-:W-:Y:S02]  /*0fd0*/  ULDC UR6, c[0x0][0x2f0] ;  /* 0x0000bc0000067ab9 */ /* 0x000fe40000000800 */
[----:B------:R-:W-:Y:S01]  /*0fe0*/  UIMAD UR4, UR4, UR6, URZ ;  /* 0x00000006040472a4 */ /* 0x000fe2000f8e023f */
[----:B------:R-:W-:Y:S01]  /*0ff0*/  ISETP.NE.AND.EX P1, PT, RZ, UR7, PT, P1 ;  /* 0x00000007ff007c0c */ /* 0x000fe2000bf25310 */
[----:B0-----:R-:W-:-:S12]  /*1000*/  @P2 BRA `(.L_x_1176) ;  /* 0x00000000002c2947 */ /* 0x001fd80003800000 */
        /* <DEDUP_REMOVED lines=8> */
[----:B-----5:R-:W2:Y:S04]  /*1090*/  LDG.E R17, desc[UR52][R2.64] ;  /* 0x0000003402117981 */ /* 0x020ea8000c1e1900 */
[----:B------:R-:W2:Y:S02]  /*10a0*/  LDG.E R0, desc[UR52][R2.64+0x4] ;  /* 0x0000043402007981 */ /* 0x000ea4000c1e1900 */
[----:B--2---:R-:W-:-:S07]  /*10b0*/  IMAD.IADD R17, R0, 0x1, -R17 ;  /* 0x0000000100117824 */ /* 0x004fce00078e0a11 */
.L_x_1176:
[----:B------:R-:W-:Y:S01]  /*10c0*/  IMAD.U32 R16, RZ, RZ, UR4 ;  /* 0x00000004ff107e24 */ /* 0x000fe2000f8e00ff */
[----:B------:R-:W-:Y:S01]  /*10d0*/  UMOV UR43, UR49 ;  /* 0x00000031002b7c82 */ /* 0x000fe20008000000 */
[----:B------:R-:W-:Y:S01]  /*10e0*/  UMOV UR42, UR48 ;  /* 0x00000030002a7c82 */ /* 0x000fe20008000000 */
[----:B------:R-:W-:Y:S05]  /*10f0*/  @!P1 BRA `(.L_x_1177) ;  /* 0x0000000000189947 */ /* 0x000fea0003800000 */
[----:B------:R-:W-:Y:S02]  /*1100*/  ULDC.64 UR6, c[0x0][0xa20] ;  /* 0x0002880000067ab9 */ /* 0x000fe40000000a00 */
[----:B------:R-:W-:-:S06]  /*1110*/  UIMAD.WIDE UR6, UR48, 0x4, UR6 ;  /* 0x00000004300678a5 */ /* 0x000fcc000f8e0206 */
[----:B------:R-:W-:Y:S02]  /*1120*/  IMAD.U32 R2, RZ, RZ, UR6 ;  /* 0x00000006ff027e24 */ /* 0x000fe4000f8e00ff */
[----:B------:R-:W-:-:S05]  /*1130*/  IMAD.U32 R3, RZ, RZ, UR7 ;  /* 0x00000007ff037e24 */ /* 0x000fca000f8e00ff */
[----:B------:R0:W5:Y:S01]  /*1140*/  LDG.E R16, desc[UR52][R2.64] ;  /* 0x0000003402107981 */ /* 0x000162000c1e1900 */
[----:B------:R-:W-:Y:S05]  /*1150*/  BRA `(.L_x_1178) ;  /* 0x00000000002c7947 */ /* 0x000fea0003800000 */
.L_x_1177:
        /* <DEDUP_REMOVED lines=9> */
[----:B------:R-:W2:Y:S02]  /*11f0*/  LDG.E R5, desc[UR52][R2.64+0x4] ;  /* 0x0000043402057981 */ /* 0x000ea4000c1e1900 */
[----:B--2---:R-:W-:-:S07]  /*1200*/  IMAD.IADD R16, R5, 0x1, -R16 ;  /* 0x0000000105107824 */ /* 0x004fce00078e0a10 */
.L_x_1178:
[----:B------:R-:W-:Y:S01]  /*1210*/  ULDC.64 UR8, c[0x0][0x990] ;  /* 0x0002640000087ab9 */ /* 0x000fe20000000a00 */
[----:B------:R-:W-:Y:S01]  /*1220*/  ULDC.64 UR6, c[0x0][0x998] ;  /* 0x0002660000067ab9 */ /* 0x000fe20000000a00 */
[----:B------:R-:W-:Y:S01]  /*1230*/  UISETP.NE.U32.AND UP0, UPT, UR8, URZ, UPT ;  /* 0x0000003f0800728c */ /* 0x000fe2000bf05070 */
[----:B------:R-:W-:Y:S01]  /*1240*/  IMAD.MOV.U32 R9, RZ, RZ, 0x3f800000 ;  /* 0x3f800000ff097424 */ /* 0x000fe200078e00ff */
[----:B------:R-:W-:Y:S01]  /*1250*/  UISETP.NE.U32.AND UP1, UPT, UR6, URZ, UPT ;  /* 0x0000003f0600728c */ /* 0x000fe2000bf25070 */
[----:B------:R-:W-:Y:S01]  /*1260*/  IMAD.MOV.U32 R0, RZ, RZ, 0x3f800000 ;  /* 0x3f800000ff007424 */ /* 0x000fe200078e00ff */
[----:B------:R-:W-:Y:S01]  /*1270*/  UISETP.NE.AND.EX UP0, UPT, UR9, URZ, UPT, UP0 ;  /* 0x0000003f0900728c */ /* 0x000fe2000bf05300 */
[----:B------:R-:W1:Y:S01]  /*1280*/  LDC R6, c[0x0][0x448] ;  /* 0x00011200ff067b82 */ /* 0x000e620000000800 */
[----:B------:R-:W-:-:S04]  /*1290*/  UISETP.NE.AND.EX UP1, UPT, UR7, URZ, UPT, UP1 ;  /* 0x0000003f0700728c */ /* 0x000fc8000bf25310 */
[----:B------:R-:W-:Y:S02]  /*12a0*/  PLOP3.LUT P0, PT, PT, PT, UP0, 0x80, 0x0 ;  /* 0x000000000000781c */ /* 0x000fe40003f0f008 */
[----:B------:R-:W-:Y:S01]  /*12b0*/  PLOP3.LUT P1, PT, PT, PT, UP1, 0x80, 0x0 ;  /* 0x000000000000781c */ /* 0x000fe20003f2f018 */
[----:B------:R-:W2:Y:S02]  /*12c0*/  LDC.64 R12, c[0x0][0x9e0] ;  /* 0x00027800ff0c7b82 */ /* 0x000ea40000000a00 */
[----:B------:R-:W-:Y:S02]  /*12d0*/  @UP0 USHF.R.S32.HI UR4, URZ, 0x1f, UR48 ;  /* 0x0000001f3f040899 */ /* 0x000fe40008011430 */
[----:B------:R-:W-:Y:S01]  /*12e0*/  @UP1 USHF.R.S32.HI UR15, URZ, 0x1f, UR48 ;  /* 0x0000001f3f0f1899 */ /* 0x000fe20008011430 */
[----:B------:R-:W-:Y:S01]  /*12f0*/  @UP0 ULDC.64 UR12, c[0x0][0x9a8] ;  /* 0x00026a00000c0ab9 */ /* 0x000fe20000000a00 */
[----:B------:R-:W-:Y:S01]  /*1300*/  @UP1 ULDC.64 UR16, c[0x0][0x9b8] ;  /* 0x00026e0000101ab9 */ /* 0x000fe20000000a00 */
[----:B------:R-:W-:-:S02]  /*1310*/  @UP0 UIMAD UR4, UR4, UR12, URZ ;  /* 0x0000000c040402a4 */ /* 0x000fc4000f8e023f */
[----:B------:R-:W-:Y:S02]  /*1320*/  @UP1 UIMAD UR15, UR15, UR16, URZ ;  /* 0x000000100f0f12a4 */ /* 0x000fe4000f8e023f */
[----:B------:R-:W-:Y:S02]  /*1330*/  @UP0 UIMAD UR14, UR48, UR13, UR4 ;  /* 0x0000000d300e02a4 */ /* 0x000fe4000f8e0204 */
[----:B------:R-:W-:Y:S02]  /*1340*/  @UP0 UIMAD.WIDE.U32 UR10, UR48, UR12, URZ ;  /* 0x0000000c300a02a5 */ /* 0x000fe4000f8e003f */
[----:B------:R-:W-:Y:S02]  /*1350*/  @UP0 USHF.R.S32.HI UR4, URZ, 0x1f, UR49 ;  /* 0x0000001f3f040899 */ /* 0x000fe40008011431 */
[----:B------:R-:W-:Y:S02]  /*1360*/  @UP1 UIMAD.WIDE.U32 UR12, UR48, UR16, URZ ;  /* 0x00000010300c12a5 */ /* 0x000fe4000f8e003f */
[----:B------:R-:W-:-:S02]  /*1370*/  @UP1 UIMAD UR15, UR48, UR17, UR15 ;  /* 0x00000011300f12a4 */ /* 0x000fc4000f8e020f */
[----:B------:R-:W-:Y:S01]  /*1380*/  @UP1 USHF.R.S32.HI UR20, URZ, 0x1f, UR49 ;  /* 0x0000001f3f141899 */ /* 0x000fe20008011431 */
[----:B------:R-:W-:Y:S01]  /*1390*/  @UP0 ULDC.64 UR16, c[0x0][0x9b0] ;  /* 0x00026c0000100ab9 */ /* 0x000fe20000000a00 */
[----:B------:R-:W-:Y:S01]  /*13a0*/  @UP1 ULDC.64 UR18, c[0x0][0x9c0] ;  /* 0x0002700000121ab9 */ /* 0x000fe20000000a00 */
[----:B------:R-:W-:Y:S02]  /*13b0*/  @UP0 UIMAD UR4, UR4, UR16, URZ ;  /* 0x00000010040402a4 */ /* 0x000fe4000f8e023f */
[----:B------:R-:W-:Y:S02]  /*13c0*/  @UP0 UIADD3 UR11, UR11, UR14, URZ ;  /* 0x0000000e0b0b0290 */ /* 0x000fe4000fffe03f */
[----:B------:R-:W-:Y:S02]  /*13d0*/  @UP1 UIMAD UR14, UR20, UR18, URZ ;  /* 0x00000012140e12a4 */ /* 0x000fe4000f8e023f */
[----:B------:R-:W-:Y:S02]  /*13e0*/  @UP1 UIADD3 UR13, UR13, UR15, URZ ;  /* 0x0000000f0d0d1290 */ /* 0x000fe4000fffe03f */
[----:B------:R-:W-:-:S02]  /*13f0*/  @UP0 UIMAD UR4, UR49, UR17, UR4 ;  /* 0x00000011310402a4 */ /* 0x000fc4000f8e0204 */
[----:B------:R-:W-:Y:S02]  /*1400*/  @UP0 UIMAD.WIDE.U32 UR10, UR49, UR16, UR10 ;  /* 0x00000010310a02a5 */ /* 0x000fe4000f8e000a */
[----:B------:R-:W-:Y:S02]  /*1410*/  @UP1 UIMAD UR14, UR49, UR19, UR14 ;  /* 0x00000013310e12a4 */ /* 0x000fe4000f8e020e */
[----:B------:R-:W-:Y:S02]  /*1420*/  @UP1 UIMAD.WIDE.U32 UR12, UR49, UR18, UR12 ;  /* 0x00000012310c12a5 */ /* 0x000fe4000f8e000c */
[----:B------:R-:W-:Y:S02]  /*1430*/  @UP0 UIADD3 UR11, UR11, UR4, URZ ;  /* 0x000000040b0b0290 */ /* 0x000fe4000fffe03f */
[----:B------:R-:W-:Y:S02]  /*1440*/  @UP0 ULEA UR8, UP2, UR10, UR8, 0x2 ;  /* 0x000000080a080291 */ /* 0x000fe4000f84103f */
[----:B------:R-:W-:-:S02]  /*1450*/  @UP1 UIADD3 UR4, UR13, UR14, URZ ;  /* 0x0000000e0d041290 */ /* 0x000fc4000fffe03f */
[----:B------:R-:W-:Y:S02]  /*1460*/  @UP1 ULEA UR6, UP3, UR12, UR6, 0x2 ;  /* 0x000000060c061291 */ /* 0x000fe4000f86103f */
[----:B------:R-:W-:Y:S01]  /*1470*/  @UP0 ULEA.HI.X UR9, UR10, UR9, UR11, 0x2, UP2 ;  /* 0x000000090a090291 */ /* 0x000fe200090f140b */
[----:B0-----:R-:W-:Y:S01]  /*1480*/  IMAD.U32 R2, RZ, RZ, UR8 ;  /* 0x00000008ff027e24 */ /* 0x001fe2000f8e00ff */
[----:B------:R-:W-:Y:S02]  /*1490*/  @UP1 ULEA.HI.X UR7, UR12, UR7, UR4, 0x2, UP3 ;  /* 0x000000070c071291 */ /* 0x000fe400098f1404 */
[----:B------:R-:W-:Y:S02]  /*14a0*/  IMAD.U32 R4, RZ, RZ, UR6 ;  /* 0x00000006ff047e24 */ /* 0x000fe4000f8e00ff */
[----:B------:R-:W-:Y:S02]  /*14b0*/  IMAD.U32 R3, RZ, RZ, UR9 ;  /* 0x00000009ff037e24 */ /* 0x000fe4000f8e00ff */
[----:B------:R-:W-:-:S03]  /*14c0*/  IMAD.U32 R5, RZ, RZ, UR7 ;  /* 0x00000007ff057e24 */ /* 0x000fc6000f8e00ff */
[----:B------:R0:W3:Y:S04]  /*14d0*/  @P0 LDG.E R9, desc[UR52][R2.64] ;  /* 0x0000003402090981 */ /* 0x0000e8000c1e1900 */
[----:B------:R-:W3:Y:S01]  /*14e0*/  @P1 LDG.E R0, desc[UR52][R4.64] ;  /* 0x0000003404001981 */ /* 0x000ee2000c1e1900 */
[----:B-1----:R-:W-:Y:S01]  /*14f0*/  ISETP.NE.AND P1, PT, R6, 0x1, PT ;  /* 0x000000010600780c */ /* 0x002fe20003f25270 */
[----:B------:R-:W-:Y:S01]  /*1500*/  USHF.L.U32 UR36, UR5, 0x7, URZ ;  /* 0x0000000705247899 */ /* 0x000fe2000800063f */
[----:B--2---:R-:W-:Y:S01]  /*1510*/  ISETP.GE.AND P2, PT, R13, 0x1, PT ;  /* 0x000000010d00780c */ /* 0x004fe20003f46270 */
[----:B-----5:R-:W-:Y:S01]  /*1520*/  IMAD.IADD R16, R16, 0x1, -R7 ;  /* 0x0000000110107824 */ /* 0x020fe200078e0a07 */
[----:B------:R-:W-:Y:S01]  /*1530*/  ULDC UR5, c[0x0][0x988] ;  /* 0x0002620000057ab9 */ /* 0x000fe20000000800 */
[----:B------:R-:W-:-:S08]  /*1540*/  UIADD3 UR4, UR36, 0x7f, URZ ;  /* 0x0000007f24047890 */ /* 0x000fd0000fffe03f */
[----:B------:R-:W0:Y:S08]  /*1550*/  @P1 LDC R6, c[0x0][0x44c] ;  /* 0x00011300ff061b82 */ /* 0x000e300000000800 */
[----:B------:R-:W1:Y:S01]  /*1560*/  @P1 LDC R11, c[0x0][0x450] ;  /* 0x00011400ff0b1b82 */ /* 0x000e620000000800 */
[----:B0-----:R-:W-:-:S04]  /*1570*/  @P1 IMAD.HI.U32 R2, R6, UR4, RZ ;  /* 0x0000000406021c27 */ /* 0x001fc8000f8e00ff */
[----:B---3--:R-:W-:-:S04]  /*1580*/  FMUL.FTZ R0, R9, R0 ;  /* 0x0000000009007220 */ /* 0x008fc80000410000 */
[----:B------:R-:W-:Y:S01]  /*1590*/  FMUL.FTZ R3, R0, UR5 ;  /* 0x0000000500037c20 */ /* 0x000fe20008410000 */
[----:B------:R-:W-:Y:S01]  /*15a0*/  IMAD.U32 R0, RZ, RZ, UR4 ;  /* 0x00000004ff007e24 */ /* 0x000fe2000f8e00ff */
[----:B-1----:R-:W-:-:S03]  /*15b0*/  @P1 SHF.R.U32.HI R0, RZ, R11, R2 ;  /* 0x0000000bff001219 */ /* 0x002fc60000011602 */
[----:B------:R-:W-:Y:S02]  /*15c0*/  R2UR UR37, R3 ;  /* 0x00000000032572ca */ /* 0x000fe400000e0000 */
[----:B------:R-:W-:-:S05]  /*15d0*/  IADD3 R3, R16, 0x1, -R17 ;  /* 0x0000000110037810 */ /* 0x000fca0007ffe811 */
        /* <DEDUP_REMOVED lines=13> */
.L_x_1180:
[----:B------:R-:W-:-:S13]  /*16b0*/  ISETP.NE.AND P0, PT, R13, 0x1, PT ;  /* 0x000000010d00780c */ /* 0x000fda0003f05270 */
[----:B------:R-:W0:Y:S02]  /*16c0*/  @P0 LDC.64 R4, c[0x0][0x9e8] ;  /* 0x00027a00ff040b82 */ /* 0x000e240000000a00 */
[----:B0-----:R-:W-:-:S05]  /*16d0*/  @P0 IMAD.HI.U32 R4, R2, R4, RZ ;  /* 0x0000000402040227 */ /* 0x001fca00078e00ff */
[----:B------:R-:W-:-:S07]  /*16e0*/  @P0 SHF.R.U32.HI R2, RZ, R5, R4 ;  /* 0x00000005ff020219 */ /* 0x000fce0000011604 */
.L_x_1181:
[----:B------:R-:W-:-:S05]  /*16f0*/  IMAD R3, R2, R13, R13 ;  /* 0x0000000d02037224 */ /* 0x000fca00078e020d */
[----:B------:R-:W-:-:S07]  /*1700*/  VIMNMX R0, R0, R3, PT ;  /* 0x0000000300007248 */ /* 0x000fce0003fe0100 */
.L_x_1179:
[----:B------:R-:W0:Y:S01]  /*1710*/  @P1 LDC R4, c[0x0][0x44c] ;  /* 0x00011300ff041b82 */ /* 0x000e220000000800 */
[----:B------:R-:W-:Y:S01]  /*1720*/  IMAD.U32 R3, RZ, RZ, UR36 ;  /* 0x00000024ff037e24 */ /* 0x000fe2000f8e00ff */
[----:B------:R-:W-:Y:S01]  /*1730*/  ULDC UR4, c[0x0][0x9dc] ;  /* 0x0002770000047ab9 */ /* 0x000fe20000000800 */
[----:B------:R-:W-:Y:S02]  /*1740*/  VIADD R2, R0, 0x9f ;  /* 0x0000009f00027836 */ /* 0x000fe40000000000 */
[C---:B------:R-:W-:Y:S02]  /*1750*/  VIADD R0, R16.reuse, 0x9f ;  /* 0x0000009f10007836 */ /* 0x040fe40000000000 */
[----:B------:R-:W-:Y:S01]  /*1760*/  IMAD.IADD R104, R16, 0x1, -R17 ;  /* 0x0000000110687824 */ /* 0x000fe200078e0a11 */
        /* <DEDUP_REMOVED lines=23> */
.L_x_1183:
[----:B------:R-:W-:-:S13]  /*18e0*/  ISETP.NE.AND P0, PT, R13, 0x1, PT ;  /* 0x000000010d00780c */ /* 0x000fda0003f05270 */
[----:B------:R-:W0:Y:S02]  /*18f0*/  @P0 LDC.64 R2, c[0x0][0x9e8] ;  /* 0x00027a00ff020b82 */ /* 0x000e240000000a00 */
[----:B0-----:R-:W-:-:S05]  /*1900*/  @P0 IMAD.HI.U32 R0, R4, R2, RZ ;  /* 0x0000000204000227 */ /* 0x001fca00078e00ff */
[----:B------:R-:W-:-:S07]  /*1910*/  @P0 SHF.R.U32.HI R4, RZ, R3, R0 ;  /* 0x00000003ff040219 */ /* 0x000fce0000011600 */
.L_x_1184:
[----:B------:R-:W-:-:S05]  /*1920*/  IMAD R4, R4, R13, RZ ;  /* 0x0000000d04047224 */ /* 0x000fca00078e02ff */
[----:B------:R-:W-:-:S13]  /*1930*/  R2UR UR5, R4 ;  /* 0x00000000040572ca */ /* 0x000fda00000e0000 */
[----:B------:R-:W-:-:S04]  /*1940*/  UISETP.LT.AND UP0, UPT, UR4, UR5, UPT ;  /* 0x000000050400728c */ /* 0x000fc8000bf01270 */
[----:B------:R-:W-:-:S12]  /*1950*/  USEL UR4, UR4, UR5, !UP0 ;  /* 0x0000000504047287 */ /* 0x000fd8000c000000 */
.L_x_1182:
[----:B------:R-:W-:Y:S01]  /*1960*/  UIMAD.WIDE UR4, UR4, 0x66666667, URZ ;  /* 0x66666667040478a5 */ /* 0x000fe2000f8e023f */
[----:B------:R-:W-:Y:S02]  /*1970*/  PLOP3.LUT P0, PT, PT, PT, PT, 0x80, 0x0 ;  /* 0x000000000000781c */ /* 0x000fe40003f0f070 */
        /* <DEDUP_REMOVED lines=37> */
[----:B------:R-:W-:Y:S02]  /*1bd0*/  IMAD.MOV.U32 R64, RZ, RZ, RZ ;  /* 0x000000ffff407224 */ /* 0x000fe400078e00ff */
[----:B------:R-:W-:Y:S01]  /*1be0*/  IMAD.MOV.U32 R97, RZ, RZ, RZ ;  /* 0x000000ffff617224 */ /* 0x000fe200078e00ff */
        /* <DEDUP_REMOVED lines=32> */
.L_x_1186:
        /* <DEDUP_REMOVED lines=9> */
.L_x_1383:
[----:B------:R-:W-:Y:S05]  /*1e80*/  @!P0 BRA `(.L_x_1188) ;  /* 0x0000000000048947 */ /* 0x000fea0003800000 */
[----:B------:R-:W-:Y:S01]  /*1e90*/  BPT.TRAP 0x1 ;  /* 0x000000040000795c */ /* 0x000fe20000300000 */
.L_x_1188:
[----:B0-----:R-:W-:Y:S02]  /*1ea0*/  IMAD.U32 R3, RZ, RZ, UR51 ;  /* 0x00000033ff037e24 */ /* 0x001fe4000f8e00ff */
[----:B------:R-:W-:-:S03]  /*1eb0*/  IMAD.U32 R0, RZ, RZ, UR45 ;  /* 0x0000002dff007e24 */ /* 0x000fc6000f8e00ff */
[----:B------:R-:W-:Y:S02]  /*1ec0*/  LEA R3, R3, UR41, 0x3 ;  /* 0x0000002903037c11 */ /* 0x000fe4000f8e18ff */
[----:B------:R-:W-:-:S04]  /*1ed0*/  SHF.L.U32 R0, R0, 0x1f, RZ ;  /* 0x0000001f00007819 */ /* 0x000fc800000006ff */
[----:B------:R0:W1:Y:S01]  /*1ee0*/  SYNCS.PHASECHK.TRANS64.TRYWAIT P1, [R3+URZ+0x29830], R0 ;  /* 0x02983000030075a7 */ /* 0x000062000802017f */
[----:B------:R-:W-:Y:S05]  /*1ef0*/  @!P0 BRA `(.L_x_1189) ;  /* 0x0000000000048947 */ /* 0x000fea0003800000 */
[----:B------:R-:W-:Y:S01]  /*1f00*/  BPT.TRAP 0x1 ;  /* 0x000000040000795c */ /* 0x000fe20000300000 */
.L_x_1189:
[----:B------:R-:W2:Y:S02]  /*1f10*/  S2R R2, SR_TID.X ;  /* 0x0000000000027919 */ /* 0x000ea40000002100 */
[----:B--2---:R-:W-:Y:S01]  /*1f20*/  LOP3.LUT P2, RZ, R2, 0x7f, RZ, 0xc0, !PT ;  /* 0x0000007f02ff7812 */ /* 0x004fe2000784c0ff */
[----:B-1----:R-:W-:-:S12]  /*1f30*/  @P1 BRA `(.L_x_1190) ;  /* 0x0000000000081947 */ /* 0x002fd80003800000 */
[----:B------:R-:W1:Y:S02]  /*1f40*/  SYNCS.PHASECHK.TRANS64.TRYWAIT P1, [R3+URZ+0x29830], R0 ;  /* 0x02983000030075a7 */ /* 0x000e64000802017f */
[----:B-1----:R-:W-:Y:S05]  /*1f50*/  @!P1 BRA `(.L_x_1191) ;  /* 0x0000019000309947 */ /* 0x002fea0003800000 */
.L_x_1190:
        /* <DEDUP_REMOVED lines=10> */
[----:B------:R-:W-:Y:S01]  /*2000*/  UMOV UR24, UR20 ;  /* 0x0000001400187c82 */ /* 0x000fe20008000000 */
[----:B------:R-:W-:Y:S02]  /*2010*/  UMOV UR7, 0x80000020 ;  /* 0x8000002000077882 */ /* 0x000fe40000000000 */
[----:B------:R-:W-:Y:S01]  /*2020*/  ULOP3.LUT UR50, UR4, 0x10000, URZ, 0xfc, !UPT ;  /* 0x0001000004327892 */ /* 0x000fe2000f8efc3f */
        /* <DEDUP_REMOVED lines=16> */
[----:B------:R-:W-:Y:S01]  /*2130*/  UIADD3 UR10, UR28, 0x280, URZ ;  /* 0x000002801c0a7890 */ /* 0x000fe2000fffe03f */
[----:B------:R-:W-:Y:S01]  /*2140*/  IMAD.MOV.U32 R2, RZ, RZ, R0 ;  /* 0x000000ffff027224 */ /* 0x000fe200078e0000 */
        /* <DEDUP_REMOVED lines=171> */
[----:B------:R-:W0:Y:S01]  /*2c00*/  SHFL.IDX PT, R11, R2, RZ, 0x1c1f ;  /* 0x001c1fff020b7589 */ /* 0x000e2200000e0000 */
[----:B------:R-:W-:Y:S01]  /*2c10*/  @!P3 PRMT R0, RZ, 0x654, R0 ;  /* 0x00000654ff00b816 */ /* 0x000fe20000000000 */
[----:B------:R-:W-:-:S03]  /*2c20*/  IMAD R5, R105, R4, 0xa1 ;  /* 0x000000a169057424 */ /* 0x000fc600078e0204 */
[----:B------:R-:W-:Y:S01]  /*2c30*/  PLOP3.LUT P1, PT, PT, PT, UP1, 0x40, 0x0 ;  /* 0x000000000000781c */ /* 0x000fe20003f2e818 */
[----:B------:R-:W-:Y:S02]  /*2c40*/  IMAD R4, R18, -0x2, R5 ;  /* 0xfffffffe12047824 */ /* 0x000fe400078e0205 */
[----:B------:R-:W-:Y:S02]  /*2c50*/  VIADD R5, R5, 0xffffffff ;  /* 0xffffffff05057836 */ /* 0x000fe40000000000 */
[----:B------:R-:W-:Y:S01]  /*2c60*/  VIADD R9, R4, 0xffffffff ;  /* 0xffffffff04097836 */ /* 0x000fe20000000000 */
        /* <DEDUP_REMOVED lines=10> */
[----:B-1----:R-:W-:-:S04]  /*2d10*/  IMAD R0, R105, -0xa0, R16 ;  /* 0xffffff6069007824 */ /* 0x002fc800078e0210 */
[----:B------:R-:W-:Y:S01]  /*2d20*/  VIADD R3, R0, 0xa0 ;  /* 0x000000a000037836 */ /* 0x000fe20000000000 */
[----:B------:R-:W-:-:S03]  /*2d30*/  IADD3 R0, -R17, R4, R16 ;  /* 0x0000000411007210 */ /* 0x000fc60007ffe110 */
[----:B------:R-:W-:Y:S02]  /*2d40*/  IMAD R6, R18, -0x2, R3 ;  /* 0xfffffffe12067824 */ /* 0x000fe400078e0203 */
[C---:B------:R-:W-:Y:S02]  /*2d50*/  VIADD R7, R0.reuse, UR6 ;  /* 0x0000000600077c36 */ /* 0x040fe40008000000 */
[----:B------:R-:W-:-:S03]  /*2d60*/  VIADD R8, R0, UR10 ;  /* 0x0000000a00087c36 */ /* 0x000fc60008000000 */
[----:B0-----:R-:W-:Y:S01]  /*2d70*/  VIADDMNMX R0, R11, R7, R6, PT ;  /* 0x000000070b007246 */ /* 0x001fe20003800106 */
[----:B------:R-:W-:Y:S01]  /*2d80*/  IMAD.IADD R3, R8, 0x1, R11 ;  /* 0x0000000108037824 */ /* 0x000fe200078e020b */
[----:B------:R-:W-:Y:S06]  /*2d90*/  @P1 BRA `(.L_x_1192) ;  /* 0x0000000000541947 */ /* 0x000fec0003800000 */
[----:B------:R-:W-:Y:S01]  /*2da0*/  IADD3 R4, -R17, R16, R11 ;  /* 0x0000001011047210 */ /* 0x000fe20007ffe10b */
        /* <DEDUP_REMOVED lines=11> */
.L_x_1194:
[----:B------:R-:W-:-:S06]  /*2e60*/  UISETP.NE.AND UP2, UPT, UR7, 0x1, UPT ;  /* 0x000000010700788c */ /* 0x000fcc000bf45270 */
[----:B------:R-:W-:-:S05]  /*2e70*/  PLOP3.LUT P1, PT, PT, PT, UP2, 0x80, 0x0 ;  /* 0x000000000000781c */ /* 0x000fca0003f2f028 */
[----:B------:R-:W-:-:S08]  /*2e80*/  @UP2 ULDC.64 UR10, c[0x0][0x9e8] ;  /* 0x00027a00000a2ab9 */ /* 0x000fd00000000a00 */
[----:B------:R-:W-:-:S05]  /*2e90*/  @P1 IMAD.HI.U32 R10, R4, UR10, RZ ;  /* 0x0000000a040a1c27 */ /* 0x000fca000f8e00ff */
[----:B------:R-:W-:-:S07]  /*2ea0*/  @P1 SHF.R.U32.HI R4, RZ, UR11, R10 ;  /* 0x0000000bff041c19 */ /* 0x000fce000801160a */
.L_x_1195:
[----:B------:R-:W-:Y:S05]  /*2eb0*/  BSYNC B0 ;  /* 0x0000000000007941 */ /* 0x000fea0003800000 */
.L_x_1193:
[----:B------:R-:W-:-:S05]  /*2ec0*/  IMAD R4, R4, UR7, R9 ;  /* 0x0000000704047c24 */ /* 0x000fca000f8e0209 */
[----:B------:R-:W-:Y:S02]  /*2ed0*/  VIMNMX R3, R3, R4, !PT ;  /* 0x0000000403037248 */ /* 0x000fe40007fe0100 */
[----:B------:R-:W-:-:S07]  /*2ee0*/  VIADDMNMX R0, R4, UR7, R0, PT ;  /* 0x0000000704007c46 */ /* 0x000fce000b800100 */
.L_x_1192:
        /* <DEDUP_REMOVED lines=213> */
.L_x_1198:
[----:B------:R-:W-:-:S06]  /*3c40*/  UISETP.NE.AND UP2, UPT, UR7, 0x1, UPT ;  /* 0x000000010700788c */ /* 0x000fcc000bf45270 */
[----:B------:R-:W-:-:S05]  /*3c50*/  PLOP3.LUT P6, PT, PT, PT, UP2, 0x80, 0x0 ;  /* 0x000000000000781c */ /* 0x000fca0003fcf028 */
[----:B------:R-:W-:-:S08]  /*3c60*/  @UP2 ULDC.64 UR10, c[0x0][0x9e8] ;  /* 0x00027a00000a2ab9 */ /* 0x000fd00000000a00 */
[----:B------:R-:W-:Y:S01]  /*3c70*/  @P6 IMAD.HI.U32 R5, R2, UR10, RZ ;  /* 0x0000000a02056c27 */ /* 0x000fe2000f8e00ff */
[----:B------:R-:W-:-:S13]  /*3c80*/  PLOP3.LUT P6, PT, PT, PT, UP2, 0x80, 0x0 ;  /* 0x000000000000781c */ /* 0x000fda0003fcf028 */
[----:B------:R-:W-:-:S07]  /*3c90*/  @P6 SHF.R.U32.HI R2, RZ, UR11, R5 ;  /* 0x0000000bff026c19 */ /* 0x000fce0008011605 */
.L_x_1199:
[----:B------:R-:W-:Y:S05]  /*3ca0*/  BSYNC B0 ;  /* 0x0000000000007941 */ /* 0x000fea0003800000 */
.L_x_1197:
[----:B------:R-:W-:-:S05]  /*3cb0*/  IMAD R2, R2, UR7, R9 ;  /* 0x0000000702027c24 */ /* 0x000fca000f8e0209 */
[----:B------:R-:W-:Y:S02]  /*3cc0*/  VIMNMX R3, R3, R2, !PT ;  /* 0x0000000203037248 */ /* 0x000fe40007fe0100 */
[----:B------:R-:W-:-:S07]  /*3cd0*/  VIADDMNMX R0, R2, UR7, R0, PT ;  /* 0x0000000702007c46 */ /* 0x000fce000b800100 */
.L_x_1196:
        /* <DEDUP_REMOVED lines=67> */
[----:B------:R-:W-:Y:S02]  /*4110*/  ISETP.GT.AND P1, PT, R3, 0x48, !P2 ;  /* 0x000000480300780c */ /* 0x000fe40005724270 */
        /* <DEDUP_REMOVED lines=48> */
[----:B------:R-:W-:Y:S02]  /*4420*/  ISETP.LT.OR P1, PT, R0, 0x62, P1 ;  /* 0x000000620000780c */ /* 0x000fe40000f21670 */
        /* <DEDUP_REMOVED lines=69> */
[----:B------:R-:W-:Y:S02]  /*4880*/  FMNMX.FTZ R13, R90, R91, !PT ;  /* 0x0000005b5a0d7209 */ /* 0x000fe40007810000 */
[----:B------:R-:W-:Y:S02]  /*4890*/  ISETP.LT.OR P1, PT, R0, 0x81, P1 ;  /* 0x000000810000780c */ /* 0x000fe40000f21670 */
[----:B------:R-:W-:Y:S02]  /*48a0*/  FMNMX.FTZ R14, R94, R13, !PT ;  /* 0x0000000d5e0e7209 */ /* 0x000fe40007810000 */
[----:B------:R-:W-:-:S02]  /*48b0*/  FSEL R26, R26, -INF , !P1 ;  /* 0xff8000001a1a7808 */ /* 0x000fc40004800000 */
[----:B------:R-:W-:Y:S02]  /*48c0*/  FMNMX.FTZ R13, R95, R14, !PT ;  /* 0x0000000e5f0d7209 */ /* 0x000fe40007810000 */
[----:B------:R-:W-:Y:S02]  /*48d0*/  ISETP.GT.AND P1, PT, R3, 0x81, !P6 ;  /* 0x000000810300780c */ /* 0x000fe40007724270 */
[----:B------:R-:W-:Y:S02]  /*48e0*/  FMNMX.FTZ R14, R98, R13, !PT ;  /* 0x0000000d620e7209 */ /* 0x000fe40007810000 */
[----:B------:R-:W-:Y:S02]  /*48f0*/  ISETP.LT.OR P1, PT, R0, 0x82, P1 ;  /* 0x000000820000780c */ /* 0x000fe40000f21670 */
[----:B0-----:R-:W-:Y:S02]  /*4900*/  FMNMX.FTZ R5, R4, R5, !PT ;  /* 0x0000000504057209 */ /* 0x001fe40007810000 */
[----:B------:R-:W-:-:S02]  /*4910*/  FMNMX.FTZ R15, R99, R14, !PT ;  /* 0x0000000e630f7209 */ /* 0x000fc40007810000 */
[----:B------:R-:W-:Y:S01]  /*4920*/  FSEL R27, R27, -INF , !P1 ;  /* 0xff8000001b1b7808 */ /* 0x000fe20004800000 */
[----:B------:R-:W0:Y:S01]  /*4930*/  SHFL.BFLY PT, R2, R5, 0x1, 0x1f ;  /* 0x0c201f0005027f89 */ /* 0x000e2200000e0000 */
[----:B------:R-:W-:Y:S02]  /*4940*/  FMNMX.FTZ R20, R102, R15, !PT ;  /* 0x0000000f66147209 */ /* 0x000fe40007810000 */
[----:B------:R-:W-:Y:S02]  /*4950*/  ISETP.NE.AND P6, PT, R130, RZ, PT ;  /* 0x000000ff8200720c */ /* 0x000fe40003fc5270 */
[----:B------:R-:W-:Y:S02]  /*4960*/  FMNMX.FTZ R15, R103, R20, !PT ;  /* 0x00000014670f7209 */ /* 0x000fe40007810000 */
[----:B------:R-:W-:Y:S02]  /*4970*/  ISETP.NE.AND P2, PT, R131, RZ, PT ;  /* 0x000000ff8300720c */ /* 0x000fe40003f45270 */
[----:B------:R-:W-:-:S04]  /*4980*/  FMNMX.FTZ R20, R74, R15, !PT ;  /* 0x0000000f4a147209 */ /* 0x000fc80007810000 */
[----:B------:R-:W-:Y:S02]  /*4990*/  FMNMX.FTZ R21, R75, R20, !PT ;  /* 0x000000144b157209 */ /* 0x000fe40007810000 */
        /* <DEDUP_REMOVED lines=12> */
[----:B------:R0:W-:Y:S01]  /*4a60*/  MUFU.EX2 R13, R73 ;  /* 0x00000049000d7308 */ /* 0x0001e20000000800 */
[----:B------:R-:W-:-:S01]  /*4a70*/  FFMA.FTZ R20, R80, UR37, -R88 ;  /* 0x0000002550147c23 */ /* 0x000fc20008010858 */
[--C-:B------:R-:W-:Y:S01]  /*4a80*/  FFMA.FTZ R80, R61, UR37, -R88.reuse ;  /* 0x000000253d507c23 */ /* 0x100fe20008010858 */
[----:B------:R-:W-:Y:S01]  /*4a90*/  FMNMX.FTZ R72, R82, R21, !PT ;  /* 0x0000001552487209 */ /* 0x000fe20007810000 */
[--C-:B------:R-:W-:Y:S01]  /*4aa0*/  FFMA.FTZ R81, R81, UR37, -R88.reuse ;  /* 0x0000002551517c23 */ /* 0x100fe20008010858 */
[----:B------:R-:W-:Y:S01]  /*4ab0*/  ISETP.LT.OR P1, PT, R0, 0x89, P1 ;  /* 0x000000890000780c */ /* 0x000fe20000f21670 */
[--C-:B------:R-:W-:Y:S01]  /*4ac0*/  FFMA.FTZ R4, R11, UR37, -R88.reuse ;  /* 0x000000250b047c23 */ /* 0x100fe20008010858 */
[----:B------:R-:W-:-:S01]  /*4ad0*/  FFMA.FTZ R5, R89, UR37, -R88 ;  /* 0x0000002559057c23 */ /* 0x000fc20008010858 */
[----:B------:R1:W-:Y:S01]  /*4ae0*/  MUFU.EX2 R15, R77 ;  /* 0x0000004d000f7308 */ /* 0x0003e20000000800 */
[----:B0-----:R-:W-:Y:S01]  /*4af0*/  FMNMX.FTZ R73, R83, R72, !PT ;  /* 0x0000004853497209 */ /* 0x001fe20007810000 */
[--C-:B------:R-:W-:Y:S01]  /*4b00*/  FFMA.FTZ R72, R84, UR37, -R88.reuse ;  /* 0x0000002554487c23 */ /* 0x100fe20008010858 */
[----:B------:R-:W-:-:S01]  /*4b10*/  FFMA.FTZ R84, R68, UR37, -R88 ;  /* 0x0000002544547c23 */ /* 0x000fc20008010858 */
[----:B------:R-:W-:Y:S01]  /*4b20*/  FSEL R30, R30, -INF , !P1 ;  /* 0xff8000001e1e7808 */ /* 0x000fe20004800000 */
[----:B------:R-:W-:-:S01]  /*4b30*/  FFMA.FTZ R6, R92, UR37, -R88 ;  /* 0x000000255c067c23 */ /* 0x000fc20008010858 */
[----:B------:R-:W-:Y:S01]  /*4b40*/  FMNMX.FTZ R76, R86, R73, !PT ;  /* 0x00000049564c7209 */ /* 0x000fe20007810000 */
[----:B------:R-:W-:-:S01]  /*4b50*/  FFMA.FTZ R7, R93, UR37, -R88 ;  /* 0x000000255d077c23 */ /* 0x000fc20008010858 */
        /* <DEDUP_REMOVED lines=8> */
[----:B------:R-:W-:Y:S01]  /*4be0*/  MUFU.EX2 R4, R4 ;  /* 0x0000000400047308 */ /* 0x000fe20000000800 */
[----:B------:R-:W-:Y:S01]  /*4bf0*/  ISETP.LT.OR P1, PT, R0, 0x8a, P1 ;  /* 0x0000008a0000780c */ /* 0x000fe20000f21670 */
[--C-:B------:R-:W-:Y:S01]  /*4c00*/  FFMA.FTZ R10, R100, UR37, -R88.reuse ;  /* 0x00000025640a7c23 */ /* 0x100fe20008010858 */
[----:B-1----:R-:W-:Y:S01]  /*4c10*/  FMNMX.FTZ R77, R59, R76, !PT ;  /* 0x0000004c3b4d7209 */ /* 0x002fe20007810000 */
[--C-:B------:R-:W-:Y:S01]  /*4c20*/  FFMA.FTZ R11, R101, UR37, -R88.reuse ;  /* 0x00000025650b7c23 */ /* 0x100fe20008010858 */
[----:B------:R-:W-:Y:S01]  /*4c30*/  FSEL R31, R31, -INF , !P1 ;  /* 0xff8000001f1f7808 */ /* 0x000fe20004800000 */
[--C-:B------:R-:W-:Y:S01]  /*4c40*/  FFMA.FTZ R56, R56, UR37, -R88.reuse ;  /* 0x0000002538387c23 */ /* 0x100fe20008010858 */
[----:B------:R-:W-:Y:S01]  /*4c50*/  FMNMX.FTZ R76, R62, R77, !PT ;  /* 0x0000004d3e4c7209 */ /* 0x000fe20007810000 */
[----:B------:R-:W0:Y:S01]  /*4c60*/  MUFU.EX2 R5, R5 ;  /* 0x0000000500057308 */ /* 0x000e220000000800 */
[----:B------:R-:W-:Y:S01]  /*4c70*/  ISETP.LT.OR P2, PT, R0, 0x9a, P2 ;  /* 0x0000009a0000780c */ /* 0x000fe20001741670 */
        /* <DEDUP_REMOVED lines=18> */
[----:B------:R-:W-:-:S03]  /*4da0*/  FFMA.FTZ R37, R37, UR37, -R88 ;  /* 0x0000002525257c23 */ /* 0x000fc60008010858 */
[----:B------:R-:W-:Y:S01]  /*4db0*/  FMNMX.FTZ R76, R42, R77, !PT ;  /* 0x0000004d2a4c7209 */ /* 0x000fe20007810000 */
[----:B------:R-:W3:Y:S03]  /*4dc0*/  MUFU.EX2 R8, R8 ;  /* 0x0000000800087308 */ /* 0x000ee60000000800 */
[----:B------:R-:W-:-:S04]  /*4dd0*/  FMNMX.FTZ R61, R43, R76, !PT ;  /* 0x0000004c2b3d7209 */ /* 0x000fc80007810000 */
[----:B------:R-:W-:Y:S01]  /*4de0*/  FMNMX.FTZ R76, R46, R61, !PT ;  /* 0x0000003d2e4c7209 */ /* 0x000fe20007810000 */
[----:B------:R4:W-:Y:S03]  /*4df0*/  MUFU.EX2 R77, R80 ;  /* 0x00000050004d7308 */ /* 0x0009e60000000800 */
[----:B------:R-:W-:-:S04]  /*4e00*/  FMNMX.FTZ R61, R47, R76, !PT ;  /* 0x0000004c2f3d7209 */ /* 0x000fc80007810000 */
[----:B------:R-:W-:Y:S01]  /*4e10*/  FMNMX.FTZ R76, R50, R61, !PT ;  /* 0x0000003d324c7209 */ /* 0x000fe20007810000 */
[----:B------:R-:W-:Y:S01]  /*4e20*/  MUFU.EX2 R73, R85 ;  /* 0x0000005500497308 */ /* 0x000fe20000000800 */
[----:B----4-:R-:W-:-:S02]  /*4e30*/  FFMA.FTZ R80, R40, UR37, -R88 ;  /* 0x0000002528507c23 */ /* 0x010fc40008010858 */
[----:B------:R-:W-:-:S04]  /*4e40*/  FMNMX.FTZ R61, R51, R76, !PT ;  /* 0x0000004c333d7209 */ /* 0x000fc80007810000 */
[----:B------:R-:W-:Y:S01]  /*4e50*/  FMNMX.FTZ R68, R54, R61, !PT ;  /* 0x0000003d36447209 */ /* 0x000fe20007810000 */
[----:B------:R-:W4:Y:S03]  /*4e60*/  MUFU.EX2 R9, R9 ;  /* 0x0000000900097308 */ /* 0x000f260000000800 */
[----:B------:R-:W-:Y:S01]  /*4e70*/  FMNMX.FTZ R81, R55, R68, !PT ;  /* 0x0000004437517209 */ /* 0x000fe20007810000 */
[----:B------:R-:W-:-:S03]  /*4e80*/  FFMA.FTZ R68, R69, UR37, -R88 ;  /* 0x0000002545447c23 */ /* 0x000fc60008010858 */
[----:B------:R-:W-:Y:S01]  /*4e90*/  FMNMX.FTZ R76, R26, R81, !PT ;  /* 0x000000511a4c7209 */ /* 0x000fe20007810000 */
[----:B------:R-:W-:-:S01]  /*4ea0*/  FFMA.FTZ R81, R41, UR37, -R88 ;  /* 0x0000002529517c23 */ /* 0x000fc20008010858 */
[----:B------:R-:W-:Y:S01]  /*4eb0*/  FSEL R41, R39, -INF , !P2 ;  /* 0xff80000027297808 */ /* 0x000fe20005000000 */
[----:B------:R-:W-:-:S01]  /*4ec0*/  FFMA.FTZ R39, R44, UR37, -R88 ;  /* 0x000000252c277c23 */ /* 0x000fc20008010858 */
[----:B------:R-:W-:Y:S01]  /*4ed0*/  FMNMX.FTZ R3, R27, R76, !PT ;  /* 0x0000004c1b037209 */ /* 0x000fe20007810000 */
[----:B------:R-:W-:-:S01]  /*4ee0*/  FFMA.FTZ R44, R45, UR37, -R88 ;  /* 0x000000252d2c7c23 */ /* 0x000fc20008010858 */
[--C-:B------:R-:W-:Y:S01]  /*4ef0*/  FFMA.FTZ R45, R48, UR37, -R88.reuse ;  /* 0x00000025302d7c23 */ /* 0x100fe20008010858 */
[----:B------:R-:W-:-:S01]  /*4f00*/  FFMA.FTZ R48, R49, UR37, -R88 ;  /* 0x0000002531307c23 */ /* 0x000fc20008010858 */
[----:B------:R-:W-:Y:S01]  /*4f10*/  FMNMX.FTZ R40, R30, R3, !PT ;  /* 0x000000031e287209 */ /* 0x000fe20007810000 */
[----:B------:R-:W-:-:S01]  /*4f20*/  FFMA.FTZ R49, R52, UR37, -R88 ;  /* 0x0000002534317c23 */ /* 0x000fc20008010858 */
[----:B------:R-:W-:Y:S01]  /*4f30*/  FFMA.FTZ R52, R53, UR37, -R88 ;  /* 0x0000002535347c23 */ /* 0x000fe20008010858 */
[----:B------:R-:W-:Y:S01]  /*4f40*/  IMAD.U32 R53, RZ, RZ, UR37 ;  /* 0x00000025ff357e24 */ /* 0x000fe2000f8e00ff */
[----:B------:R-:W-:Y:S01]  /*4f50*/  FMNMX.FTZ R69, R31, R40, !PT ;  /* 0x000000281f457209 */ /* 0x000fe20007810000 */
[----:B------:R-:W-:Y:S01]  /*4f60*/  MUFU.EX2 R61, R84 ;  /* 0x00000054003d7308 */ /* 0x000fe20000000800 */
[----:B------:R-:W-:-:S02]  /*4f70*/  FSEL R40, R38, -INF , !P5 ;  /* 0xff80000026287808 */ /* 0x000fc40006800000 */
[----:B------:R-:W-:-:S04]  /*4f80*/  FMNMX.FTZ R76, R34, R69, !PT ;  /* 0x00000045224c7209 */ /* 0x000fc80007810000 */
[----:B------:R-:W-:Y:S01]  /*4f90*/  FMNMX.FTZ R69, R35, R76, !PT ;  /* 0x0000004c23457209 */ /* 0x000fe20007810000 */
[----:B------:R5:W-:Y:S03]  /*4fa0*/  MUFU.EX2 R38, R81 ;  /* 0x0000005100267308 */ /* 0x000be60000000800 */
[----:B------:R-:W-:-:S04]  /*4fb0*/  FMNMX.FTZ R0, R40, R69, !PT ;  /* 0x0000004528007209 */ /* 0x000fc80007810000 */
[----:B------:R-:W-:Y:S01]  /*4fc0*/  FMNMX.FTZ R0, R41, R0, !PT ;  /* 0x0000000029007209 */ /* 0x000fe20007810000 */
[----:B------:R-:W4:Y:S04]  /*4fd0*/  MUFU.EX2 R10, R10 ;  /* 0x0000000a000a7308 */ /* 0x000f280000000800 */
[----:B------:R-:W0:Y:S04]  /*4fe0*/  SHFL.BFLY PT, R69, R0, 0x2, 0x1f ;  /* 0x0c401f0000457f89 */ /* 0x000e2800000e0000 */
[----:B------:R-:W4:Y:S08]  /*4ff0*/  MUFU.EX2 R11, R11 ;  /* 0x0000000b000b7308 */ /* 0x000f300000000800 */
[----:B------:R-:W4:Y:S08]  /*5000*/  MUFU.EX2 R12, R12 ;  /* 0x0000000c000c7308 */ /* 0x000f300000000800 */
[----:B------:R3:W-:Y:S01]  /*5010*/  MUFU.EX2 R3, R80 ;  /* 0x0000005000037308 */ /* 0x0007e20000000800 */
[----:B0-----:R-:W-:-:S07]  /*5020*/  FMNMX.FTZ R69, R0, R69, !PT ;  /* 0x0000004500457209 */ /* 0x001fce0007810000 */
[----:B------:R-:W-:Y:S01]  /*5030*/  MUFU.EX2 R14, R14 ;  /* 0x0000000e000e7308 */ /* 0x000fe20000000800 */
[----:B------:R-:W0:Y:S07]  /*5040*/  SHFL.BFLY PT, R0, R69, 0x1, 0x1f ;  /* 0x0c201f0045007f89 */ /* 0x000e2e00000e0000 */
[----:B------:R-:W-:Y:S08]  /*5050*/  MUFU.EX2 R20, R20 ;  /* 0x0000001400147308 */ /* 0x000ff00000000800 */
[----:B------:R-:W-:Y:S08]  /*5060*/  MUFU.EX2 R72, R72 ;  /* 0x0000004800487308 */ /* 0x000ff00000000800 */
[----:B------:R-:W-:Y:S01]  /*5070*/  MUFU.EX2 R56, R56 ;  /* 0x0000003800387308 */ /* 0x000fe20000000800 */
[----:B0-----:R-:W-:-:S04]  /*5080*/  FMNMX.FTZ R0, R69, R0, !PT ;  /* 0x0000000045007209 */ /* 0x001fc80007810000 */
[C---:B------:R-:W-:Y:S01]  /*5090*/  FSETP.NEU.FTZ.AND P1, PT, R0.reuse, -INF , PT ;  /* 0xff8000000000780b */ /* 0x040fe20003f3d000 */
[----:B------:R-:W-:-:S02]  /*50a0*/  FFMA.FTZ R53, R0, R53, -8 ;  /* 0xc100000000357423 */ /* 0x000fc40000010035 */
[----:B------:R-:W-:Y:S03]  /*50b0*/  MUFU.EX2 R57, R57 ;  /* 0x0000003900397308 */ /* 0x000fe60000000800 */
[----:B-----5:R-:W-:Y:S02]  /*50c0*/  FSEL R81, R53, RZ, P1 ;  /* 0x000000ff35517208 */ /* 0x020fe40000800000 */
        /* <DEDUP_REMOVED lines=9> */
[----:B-1----:R-:W-:Y:S01]  /*5160*/  FADD.FTZ R82, R6, R83 ;  /* 0x0000005306527221 */ /* 0x002fe20000010000 */
[----:B------:R-:W-:Y:S01]  /*5170*/  MUFU.EX2 R53, R53 ;  /* 0x0000003500357308 */ /* 0x000fe20000000800 */
[----:B------:R-:W-:-:S01]  /*5180*/  FFMA.FTZ R95, R95, UR37, -R81 ;  /* 0x000000255f5f7c23 */ /* 0x000fc20008010851 */
[----:B------:R-:W-:Y:S01]  /*5190*/  FFMA.FTZ R69, R98, UR37, -R81 ;  /* 0x0000002562457c23 */ /* 0x000fe20008010851 */
[----:B--2---:R-:W-:-:S01]  /*51a0*/  FADD.FTZ R83, R7, R82 ;  /* 0x0000005207537221 */ /* 0x004fc20000010000 */
[--C-:B---3--:R-:W-:Y:S01]  /*51b0*/  FFMA.FTZ R80, R99, UR37, -R81.reuse ;  /* 0x0000002563507c23 */ /* 0x108fe20008010851 */
[----:B------:R-:W-:-:S01]  /*51c0*/  FFMA.FTZ R102, R102, UR37, -R81 ;  /* 0x0000002566667c23 */ /* 0x000fc20008010851 */
[----:B------:R-:W-:Y:S01]  /*51d0*/  FFMA.FTZ R103, R103, UR37, -R81 ;  /* 0x0000002567677c23 */ /* 0x000fe20008010851 */
[----:B------:R-:W-:-:S01]  /*51e0*/  FADD.FTZ R82, R8, R83 ;  /* 0x0000005308527221 */ /* 0x000fc20000010000 */
[----:B------:R-:W0:Y:S01]  /*51f0*/  MUFU.EX2 R76, R76 ;  /* 0x0000004c004c7308 */ /* 0x000e220000000800 */
[----:B------:R-:W-:-:S01]  /*5200*/  FFMA.FTZ R74, R74, UR37, -R81 ;  /* 0x000000254a4a7c23 */ /* 0x000fc20008010851 */
[----:B------:R-:W-:Y:S01]  /*5210*/  FFMA.FTZ R75, R75, UR37, -R81 ;  /* 0x000000254b4b7c23 */ /* 0x000fe20008010851 */
[----:B----4-:R-:W-:-:S01]  /*5220*/  FADD.FTZ R83, R9, R82 ;  /* 0x0000005209537221 */ /* 0x010fc20000010000 */
[--C-:B------:R-:W-:Y:S01]  /*5230*/  FFMA.FTZ R86, R86, UR37, -R81.reuse ;  /* 0x0000002556567c23 */ /* 0x100fe20008010851 */
[----:B------:R-:W-:-:S01]  /*5240*/  FFMA.FTZ R87, R87, UR37, -R81 ;  /* 0x0000002557577c23 */ /* 0x000fc20008010851 */
[----:B------:R-:W-:Y:S01]  /*5250*/  FFMA.FTZ R58, R58, UR37, -R81 ;  /* 0x000000253a3a7c23 */ /* 0x000fe20008010851 */
[----:B------:R-:W-:-:S01]  /*5260*/  FADD.FTZ R82, R10, R83 ;  /* 0x000000530a527221 */ /* 0x000fc20000010000 */
[----:B------:R-:W1:Y:S01]  /*5270*/  MUFU.EX2 R94, R94 ;  /* 0x0000005e005e7308 */ /* 0x000e620000000800 */
[----:B------:R-:W-:-:S01]  /*5280*/  FFMA.FTZ R59, R59, UR37, -R81 ;  /* 0x000000253b3b7c23 */ /* 0x000fc20008010851 */
[----:B------:R-:W-:Y:S01]  /*5290*/  FFMA.FTZ R62, R62, UR37, -R81 ;  /* 0x000000253e3e7c23 */ /* 0x000fe20008010851 */
[----:B------:R-:W-:-:S01]  /*52a0*/  FADD.FTZ R89, R11, R82 ;  /* 0x000000520b597221 */ /* 0x000fc20000010000 */
[--C-:B------:R-:W-:Y:S01]  /*52b0*/  FFMA.FTZ R63, R63, UR37, -R81.reuse ;  /* 0x000000253f3f7c23 */ /* 0x100fe20008010851 */
[----:B------:R-:W-:-:S01]  /*52c0*/  FFMA.FTZ R66, R66, UR37, -R81 ;  /* 0x0000002542427c23 */ /* 0x000fc20008010851 */
[----:B------:R-:W-:Y:S01]  /*52d0*/  FFMA.FTZ R67, R67, UR37, -R81 ;  /* 0x0000002543437c23 */ /* 0x000fe20008010851 */
[----:B------:R-:W-:-:S01]  /*52e0*/  FADD.FTZ R88, R12, R89 ;  /* 0x000000590c587221 */ /* 0x000fc20000010000 */
        /* <DEDUP_REMOVED lines=10> */
[----:B------:R-:W-:Y:S01]  /*5390*/  FADD.FTZ R83, R13, R88 ;  /* 0x000000580d537221 */ /* 0x000fe20000010000 */
[----:B------:R-:W-:Y:S01]  /*53a0*/  F2FP.SATFINITE.E4M3.F32.PACK_AB_MERGE_C R88, R7, R6, RZ ;  /* 0x000000060758723e */ /* 0x000fe200048070ff */
[--C-:B------:R-:W-:Y:S01]  /*53b0*/  FFMA.FTZ R50, R50, UR37, -R81.reuse ;  /* 0x0000002532327c23 */ /* 0x100fe20008010851 */
[----:B------:R-:W-:-:S01]  /*53c0*/  FFMA.FTZ R51, R51, UR37, -R81 ;  /* 0x0000002533337c23 */ /* 0x000fc20008010851 */
[----:B------:R-:W-:Y:S01]  /*53d0*/  FADD.FTZ R6, R14, R83 ;  /* 0x000000530e067221 */ /* 0x000fe20000010000 */
[----:B------:R-:W-:Y:S01]  /*53e0*/  F2FP.SATFINITE.E4M3.F32.PACK_AB_MERGE_C R184, R5, R4, R88 ;  /* 0x0000000405b8723e */ /* 0x000fe20004807058 */
[----:B------:R-:W1:Y:S01]  /*53f0*/  MUFU.EX2 R80, R80 ;  /* 0x0000005000507308 */ /* 0x000e620000000800 */
[----:B--2---:R-:W-:-:S01]  /*5400*/  FADD.FTZ R82, R95, R82 ;  /* 0x000000525f527221 */ /* 0x004fc20000010000 */
        /* <DEDUP_REMOVED lines=8> */
[----:B------:R-:W-:Y:S01]  /*5490*/  F2FP.SATFINITE.E4M3.F32.PACK_AB_MERGE_C R82, R11, R10, RZ ;  /* 0x0000000a0b52723e */ /* 0x000fe200048070ff */
[----:B------:R-:W-:-:S01]  /*54a0*/  FADD.FTZ R11, R15, R6 ;  /* 0x000000060f0b7221 */ /* 0x000fc20000010000 */
[--C-:B------:R-:W-:Y:S01]  /*54b0*/  FFMA.FTZ R34, R34, UR37, -R81.reuse ;  /* 0x0000002522227c23 */ /* 0x100fe20008010851 */
[----:B------:R-:W-:-:S01]  /*54c0*/  FFMA.FTZ R35, R35, UR37, -R81 ;  /* 0x0000002523237c23 */ /* 0x000fc20008010851 */
[----:B------:R-:W-:Y:S01]  /*54d0*/  FFMA.FTZ R40, R40, UR37, -R81 ;  /* 0x0000002528287c23 */ /* 0x000fe20008010851 */
[----:B------:R-:W-:-:S01]  /*54e0*/  FADD.FTZ R10, R20, R11 ;  /* 0x0000000b140a7221 */ /* 0x000fc20000010000 */
[----:B------:R-:W0:Y:S01]  /*54f0*/  MUFU.EX2 R103, R103 ;  /* 0x0000006700677308 */ /* 0x000e220000000800 */
[----:B-1----:R-:W-:-:S01]  /*5500*/  FADD.FTZ R7, R80, R7 ;  /* 0x0000000750077221 */ /* 0x002fc20000010000 */
[----:B------:R-:W-:Y:S01]  /*5510*/  FFMA.FTZ R41, R41, UR37, -R81 ;  /* 0x0000002529297c23 */ /* 0x000fe20008010851 */
[----:B------:R-:W-:-:S02]  /*5520*/  F2FP.SATFINITE.E4M3.F32.PACK_AB_MERGE_C R14, R15, R14, RZ ;  /* 0x0000000e0f0e723e */ /* 0x000fc400048070ff */
[----:B------:R-:W-:Y:S02]  /*5530*/  F2FP.SATFINITE.E4M3.F32.PACK_AB_MERGE_C R94, R95, R94, RZ ;  /* 0x0000005e5f5e723e */ /* 0x000fe400048070ff */
[----:B------:R-:W-:Y:S01]  /*5540*/  F2FP.SATFINITE.E4M3.F32.PACK_AB_MERGE_C R186, R9, R8, R82 ;  /* 0x0000000809ba723e */ /* 0x000fe20004807052 */
[----:B------:R-:W1:Y:S01]  /*5550*/  MUFU.EX2 R74, R74 ;  /* 0x0000004a004a7308 */ /* 0x000e620000000800 */
[----:B--2---:R-:W-:-:S01]  /*5560*/  FADD.FTZ R6, R102, R7 ;  /* 0x0000000766067221 */ /* 0x004fc20000010000 */
[----:B------:R-:W-:Y:S01]  /*5570*/  FADD.FTZ R7, R21, R10 ;  /* 0x0000000a15077221 */ /* 0x000fe20000010000 */
[----:B------:R-:W-:Y:S02]  /*5580*/  F2FP.SATFINITE.E4M3.F32.PACK_AB_MERGE_C R180, R13, R12, R14 ;  /* 0x0000000c0db4723e */ /* 0x000fe4000480700e */
[----:B------:R-:W-:-:S03]  /*5590*/  F2FP.SATFINITE.E4M3.F32.PACK_AB_MERGE_C R185, R76, R53, R94 ;  /* 0x000000354cb9723e */ /* 0x000fc6000480705e */
[----:B------:R-:W2:Y:S01]  /*55a0*/  MUFU.EX2 R75, R75 ;  /* 0x0000004b004b7308 */ /* 0x000ea20000000800 */
[----:B0-----:R-:W-:-:S01]  /*55b0*/  FADD.FTZ R5, R103, R6 ;  /* 0x0000000667057221 */ /* 0x001fc20000010000 */
[----:B------:R-:W-:Y:S01]  /*55c0*/  FADD.FTZ R6, R72, R7 ;  /* 0x0000000748067221 */ /* 0x000fe20000010000 */
[----:B------:R-:W-:Y:S02]  /*55d0*/  F2FP.SATFINITE.E4M3.F32.PACK_AB_MERGE_C R72, R73, R72, RZ ;  /* 0x000000484948723e */ /* 0x000fe400048070ff */
[----:B------:R-:W-:Y:S01]  /*55e0*/  F2FP.SATFINITE.E4M3.F32.PACK_AB_MERGE_C R102, R103, R102, RZ ;  /* 0x000000666766723e */ /* 0x000fe200048070ff */
[----:B------:R-:W-:-:S01]  /*55f0*/  FADD.FTZ R73, R73, R6 ;  /* 0x0000000649497221 */ /* 0x000fc20000010000 */
[----:B------:R-:W-:Y:S01]  /*5600*/  F2FP.SATFINITE.E4M3.F32.PACK_AB_MERGE_C R182, R21, R20, R72 ;  /* 0x0000001415b6723e */ /* 0x000fe20004807048 */
[----:B------:R-:W0:Y:S01]  /*5610*/  MUFU.EX2 R84, R84 ;  /* 0x0000005400547308 */ /* 0x000e220000000800 */
[----:B-1----:R-:W-:-:S01]  /*5620*/  FADD.FTZ R4, R74, R5 ;  /* 0x000000054a047221 */ /* 0x002fc20000010000 */
[----:B------:R-:W-:Y:S01]  /*5630*/  FADD.FTZ R6, R56, R73 ;  /* 0x0000004938067221 */ /* 0x000fe20000010000 */
[----:B------:R-:W-:-:S03]  /*5640*/  F2FP.SATFINITE.E4M3.F32.PACK_AB_MERGE_C R187, R80, R69, R102 ;  /* 0x0000004550bb723e */ /* 0x000fc60004807066 */
[----:B------:R-:W-:Y:S02]  /*5650*/  FADD.FTZ R7, R57, R6 ;  /* 0x0000000639077221 */ /* 0x000fe40000010000 */
        /* <DEDUP_REMOVED lines=19> */
[----:B0-----:R-:W-:Y:S01]  /*5790*/  F2FP.SATFINITE.E4M3.F32.PACK_AB_MERGE_C R6, R77, R60, RZ ;  /* 0x0000003c4d06723e */ /* 0x001fe200048070ff */
[----:B------:R-:W-:-:S03]  /*57a0*/  FADD.FTZ R60, R60, R7 ;  /* 0x000000073c3c7221 */ /* 0x000fc60000010000 */
[----:B------:R-:W-:Y:S01]  /*57b0*/  F2FP.SATFINITE.E4M3.F32.PACK_AB_MERGE_C R176, R57, R56, R6 ;  /* 0x0000003839b0723e */ /* 0x000fe20004807006 */
[----:B------:R-:W-:-:S02]  /*57c0*/  FADD.FTZ R77, R77, R60 ;  /* 0x0000003c4d4d7221 */ /* 0x000fc40000010000 */
        /* <DEDUP_REMOVED lines=14> */
[----:B------:R-:W-:Y:S01]  /*58b0*/  MUFU.EX2 R39, R39 ;  /* 0x0000002700277308 */ /* 0x000fe20000000800 */
[----:B-1----:R-:W-:Y:S01]  /*58c0*/  F2FP.SATFINITE.E4M3.F32.PACK_AB_MERGE_C R7, R68, R61, RZ ;  /* 0x0000003d4407723e */ /* 0x002fe200048070ff */
[----:B------:R-:W-:-:S03]  /*58d0*/  FADD.FTZ R61, R61, R6 ;  /* 0x000000063d3d7221 */ /* 0x000fc60000010000 */
[----:B------:R-:W-:Y:S01]  /*58e0*/  F2FP.SATFINITE.E4M3.F32.PACK_AB_MERGE_C R178, R65, R64, R7 ;  /* 0x0000004041b2723e */ /* 0x000fe20004807007 */
[----:B------:R-:W-:-:S02]  /*58f0*/  FADD.FTZ R68, R68, R61 ;  /* 0x0000003d44447221 */ /* 0x000fc40000010000 */
[----:B------:R-:W0:Y:S01]  /*5900*/  MUFU.EX2 R44, R44 ;  /* 0x0000002c002c7308 */ /* 0x000e220000000800 */
[----:B--2---:R-:W-:-:S07]  /*5910*/  FADD.FTZ R4, R66, R5 ;  /* 0x0000000542047221 */ /* 0x004fce0000010000 */
[----:B------:R-:W1:Y:S08]  /*5920*/  MUFU.EX2 R67, R67 ;  /* 0x0000004300437308 */ /* 0x000e700000000800 */
[----:B------:R-:W2:Y:S01]  /*5930*/  MUFU.EX2 R70, R70 ;  /* 0x0000004600467308 */ /* 0x000ea20000000800 */
[----:B0-----:R-:W-:-:S04]  /*5940*/  F2FP.SATFINITE.E4M3.F32.PACK_AB_MERGE_C R6, R44, R39, RZ ;  /* 0x000000272c06723e */ /* 0x001fc800048070ff */
[----:B------:R-:W-:Y:S01]  /*5950*/  F2FP.SATFINITE.E4M3.F32.PACK_AB_MERGE_C R172, R38, R3, R6 ;  /* 0x0000000326ac723e */ /* 0x000fe20004807006 */
[----:B------:R-:W-:-:S02]  /*5960*/  FADD.FTZ R3, R3, R68 ;  /* 0x0000004403037221 */ /* 0x000fc40000010000 */
        /* <DEDUP_REMOVED lines=8> */
[----:B0-----:R-:W-:-:S01]  /*59f0*/  FADD.FTZ R3, R71, R4 ;  /* 0x0000000447037221 */ /* 0x001fc20000010000 */
[----:B------:R-:W-:-:S04]  /*5a00*/  F2FP.SATFINITE.E4M3.F32.PACK_AB_MERGE_C R70, R71, R70, RZ ;  /* 0x000000464746723e */ /* 0x000fc800048070ff */
[----:B------:R-:W-:Y:S02]  /*5a10*/  F2FP.SATFINITE.E4M3.F32.PACK_AB_MERGE_C R179, R67, R66, R70 ;  /* 0x0000004243b3723e */ /* 0x000fe40004807046 */
[----:B------:R-:W0:Y:S01]  /*5a20*/  MUFU.EX2 R46, R46 ;  /* 0x0000002e002e7308 */ /* 0x000e220000000800 */
[----:B-1----:R-:W-:-:S07]  /*5a30*/  FADD.FTZ R4, R42, R3 ;  /* 0x000000032a047221 */ /* 0x002fce0000010000 */
[----:B------:R-:W-:Y:S01]  /*5a40*/  MUFU.EX2 R49, R49 ;  /* 0x0000003100317308 */ /* 0x000fe20000000800 */
[----:B--2---:R-:W-:-:S07]  /*5a50*/  FADD.FTZ R3, R43, R4 ;  /* 0x000000042b037221 */ /* 0x004fce0000010000 */
[----:B------:R-:W1:Y:S01]  /*5a60*/  MUFU.EX2 R52, R52 ;  /* 0x0000003400347308 */ /* 0x000e620000000800 */
[----:B0-----:R-:W-:-:S07]  /*5a70*/  FADD.FTZ R4, R46, R3 ;  /* 0x000000032e047221 */ /* 0x001fce0000010000 */
[----:B------:R-:W0:Y:S08]  /*5a80*/  MUFU.EX2 R47, R47 ;  /* 0x0000002f002f7308 */ /* 0x000e300000000800 */
[----:B------:R-:W-:Y:S01]  /*5a90*/  MUFU.EX2 R45, R45 ;  /* 0x0000002d002d7308 */ /* 0x000fe20000000800 */
[----:B-1----:R-:W-:-:S07]  /*5aa0*/  F2FP.SATFINITE.E4M3.F32.PACK_AB_MERGE_C R5, R52, R49, RZ ;  /* 0x000000313405723e */ /* 0x002fce00048070ff */
[----:B------:R-:W1:Y:S01]  /*5ab0*/  MUFU.EX2 R48, R48 ;  /* 0x0000003000307308 */ /* 0x000e620000000800 */
[C---:B0-----:R-:W-:Y:S01]  /*5ac0*/  F2FP.SATFINITE.E4M3.F32.PACK_AB_MERGE_C R46, R47.reuse, R46, RZ ;  /* 0x0000002e2f2e723e */ /* 0x041fe200048070ff */
[----:B------:R-:W-:-:S03]  /*5ad0*/  FADD.FTZ R47, R47, R4 ;  /* 0x000000042f2f7221 */ /* 0x000fc60000010000 */
[----:B------:R-:W-:-:S03]  /*5ae0*/  F2FP.SATFINITE.E4M3.F32.PACK_AB_MERGE_C R173, R43, R42, R46 ;  /* 0x0000002a2bad723e */ /* 0x000fc6000480702e */
[----:B------:R-:W-:Y:S08]  /*5af0*/  MUFU.EX2 R28, R28 ;  /* 0x0000001c001c7308 */ /* 0x000ff00000000800 */
[----:B------:R-:W0:Y:S01]  /*5b00*/  MUFU.EX2 R29, R29 ;  /* 0x0000001d001d7308 */ /* 0x000e220000000800 */
[----:B-1----:R-:W-:Y:S01]  /*5b10*/  F2FP.SATFINITE.E4M3.F32.PACK_AB_MERGE_C R174, R48, R45, R5 ;  /* 0x0000002d30ae723e */ /* 0x002fe20004807005 */
[----:B------:R-:W-:-:S04]  /*5b20*/  FADD.FTZ R45, R45, R44 ;  /* 0x0000002c2d2d7221 */ /* 0x000fc80000010000 */
[----:B------:R-:W-:Y:S02]  /*5b30*/  FADD.FTZ R48, R48, R45 ;  /* 0x0000002d30307221 */ /* 0x000fe40000010000 */
[----:B------:R-:W1:Y:S02]  /*5b40*/  MUFU.EX2 R50, R50 ;  /* 0x0000003200327308 */ /* 0x000e640000000800 */
[----:B------:R-:W-:-:S04]  /*5b50*/  FADD.FTZ R49, R49, R48 ;  /* 0x0000003031317221 */ /* 0x000fc80000010000 */
[----:B------:R-:W-:Y:S02]  /*5b60*/  FADD.FTZ R49, R52, R49 ;  /* 0x0000003134317221 */ /* 0x000fe40000010000 */
[----:B------:R-:W-:Y:S01]  /*5b70*/  MUFU.EX2 R24, R24 ;  /* 0x0000001800187308 */ /* 0x000fe20000000800 */
[----:B0-----:R-:W-:-:S07]  /*5b80*/  F2FP.SATFINITE.E4M3.F32.PACK_AB_MERGE_C R3, R29, R28, RZ ;  /* 0x0000001c1d03723e */ /* 0x001fce00048070ff */
[----:B------:R-:W0:Y:S01]  /*5b90*/  MUFU.EX2 R25, R25 ;  /* 0x0000001900197308 */ /* 0x000e220000000800 */
[----:B-1----:R-:W-:-:S07]  /*5ba0*/  FADD.FTZ R4, R50, R47 ;  /* 0x0000002f32047221 */ /* 0x002fce0000010000 */
[----:B------:R-:W1:Y:S08]  /*5bb0*/  MUFU.EX2 R51, R51 ;  /* 0x0000003300337308 */ /* 0x000e700000000800 */
[----:B------:R-:W2:Y:S01]  /*5bc0*/  MUFU.EX2 R54, R54 ;  /* 0x0000003600367308 */ /* 0x000ea20000000800 */
[----:B0-----:R-:W-:Y:S01]  /*5bd0*/  F2FP.SATFINITE.E4M3.F32.PACK_AB_MERGE_C R168, R25, R24, R3 ;  /* 0x0000001819a8723e */ /* 0x001fe20004807003 */
[----:B------:R-:W-:-:S04]  /*5be0*/  FADD.FTZ R24, R24, R49 ;  /* 0x0000003118187221 */ /* 0x000fc80000010000 */
[----:B------:R-:W-:Y:S02]  /*5bf0*/  FADD.FTZ R25, R25, R24 ;  /* 0x0000001819197221 */ /* 0x000fe40000010000 */
[----:B------:R-:W0:Y:S01]  /*5c00*/  MUFU.EX2 R55, R55 ;  /* 0x0000003700377308 */ /* 0x000e220000000800 */
[----:B-1----:R-:W-:-:S01]  /*5c10*/  FADD.FTZ R3, R51, R4 ;  /* 0x0000000433037221 */ /* 0x002fc20000010000 */
[----:B------:R-:W-:-:S04]  /*5c20*/  FADD.FTZ R28, R28, R25 ;  /* 0x000000191c1c7221 */ /* 0x000fc80000010000 */
[----:B------:R-:W-:Y:S02]  /*5c30*/  FADD.FTZ R29, R29, R28 ;  /* 0x0000001c1d1d7221 */ /* 0x000fe40000010000 */
[----:B------:R-:W1:Y:S01]  /*5c40*/  MUFU.EX2 R26, R26 ;  /* 0x0000001a001a7308 */ /* 0x000e620000000800 */
[----:B--2---:R-:W-:-:S07]  /*5c50*/  FADD.FTZ R4, R54, R3 ;  /* 0x0000000336047221 */ /* 0x004fce0000010000 */
[----:B------:R-:W2:Y:S01]  /*5c60*/  MUFU.EX2 R27, R27 ;  /* 0x0000001b001b7308 */ /* 0x000ea20000000800 */
[C---:B0-----:R-:W-:Y:S01]  /*5c70*/  F2FP.SATFINITE.E4M3.F32.PACK_AB_MERGE_C R54, R55.reuse, R54, RZ ;  /* 0x000000363736723e */ /* 0x041fe200048070ff */
[----:B------:R-:W-:-:S03]  /*5c80*/  FADD.FTZ R55, R55, R4 ;  /* 0x0000000437377221 */ /* 0x000fc60000010000 */
[----:B------:R-:W-:-:S03]  /*5c90*/  F2FP.SATFINITE.E4M3.F32.PACK_AB_MERGE_C R175, R51, R50, R54 ;  /* 0x0000003233af723e */ /* 0x000fc60004807036 */
        /* <DEDUP_REMOVED lines=13> */
[----:B------:R-:W0:Y:S08]  /*5d70*/  MUFU.EX2 R34, R34 ;  /* 0x0000002200227308 */ /* 0x000e300000000800 */
[----:B------:R-:W2:Y:S01]  /*5d80*/  MUFU.EX2 R35, R35 ;  /* 0x0000002300237308 */ /* 0x000ea20000000800 */
[----:B-1----:R-:W-:Y:S01]  /*5d90*/  F2FP.SATFINITE.E4M3.F32.PACK_AB_MERGE_C R170, R33, R32, R5 ;  /* 0x0000002021aa723e */ /* 0x002fe20004807005 */
[----:B------:R-:W-:-:S04]  /*5da0*/  FADD.FTZ R32, R32, R29 ;  /* 0x0000001d20207221 */ /* 0x000fc80000010000 */
[----:B------:R-:W-:Y:S02]  /*5db0*/  FADD.FTZ R33, R33, R32 ;  /* 0x0000002021217221 */ /* 0x000fe40000010000 */
[----:B------:R-:W1:Y:S01]  /*5dc0*/  MUFU.EX2 R40, R40 ;  /* 0x0000002800287308 */ /* 0x000e620000000800 */
[----:B0-----:R-:W-:-:S01]  /*5dd0*/  FADD.FTZ R4, R34, R31 ;  /* 0x0000001f22047221 */ /* 0x001fc20000010000 */
[----:B------:R-:W-:-:S06]  /*5de0*/  FADD.FTZ R36, R36, R33 ;  /* 0x0000002124247221 */ /* 0x000fcc0000010000 */
[----:B------:R-:W0:Y:S01]  /*5df0*/  MUFU.EX2 R41, R41 ;  /* 0x0000002900297308 */ /* 0x000e220000000800 */
[----:B--2---:R-:W-:-:S04]  /*5e00*/  FADD.FTZ R3, R35, R4 ;  /* 0x0000000423037221 */ /* 0x004fc80000010000 */
[----:B-1----:R-:W-:Y:S01]  /*5e10*/  FADD.FTZ R4, R40, R3 ;  /* 0x0000000328047221 */ /* 0x002fe20000010000 */
[----:B------:R-:W-:Y:S01]  /*5e20*/  VIADD R3, R105, 0xfffffffe ;  /* 0xfffffffe69037836 */ /* 0x000fe20000000000 */
[C---:B0-----:R-:W-:Y:S02]  /*5e30*/  F2FP.SATFINITE.E4M3.F32.PACK_AB_MERGE_C R5, R41.reuse, R40, RZ ;  /* 0x000000282905723e */ /* 0x041fe400048070ff */
        /* <DEDUP_REMOVED lines=14> */
.L_x_1201:
[----:B------:R-:W-:-:S11]  /*5f20*/  UISETP.NE.AND UP2, UPT, UR7, 0x1, UPT ;  /* 0x000000010700788c */ /* 0x000fd6000bf45270 */
[----:B------:R-:W-:Y:S02]  /*5f30*/  @UP2 ULDC.64 UR10, c[0x0][0x9e8] ;  /* 0x00027a00000a2ab9 */ /* 0x000fe40000000a00 */
[----:B------:R-:W-:-:S04]  /*5f40*/  UIMAD.WIDE.U32 UR14, UR18, UR10, URZ ;  /* 0x0000000a120e72a5 */ /* 0x000fc8000f8e003f */
[----:B------:R-:W-:-:S12]  /*5f50*/  @UP2 USHF.R.U32.HI UR18, URZ, UR11, UR15 ;  /* 0x0000000b3f122299 */ /* 0x000fd8000801160f */
.L_x_1202:
[----:B------:R-:W-:-:S04]  /*5f60*/  UIMAD UR7, UR18, UR7, UR7 ;  /* 0x00000007120772a4 */ /* 0x000fc8000f8e0207 */
[----:B------:R-:W-:-:S04]  /*5f70*/  UISETP.LT.AND UP2, UPT, UR6, UR7, UPT ;  /* 0x000000070600728c */ /* 0x000fc8000bf41270 */
[----:B------:R-:W-:-:S12]  /*5f80*/  USEL UR6, UR6, UR7, UP2 ;  /* 0x0000000706067287 */ /* 0x000fd80009000000 */
.L_x_1200:
        /* <DEDUP_REMOVED lines=43> */
.L_x_1221:
        /* <DEDUP_REMOVED lines=9> */
.L_x_1205:
[----:B------:R-:W-:Y:S01]  /*62d0*/  ULEA UR6, UR58, UR41, 0x3 ;  /* 0x000000293a067291 */ /* 0x000fe2000f8e183f */
[----:B------:R-:W-:-:S05]  /*62e0*/  IMAD.U32 R6, RZ, RZ, UR57 ;  /* 0x00000039ff067e24 */ /* 0x000fca000f8e00ff */
[----:B------:R-:W-:-:S04]  /*62f0*/  SHF.L.U32 R6, R6, 0x1f, RZ ;  /* 0x0000001f06067819 */ /* 0x000fc800000006ff */
[----:B------:R0:W1:Y:S01]  /*6300*/  SYNCS.PHASECHK.TRANS64.TRYWAIT P1, [UR6+0x29830], R6 ;  /* 0x02983006ff0075a7 */ /* 0x0000620008020146 */
[----:B------:R-:W-:Y:S05]  /*6310*/  @!P0 BRA `(.L_x_1206) ;  /* 0x0000000000048947 */ /* 0x000fea0003800000 */
[----:B------:R-:W-:Y:S01]  /*6320*/  BPT.TRAP 0x1 ;  /* 0x000000040000795c */ /* 0x000fe20000300000 */
.L_x_1206:
[----:B-1----:R-:W-:Y:S05]  /*6330*/  @P1 BRA `(.L_x_1204) ;  /* 0x0000000000081947 */ /* 0x002fea0003800000 */
[----:B------:R-:W1:Y:S02]  /*6340*/  SYNCS.PHASECHK.TRANS64.TRYWAIT P1, [UR6+0x29830], R6 ;  /* 0x02983006ff0075a7 */ /* 0x000e640008020146 */
[----:B-1----:R-:W-:Y:S05]  /*6350*/  @!P1 BRA `(.L_x_1207) ;  /* 0x0000014c00449947 */ /* 0x002fea0003800000 */
.L_x_1204:
        /* <DEDUP_REMOVED lines=188> */
.L_x_1209:
[----:B------:R-:W-:Y:S01]  /*6f20*/  ULEA UR6, UR51, UR41, 0x3 ;  /* 0x0000002933067291 */ /* 0x000fe2000f8e183f */
[----:B------:R-:W-:-:S05]  /*6f30*/  IMAD.U32 R6, RZ, RZ, UR45 ;  /* 0x0000002dff067e24 */ /* 0x000fca000f8e00ff */
[----:B------:R-:W-:-:S04]  /*6f40*/  SHF.L.U32 R6, R6, 0x1f, RZ ;  /* 0x0000001f06067819 */ /* 0x000fc800000006ff */
[----:B------:R0:W1:Y:S01]  /*6f50*/  SYNCS.PHASECHK.TRANS64.TRYWAIT P1, [UR6+0x29850], R6 ;  /* 0x02985006ff0075a7 */ /* 0x0000620008020146 */
[----:B------:R-:W-:Y:S05]  /*6f60*/  @!P0 BRA `(.L_x_1210) ;  /* 0x0000000000048947 */ /* 0x000fea0003800000 */
[----:B------:R-:W-:Y:S01]  /*6f70*/  BPT.TRAP 0x1 ;  /* 0x000000040000795c */ /* 0x000fe20000300000 */
.L_x_1210:
[----:B-1----:R-:W-:Y:S05]  /*6f80*/  @P1 BRA `(.L_x_1208) ;  /* 0x0000000000081947 */ /* 0x002fea0003800000 */
[----:B------:R-:W1:Y:S02]  /*6f90*/  SYNCS.PHASECHK.TRANS64.TRYWAIT P1, [UR6+0x29850], R6 ;  /* 0x02985006ff0075a7 */ /* 0x000e640008020146 */
[----:B-1----:R-:W-:Y:S05]  /*6fa0*/  @!P1 BRA `(.L_x_1211) ;  /* 0x0000014000489947 */ /* 0x002fea0003800000 */
.L_x_1208:
[----:B------:R-:W-:Y:S01]  /*6fb0*/  UIADD3 UR6, UR41, 0x400, URZ ;  /* 0x0000040029067890 */ /* 0x000fe2000fffe03f */
[----:B------:R-:W-:Y:S01]  /*6fc0*/  WARPGROUP.ARRIVE ;  /* 0x00000000000079c5 */ /* 0x000fe20000000000 */
[----:B------:R-:W-:-:S05]  /*6fd0*/  UMOV UR7, 0xc0000010 ;  /* 0xc000001000077882 */ /* 0x000fca0000000000 */
[----:B------:R-:W2:Y:S01]  /*6fe0*/  S2R R9, SR_TID.X ;  /* 0x0000000000097919 */ /* 0x000ea20000002100 */
[----:B------:R-:W-:Y:S01]  /*6ff0*/  USHF.R.U32.HI UR6, URZ, 0x4, UR6 ;  /* 0x000000043f067899 */ /* 0x000fe20008011606 */
[----:B------:R-:W-:Y:S01]  /*7000*/  PLOP3.LUT P1, PT, PT, PT, UP0, 0x80, 0x0 ;  /* 0x000000000000781c */ /* 0x000fe20003f2f008 */
[----:B-1----:R-:W-:Y:S01]  /*7010*/  VIADD R7, R19, UR36 ;  /* 0x0000002413077c36 */ /* 0x002fe20008000000 */
[----:B------:R-:W-:Y:S01]  /*7020*/  PLOP3.LUT P2, PT, PT, PT, UP0, 0x80, 0x0 ;  /* 0x000000000000781c */ /* 0x000fe20003f4f008 */
[----:B------:R-:W-:Y:S01]  /*7030*/  ULOP3.LUT UR6, UR6, 0x3fff, URZ, 0xc0, !UPT ;  /* 0x00003fff06067892 */ /* 0x000fe2000f8ec03f */
[----:B0-----:R-:W-:Y:S02]  /*7040*/  IMAD.U32 R6, RZ, RZ, UR58 ;  /* 0x0000003aff067e24 */ /* 0x001fe4000f8e00ff */
        /* <DEDUP_REMOVED lines=9> */
[----:B------:R-:W-:Y:S01]  /*70e0*/  IADD3 R10, -R9, 0xb, RZ ;  /* 0x0000000b090a7810 */ /* 0x000fe20007ffe1ff */
[----:B------:R-:W-:-:S06]  /*70f0*/  VIADD R9, R197, 0x1 ;  /* 0x00000001c5097836 */ /* 0x000fcc0000000000 */
        /* <DEDUP_REMOVED lines=26> */
[----:B------:R-:W-:Y:S01]  /*72a0*/  IMAD R8, R18, -0x2, R9 ;  /* 0xfffffffe12087824 */ /* 0x000fe200078e0209 */
[----:B------:R-:W-:-:S03]  /*72b0*/  ULOP3.LUT UR6, URZ, UR55, URZ, 0x33, !UPT ;  /* 0x000000373f067292 */ /* 0x000fc6000f8e333f */
[----:B------:R-:W0:Y:S01]  /*72c0*/  SHFL.IDX PT, R13, R7, RZ, 0x1c1f ;  /* 0x001c1fff070d7589 */ /* 0x000e2200000e0000 */
[----:B------:R-:W-:Y:S02]  /*72d0*/  WARPGROUP.DEPBAR.LE gsb0, 0x0 ;  /* 0x00008000000079c5 */ /* 0x000fe40000010000 */
[----:B------:R1:W-:Y:S06]  /*72e0*/  BAR.ARV R10, 0x100 ;  /* 0x0004000a0000751d */ /* 0x0003ec0000002000 */
[----:B------:R2:W-:Y:S02]  /*72f0*/  @!P3 SYNCS.ARRIVE.TRANS64.RED.A1T0 RZ, [R6+URZ], RZ ;  /* 0x000000ff06ffb9a7 */ /* 0x0005e4000810043f */
[----:B--2---:R-:W-:Y:S01]  /*7300*/  IADD3 R6, -R17, R8, R16 ;  /* 0x0000000811067210 */ /* 0x004fe20007ffe110 */
[----:B------:R-:W-:-:S04]  /*7310*/  VIADD R8, R8, 0xffffffff ;  /* 0xffffffff08087836 */ /* 0x000fc80000000000 */
[C---:B------:R-:W-:Y:S02]  /*7320*/  VIADD R9, R6.reuse, UR56 ;  /* 0x0000003806097c36 */ /* 0x040fe40008000000 */
[----:B------:R-:W-:Y:S02]  /*7330*/  VIADD R6, R6, UR6 ;  /* 0x0000000606067c36 */ /* 0x000fe40008000000 */
[--C-:B0-----:R-:W-:Y:S02]  /*7340*/  IMAD.IADD R11, R9, 0x1, R13.reuse ;  /* 0x00000001090b7824 */ /* 0x101fe400078e020d */
[----:B-1----:R-:W-:Y:S01]  /*7350*/  IMAD.IADD R10, R6, 0x1, R13 ;  /* 0x00000001060a7824 */ /* 0x002fe200078e020d */
[----:B------:R-:W-:Y:S06]  /*7360*/  @P1 BRA `(.L_x_1212) ;  /* 0x0000000000541947 */ /* 0x000fec0003800000 */
[----:B------:R-:W-:Y:S01]  /*7370*/  IADD3 R13, -R17, R16, R13 ;  /* 0x00000010110d7210 */ /* 0x000fe20007ffe10d */
        /* <DEDUP_REMOVED lines=11> */
.L_x_1214:
[----:B------:R-:W-:-:S05]  /*7430*/  IMAD.U32 R14, RZ, RZ, UR54 ;  /* 0x00000036ff0e7e24 */ /* 0x000fca000f8e00ff */
[----:B------:R-:W-:-:S13]  /*7440*/  ISETP.NE.AND P1, PT, R14, 0x1, PT ;  /* 0x000000010e00780c */ /* 0x000fda0003f25270 */
[----:B------:R-:W0:Y:S02]  /*7450*/  @P1 LDC.64 R20, c[0x0][0x9e8] ;  /* 0x00027a00ff141b82 */ /* 0x000e240000000a00 */
[----:B0-----:R-:W-:-:S05]  /*7460*/  @P1 IMAD.HI.U32 R12, R13, R20, RZ ;  /* 0x000000140d0c1227 */ /* 0x001fca00078e00ff */
[----:B------:R-:W-:-:S07]  /*7470*/  @P1 SHF.R.U32.HI R13, RZ, R21, R12 ;  /* 0x00000015ff0d1219 */ /* 0x000fce000001160c */
.L_x_1215:
[----:B------:R-:W-:Y:S05]  /*7480*/  BSYNC B0 ;  /* 0x0000000000007941 */ /* 0x000fea0003800000 */
.L_x_1213:
[----:B------:R-:W-:-:S05]  /*7490*/  IMAD R13, R13, R14, R8 ;  /* 0x0000000e0d0d7224 */ /* 0x000fca00078e0208 */
[----:B------:R-:W-:Y:S02]  /*74a0*/  VIADDMNMX R11, R13, R14, R11, PT ;  /* 0x0000000e0d0b7246 */ /* 0x000fe4000380010b */
[----:B------:R-:W-:-:S07]  /*74b0*/  VIMNMX R10, R10, R13, !PT ;  /* 0x0000000d0a0a7248 */ /* 0x000fce0007fe0100 */
.L_x_1212:
[C---:B------:R-:W-:Y:S01]  /*74c0*/  ISETP.GE.AND P1, PT, R197.reuse, 0x2, PT ;  /* 0x00000002c500780c */ /* 0x040fe20003f26270 */
[----:B------:R-:W0:Y:S01]  /*74d0*/  SHFL.IDX PT, R7, R7, 0x1, 0x1c1f ;  /* 0x003c1f0007077f89 */ /* 0x000e2200000e0000 */
        /* <DEDUP_REMOVED lines=210> */
.L_x_1218:
[----:B------:R-:W-:-:S05]  /*8200*/  IMAD.U32 R197, RZ, RZ, UR54 ;  /* 0x00000036ffc57e24 */ /* 0x000fca000f8e00ff */
[----:B------:R-:W-:-:S13]  /*8210*/  ISETP.NE.AND P6, PT, R197, 0x1, PT ;  /* 0x00000001c500780c */ /* 0x000fda0003fc5270 */
[----:B------:R-:W0:Y:S02]  /*8220*/  @P6 LDC.64 R6, c[0x0][0x9e8] ;  /* 0x00027a00ff066b82 */ /* 0x000e240000000a00 */
[----:B0-----:R-:W-:-:S05]  /*8230*/  @P6 IMAD.HI.U32 R6, R11, R6, RZ ;  /* 0x000000060b066227 */ /* 0x001fca00078e00ff */
[----:B------:R-:W-:-:S07]  /*8240*/  @P6 SHF.R.U32.HI R11, RZ, R7, R6 ;  /* 0x00000007ff0b6219 */ /* 0x000fce0000011606 */
.L_x_1219:
[----:B------:R-:W-:Y:S05]  /*8250*/  BSYNC B0 ;  /* 0x0000000000007941 */ /* 0x000fea0003800000 */
.L_x_1217:
[----:B------:R-:W-:-:S05]  /*8260*/  IMAD R8, R11, R197, R8 ;  /* 0x000000c50b087224 */ /* 0x000fca00078e0208 */
[----:B------:R-:W-:Y:S02]  /*8270*/  VIADDMNMX R9, R8, R197, R9, PT ;  /* 0x000000c508097246 */ /* 0x000fe40003800109 */
[----:B------:R-:W-:-:S07]  /*8280*/  VIMNMX R10, R10, R8, !PT ;  /* 0x000000080a0a7248 */ /* 0x000fce0007fe0100 */
.L_x_1216:
        /* <DEDUP_REMOVED lines=72> */
[C---:B------:R-:W-:Y:S02]  /*8710*/  ISETP.LT.OR P1, PT, R9.reuse, 0x49, P1 ;  /* 0x000000490900780c */ /* 0x040fe40000f21670 */
        /* <DEDUP_REMOVED lines=23> */
[C---:B------:R-:W-:Y:S02]  /*8890*/  ISETP.GT.AND P1, PT, R10.reuse, 0x58, !P1 ;  /* 0x000000580a00780c */ /* 0x040fe40004f24270 */
        /* <DEDUP_REMOVED lines=14> */
[C---:B------:R-:W-:Y:S02]  /*8980*/  ISETP.GT.AND P1, PT, R10.reuse, 0x60, !P1 ;  /* 0x000000600a00780c */ /* 0x040fe40004f24270 */
[----:B------:R-:W-:Y:S02]  /*8990*/  ISETP.GT.AND P5, PT, R10, 0x98, !P5 ;  /* 0x000000980a00780c */ /* 0x000fe40006fa4270 */
[----:B------:R-:W-:Y:S02]  /*89a0*/  ISETP.LT.OR P1, PT, R9, 0x61, P1 ;  /* 0x000000610900780c */ /* 0x000fe40000f21670 */
[----:B0-----:R-:W-:-:S02]  /*89b0*/  FMNMX.FTZ R11, R7, R6, !PT ;  /* 0x00000006070b7209 */ /* 0x001fc40007810000 */
[----:B------:R-:W-:Y:S02]  /*89c0*/  FSEL R106, R106, -INF , !P1 ;  /* 0xff8000006a6a7808 */ /* 0x000fe40004800000 */
[----:B------:R-:W-:Y:S01]  /*89d0*/  ISETP.NE.AND P1, PT, R172, RZ, PT ;  /* 0x000000ffac00720c */ /* 0x000fe20003f25270 */
[----:B------:R-:W0:Y:S01]  /*89e0*/  SHFL.BFLY PT, R6, R11, 0x1, 0x1f ;  /* 0x0c201f000b067f89 */ /* 0x000e2200000e0000 */
[C---:B------:R-:W-:Y:S02]  /*89f0*/  ISETP.LT.OR P3, PT, R9.reuse, 0x91, P3 ;  /* 0x000000910900780c */ /* 0x040fe40001f61670 */
        /* <DEDUP_REMOVED lines=74> */
[----:B------:R-:W-:Y:S02]  /*8ea0*/  ISETP.GT.AND P1, PT, R10, RZ, !P6 ;  /* 0x000000ff0a00720c */ /* 0x000fe40007724270 */
[----:B------:R-:W-:Y:S01]  /*8eb0*/  ISETP.NE.AND P6, PT, R152, RZ, PT ;  /* 0x000000ff9800720c */ /* 0x000fe20003fc5270 */
[----:B------:R-:W-:-:S01]  /*8ec0*/  FFMA.FTZ R152, R6, R15, -8 ;  /* 0xc100000006987423 */ /* 0x000fc2000001000f */
[----:B------:R-:W-:Y:S02]  /*8ed0*/  ISETP.LT.OR P1, PT, R9, 0x1, P1 ;  /* 0x000000010900780c */ /* 0x000fe40000f21670 */
[----:B------:R-:W-:Y:S02]  /*8ee0*/  ISETP.GT.AND P2, PT, R10, 0x99, !P6 ;  /* 0x000000990a00780c */ /* 0x000fe40007744270 */
[----:B------:R-:W-:-:S02]  /*8ef0*/  FSEL R169, R154, -INF , !P1 ;  /* 0xff8000009aa97808 */ /* 0x000fc40004800000 */
[----:B------:R-:W-:Y:S02]  /*8f00*/  FSETP.NEU.FTZ.AND P1, PT, R6, -INF , PT ;  /* 0xff8000000600780b */ /* 0x000fe40003f3d000 */
[----:B------:R-:W-:Y:S02]  /*8f10*/  ISETP.LT.OR P2, PT, R9, 0x9a, P2 ;  /* 0x0000009a0900780c */ /* 0x000fe40001741670 */
[----:B------:R-:W-:Y:S02]  /*8f20*/  FSEL R152, R152, RZ, P1 ;  /* 0x000000ff98987208 */ /* 0x000fe40000800000 */
[----:B------:R-:W-:-:S03]  /*8f30*/  FSEL R103, R103, -INF , !P2 ;  /* 0xff80000067677808 */ /* 0x000fc60005000000 */
        /* <DEDUP_REMOVED lines=45> */
[----:B------:R-:W-:-:S02]  /*9210*/  FMNMX.FTZ R153, R143, R154, !PT ;  /* 0x0000009a8f997209 */ /* 0x000fc40007810000 */
[----:B------:R-:W-:Y:S01]  /*9220*/  MUFU.EX2 R8, R8 ;  /* 0x0000000800087308 */ /* 0x000fe20000000800 */
[----:B0-----:R-:W-:-:S01]  /*9230*/  FFMA.FTZ R156, R112, UR37, -R152 ;  /* 0x00000025709c7c23 */ /* 0x001fc20008010898 */
[----:B------:R-:W-:Y:S01]  /*9240*/  FMNMX.FTZ R148, R146, R153, !PT ;  /* 0x0000009992947209 */ /* 0x000fe20007810000 */
[----:B------:R-:W-:-:S01]  /*9250*/  FFMA.FTZ R153, R149, UR37, -R152 ;  /* 0x0000002595997c23 */ /* 0x000fc20008010898 */
[--C-:B------:R-:W-:Y:S01]  /*9260*/  FFMA.FTZ R112, R116, UR37, -R152.reuse ;  /* 0x0000002574707c23 */ /* 0x100fe20008010898 */
[----:B------:R-:W-:-:S01]  /*9270*/  FFMA.FTZ R116, R88, UR37, -R152 ;  /* 0x0000002558747c23 */ /* 0x000fc20008010898 */
[----:B------:R-:W-:Y:S02]  /*9280*/  FMNMX.FTZ R149, R147, R148, !PT ;  /* 0x0000009493957209 */ /* 0x000fe40007810000 */
[----:B------:R0:W-:Y:S02]  /*9290*/  MUFU.EX2 R148, R153 ;  /* 0x0000009900947308 */ /* 0x0001e40000000800 */
[----:B------:R-:W-:-:S04]  /*92a0*/  FMNMX.FTZ R154, R150, R149, !PT ;  /* 0x00000095969a7209 */ /* 0x000fc80007810000 */
[----:B------:R-:W-:Y:S02]  /*92b0*/  FMNMX.FTZ R149, R151, R154, !PT ;  /* 0x0000009a97957209 */ /* 0x000fe40007810000 */
[----:B------:R-:W-:Y:S01]  /*92c0*/  MUFU.EX2 R7, R7 ;  /* 0x0000000700077308 */ /* 0x000fe20000000800 */
[----:B0-----:R-:W-:-:S01]  /*92d0*/  FFMA.FTZ R153, R108, UR37, -R152 ;  /* 0x000000256c997c23 */ /* 0x001fc20008010898 */
        /* <DEDUP_REMOVED lines=29> */
[----:B------:R0:W-:Y:S02]  /*94b0*/  MUFU.EX2 R10, R153 ;  /* 0x00000099000a7308 */ /* 0x0001e40000000800 */
[----:B------:R-:W-:-:S04]  /*94c0*/  FMNMX.FTZ R108, R98, R149, !PT ;  /* 0x00000095626c7209 */ /* 0x000fc80007810000 */
[----:B------:R-:W-:Y:S02]  /*94d0*/  FMNMX.FTZ R109, R99, R108, !PT ;  /* 0x0000006c636d7209 */ /* 0x000fe40007810000 */
[----:B------:R-:W-:Y:S01]  /*94e0*/  MUFU.EX2 R141, R141 ;  /* 0x0000008d008d7308 */ /* 0x000fe20000000800 */
[----:B0-----:R-:W-:-:S01]  /*94f0*/  FFMA.FTZ R153, R101, UR37, -R152 ;  /* 0x0000002565997c23 */ /* 0x001fc20008010898 */
[----:B------:R-:W-:Y:S01]  /*9500*/  FMNMX.FTZ R108, R102, R109, !PT ;  /* 0x0000006d666c7209 */ /* 0x000fe20007810000 */
[----:B------:R-:W-:-:S01]  /*9510*/  FFMA.FTZ R109, R113, UR37, -R152 ;  /* 0x00000025716d7c23 */ /* 0x000fc20008010898 */
[----:B------:R-:W-:Y:S01]  /*9520*/  FFMA.FTZ R113, R117, UR37, -R152 ;  /* 0x0000002575717c23 */ /* 0x000fe20008010898 */
[----:B------:R-:W-:Y:S02]  /*9530*/  FSEL R101, R6, RZ, P1 ;  /* 0x000000ff06657208 */ /* 0x000fe40000800000 */
[----:B------:R-:W-:Y:S01]  /*9540*/  FMNMX.FTZ R149, R103, R108, !PT ;  /* 0x0000006c67957209 */ /* 0x000fe20007810000 */
[----:B------:R-:W-:Y:S02]  /*9550*/  MUFU.EX2 R145, R145 ;  /* 0x0000009100917308 */ /* 0x000fe40000000800 */
[----:B------:R-:W-:-:S02]  /*9560*/  FADD.FTZ R2, -R101, R2 ;  /* 0x0000000265027221 */ /* 0x000fc40000010100 */
[----:B------:R-:W0:Y:S04]  /*9570*/  SHFL.BFLY PT, R154, R149, 0x2, 0x1f ;  /* 0x0c401f00959a7f89 */ /* 0x000e2800000e0000 */
[----:B------:R-:W-:Y:S08]  /*9580*/  MUFU.EX2 R101, R153 ;  /* 0x0000009900657308 */ /* 0x000ff00000000800 */
[----:B------:R1:W-:Y:S08]  /*9590*/  MUFU.EX2 R108, R156 ;  /* 0x0000009c006c7308 */ /* 0x0003f00000000800 */
[----:B------:R-:W-:Y:S01]  /*95a0*/  MUFU.EX2 R120, R120 ;  /* 0x0000007800787308 */ /* 0x000fe20000000800 */
[----:B0-----:R-:W-:Y:S01]  /*95b0*/  FMNMX.FTZ R154, R149, R154, !PT ;  /* 0x0000009a959a7209 */ /* 0x001fe20007810000 */
[----:B------:R-:W-:-:S06]  /*95c0*/  IMAD.U32 R149, RZ, RZ, UR37 ;  /* 0x00000025ff957e24 */ /* 0x000fcc000f8e00ff */
[----:B------:R-:W-:Y:S01]  /*95d0*/  MUFU.EX2 R121, R121 ;  /* 0x0000007900797308 */ /* 0x000fe20000000800 */
[----:B------:R-:W0:Y:S07]  /*95e0*/  SHFL.BFLY PT, R117, R154, 0x1, 0x1f ;  /* 0x0c201f009a757f89 */ /* 0x000e2e00000e0000 */
[----:B------:R-:W-:Y:S08]  /*95f0*/  MUFU.EX2 R124, R124 ;  /* 0x0000007c007c7308 */ /* 0x000ff00000000800 */
[----:B------:R-:W-:Y:S08]  /*9600*/  MUFU.EX2 R125, R125 ;  /* 0x0000007d007d7308 */ /* 0x000ff00000000800 */
[----:B------:R-:W-:Y:S01]  /*9610*/  MUFU.EX2 R128, R128 ;  /* 0x0000008000807308 */ /* 0x000fe20000000800 */
[----:B0-----:R-:W-:Y:S01]  /*9620*/  FMNMX.FTZ R88, R154, R117, !PT ;  /* 0x000000759a587209 */ /* 0x001fe20007810000 */
[----:B------:R-:W-:-:S03]  /*9630*/  FMUL.FTZ R117, R2, UR37 ;  /* 0x0000002502757c20 */ /* 0x000fc60008410000 */
[C---:B------:R-:W-:Y:S01]  /*9640*/  FSETP.NEU.FTZ.AND P1, PT, R88.reuse, -INF , PT ;  /* 0xff8000005800780b */ /* 0x040fe20003f3d000 */
[----:B------:R-:W-:-:S02]  /*9650*/  FFMA.FTZ R149, R88, R149, -8 ;  /* 0xc100000058957423 */ /* 0x000fc40000010095 */
[----:B------:R-:W0:Y:S03]  /*9660*/  MUFU.EX2 R117, R117 ;  /* 0x0000007500757308 */ /* 0x000e260000000800 */
[----:B------:R-:W-:-:S05]  /*9670*/  FSEL R2, R149, RZ, P1 ;  /* 0x000000ff95027208 */ /* 0x000fca0000800000 */
[--C-:B------:R-:W-:Y:S01]  /*9680*/  FFMA.FTZ R154, R159, UR37, -R2.reuse ;  /* 0x000000259f9a7c23 */ /* 0x100fe20008010802 */
[----:B------:R-:W-:Y:S01]  /*9690*/  FSEL R159, R88, RZ, P1 ;  /* 0x000000ff589f7208 */ /* 0x000fe20000800000 */
[--C-:B------:R-:W-:Y:S01]  /*96a0*/  FFMA.FTZ R160, R158, UR37, -R2.reuse ;  /* 0x000000259ea07c23 */ /* 0x100fe20008010802 */
[----:B------:R-:W-:-:S01]  /*96b0*/  FFMA.FTZ R149, R169, UR37, -R2 ;  /* 0x00000025a9957c23 */ /* 0x000fc20008010802 */
[--C-:B------:R-:W-:Y:S01]  /*96c0*/  FFMA.FTZ R152, R155, UR37, -R2.reuse ;  /* 0x000000259b987c23 */ /* 0x100fe20008010802 */
[----:B------:R-:W-:-:S01]  /*96d0*/  FFMA.FTZ R155, R162, UR37, -R2 ;  /* 0x00000025a29b7c23 */ /* 0x000fc20008010802 */
[----:B------:R-:W-:Y:S01]  /*96e0*/  FADD.FTZ R159, -R159, R0 ;  /* 0x000000009f9f7221 */ /* 0x000fe20000010100 */
[----:B------:R2:W-:Y:S01]  /*96f0*/  MUFU.EX2 R153, R160 ;  /* 0x000000a000997308 */ /* 0x0005e20000000800 */
[----:B-1----:R-:W-:-:S01]  /*9700*/  FFMA.FTZ R156, R163, UR37, -R2 ;  /* 0x00000025a39c7c23 */ /* 0x002fc20008010802 */
[----:B0-----:R-:W-:Y:S01]  /*9710*/  FFMA.FTZ R162, R117, R5, R8 ;  /* 0x0000000575a27223 */ /* 0x001fe20000010008 */
[----:B------:R-:W-:-:S01]  /*9720*/  FFMA.FTZ R157, R166, UR37, -R2 ;  /* 0x00000025a69d7c23 */ /* 0x000fc20008010802 */
[--C-:B------:R-:W-:Y:S01]  /*9730*/  FFMA.FTZ R158, R167, UR37, -R2.reuse ;  /* 0x00000025a79e7c23 */ /* 0x100fe20008010802 */
[----:B------:R-:W-:-:S01]  /*9740*/  FFMA.FTZ R138, R138, UR37, -R2 ;  /* 0x000000258a8a7c23 */ /* 0x000fc20008010802 */
[----:B------:R-:W-:Y:S01]  /*9750*/  FADD.FTZ R162, R7, R162 ;  /* 0x000000a207a27221 */ /* 0x000fe20000010000 */
[----:B------:R-:W-:-:S01]  /*9760*/  FFMA.FTZ R139, R139, UR37, -R2 ;  /* 0x000000258b8b7c23 */ /* 0x000fc20008010802 */
[----:B------:R-:W-:Y:S01]  /*9770*/  MUFU.EX2 R149, R149 ;  /* 0x0000009500957308 */ /* 0x000fe20000000800 */
[----:B--2---:R-:W-:-:S01]  /*9780*/  FFMA.FTZ R160, R126, UR37, -R2 ;  /* 0x000000257ea07c23 */ /* 0x004fc20008010802 */
[----:B------:R-:W-:Y:S01]  /*9790*/  FMUL.FTZ R126, R159, UR37 ;  /* 0x000000259f7e7c20 */ /* 0x000fe20008410000 */
        /* <DEDUP_REMOVED lines=32> */
[----:B------:R-:W-:-:S01]  /*99a0*/  FFMA.FTZ R98, R98, UR37, -R2 ;  /* 0x0000002562627c23 */ /* 0x000fc20008010802 */
[----:B------:R-:W-:Y:S01]  /*99b0*/  FFMA.FTZ R99, R99, UR37, -R2 ;  /* 0x0000002563637c23 */ /* 0x000fe20008010802 */
[----:B------:R-:W-:-:S01]  /*99c0*/  FADD.FTZ R159, R153, R4 ;  /* 0x00000004999f7221 */ /* 0x000fc20000010000 */
[----:B------:R-:W-:Y:S01]  /*99d0*/  FADD.FTZ R4, R12, R5 ;  /* 0x000000050c047221 */ /* 0x000fe20000010000 */
[----:B------:R-:W-:-:S01]  /*99e0*/  FFMA.FTZ R102, R102, UR37, -R2 ;  /* 0x0000002566667c23 */ /* 0x000fc20008010802 */
[----:B------:R-:W1:Y:S01]  /*99f0*/  MUFU.EX2 R156, R156 ;  /* 0x0000009c009c7308 */ /* 0x000e620000000800 */
[----:B------:R-:W-:-:S01]  /*9a00*/  FFMA.FTZ R2, R103, UR37, -R2 ;  /* 0x0000002567027c23 */ /* 0x000fc20008010802 */
[----:B------:R-:W-:-:S04]  /*9a10*/  FADD.FTZ R5, R13, R4 ;  /* 0x000000040d057221 */ /* 0x000fc80000010000 */
[----:B------:R-:W-:Y:S02]  /*9a20*/  FADD.FTZ R4, R14, R5 ;  /* 0x000000050e047221 */ /* 0x000fe40000010000 */
[----:B------:R-:W3:Y:S02]  /*9a30*/  MUFU.EX2 R157, R157 ;  /* 0x0000009d009d7308 */ /* 0x000ee40000000800 */
[----:B------:R-:W-:-:S04]  /*9a40*/  FADD.FTZ R5, R15, R4 ;  /* 0x000000040f057221 */ /* 0x000fc80000010000 */
[----:B------:R-:W-:Y:S02]  /*9a50*/  FADD.FTZ R4, R20, R5 ;  /* 0x0000000514047221 */ /* 0x000fe40000010000 */
[----:B------:R-:W4:Y:S02]  /*9a60*/  MUFU.EX2 R158, R158 ;  /* 0x0000009e009e7308 */ /* 0x000f240000000800 */
[----:B------:R-:W-:-:S06]  /*9a70*/  FADD.FTZ R5, R21, R4 ;  /* 0x0000000415057221 */ /* 0x000fcc0000010000 */
[----:B------:R2:W-:Y:S08]  /*9a80*/  MUFU.EX2 R0, R160 ;  /* 0x000000a000007308 */ /* 0x0005f00000000800 */
[----:B------:R-:W5:Y:S01]  /*9a90*/  MUFU.EX2 R138, R138 ;  /* 0x0000008a008a7308 */ /* 0x000f620000000800 */
[----:B--2---:R-:W-:-:S04]  /*9aa0*/  FADD.FTZ R160, R154, R159 ;  /* 0x0000009f9aa07221 */ /* 0x004fc80000010000 */
[----:B0-----:R-:W-:-:S03]  /*9ab0*/  FADD.FTZ R159, R155, R160 ;  /* 0x000000a09b9f7221 */ /* 0x001fc60000010000 */
[----:B------:R-:W0:Y:S01]  /*9ac0*/  MUFU.EX2 R139, R139 ;  /* 0x0000008b008b7308 */ /* 0x000e220000000800 */
[----:B-1----:R-:W-:-:S04]  /*9ad0*/  FADD.FTZ R160, R156, R159 ;  /* 0x0000009f9ca07221 */ /* 0x002fc80000010000 */
[----:B---3--:R-:W-:Y:S01]  /*9ae0*/  FADD.FTZ R159, R157, R160 ;  /* 0x000000a09d9f7221 */ /* 0x008fe20000010000 */
[----:B------:R-:W-:-:S02]  /*9af0*/  FADD.FTZ R160, R136, R5 ;  /* 0x0000000588a07221 */ /* 0x000fc40000010000 */
[----:B------:R-:W1:Y:S01]  /*9b00*/  MUFU.EX2 R142, R142 ;  /* 0x0000008e008e7308 */ /* 0x000e620000000800 */
[----:B----4-:R-:W-:-:S04]  /*9b10*/  FADD.FTZ R159, R158, R159 ;  /* 0x0000009f9e9f7221 */ /* 0x010fc80000010000 */
        /* <DEDUP_REMOVED lines=22> */
[----:B------:R-:W0:Y:S01]  /*9c80*/  MUFU.EX2 R127, R127 ;  /* 0x0000007f007f7308 */ /* 0x000e220000000800 */
[----:B-1----:R-:W-:-:S01]  /*9c90*/  FADD.FTZ R160, R122, R5 ;  /* 0x000000057aa07221 */ /* 0x002fc20000010000 */
[----:B------:R-:W-:-:S04]  /*9ca0*/  FADD.FTZ R5, R121, R4 ;  /* 0x0000000479057221 */ /* 0x000fc80000010000 */
[----:B------:R-:W-:Y:S02]  /*9cb0*/  FADD.FTZ R4, R124, R5 ;  /* 0x000000057c047221 */ /* 0x000fe40000010000 */
[----:B------:R-:W1:Y:S01]  /*9cc0*/  MUFU.EX2 R130, R130 ;  /* 0x0000008200827308 */ /* 0x000e620000000800 */
[----:B--2---:R-:W-:-:S01]  /*9cd0*/  FADD.FTZ R159, R123, R160 ;  /* 0x000000a07b9f7221 */ /* 0x004fc20000010000 */
[----:B------:R-:W-:-:S03]  /*9ce0*/  FADD.FTZ R5, R125, R4 ;  /* 0x000000047d057221 */ /* 0x000fc60000010000 */
[----:B------:R-:W-:Y:S01]  /*9cf0*/  FADD.FTZ R160, R0, R159 ;  /* 0x0000009f00a07221 */ /* 0x000fe20000010000 */
[----:B------:R-:W-:-:S02]  /*9d00*/  FADD.FTZ R4, R128, R5 ;  /* 0x0000000580047221 */ /* 0x000fc40000010000 */
        /* <DEDUP_REMOVED lines=27> */
[----:B------:R-:W-:Y:S01]  /*9ec0*/  MUFU.EX2 R114, R114 ;  /* 0x0000007200727308 */ /* 0x000fe20000000800 */
[----:B-1----:R-:W-:-:S04]  /*9ed0*/  FADD.FTZ R5, R9, R4 ;  /* 0x0000000409057221 */ /* 0x002fc80000010000 */
[----:B------:R-:W-:-:S03]  /*9ee0*/  FADD.FTZ R4, R108, R5 ;  /* 0x000000056c047221 */ /* 0x000fc60000010000 */
        /* <DEDUP_REMOVED lines=11> */
[----:B------:R-:W-:Y:S08]  /*9fa0*/  MUFU.EX2 R90, R90 ;  /* 0x0000005a005a7308 */ /* 0x000ff00000000800 */
[----:B------:R0:W-:Y:S01]  /*9fb0*/  MUFU.EX2 R161, R94 ;  /* 0x0000005e00a17308 */ /* 0x0001e20000000800 */
[----:B-1----:R-:W-:-:S07]  /*9fc0*/  FADD.FTZ R4, R116, R5 ;  /* 0x0000000574047221 */ /* 0x002fce0000010000 */
[----:B------:R-:W1:Y:S01]  /*9fd0*/  MUFU.EX2 R89, R89 ;  /* 0x0000005900597308 */ /* 0x000e620000000800 */
[----:B0-----:R-:W-:-:S04]  /*9fe0*/  FADD.FTZ R94, R114, R159 ;  /* 0x0000009f725e7221 */ /* 0x001fc80000010000 */
[----:B------:R-:W-:-:S03]  /*9ff0*/  FADD.FTZ R159, R115, R94 ;  /* 0x0000005e739f7221 */ /* 0x000fc60000010000 */
[----:B------:R-:W-:Y:S01]  /*a000*/  MUFU.EX2 R91, R91 ;  /* 0x0000005b005b7308 */ /* 0x000fe20000000800 */
[----:B------:R-:W-:-:S07]  /*a010*/  FADD.FTZ R94, R118, R159 ;  /* 0x0000009f765e7221 */ /* 0x000fce0000010000 */
[----:B------:R-:W0:Y:S01]  /*a020*/  MUFU.EX2 R92, R92 ;  /* 0x0000005c005c7308 */ /* 0x000e220000000800 */
[----:B-1----:R-:W-:-:S07]  /*a030*/  FADD.FTZ R5, R89, R4 ;  /* 0x0000000459057221 */ /* 0x002fce0000010000 */
        /* <DEDUP_REMOVED lines=26> */
.L_x_1220:
        /* <DEDUP_REMOVED lines=80> */
[-C--:B------:R-:W-:Y:S01]  /*a6e0*/  FMUL.FTZ R27, R27, R126.reuse ;  /* 0x0000007e1b1b7220 */ /* 0x080fe20000410000 */
        /* <DEDUP_REMOVED lines=38> */
.L_x_1203:
        /* <DEDUP_REMOVED lines=25> */
.L_x_1223:
[----:B------:R-:W-:-:S11]  /*aae0*/  UISETP.NE.AND UP2, UPT, UR11, 0x1, UPT ;  /* 0x000000010b00788c */ /* 0x000fd6000bf45270 */
[----:B------:R-:W-:Y:S02]  /*aaf0*/  @UP2 ULDC.64 UR14, c[0x0][0x9e8] ;  /* 0x00027a00000e2ab9 */ /* 0x000fe40000000a00 */
[----:B------:R-:W-:-:S04]  /*ab00*/  UIMAD.WIDE.U32 UR6, UR10, UR14, URZ ;  /* 0x0000000e0a0672a5 */ /* 0x000fc8000f8e003f */
[----:B------:R-:W-:-:S12]  /*ab10*/  @UP2 USHF.R.U32.HI UR10, URZ, UR15, UR7 ;  /* 0x0000000f3f0a2299 */ /* 0x000fd80008011607 */
.L_x_1224:
[----:B------:R-:W-:-:S04]  /*ab20*/  UIMAD UR10, UR10, UR11, URZ ;  /* 0x0000000b0a0a72a4 */ /* 0x000fc8000f8e023f */
[----:B------:R-:W-:-:S04]  /*ab30*/  UISETP.LT.AND UP2, UPT, UR55, UR10, UPT ;  /* 0x0000000a3700728c */ /* 0x000fc8000bf41270 */
[----:B------:R-:W-:-:S12]  /*ab40*/  USEL UR55, UR55, UR10, !UP2 ;  /* 0x0000000a37377287 */ /* 0x000fd8000d000000 */
.L_x_1222:
        /* <DEDUP_REMOVED lines=12> */
.L_x_1235:
[----:B------:R-:W-:Y:S01]  /*ac10*/  ISETP.NE.AND P2, PT, RZ, UR44, PT ;  /* 0x0000002cff007c0c */ /* 0x000fe2000bf45270 */
[----:B------:R-:W-:-:S04]  /*ac20*/  UISETP.NE.AND UP2, UPT, UR55, 0x1, UPT ;  /* 0x000000013700788c */ /* 0x000fc8000bf45270 */
[----:B------:R-:W-:-:S04]  /*ac30*/  USEL UR45, URZ, 0x1, UP2 ;  /* 0x000000013f2d7887 */ /* 0x000fc80009000000 */
[----:B------:R-:W-:-:S04]  /*ac40*/  ULOP3.LUT UR45, UR56, UR45, URZ, 0x3c, !UPT ;  /* 0x0000002d382d7292 */ /* 0x000fc8000f8e3c3f */
[----:B------:R-:W-:Y:S08]  /*ac50*/  @P2 BRA `(.L_x_1226) ;  /* 0x0000000000382947 */ /* 0x000ff00003800000 */
[----:B------:R-:W-:Y:S05]  /*ac60*/  @!P0 BRA `(.L_x_1227) ;  /* 0x0000000000048947 */ /* 0x000fea0003800000 */
[----:B------:R-:W-:Y:S01]  /*ac70*/  BPT.TRAP 0x1 ;  /* 0x000000040000795c */ /* 0x000fe20000300000 */
.L_x_1227:
        /* <DEDUP_REMOVED lines=9> */
.L_x_1228:
[----:B-1----:R-:W-:Y:S05]  /*ad10*/  @P1 BRA `(.L_x_1226) ;  /* 0x0000000000081947 */ /* 0x002fea0003800000 */
[----:B------:R-:W1:Y:S02]  /*ad20*/  SYNCS.PHASECHK.TRANS64.TRYWAIT P1, [UR6+0x29830], R0 ;  /* 0x02983000ff0075a7 */ /* 0x000e640008020146 */
[----:B-1----:R-:W-:Y:S05]  /*ad30*/  @!P1 BRA `(.L_x_1229) ;  /* 0x0000010000fc9947 */ /* 0x002fea0003800000 */
.L_x_1226:
        /* <DEDUP_REMOVED lines=191> */
.L_x_1231:
[----:B------:R-:W-:Y:S01]  /*b930*/  ULEA UR6, UR55, UR41, 0x3 ;  /* 0x0000002937067291 */ /* 0x000fe2000f8e183f */
[----:B------:R-:W-:-:S05]  /*b940*/  IMAD.U32 R0, RZ, RZ, UR56 ;  /* 0x00000038ff007e24 */ /* 0x000fca000f8e00ff */
[----:B------:R-:W-:-:S04]  /*b950*/  SHF.L.U32 R0, R0, 0x1f, RZ ;  /* 0x0000001f00007819 */ /* 0x000fc800000006ff */
[----:B------:R0:W1:Y:S01]  /*b960*/  SYNCS.PHASECHK.TRANS64.TRYWAIT P1, [UR6+0x29850], R0 ;  /* 0x02985000ff0075a7 */ /* 0x0000620008020146 */
[----:B------:R-:W-:Y:S05]  /*b970*/  @!P0 BRA `(.L_x_1232) ;  /* 0x0000000000048947 */ /* 0x000fea0003800000 */
[----:B------:R-:W-:Y:S01]  /*b980*/  BPT.TRAP 0x1 ;  /* 0x000000040000795c */ /* 0x000fe20000300000 */
.L_x_1232:
[----:B-1----:R-:W-:Y:S05]  /*b990*/  @P1 BRA `(.L_x_1230) ;  /* 0x0000000000081947 */ /* 0x002fea0003800000 */
[----:B------:R-:W1:Y:S02]  /*b9a0*/  SYNCS.PHASECHK.TRANS64.TRYWAIT P1, [UR6+0x29850], R0 ;  /* 0x02985000ff0075a7 */ /* 0x000e640008020146 */
[----:B-1----:R-:W-:Y:S05]  /*b9b0*/  @!P1 BRA `(.L_x_1233) ;  /* 0x000000f400f49947 */ /* 0x002fea0003800000 */
.L_x_1230:
        /* <DEDUP_REMOVED lines=92> */
[----:B0-----:R-:W-:Y:S01]  /*bf80*/  SHF.R.U32.HI R198, RZ, 0x7, R198 ;  /* 0x00000007ffc67819 */ /* 0x001fe200000116c6 */
        /* <DEDUP_REMOVED lines=17> */
[----:B-1----:R-:W-:Y:S01]  /*c0a0*/  FMNMX.FTZ R0, R13, R0, !PT ;  /* 0x000000000d007209 */ /* 0x002fe20007810000 */
[----:B------:R-:W-:-:S01]  /*c0b0*/  FFMA.FTZ R137, R141, UR37, -R197 ;  /* 0x000000258d897c23 */ /* 0x000fc200080108c5 */
[----:B------:R-:W-:Y:S02]  /*c0c0*/  IMAD.U32 R153, RZ, RZ, UR37 ;  /* 0x00000025ff997e24 */ /* 0x000fe4000f8e00ff */
[----:B------:R-:W-:-:S01]  /*c0d0*/  FFMA.FTZ R141, R145, UR37, -R197 ;  /* 0x00000025918d7c23 */ /* 0x000fc200080108c5 */
[--C-:B------:R-:W-:Y:S01]  /*c0e0*/  FFMA.FTZ R145, R149, UR37, -R197.reuse ;  /* 0x0000002595917c23 */ /* 0x100fe200080108c5 */
[----:B------:R-:W-:Y:S01]  /*c0f0*/  FMUL.FTZ R6, R7, UR37 ;  /* 0x0000002507067c20 */ /* 0x000fe20008410000 */
[----:B------:R-:W-:Y:S01]  /*c100*/  FFMA.FTZ R149, R101, UR37, -R197 ;  /* 0x0000002565957c23 */ /* 0x000fe200080108c5 */
[----:B------:R-:W-:-:S01]  /*c110*/  FADD.FTZ R7, -R0, R9 ;  /* 0x0000000900077221 */ /* 0x000fc20000010100 */
[----:B------:R-:W-:Y:S01]  /*c120*/  FFMA.FTZ R20, R136, UR37, -R197 ;  /* 0x0000002588147c23 */ /* 0x000fe200080108c5 */
[----:B------:R-:W-:-:S01]  /*c130*/  FFMA.FTZ R101, R0, R153, -8 ;  /* 0xc100000000657423 */ /* 0x000fc20000010099 */
[--C-:B------:R-:W-:Y:S01]  /*c140*/  FFMA.FTZ R136, R140, UR37, -R197.reuse ;  /* 0x000000258c887c23 */ /* 0x100fe200080108c5 */
[----:B------:R-:W-:-:S01]  /*c150*/  FFMA.FTZ R140, R144, UR37, -R197 ;  /* 0x00000025908c7c23 */ /* 0x000fc200080108c5 */
[--C-:B------:R-:W-:Y:S01]  /*c160*/  FFMA.FTZ R9, R152, UR37, -R197.reuse ;  /* 0x0000002598097c23 */ /* 0x100fe200080108c5 */
[----:B------:R-:W-:-:S01]  /*c170*/  FFMA.FTZ R144, R148, UR37, -R197 ;  /* 0x0000002594907c23 */ /* 0x000fc200080108c5 */
[----:B------:R-:W-:Y:S01]  /*c180*/  FMUL.FTZ R7, R7, UR37 ;  /* 0x0000002507077c20 */ /* 0x000fe20008410000 */
        /* <DEDUP_REMOVED lines=51> */
[----:B0-----:R-:W-:-:S01]  /*c4c0*/  FADD.FTZ R5, R8, R5 ;  /* 0x0000000508057221 */ /* 0x001fc20000010000 */
[----:B------:R-:W-:Y:S01]  /*c4d0*/  FFMA.FTZ R108, R108, UR37, -R197 ;  /* 0x000000256c6c7c23 */ /* 0x000fe200080108c5 */
[----:B------:R-:W-:-:S01]  /*c4e0*/  FFMA.FTZ R110, R110, UR37, -R101 ;  /* 0x000000256e6e7c23 */ /* 0x000fc20008010865 */
[----:B------:R-:W-:Y:S01]  /*c4f0*/  IADD3 R164, -R198, 0xb, RZ ;  /* 0x0000000bc6a47810 */ /* 0x000fe20007ffe1ff */
[----:B------:R-:W-:-:S01]  /*c500*/  FFMA.FTZ R109, R109, UR37, -R197 ;  /* 0x000000256d6d7c23 */ /* 0x000fc200080108c5 */
[----:B------:R-:W0:Y:S01]  /*c510*/  S2R R198, SR_TID.X ;  /* 0x0000000000c67919 */ /* 0x000e220000002100 */
[----:B------:R-:W-:-:S01]  /*c520*/  FFMA.FTZ R111, R111, UR37, -R101 ;  /* 0x000000256f6f7c23 */ /* 0x000fc20008010865 */
[----:B------:R-:W3:Y:S01]  /*c530*/  MUFU.EX2 R152, R152 ;  /* 0x0000009800987308 */ /* 0x000ee20000000800 */
        /* <DEDUP_REMOVED lines=8> */
[----:B-1----:R-:W-:-:S01]  /*c5c0*/  FADD.FTZ R4, R10, R5 ;  /* 0x000000050a047221 */ /* 0x002fc20000010000 */
[----:B------:R-:W-:Y:S01]  /*c5d0*/  FFMA.FTZ R117, R117, UR37, -R197 ;  /* 0x0000002575757c23 */ /* 0x000fe200080108c5 */
[----:B------:R-:W-:-:S01]  /*c5e0*/  FFMA.FTZ R119, R119, UR37, -R101 ;  /* 0x0000002577777c23 */ /* 0x000fc20008010865 */
[----:B------:R-:W-:Y:S01]  /*c5f0*/  FFMA.FTZ R88, R88, UR37, -R197 ;  /* 0x0000002558587c23 */ /* 0x000fe200080108c5 */
[----:B------:R-:W-:-:S01]  /*c600*/  FFMA.FTZ R90, R90, UR37, -R101 ;  /* 0x000000255a5a7c23 */ /* 0x000fc20008010865 */
[----:B------:R-:W-:-:S02]  /*c610*/  WARPGROUP.DEPBAR.LE gsb0, 0x0 ;  /* 0x00008000000079c5 */ /* 0x000fc40000010000 */
[----:B------:R-:W-:Y:S01]  /*c620*/  WARPGROUP.ARRIVE ;  /* 0x00000000000079c5 */ /* 0x000fe20000000000 */
[----:B------:R-:W1:Y:S01]  /*c630*/  MUFU.EX2 R155, R155 ;  /* 0x0000009b009b7308 */ /* 0x000e620000000800 */
[----:B---3--:R-:W-:-:S01]  /*c640*/  FADD.FTZ R158, R152, R161 ;  /* 0x000000a1989e7221 */ /* 0x008fc20000010000 */
[----:B------:R-:W-:Y:S01]  /*c650*/  FFMA.FTZ R89, R89, UR37, -R197 ;  /* 0x0000002559597c23 */ /* 0x000fe200080108c5 */
[----:B------:R-:W-:-:S01]  /*c660*/  FFMA.FTZ R91, R91, UR37, -R101 ;  /* 0x000000255b5b7c23 */ /* 0x000fc20008010865 */
[----:B------:R-:W-:Y:S01]  /*c670*/  FFMA.FTZ R92, R92, UR37, -R197 ;  /* 0x000000255c5c7c23 */ /* 0x000fe200080108c5 */
[----:B------:R-:W-:Y:S01]  /*c680*/  QGMMA.64x128x32.F32.E4M3.E4M3 R24, R176, gdesc[UR4], R24, gsb0 ;  /* 0x01e00004b0187df3 */ /* 0x000fe20008000818 */
[----:B------:R-:W-:Y:S01]  /*c690*/  UIADD3 UR6, UR10, 0x300, URZ ;  /* 0x000003000a067890 */ /* 0x000fe2000fffe03f */
[----:B------:R-:W-:Y:S01]  /*c6a0*/  FFMA.FTZ R94, R94, UR37, -R101 ;  /* 0x000000255e5e7c23 */ /* 0x000fe20008010865 */
[----:B------:R-:W-:Y:S01]  /*c6b0*/  UMOV UR7, 0xc0000010 ;  /* 0xc000001000077882 */ /* 0x000fe20000000000 */
[----:B------:R-:W3:Y:S01]  /*c6c0*/  MUFU.EX2 R12, R12 ;  /* 0x0000000c000c7308 */ /* 0x000ee20000000800 */
[----:B--2---:R-:W-:-:S01]  /*c6d0*/  FADD.FTZ R5, R11, R4 ;  /* 0x000000040b057221 */ /* 0x004fc20000010000 */
[----:B------:R-:W-:Y:S01]  /*c6e0*/  FFMA.FTZ R93, R93, UR37, -R197 ;  /* 0x000000255d5d7c23 */ /* 0x000fe200080108c5 */
[----:B------:R-:W-:-:S01]  /*c6f0*/  FFMA.FTZ R95, R95, UR37, -R101 ;  /* 0x000000255f5f7c23 */ /* 0x000fc20008010865 */
[----:B0-----:R-:W-:Y:S01]  /*c700*/  LOP3.LUT P1, RZ, R198, 0x7f, RZ, 0xc0, !PT ;  /* 0x0000007fc6ff7812 */ /* 0x001fe2000782c0ff */
[----:B------:R-:W-:-:S01]  /*c710*/  FFMA.FTZ R96, R96, UR37, -R197 ;  /* 0x0000002560607c23 */ /* 0x000fc200080108c5 */
[----:B------:R-:W-:Y:S01]  /*c720*/  FFMA.FTZ R98, R98, UR37, -R101 ;  /* 0x0000002562627c23 */ /* 0x000fe20008010865 */
[----:B------:R-:W-:-:S01]  /*c730*/  FFMA.FTZ R97, R97, UR37, -R197 ;  /* 0x0000002561617c23 */ /* 0x000fc200080108c5 */
[----:B------:R-:W0:Y:S01]  /*c740*/  MUFU.EX2 R154, R154 ;  /* 0x0000009a009a7308 */ /* 0x000e220000000800 */
[----:B-1----:R-:W-:-:S01]  /*c750*/  FADD.FTZ R161, R155, R158 ;  /* 0x0000009e9ba17221 */ /* 0x002fc20000010000 */
[----:B------:R-:W-:Y:S01]  /*c760*/  FFMA.FTZ R99, R99, UR37, -R101 ;  /* 0x0000002563637c23 */ /* 0x000fe20008010865 */
[----:B------:R-:W-:-:S01]  /*c770*/  FFMA.FTZ R100, R100, UR37, -R197 ;  /* 0x0000002564647c23 */ /* 0x000fc200080108c5 */
[--C-:B------:R-:W-:Y:S01]  /*c780*/  FFMA.FTZ R102, R102, UR37, -R101.reuse ;  /* 0x0000002566667c23 */ /* 0x100fe20008010865 */
[----:B------:R-:W-:-:S03]  /*c790*/  FFMA.FTZ R101, R103, UR37, -R101 ;  /* 0x0000002567657c23 */ /* 0x000fc60008010865 */
[----:B------:R-:W1:Y:S01]  /*c7a0*/  MUFU.EX2 R13, R13 ;  /* 0x0000000d000d7308 */ /* 0x000e620000000800 */
[----:B---3--:R-:W-:-:S07]  /*c7b0*/  FADD.FTZ R4, R12, R5 ;  /* 0x000000050c047221 */ /* 0x008fce0000010000 */
        /* <DEDUP_REMOVED lines=30> */
[----:B------:R-:W-:Y:S02]  /*c9a0*/  WARPGROUP.DEPBAR.LE gsb0, 0x0 ;  /* 0x00008000000079c5 */ /* 0x000fe40000010000 */
[----:B------:R-:W-:-:S04]  /*c9b0*/  WARPGROUP.ARRIVE ;  /* 0x00000000000079c5 */ /* 0x000fc80000000000 */
[----:B------:R-:W2:Y:S01]  /*c9c0*/  MUFU.EX2 R141, R141 ;  /* 0x0000008d008d7308 */ /* 0x000ea20000000800 */
[----:B0-----:R-:W-:-:S01]  /*c9d0*/  FADD.FTZ R4, R140, R5 ;  /* 0x000000058c047221 */ /* 0x001fc20000010000 */
[----:B------:R-:W-:Y:S01]  /*c9e0*/  QGMMA.64x128x32.F32.E4M3.E4M3 R24, R172, gdesc[UR4], R24, gsb0 ;  /* 0x01e00004ac187df3 */ /* 0x000fe20008000818 */
[----:B------:R-:W-:Y:S01]  /*c9f0*/  UIADD3 UR6, UR10, 0x400, URZ ;  /* 0x000004000a067890 */ /* 0x000fe2000fffe03f */
[----:B------:R-:W-:-:S04]  /*ca00*/  UMOV UR7, 0xc0000010 ;  /* 0xc000001000077882 */ /* 0x000fc80000000000 */
        /* <DEDUP_REMOVED lines=39> */
[----:B-1----:R-:W-:-:S05]  /*cc80*/  FADD.FTZ R161, R131, R158 ;  /* 0x0000009e83a17221 */ /* 0x002fca0000010000 */
[----:B------:R-:W0:Y:S08]  /*cc90*/  MUFU.EX2 R134, R134 ;  /* 0x0000008600867308 */ /* 0x000e300000000800 */
        /* <DEDUP_REMOVED lines=37> */
[----:B------:R-:W-:-:S06]  /*cef0*/  IMAD.U32 R161, RZ, RZ, UR51 ;  /* 0x00000033ffa17e24 */ /* 0x000fcc000f8e00ff */
[----:B------:R-:W-:Y:S01]  /*cf00*/  MUFU.EX2 R88, R88 ;  /* 0x0000005800587308 */ /* 0x000fe20000000800 */
[----:B--2---:R-:W-:-:S01]  /*cf10*/  FADD.FTZ R5, R117, R4 ;  /* 0x0000000475057221 */ /* 0x004fc20000010000 */
[----:B------:R-:W-:-:S05]  /*cf20*/  @!P1 LEA R4, R161, UR41, 0x3 ;  /* 0x00000029a1049c11 */ /* 0x000fca000f8e18ff */
[----:B------:R-:W-:Y:S01]  /*cf30*/  @!P1 VIADD R4, R4, 0x29840 ;  /* 0x0002984004049836 */ /* 0x000fe20000000000 */
[----:B------:R-:W1:Y:S04]  /*cf40*/  MUFU.EX2 R90, R90 ;  /* 0x0000005a005a7308 */ /* 0x000e680000000800 */
        /* <DEDUP_REMOVED lines=8> */
[----:B------:R0:W2:Y:S08]  /*cfd0*/  MUFU.EX2 R160, R95 ;  /* 0x0000005f00a07308 */ /* 0x0000b00000000800 */
[----:B------:R-:W-:Y:S01]  /*cfe0*/  MUFU.EX2 R96, R96 ;  /* 0x0000006000607308 */ /* 0x000fe20000000800 */
[----:B0-----:R-:W-:-:S04]  /*cff0*/  FADD.FTZ R95, R119, R158 ;  /* 0x0000009e775f7221 */ /* 0x001fc80000010000 */
[----:B-1----:R-:W-:-:S03]  /*d000*/  FADD.FTZ R158, R90, R95 ;  /* 0x0000005f5a9e7221 */ /* 0x002fc60000010000 */
[----:B------:R0:W1:Y:S01]  /*d010*/  MUFU.EX2 R94, R98 ;  /* 0x00000062005e7308 */ /* 0x0000620000000800 */
[----:B----4-:R-:W-:-:S04]  /*d020*/  FADD.FTZ R158, R91, R158 ;  /* 0x0000009e5b9e7221 */ /* 0x010fc80000010000 */
[----:B-----5:R-:W-:-:S03]  /*d030*/  FADD.FTZ R158, R163, R158 ;  /* 0x0000009ea39e7221 */ /* 0x020fc60000010000 */
[----:B------:R-:W4:Y:S01]  /*d040*/  MUFU.EX2 R97, R97 ;  /* 0x0000006100617308 */ /* 0x000f220000000800 */
[----:B0-----:R-:W-:-:S01]  /*d050*/  FADD.FTZ R98, R88, R5 ;  /* 0x0000000558627221 */ /* 0x001fc20000010000 */
[----:B--2---:R-:W-:-:S03]  /*d060*/  FADD.FTZ R95, R160, R158 ;  /* 0x0000009ea05f7221 */ /* 0x004fc60000010000 */
[----:B------:R-:W-:-:S03]  /*d070*/  FADD.FTZ R5, R89, R98 ;  /* 0x0000006259057221 */ /* 0x000fc60000010000 */
[----:B------:R-:W0:Y:S01]  /*d080*/  MUFU.EX2 R162, R99 ;  /* 0x0000006300a27308 */ /* 0x000e220000000800 */
[----:B------:R-:W-:-:S01]  /*d090*/  FADD.FTZ R98, R92, R5 ;  /* 0x000000055c627221 */ /* 0x000fc20000010000 */
[----:B-1----:R-:W-:-:S03]  /*d0a0*/  FADD.FTZ R95, R94, R95 ;  /* 0x0000005f5e5f7221 */ /* 0x002fc60000010000 */
        /* <DEDUP_REMOVED lines=14> */
.L_x_1234:
        /* <DEDUP_REMOVED lines=115> */
.L_x_1225:
        /* <DEDUP_REMOVED lines=8> */
[----:B------:R-:W-:-:S05]  /*d940*/  ULDC UR54, c[0x0][0x9e0] ;  /* 0x0002780000367ab9 */ /* 0x000fca0000000800 */
.L_x_1254:
[----:B------:R-:W-:Y:S01]  /*d950*/  ISETP.NE.AND P2, PT, RZ, UR44, PT ;  /* 0x0000002cff007c0c */ /* 0x000fe2000bf45270 */
[----:B------:R-:W-:-:S04]  /*d960*/  UISETP.NE.AND UP2, UPT, UR57, 0x1, UPT ;  /* 0x000000013900788c */ /* 0x000fc8000bf45270 */
[----:B------:R-:W-:-:S04]  /*d970*/  USEL UR45, URZ, 0x1, UP2 ;  /* 0x000000013f2d7887 */ /* 0x000fc80009000000 */
[----:B------:R-:W-:-:S04]  /*d980*/  ULOP3.LUT UR45, UR58, UR45, URZ, 0x3c, !UPT ;  /* 0x0000002d3a2d7292 */ /* 0x000fc8000f8e3c3f */
[----:B------:R-:W-:Y:S08]  /*d990*/  @P2 BRA `(.L_x_1237) ;  /* 0x0000000000382947 */ /* 0x000ff00003800000 */
[----:B------:R-:W-:Y:S05]  /*d9a0*/  @!P0 BRA `(.L_x_1238) ;  /* 0x0000000000048947 */ /* 0x000fea0003800000 */
[----:B------:R-:W-:Y:S01]  /*d9b0*/  BPT.TRAP 0x1 ;  /* 0x000000040000795c */ /* 0x000fe20000300000 */
.L_x_1238:
        /* <DEDUP_REMOVED lines=9> */
.L_x_1239:
[----:B-1----:R-:W-:Y:S05]  /*da50*/  @P1 BRA `(.L_x_1237) ;  /* 0x0000000000081947 */ /* 0x002fea0003800000 */
[----:B------:R-:W1:Y:S02]  /*da60*/  SYNCS.PHASECHK.TRANS64.TRYWAIT P1, [UR6+0x29830], R0 ;  /* 0x02983000ff0075a7 */ /* 0x000e640008020146 */
[----:B-1----:R-:W-:Y:S05]  /*da70*/  @!P1 BRA `(.L_x_1240) ;  /* 0x000000d400dc9947 */ /* 0x002fea0003800000 */
.L_x_1237:
        /* <DEDUP_REMOVED lines=191> */
.L_x_1242:
[----:B------:R-:W-:Y:S01]  /*e670*/  ULEA UR6, UR57, UR41, 0x3 ;  /* 0x0000002939067291 */ /* 0x000fe2000f8e183f */
[----:B------:R-:W-:-:S05]  /*e680*/  IMAD.U32 R0, RZ, RZ, UR58 ;  /* 0x0000003aff007e24 */ /* 0x000fca000f8e00ff */
[----:B------:R-:W-:-:S04]  /*e690*/  SHF.L.U32 R0, R0, 0x1f, RZ ;  /* 0x0000001f00007819 */ /* 0x000fc800000006ff */
[----:B------:R0:W1:Y:S01]  /*e6a0*/  SYNCS.PHASECHK.TRANS64.TRYWAIT P1, [UR6+0x29850], R0 ;  /* 0x02985000ff0075a7 */ /* 0x0000620008020146 */
[----:B------:R-:W-:Y:S05]  /*e6b0*/  @!P0 BRA `(.L_x_1243) ;  /* 0x0000000000048947 */ /* 0x000fea0003800000 */
[----:B------:R-:W-:Y:S01]  /*e6c0*/  BPT.TRAP 0x1 ;  /* 0x000000040000795c */ /* 0x000fe20000300000 */
.L_x_1243:
[----:B-1----:R-:W-:Y:S05]  /*e6d0*/  @P1 BRA `(.L_x_1241) ;  /* 0x0000000000081947 */ /* 0x002fea0003800000 */
[----:B------:R-:W1:Y:S02]  /*e6e0*/  SYNCS.PHASECHK.TRANS64.TRYWAIT P1, [UR6+0x29850], R0 ;  /* 0x02985000ff0075a7 */ /* 0x000e640008020146 */
[----:B-1----:R-:W-:Y:S05]  /*e6f0*/  @!P1 BRA `(.L_x_1244) ;  /* 0x000000c800d49947 */ /* 0x002fea0003800000 */
.L_x_1241:
        /* <DEDUP_REMOVED lines=47> */
[----:B------:R-:W-:-:S04]  /*e9f0*/  ULOP3.LUT UR6, URZ, UR55, URZ, 0x33, !UPT ;  /* 0x000000373f067292 */ /* 0x000fc8000f8e333f */
[----:B------:R-:W0:Y:S01]  /*ea00*/  SHFL.IDX PT, R13, R8, RZ, 0x1c1f ;  /* 0x001c1fff080d7589 */ /* 0x000e2200000e0000 */
[----:B------:R-:W-:Y:S02]  /*ea10*/  WARPGROUP.DEPBAR.LE gsb0, 0x0 ;  /* 0x00008000000079c5 */ /* 0x000fe40000010000 */
[----:B------:R1:W-:Y:S06]  /*ea20*/  BAR.ARV R12, 0x100 ;  /* 0x0004000c0000751d */ /* 0x0003ec0000002000 */
[----:B------:R2:W-:Y:S02]  /*ea30*/  @!P3 SYNCS.ARRIVE.TRANS64.RED.A1T0 RZ, [R0+URZ], RZ ;  /* 0x000000ff00ffb9a7 */ /* 0x0005e4000810043f */
[----:B--2---:R-:W-:-:S05]  /*ea40*/  IMAD R0, R18, -0x2, R9 ;  /* 0xfffffffe12007824 */ /* 0x004fca00078e0209 */
[----:B------:R-:W-:Y:S01]  /*ea50*/  IADD3 R2, -R17, R0, R16 ;  /* 0x0000000011027210 */ /* 0x000fe20007ffe110 */
[----:B------:R-:W-:-:S04]  /*ea60*/  VIADD R0, R0, 0xffffffff ;  /* 0xffffffff00007836 */ /* 0x000fc80000000000 */
[C---:B------:R-:W-:Y:S02]  /*ea70*/  VIADD R9, R2.reuse, UR54 ;  /* 0x0000003602097c36 */ /* 0x040fe40008000000 */
[----:B------:R-:W-:Y:S02]  /*ea80*/  VIADD R2, R2, UR6 ;  /* 0x0000000602027c36 */ /* 0x000fe40008000000 */
[--C-:B0-----:R-:W-:Y:S02]  /*ea90*/  IMAD.IADD R11, R9, 0x1, R13.reuse ;  /* 0x00000001090b7824 */ /* 0x101fe400078e020d */
[----:B------:R-:W-:Y:S01]  /*eaa0*/  IMAD.IADD R10, R2, 0x1, R13 ;  /* 0x00000001020a7824 */ /* 0x000fe200078e020d */
[----:B-1----:R-:W-:Y:S06]  /*eab0*/  @P1 BRA `(.L_x_1245) ;  /* 0x0000000000541947 */ /* 0x002fec0003800000 */
        /* <DEDUP_REMOVED lines=12> */
.L_x_1247:
[----:B------:R-:W-:-:S05]  /*eb80*/  IMAD.U32 R14, RZ, RZ, UR51 ;  /* 0x00000033ff0e7e24 */ /* 0x000fca000f8e00ff */
[----:B------:R-:W-:-:S13]  /*eb90*/  ISETP.NE.AND P1, PT, R14, 0x1, PT ;  /* 0x000000010e00780c */ /* 0x000fda0003f25270 */
[----:B------:R-:W0:Y:S02]  /*eba0*/  @P1 LDC.64 R20, c[0x0][0x9e8] ;  /* 0x00027a00ff141b82 */ /* 0x000e240000000a00 */
[----:B0-----:R-:W-:-:S05]  /*ebb0*/  @P1 IMAD.HI.U32 R12, R13, R20, RZ ;  /* 0x000000140d0c1227 */ /* 0x001fca00078e00ff */
[----:B------:R-:W-:-:S07]  /*ebc0*/  @P1 SHF.R.U32.HI R13, RZ, R21, R12 ;  /* 0x00000015ff0d1219 */ /* 0x000fce000001160c */
.L_x_1248:
[----:B------:R-:W-:Y:S05]  /*ebd0*/  BSYNC B0 ;  /* 0x0000000000007941 */ /* 0x000fea0003800000 */
.L_x_1246:
[----:B------:R-:W-:-:S05]  /*ebe0*/  IMAD R13, R13, R14, R0 ;  /* 0x0000000e0d0d7224 */ /* 0x000fca00078e0200 */
[----:B------:R-:W-:Y:S02]  /*ebf0*/  VIADDMNMX R11, R13, R14, R11, PT ;  /* 0x0000000e0d0b7246 */ /* 0x000fe4000380010b */
[----:B------:R-:W-:-:S07]  /*ec00*/  VIMNMX R10, R10, R13, !PT ;  /* 0x0000000d0a0a7248 */ /* 0x000fce0007fe0100 */
.L_x_1245:
        /* <DEDUP_REMOVED lines=194> */
[----:B0-----:R-:W-:-:S03]  /*f830*/  IMAD.IADD R10, R9, 0x1, R8 ;  /* 0x00000001090a7824 */ /* 0x001fc600078e0208 */
[----:B------:R-:W-:Y:S01]  /*f840*/  ISETP.LT.OR P6, PT, R11, 0x9a, P6 ;  /* 0x0000009a0b00780c */ /* 0x000fe200037c1670 */
[----:B------:R-:W-:-:S03]  /*f850*/  IMAD.IADD R11, R2, 0x1, R8 ;  /* 0x00000001020b7824 */ /* 0x000fc600078e0208 */
        /* <DEDUP_REMOVED lines=15> */
.L_x_1251:
[----:B------:R-:W-:-:S05]  /*f950*/  IMAD.U32 R207, RZ, RZ, UR51 ;  /* 0x00000033ffcf7e24 */ /* 0x000fca000f8e00ff */
[----:B------:R-:W-:-:S13]  /*f960*/  ISETP.NE.AND P6, PT, R207, 0x1, PT ;  /* 0x00000001cf00780c */ /* 0x000fda0003fc5270 */
[----:B------:R-:W0:Y:S02]  /*f970*/  @P6 LDC.64 R8, c[0x0][0x9e8] ;  /* 0x00027a00ff086b82 */ /* 0x000e240000000a00 */
[----:B0-----:R-:W-:-:S05]  /*f980*/  @P6 IMAD.HI.U32 R8, R197, R8, RZ ;  /* 0x00000008c5086227 */ /* 0x001fca00078e00ff */
[----:B------:R-:W-:-:S07]  /*f990*/  @P6 SHF.R.U32.HI R197, RZ, R9, R8 ;  /* 0x00000009ffc56219 */ /* 0x000fce0000011608 */
.L_x_1252:
[----:B------:R-:W-:Y:S05]  /*f9a0*/  BSYNC B0 ;  /* 0x0000000000007941 */ /* 0x000fea0003800000 */
.L_x_1250:
[----:B------:R-:W-:-:S05]  /*f9b0*/  IMAD R0, R197, R207, R0 ;  /* 0x000000cfc5007224 */ /* 0x000fca00078e0200 */
[----:B------:R-:W-:Y:S02]  /*f9c0*/  VIADDMNMX R10, R0, R207, R10, PT ;  /* 0x000000cf000a7246 */ /* 0x000fe4000380010a */
[----:B------:R-:W-:-:S07]  /*f9d0*/  VIMNMX R11, R11, R0, !PT ;  /* 0x000000000b0b7248 */ /* 0x000fce0007fe0100 */
.L_x_1249:
        /* <DEDUP_REMOVED lines=501> */
.L_x_1253:
        /* <DEDUP_REMOVED lines=116> */
.L_x_1236:
[----:B------:R-:W-:Y:S06]  /*12070*/  BAR.ARV 0x8, 0x180 ;  /* 0x0206000000007b1d */ /* 0x000fec0000002000 */
[----:B------:R-:W-:Y:S05]  /*12080*/  @!P0 BRA `(.L_x_1255) ;  /* 0x0000000000048947 */ /* 0x000fea0003800000 */
[----:B------:R-:W-:Y:S01]  /*12090*/  BPT.TRAP 0x1 ;  /* 0x000000040000795c */ /* 0x000fe20000300000 */
.L_x_1255:
[----:B------:R-:W-:Y:S01]  /*120a0*/  ULEA UR9, UR51, UR41, 0x3 ;  /* 0x0000002933097291 */ /* 0x000fe2000f8e183f */
[----:B------:R-:W-:-:S05]  /*120b0*/  IMAD.U32 R3, RZ, RZ, UR45 ;  /* 0x0000002dff037e24 */ /* 0x000fca000f8e00ff */
[----:B------:R-:W-:-:S04]  /*120c0*/  SHF.L.U32 R3, R3, 0x1f, RZ ;  /* 0x0000001f03037819 */ /* 0x000fc800000006ff */
[----:B------:R0:W1:Y:S01]  /*120d0*/  SYNCS.PHASECHK.TRANS64.TRYWAIT P1, [UR9+0x29850], R3 ;  /* 0x02985003ff0075a7 */ /* 0x0000620008020149 */
[----:B------:R-:W-:Y:S05]  /*120e0*/  @!P0 BRA `(.L_x_1256) ;  /* 0x0000000000048947 */ /* 0x000fea0003800000 */
[----:B------:R-:W-:Y:S01]  /*120f0*/  BPT.TRAP 0x1 ;  /* 0x000000040000795c */ /* 0x000fe20000300000 */
.L_x_1256:
[----:B-1----:R-:W-:Y:S05]  /*12100*/  @P1 BRA `(.L_x_1257) ;  /* 0x0000000000081947 */ /* 0x002fea0003800000 */
[----:B------:R-:W1:Y:S02]  /*12110*/  SYNCS.PHASECHK.TRANS64.TRYWAIT P1, [UR9+0x29850], R3 ;  /* 0x02985003ff0075a7 */ /* 0x000e640008020149 */
[----:B-1----:R-:W-:Y:S05]  /*12120*/  @!P1 BRA `(.L_x_1258) ;  /* 0x0000009000609947 */ /* 0x002fea0003800000 */
.L_x_1257:
        /* <DEDUP_REMOVED lines=11> */
[----:B------:R-:W-:-:S04]  /*121e0*/  PLOP3.LUT P1, PT, PT, PT, UP0, 0x80, 0x0 ;  /* 0x000000000000781c */ /* 0x000fc80003f2f008 */
[----:B------:R-:W-:Y:S02]  /*121f0*/  @UP0 ULDC.64 UR12, c[0x0][0x9c8] ;  /* 0x00027200000c0ab9 */ /* 0x000fe40000000a00 */
[----:B------:R-:W-:Y:S01]  /*12200*/  UMOV UR6, UR8 ;  /* 0x0000000800067c82 */ /* 0x000fe20008000000 */
[----:B------:R-:W-:-:S09]  /*12210*/  @UP0 UIMAD.WIDE.U32 UR4, UR48, UR12, URZ ;  /* 0x0000000c300402a5 */ /* 0x000fd2000f8e003f */
[----:B------:R-:W-:Y:S01]  /*12220*/  QGMMA.64x128x32.F32.E4M3.E4M3 R24, R184, gdesc[UR4], R24, gsb0 ;  /* 0x01e00004b8187df3 */ /* 0x000fe20008000818 */
[----:B------:R-:W-:Y:S01]  /*12230*/  UIADD3 UR6, UR8, 0x100, URZ ;  /* 0x0000010008067890 */ /* 0x000fe2000fffe03f */
[----:B------:R-:W-:Y:S01]  /*12240*/  UMOV UR7, 0xc0000010 ;  /* 0xc000001000077882 */ /* 0x000fe20000000000 */
[----:B------:R-:W-:Y:S02]  /*12250*/  WARPGROUP.DEPBAR.LE gsb0, 0x0 ;  /* 0x00008000000079c5 */ /* 0x000fe40000010000 */
[----:B------:R-:W-:-:S07]  /*12260*/  WARPGROUP.ARRIVE ;  /* 0x00000000000079c5 */ /* 0x000fce0000000000 */
        /* <DEDUP_REMOVED lines=69> */
.L_x_1259:
        /* <DEDUP_REMOVED lines=74> */
.L_x_1185:
[----:B------:R-:W0:Y:S01]  /*12b60*/  S2R R7, SR_CgaCtaId ;  /* 0x0000000000077919 */ /* 0x000e220000008800 */
[----:B------:R-:W-:Y:S01]  /*12b70*/  MOV R0, 0x400 ;  /* 0x0000040000007802 */ /* 0x000fe20000000f00 */
[----:B------:R-:W-:Y:S01]  /*12b80*/  BSSY B0, `(.L_x_1260) ;  /* 0x0000277000007945 */ /* 0x000fe20003800000 */
[----:B------:R-:W-:Y:S02]  /*12b90*/  BAR.SYNC.DEFER_BLOCKING 0x5, 0x180 ;  /* 0x0146000000007b1d */ /* 0x000fe40000010000 */
[----:B0-----:R-:W-:-:S05]  /*12ba0*/  LEA R0, R7, R0, 0x18 ;  /* 0x0000000007007211 */ /* 0x001fca00078ec0ff */
[----:B------:R-:W0:Y:S02]  /*12bb0*/  LDS.128 R36, [R0+0x298d0] ;  /* 0x0298d00000247984 */ /* 0x000e240000000c00 */
[----:B0-----:R-:W-:Y:S02]  /*12bc0*/  R2UR UR5, R37 ;  /* 0x00000000250572ca */ /* 0x001fe400000e0000 */
[----:B------:R-:W-:Y:S02]  /*12bd0*/  R2UR UR49, R38 ;  /* 0x00000000263172ca */ /* 0x000fe400000e0000 */
        /* <DEDUP_REMOVED lines=9> */
[----:B------:R-:W0:Y:S01]  /*12c70*/  S2R R17, SR_SWINHI ;  /* 0x0000000000117919 */ /* 0x000e220000002f00 */
[----:B------:R-:W-:Y:S01]  /*12c80*/  F2FP.BF16.F32.PACK_AB R9, R84, R9 ;  /* 0x000000095409723e */ /* 0x000fe200000010ff */
[----:B------:R-:W-:Y:S02]  /*12c90*/  ULDC.64 UR6, c[0x0][0xc00] ;  /* 0x0003000000067ab9 */ /* 0x000fe40000000a00 */
[----:B------:R1:W2:Y:S01]  /*12ca0*/  LDG.E.CONSTANT R36, desc[UR52][R6.64] ;  /* 0x0000003406247981 */ /* 0x0002a2000c1e9900 */
[----:B------:R-:W-:Y:S01]  /*12cb0*/  F2FP.BF16.F32.PACK_AB R8, R85, R8 ;  /* 0x000000085508723e */ /* 0x000fe200000010ff */
[----:B------:R-:W-:Y:S01]  /*12cc0*/  UISETP.NE.U32.AND UP0, UPT, UR6, URZ, UPT ;  /* 0x0000003f0600728c */ /* 0x000fe2000bf05070 */
[----:B------:R-:W-:Y:S02]  /*12cd0*/  F2FP.BF16.F32.PACK_AB R28, R61, R28 ;  /* 0x0000001c3d1c723e */ /* 0x000fe400000010ff */
[----:B------:R-:W-:Y:S01]  /*12ce0*/  F2FP.BF16.F32.PACK_AB R44, R44, R89 ;  /* 0x000000592c2c723e */ /* 0x000fe200000010ff */
[----:B------:R-:W-:Y:S01]  /*12cf0*/  UISETP.NE.AND.EX UP0, UPT, UR7, URZ, UPT, UP0 ;  /* 0x0000003f0700728c */ /* 0x000fe2000bf05300 */
[----:B------:R-:W-:-:S02]  /*12d00*/  F2FP.BF16.F32.PACK_AB R11, R78, R11 ;  /* 0x0000000b4e0b723e */ /* 0x000fc400000010ff */
[----:B------:R-:W-:Y:S01]  /*12d10*/  F2FP.BF16.F32.PACK_AB R10, R79, R10 ;  /* 0x0000000a4f0a723e */ /* 0x000fe200000010ff */
[----:B------:R-:W-:Y:S01]  /*12d20*/  ULDC.64 UR6, c[0x0][0xc00] ;  /* 0x0003000000067ab9 */ /* 0x000fe20000000a00 */
[----:B-1----:R-:W-:Y:S01]  /*12d30*/  LOP3.LUT P0, R6, R16, 0x3, RZ, 0xc0, !PT ;  /* 0x0000000310067812 */ /* 0x002fe2000780c0ff */
[----:B------:R-:W-:Y:S01]  /*12d40*/  UIMAD.WIDE UR6, UR42, 0x4, UR6 ;  /* 0x000000042a0678a5 */ /* 0x000fe2000f8e0206 */
[----:B------:R-:W-:Y:S02]  /*12d50*/  F2FP.BF16.F32.PACK_AB R5, R86, R5 ;  /* 0x000000055605723e */ /* 0x000fe400000010ff */
[----:B------:R-:W-:Y:S02]  /*12d60*/  ISETP.EQ.OR P0, PT, R6, 0x3, !P0 ;  /* 0x000000030600780c */ /* 0x000fe40004702670 */
[----:B------:R-:W-:Y:S02]  /*12d70*/  F2FP.BF16.F32.PACK_AB R2, R87, R2 ;  /* 0x000000025702723e */ /* 0x000fe400000010ff */
[----:B------:R-:W-:-:S02]  /*12d80*/  SEL R59, R9, R8, P0 ;  /* 0x00000008093b7207 */ /* 0x000fc40000000000 */
[----:B------:R-:W-:Y:S02]  /*12d90*/  SEL R61, R8, R9, P0 ;  /* 0x00000009083d7207 */ /* 0x000fe40000000000 */
[----:B------:R-:W-:Y:S02]  /*12da0*/  SEL R81, R11, R10, P0 ;  /* 0x0000000a0b517207 */ /* 0x000fe40000000000 */
[----:B------:R-:W-:Y:S02]  /*12db0*/  SEL R83, R10, R11, P0 ;  /* 0x0000000b0a537207 */ /* 0x000fe40000000000 */
[----:B------:R-:W-:Y:S02]  /*12dc0*/  SEL R85, R5, R2, P0 ;  /* 0x0000000205557207 */ /* 0x000fe40000000000 */
[----:B------:R-:W-:Y:S02]  /*12dd0*/  MOV R6, R0 ;  /* 0x0000000000067202 */ /* 0x000fe40000000f00 */
[----:B0-----:R-:W-:-:S02]  /*12de0*/  MOV R7, R17 ;  /* 0x0000001100077202 */ /* 0x001fc40000000f00 */
[----:B------:R-:W-:Y:S02]  /*12df0*/  F2FP.BF16.F32.PACK_AB R27, R54, R27 ;  /* 0x0000001b361b723e */ /* 0x000fe400000010ff */
[----:B------:R-:W-:Y:S01]  /*12e00*/  F2FP.BF16.F32.PACK_AB R26, R55, R26 ;  /* 0x0000001a371a723e */ /* 0x000fe200000010ff */
[----:B------:R-:W-:Y:S01]  /*12e10*/  IMAD.WIDE R8, R193, 0x2, R6 ;  /* 0x00000002c1087825 */ /* 0x000fe200078e0206 */
[----:B------:R-:W-:Y:S02]  /*12e20*/  SEL R5, R2, R5, P0 ;  /* 0x0000000502057207 */ /* 0x000fe40000000000 */
[----:B------:R-:W-:Y:S02]  /*12e30*/  F2FP.BF16.F32.PACK_AB R25, R62, R25 ;  /* 0x000000193e19723e */ /* 0x000fe400000010ff */
[C---:B------:R-:W-:Y:S02]  /*12e40*/  IADD3 R89, P1, R8.reuse, 0x40, RZ ;  /* 0x0000004008597810 */ /* 0x040fe40007f3e0ff */
[----:B------:R-:W-:-:S02]  /*12e50*/  IADD3 R87, P6, R8, 0x20, RZ ;  /* 0x0000002008577810 */ /* 0x000fc40007fde0ff */
[----:B------:R-:W-:Y:S02]  /*12e60*/  LOP3.LUT R10, R89, 0x380, RZ, 0xc0, !PT ;  /* 0x00000380590a7812 */ /* 0x000fe400078ec0ff */
[----:B------:R-:W-:Y:S02]  /*12e70*/  LOP3.LUT R2, R87, 0x380, RZ, 0xc0, !PT ;  /* 0x0000038057027812 */ /* 0x000fe400078ec0ff */
[----:B------:R-:W-:Y:S02]  /*12e80*/  F2FP.BF16.F32.PACK_AB R24, R63, R24 ;  /* 0x000000183f18723e */ /* 0x000fe400000010ff */
[----:B------:R-:W-:Y:S02]  /*12e90*/  F2FP.BF16.F32.PACK_AB R20, R69, R20 ;  /* 0x000000144514723e */ /* 0x000fe400000010ff */
[----:B------:R-:W-:Y:S02]  /*12ea0*/  F2FP.BF16.F32.PACK_AB R14, R71, R14 ;  /* 0x0000000e470e723e */ /* 0x000fe400000010ff */
[----:B------:R-:W-:-:S02]  /*12eb0*/  F2FP.BF16.F32.PACK_AB R29, R60, R29 ;  /* 0x0000001d3c1d723e */ /* 0x000fc400000010ff */
[----:B------:R-:W-:Y:S02]  /*12ec0*/  SEL R69, R27, R26, P0 ;  /* 0x0000001a1b457207 */ /* 0x000fe40000000000 */
[----:B------:R-:W-:Y:S01]  /*12ed0*/  SEL R71, R26, R27, P0 ;  /* 0x0000001b1a477207 */ /* 0x000fe20000000000 */
[----:B------:R-:W-:Y:S01]  /*12ee0*/  IMAD.X R27, RZ, RZ, R9, P6 ;  /* 0x000000ffff1b7224 */ /* 0x000fe200030e0609 */
[----:B------:R-:W-:Y:S02]  /*12ef0*/  SHF.R.U64 R10, R10, 0x3, RZ ;  /* 0x000000030a0a7819 */ /* 0x000fe400000012ff */
[----:B------:R-:W-:Y:S02]  /*12f00*/  F2FP.BF16.F32.PACK_AB R94, R94, R97 ;  /* 0x000000615e5e723e */ /* 0x000fe400000010ff */
[----:B------:R-:W-:Y:S02]  /*12f10*/  IADD3 R99, P4, R8, 0x4020, RZ ;  /* 0x0000402008637810 */ /* 0x000fe40007f9e0ff */
[----:B------:R-:W-:-:S02]  /*12f20*/  SHF.R.U64 R2, R2, 0x3, RZ ;  /* 0x0000000302027819 */ /* 0x000fc400000012ff */
[C---:B------:R-:W-:Y:S02]  /*12f30*/  IADD3 R97, P3, R8.reuse, 0x4000, RZ ;  /* 0x0000400008617810 */ /* 0x040fe40007f7e0ff */
[----:B------:R-:W-:Y:S02]  /*12f40*/  IADD3 R103, P6, R8, 0x4060, RZ ;  /* 0x0000406008677810 */ /* 0x000fe40007fde0ff */
[----:B------:R-:W-:Y:S01]  /*12f50*/  F2FP.BF16.F32.PACK_AB R30, R47, R30 ;  /* 0x0000001e2f1e723e */ /* 0x000fe200000010ff */
[--C-:B------:R-:W-:Y:S01]  /*12f60*/  IMAD.X R17, RZ, RZ, R9.reuse, P3 ;  /* 0x000000ffff117224 */ /* 0x100fe200018e0609 */
[----:B------:R-:W-:Y:S02]  /*12f70*/  SEL R73, R25, R24, P0 ;  /* 0x0000001819497207 */ /* 0x000fe40000000000 */
[----:B------:R-:W-:Y:S01]  /*12f80*/  SEL R75, R24, R25, P0 ;  /* 0x00000019184b7207 */ /* 0x000fe20000000000 */
[----:B------:R-:W-:Y:S01]  /*12f90*/  IMAD.X R25, RZ, RZ, R9, P1 ;  /* 0x000000ffff197224 */ /* 0x000fe200008e0609 */
[----:B------:R-:W-:-:S02]  /*12fa0*/  SEL R47, R29, R28, P0 ;  /* 0x0000001c1d2f7207 */ /* 0x000fc40000000000 */
[----:B------:R-:W-:Y:S02]  /*12fb0*/  LOP3.LUT R24, R10, R89, RZ, 0x3c, !PT ;  /* 0x000000590a187212 */ /* 0x000fe400078e3cff */
[----:B------:R-:W-:Y:S02]  /*12fc0*/  SEL R29, R28, R29, P0 ;  /* 0x0000001d1c1d7207 */ /* 0x000fe40000000000 */
[----:B------:R-:W-:Y:S02]  /*12fd0*/  LOP3.LUT R11, R8, 0x380, RZ, 0xc0, !PT ;  /* 0x00000380080b7812 */ /* 0x000fe400078ec0ff */
[----:B------:R-:W-:Y:S02]  /*12fe0*/  LOP3.LUT R26, R2, R87, RZ, 0x3c, !PT ;  /* 0x00000057021a7212 */ /* 0x000fe400078e3cff */
[----:B------:R-:W-:Y:S02]  /*12ff0*/  LOP3.LUT R10, R99, 0x380, RZ, 0xc0, !PT ;  /* 0x00000380630a7812 */ /* 0x000fe400078ec0ff */
[----:B------:R-:W-:-:S02]  /*13000*/  F2FP.BF16.F32.PACK_AB R90, R90, R93 ;  /* 0x0000005d5a5a723e */ /* 0x000fc400000010ff */
[----:B------:R-:W-:Y:S02]  /*13010*/  F2FP.BF16.F32.PACK_AB R13, R76, R13 ;  /* 0x0000000d4c0d723e */ /* 0x000fe400000010ff */
[----:B------:R-:W-:Y:S02]  /*13020*/  F2FP.BF16.F32.PACK_AB R12, R77, R12 ;  /* 0x0000000c4d0c723e */ /* 0x000fe400000010ff */
[----:B------:R-:W-:Y:S02]  /*13030*/  LOP3.LUT R2, R97, 0x380, RZ, 0xc0, !PT ;  /* 0x0000038061027812 */ /* 0x000fe400078ec0ff */
[----:B------:R-:W-:Y:S02]  /*13040*/  LOP3.LUT R28, R103, 0x380, RZ, 0xc0, !PT ;  /* 0x00000380671c7812 */ /* 0x000fe400078ec0ff */
[----:B------:R-:W-:Y:S02]  /*13050*/  IADD3 R93, P2, R8, 0x60, RZ ;  /* 0x00000060085d7810 */ /* 0x000fe40007f5e0ff */
[----:B------:R-:W-:-:S02]  /*13060*/  F2FP.BF16.F32.PACK_AB R15, R70, R15 ;  /* 0x0000000f460f723e */ /* 0x000fc400000010ff */
[----:B------:R-:W-:Y:S02]  /*13070*/  F2FP.BF16.F32.PACK_AB R32, R53, R32 ;  /* 0x000000203520723e */ /* 0x000fe400000010ff */
[----:B------:R-:W-:Y:S02]  /*13080*/  SHF.R.U64 R11, R11, 0x3, RZ ;  /* 0x000000030b0b7819 */ /* 0x000fe400000012ff */
[----:B------:R-:W-:Y:S02]  /*13090*/  SHF.R.U64 R10, R10, 0x3, RZ ;  /* 0x000000030a0a7819 */ /* 0x000fe400000012ff */
[----:B------:R-:W-:Y:S02]  /*130a0*/  F2FP.BF16.F32.PACK_AB R95, R92, R95 ;  /* 0x0000005f5c5f723e */ /* 0x000fe400000010ff */
[----:B------:R-:W-:Y:S02]  /*130b0*/  SEL R53, R13, R12, P0 ;  /* 0x0000000c0d357207 */ /* 0x000fe40000000000 */
[----:B------:R-:W-:-:S02]  /*130c0*/  SEL R55, R12, R13, P0 ;  /* 0x0000000d0c377207 */ /* 0x000fc40000000000 */
[----:B------:R-:W-:Y:S02]  /*130d0*/  SHF.R.U64 R2, R2, 0x3, RZ ;  /* 0x0000000302027819 */ /* 0x000fe400000012ff */
[----:B------:R-:W-:Y:S02]  /*130e0*/  SHF.R.U64 R28, R28, 0x3, RZ ;  /* 0x000000031c1c7819 */ /* 0x000fe400000012ff */
[----:B------:R-:W-:Y:S02]  /*130f0*/  F2FP.BF16.F32.PACK_AB R57, R57, R64 ;  /* 0x000000403939723e */ /* 0x000fe400000010ff */
[----:B------:R-:W-:Y:S02]  /*13100*/  F2FP.BF16.F32.PACK_AB R56, R49, R56 ;  /* 0x000000383138723e */ /* 0x000fe400000010ff */
[----:B------:R-:W-:Y:S02]  /*13110*/  F2FP.BF16.F32.PACK_AB R91, R88, R91 ;  /* 0x0000005b585b723e */ /* 0x000fe400000010ff */
[----:B------:R-:W-:-:S02]  /*13120*/  LOP3.LUT R12, R93, 0x380, RZ, 0xc0, !PT ;  /* 0x000003805d0c7812 */ /* 0x000fc400078ec0ff */
[----:B------:R-:W-:Y:S02]  /*13130*/  F2FP.BF16.F32.PACK_AB R41, R41, R48 ;  /* 0x000000302929723e */ /* 0x000fe400000010ff */
[----:B------:R-:W-:Y:S02]  /*13140*/  F2FP.BF16.F32.PACK_AB R34, R34, R35 ;  /* 0x000000232222723e */ /* 0x000fe400000010ff */
[----:B------:R-:W-:Y:S02]  /*13150*/  F2FP.BF16.F32.PACK_AB R45, R45, R40 ;  /* 0x000000282d2d723e */ /* 0x000fe400000010ff */
[----:B------:R-:W-:Y:S02]  /*13160*/  SEL R77, R15, R14, P0 ;  /* 0x0000000e0f4d7207 */ /* 0x000fe40000000000 */
[----:B------:R-:W-:Y:S01]  /*13170*/  SEL R79, R14, R15, P0 ;  /* 0x0000000f0e4f7207 */ /* 0x000fe20000000000 */
[----:B------:R-:W-:Y:S01]  /*13180*/  IMAD.X R15, RZ, RZ, R9, P4 ;  /* 0x000000ffff0f7224 */ /* 0x000fe200020e0609 */
[----:B------:R-:W-:-:S02]  /*13190*/  IADD3 R101, P5, R8, 0x4040, RZ ;  /* 0x0000404008657810 */ /* 0x000fc40007fbe0ff */
[----:B------:R-:W-:Y:S02]  /*131a0*/  F2FP.BF16.F32.PACK_AB R31, R46, R31 ;  /* 0x0000001f2e1f723e */ /* 0x000fe400000010ff */
[----:B------:R-:W-:Y:S01]  /*131b0*/  LOP3.LUT R8, R11, R8, RZ, 0x3c, !PT ;  /* 0x000000080b087212 */ /* 0x000fe200078e3cff */
[--C-:B------:R-:W-:Y:S01]  /*131c0*/  IMAD.X R11, RZ, RZ, R9.reuse, P6 ;  /* 0x000000ffff0b7224 */ /* 0x100fe200030e0609 */
[----:B------:R-:W-:Y:S01]  /*131d0*/  LOP3.LUT R14, R10, R99, RZ, 0x3c, !PT ;  /* 0x000000630a0e7212 */ /* 0x000fe200078e3cff */
[----:B------:R-:W-:Y:S01]  /*131e0*/  IMAD.X R13, RZ, RZ, R9, P5 ;  /* 0x000000ffff0d7224 */ /* 0x000fe200028e0609 */
[----:B------:R-:W-:Y:S02]  /*131f0*/  F2FP.BF16.F32.PACK_AB R33, R52, R33 ;  /* 0x000000213421723e */ /* 0x000fe400000010ff */
[----:B------:R-:W-:Y:S02]  /*13200*/  F2FP.BF16.F32.PACK_AB R21, R68, R21 ;  /* 0x000000154415723e */ /* 0x000fe400000010ff */
[----:B------:R-:W-:-:S02]  /*13210*/  SEL R35, R94, R95, P0 ;  /* 0x0000005f5e237207 */ /* 0x000fc40000000000 */
[----:B------:R-:W-:Y:S02]  /*13220*/  LOP3.LUT R16, R2, R97, RZ, 0x3c, !PT ;  /* 0x0000006102107212 */ /* 0x000fe400078e3cff */
[----:B------:R-:W-:Y:S02]  /*13230*/  LOP3.LUT R10, R28, R103, RZ, 0x3c, !PT ;  /* 0x000000671c0a7212 */ /* 0x000fe400078e3cff */
[----:B------:R-:W-:Y:S02]  /*13240*/  SEL R95, R95, R94, P0 ;  /* 0x0000005e5f5f7207 */ /* 0x000fe40000000000 */
[----:B------:R-:W-:Y:S02]  /*13250*/  SEL R37, R90, R91, P0 ;  /* 0x0000005b5a257207 */ /* 0x000fe40000000000 */
[----:B------:R-:W-:Y:S02]  /*13260*/  SEL R63, R57, R56, P0 ;  /* 0x00000038393f7207 */ /* 0x000fe40000000000 */
[----:B------:R-:W-:-:S02]  /*13270*/  SHF.R.U64 R12, R12, 0x3, RZ ;  /* 0x000000030c0c7819 */ /* 0x000fc400000012ff */
[----:B------:R-:W-:Y:S02]  /*13280*/  SEL R91, R91, R90, P0 ;  /* 0x0000005a5b5b7207 */ /* 0x000fe40000000000 */
[----:B------:R-:W-:Y:S02]  /*13290*/  SEL R39, R44, R45, P0 ;  /* 0x0000002d2c277207 */ /* 0x000fe40000000000 */
[----:B------:R-:W-:Y:S02]  /*132a0*/  SEL R57, R56, R57, P0 ;  /* 0x0000003938397207 */ /* 0x000fe40000000000 */
[----:B------:R-:W-:Y:S02]  /*132b0*/  SEL R65, R41, R34, P0 ;  /* 0x0000002229417207 */ /* 0x000fe40000000000 */
[----:B------:R-:W-:Y:S02]  /*132c0*/  SEL R45, R45, R44, P0 ;  /* 0x0000002c2d2d7207 */ /* 0x000fe40000000000 */
[----:B------:R-:W-:-:S02]  /*132d0*/  SEL R41, R34, R41, P0 ;  /* 0x0000002922297207 */ /* 0x000fc40000000000 */
[----:B------:R-:W-:Y:S02]  /*132e0*/  SEL R67, R31, R30, P0 ;  /* 0x0000001e1f437207 */ /* 0x000fe40000000000 */
[----:B------:R-:W-:Y:S02]  /*132f0*/  SEL R43, R33, R32, P0 ;  /* 0x00000020212b7207 */ /* 0x000fe40000000000 */
[----:B------:R-:W-:Y:S02]  /*13300*/  SEL R49, R21, R20, P0 ;  /* 0x0000001415317207 */ /* 0x000fe40000000000 */
[----:B------:R-:W-:Y:S01]  /*13310*/  SEL R51, R20, R21, P0 ;  /* 0x0000001514337207 */ /* 0x000fe20000000000 */
[----:B------:R-:W-:Y:S01]  /*13320*/  IMAD.X R21, RZ, RZ, R9, P2 ;  /* 0x000000ffff157224 */ /* 0x000fe200010e0609 */
[----:B------:R-:W-:Y:S02]  /*13330*/  SEL R31, R30, R31, P0 ;  /* 0x0000001f1e1f7207 */ /* 0x000fe40000000000 */
[----:B------:R-:W-:-:S02]  /*13340*/  MOV R58, R16 ;  /* 0x00000010003a7202 */ /* 0x000fc40000000f00 */
[----:B------:R-:W-:Y:S02]  /*13350*/  SEL R33, R32, R33, P0 ;  /* 0x0000002120217207 */ /* 0x000fe40000000000 */
[----:B------:R-:W-:Y:S02]  /*13360*/  LOP3.LUT R20, R12, R93, RZ, 0x3c, !PT ;  /* 0x0000005d0c147212 */ /* 0x000fe400078e3cff */
[----:B------:R-:W-:Y:S02]  /*13370*/  MOV R17, R10 ;  /* 0x0000000a00117202 */ /* 0x000fe40000000f00 */
[----:B------:R-:W-:Y:S02]  /*13380*/  MOV R56, R14 ;  /* 0x0000000e00387202 */ /* 0x000fe40000000f00 */
[----:B------:R-:W-:Y:S02]  /*13390*/  MOV R64, R26 ;  /* 0x0000001a00407202 */ /* 0x000fe40000000f00 */
[----:B------:R-:W-:-:S02]  /*133a0*/  MOV R60, R20 ;  /* 0x00000014003c7202 */ /* 0x000fc40000000f00 */
[----:B------:R-:W-:Y:S02]  /*133b0*/  LOP3.LUT R12, R101, 0x380, RZ, 0xc0, !PT ;  /* 0x00000380650c7812 */ /* 0x000fe400078ec0ff */
[----:B------:R-:W-:Y:S02]  /*133c0*/  MOV R66, R8 ;  /* 0x0000000800427202 */ /* 0x000fe40000000f00 */
[----:B------:R-:W-:Y:S02]  /*133d0*/  SHF.R.U64 R12, R12, 0x3, RZ ;  /* 0x000000030c0c7819 */ /* 0x000fe400000012ff */
[----:B------:R-:W-:Y:S02]  /*133e0*/  MOV R62, R24 ;  /* 0x00000018003e7202 */ /* 0x000fe40000000f00 */
[----:B------:R-:W-:Y:S02]  /*133f0*/  LOP3.LUT R12, R12, R101, RZ, 0x3c, !PT ;  /* 0x000000650c0c7212 */ /* 0x000fe400078e3cff */
[----:B------:R-:W-:-:S02]  /*13400*/  PLOP3.LUT P2, PT, PT, PT, UP0, 0x80, 0x0 ;  /* 0x000000000000781c */ /* 0x000fc40003f4f008 */
[----:B------:R-:W-:Y:S02]  /*13410*/  MOV R21, R12 ;  /* 0x0000000c00157202 */ /* 0x000fe40000000f00 */
[----:B--2---:R-:W-:Y:S01]  /*13420*/  LOP3.LUT R2, R36, 0x2, RZ, 0x3c, !PT ;  /* 0x0000000224027812 */ /* 0x004fe200078e3cff */
[----:B------:R-:W-:Y:S04]  /*13430*/  SHFL.IDX PT, R35, R35, R36, 0x1c1f ;  /* 0x001c1f2423237589 */ /* 0x000fe800000e0000 */
[----:B------:R-:W0:Y:S04]  /*13440*/  SHFL.IDX PT, R10, R95, R2, 0x1c1f ;  /* 0x001c1f025f0a7589 */ /* 0x000e2800000e0000 */
[----:B------:R-:W-:Y:S04]  /*13450*/  SHFL.IDX PT, R37, R37, R36, 0x1c1f ;  /* 0x001c1f2425257589 */ /* 0x000fe800000e0000 */
[----:B------:R-:W-:Y:S04]  /*13460*/  SHFL.IDX PT, R63, R63, R36, 0x1c1f ;  /* 0x001c1f243f3f7589 */ /* 0x000fe800000e0000 */
[----:B------:R-:W1:Y:S04]  /*13470*/  SHFL.IDX PT, R14, R91, R2, 0x1c1f ;  /* 0x001c1f025b0e7589 */ /* 0x000e6800000e0000 */
[----:B------:R-:W2:Y:S04]  /*13480*/  SHFL.IDX PT, R32, R57, R2, 0x1c1f ;  /* 0x001c1f0239207589 */ /* 0x000ea800000e0000 */
[----:B------:R-:W-:Y:S04]  /*13490*/  SHFL.IDX PT, R39, R39, R36, 0x1c1f ;  /* 0x001c1f2427277589 */ /* 0x000fe800000e0000 */
[----:B------:R-:W-:Y:S01]  /*134a0*/  SHFL.IDX PT, R65, R65, R36, 0x1c1f ;  /* 0x001c1f2441417589 */ /* 0x000fe200000e0000 */
[----:B0-----:R-:W-:-:S02]  /*134b0*/  SEL R8, R35, R10, P0 ;  /* 0x0000000a23087207 */ /* 0x001fc40000000000 */
[----:B------:R-:W-:Y:S01]  /*134c0*/  SEL R10, R10, R35, P0 ;  /* 0x000000230a0a7207 */ /* 0x000fe20000000000 */
[----:B------:R-:W0:Y:S04]  /*134d0*/  SHFL.IDX PT, R26, R45, R2, 0x1c1f ;  /* 0x001c1f022d1a7589 */ /* 0x000e2800000e0000 */
[----:B------:R-:W3:Y:S04]  /*134e0*/  SHFL.IDX PT, R34, R41, R2, 0x1c1f ;  /* 0x001c1f0229227589 */ /* 0x000ee800000e0000 */
[----:B------:R-:W-:Y:S01]  /*134f0*/  SHFL.IDX PT, R67, R67, R36, 0x1c1f ;  /* 0x001c1f2443437589 */ /* 0x000fe200000e0000 */
[----:B-1----:R-:W-:-:S02]  /*13500*/  SEL R12, R37, R14, P0 ;  /* 0x0000000e250c7207 */ /* 0x002fc40000000000 */
[----:B------:R-:W-:Y:S01]  /*13510*/  SEL R14, R14, R37, P0 ;  /* 0x000000250e0e7207 */ /* 0x000fe20000000000 */
[----:B------:R-:W1:Y:S01]  /*13520*/  SHFL.IDX PT, R44, R31, R2, 0x1c1f ;  /* 0x001c1f021f2c7589 */ /* 0x000e6200000e0000 */
[----:B--2---:R-:W-:Y:S02]  /*13530*/  SEL R9, R63, R32, P0 ;  /* 0x000000203f097207 */ /* 0x004fe40000000000 */
[----:B------:R-:W-:Y:S01]  /*13540*/  SEL R11, R32, R63, P0 ;  /* 0x0000003f200b7207 */ /* 0x000fe20000000000 */
[----:B------:R-:W-:Y:S04]  /*13550*/  SHFL.IDX PT, R43, R43, R36, 0x1c1f ;  /* 0x001c1f242b2b7589 */ /* 0x000fe800000e0000 */
[----:B------:R-:W2:Y:S04]  /*13560*/  SHFL.IDX PT, R16, R33, R2, 0x1c1f ;  /* 0x001c1f0221107589 */ /* 0x000ea800000e0000 */
[----:B------:R-:W-:Y:S01]  /*13570*/  SHFL.IDX PT, R69, R69, R36, 0x1c1f ;  /* 0x001c1f2445457589 */ /* 0x000fe200000e0000 */
[----:B0-----:R-:W-:-:S02]  /*13580*/  SEL R24, R39, R26, P0 ;  /* 0x0000001a27187207 */ /* 0x001fc40000000000 */
[----:B------:R-:W-:Y:S01]  /*13590*/  SEL R26, R26, R39, P0 ;  /* 0x000000271a1a7207 */ /* 0x000fe20000000000 */
[----:B------:R-:W0:Y:S01]  /*135a0*/  SHFL.IDX PT, R46, R71, R2, 0x1c1f ;  /* 0x001c1f02472e7589 */ /* 0x000e2200000e0000 */
[----:B---3--:R-:W-:Y:S02]  /*135b0*/  SEL R13, R65, R34, P0 ;  /* 0x00000022410d7207 */ /* 0x008fe40000000000 */
[----:B------:R-:W-:Y:S01]  /*135c0*/  SEL R15, R34, R65, P0 ;  /* 0x00000041220f7207 */ /* 0x000fe20000000000 */
[----:B------:R-:W-:Y:S04]  /*135d0*/  SHFL.IDX PT, R47, R47, R36, 0x1c1f ;  /* 0x001c1f242f2f7589 */ /* 0x000fe800000e0000 */
[----:B------:R-:W-:Y:S01]  /*135e0*/  SHFL.IDX PT, R49, R49, R36, 0x1c1f ;  /* 0x001c1f2431317589 */ /* 0x000fe200000e0000 */
[----:B-1----:R-:W-:-:S02]  /*135f0*/  SEL R25, R67, R44, P0 ;  /* 0x0000002c43197207 */ /* 0x002fc40000000000 */
[----:B------:R-:W-:Y:S01]  /*13600*/  SEL R27, R44, R67, P0 ;  /* 0x000000432c1b7207 */ /* 0x000fe20000000000 */
[----:B------:R-:W-:Y:S04]  /*13610*/  SHFL.IDX PT, R73, R73, R36, 0x1c1f ;  /* 0x001c1f2449497589 */ /* 0x000fe800000e0000 */
[----:B------:R1:W3:Y:S01]  /*13620*/  SHFL.IDX PT, R20, R29, R2, 0x1c1f ;  /* 0x001c1f021d147589 */ /* 0x0002e200000e0000 */
[----:B--2---:R-:W-:Y:S02]  /*13630*/  SEL R28, R43, R16, P0 ;  /* 0x000000102b1c7207 */ /* 0x004fe40000000000 */
[----:B------:R-:W-:Y:S01]  /*13640*/  SEL R30, R16, R43, P0 ;  /* 0x0000002b101e7207 */ /* 0x000fe20000000000 */
[----:B------:R-:W-:Y:S04]  /*13650*/  SHFL.IDX PT, R38, R51, R2, 0x1c1f ;  /* 0x001c1f0233267589 */ /* 0x000fe800000e0000 */
[----:B------:R-:W2:Y:S01]  /*13660*/  SHFL.IDX PT, R48, R75, R2, 0x1c1f ;  /* 0x001c1f024b307589 */ /* 0x000ea200000e0000 */
[----:B0-----:R-:W-:-:S02]  /*13670*/  SEL R31, R46, R69, P0 ;  /* 0x000000452e1f7207 */ /* 0x001fc40000000000 */
[----:B-1----:R-:W-:Y:S01]  /*13680*/  SEL R29, R69, R46, P0 ;  /* 0x0000002e451d7207 */ /* 0x002fe20000000000 */
[----:B------:R-:W-:Y:S04]  /*13690*/  SHFL.IDX PT, R53, R53, R36, 0x1c1f ;  /* 0x001c1f2435357589 */ /* 0x000fe800000e0000 */
[----:B------:R-:W-:Y:S04]  /*136a0*/  SHFL.IDX PT, R77, R77, R36, 0x1c1f ;  /* 0x001c1f244d4d7589 */ /* 0x000fe800000e0000 */
[----:B------:R-:W0:Y:S04]  /*136b0*/  SHFL.IDX PT, R40, R55, R2, 0x1c1f ;  /* 0x001c1f0237287589 */ /* 0x000e2800000e0000 */
[----:B------:R-:W1:Y:S01]  /*136c0*/  SHFL.IDX PT, R50, R79, R2, 0x1c1f ;  /* 0x001c1f024f327589 */ /* 0x000e6200000e0000 */
[----:B---3--:R-:W-:-:S02]  /*136d0*/  SEL R32, R47, R20, P0 ;  /* 0x000000142f207207 */ /* 0x008fc40000000000 */
[----:B------:R-:W-:Y:S01]  /*136e0*/  SEL R34, R20, R47, P0 ;  /* 0x0000002f14227207 */ /* 0x000fe20000000000 */
[----:B------:R-:W-:Y:S01]  /*136f0*/  BAR.SYNC.DEFER_BLOCKING 0x1, 0x100 ;  /* 0x0044000000007b1d */ /* 0x000fe20000010000 */
[----:B--2---:R-:W-:Y:S02]  /*13700*/  SEL R33, R73, R48, P0 ;  /* 0x0000003049217207 */ /* 0x004fe40000000000 */
[----:B------:R-:W-:-:S03]  /*13710*/  SEL R35, R48, R73, P0 ;  /* 0x0000004930237207 */ /* 0x000fc60000000000 */
[----:B------:R-:W-:Y:S04]  /*13720*/  SHFL.IDX PT, R59, R59, R36, 0x1c1f ;  /* 0x001c1f243b3b7589 */ /* 0x000fe800000e0000 */
[----:B------:R-:W-:Y:S04]  /*13730*/  SHFL.IDX PT, R81, R81, R36, 0x1c1f ;  /* 0x001c1f2451517589 */ /* 0x000fe800000e0000 */
[----:B------:R-:W2:Y:S01]  /*13740*/  SHFL.IDX PT, R42, R61, R2, 0x1c1f ;  /* 0x001c1f023d2a7589 */ /* 0x000ea200000e0000 */
[----:B0-----:R-:W-:Y:S02]  /*13750*/  SEL R44, R53, R40, P0 ;  /* 0x00000028352c7207 */ /* 0x001fe40000000000 */
[----:B------:R-:W-:Y:S01]  /*13760*/  SEL R46, R40, R53, P0 ;  /* 0x00000035282e7207 */ /* 0x000fe20000000000 */
[----:B------:R-:W0:Y:S01]  /*13770*/  SHFL.IDX PT, R52, R83, R2, 0x1c1f ;  /* 0x001c1f0253347589 */ /* 0x000e2200000e0000 */
[----:B-1----:R-:W-:-:S02]  /*13780*/  SEL R37, R77, R50, P0 ;  /* 0x000000324d257207 */ /* 0x002fc40000000000 */
[----:B------:R-:W-:Y:S01]  /*13790*/  SEL R39, R50, R77, P0 ;  /* 0x0000004d32277207 */ /* 0x000fe20000000000 */
[----:B------:R1:W-:Y:S04]  /*137a0*/  SHFL.IDX PT, R85, R85, R36, 0x1c1f ;  /* 0x001c1f2455557589 */ /* 0x0003e800000e0000 */
[----:B------:R-:W3:Y:S04]  /*137b0*/  SHFL.IDX PT, R54, R5, R2, 0x1c1f ;  /* 0x001c1f0205367589 */ /* 0x000ee800000e0000 */
[----:B------:R4:W-:Y:S01]  /*137c0*/  STSM.16.M88.4 [R66], R8 ;  /* 0x0000000842007844 */ /* 0x0009e20000000200 */
[----:B-1----:R-:W-:-:S02]  /*137d0*/  SEL R36, R49, R38, P0 ;  /* 0x0000002631247207 */ /* 0x002fc40000000000 */
[----:B------:R-:W-:Y:S01]  /*137e0*/  SEL R38, R38, R49, P0 ;  /* 0x0000003126267207 */ /* 0x000fe20000000000 */
[----:B------:R1:W-:Y:S01]  /*137f0*/  STSM.16.M88.4 [R64], R12 ;  /* 0x0000000c40007844 */ /* 0x0003e20000000200 */
[----:B------:R-:W-:Y:S01]  /*13800*/  UMOV UR4, URZ ;  /* 0x0000003f00047c82 */ /* 0x000fe20008000000 */
[----:B------:R-:W-:Y:S01]  /*13810*/  ULDC UR8, c[0x0][0xa88] ;  /* 0x0002a20000087ab9 */ /* 0x000fe20000000800 */
[----:B--2---:R-:W-:Y:S01]  /*13820*/  SEL R40, R59, R42, P0 ;  /* 0x0000002a3b287207 */ /* 0x004fe20000000000 */
[----:B------:R2:W-:Y:S01]  /*13830*/  STSM.16.M88.4 [R62], R24 ;  /* 0x000000183e007844 */ /* 0x0005e20000000200 */
[----:B------:R-:W-:Y:S01]  /*13840*/  SEL R42, R42, R59, P0 ;  /* 0x0000003b2a2a7207 */ /* 0x000fe20000000000 */
[----:B------:R-:W1:Y:S01]  /*13850*/  LDC R49, c[0x0][0xbe8] ;  /* 0x0002fa00ff317b82 */ /* 0x000e620000000800 */
[----:B0-----:R-:W-:Y:S01]  /*13860*/  SEL R45, R81, R52, P0 ;  /* 0x00000034512d7207 */ /* 0x001fe20000000000 */
[----:B------:R2:W-:Y:S01]  /*13870*/  STSM.16.M88.4 [R60], R28 ;  /* 0x0000001c3c007844 */ /* 0x0005e20000000200 */
[----:B------:R-:W-:Y:S01]  /*13880*/  SEL R47, R52, R81, P0 ;  /* 0x00000051342f7207 */ /* 0x000fe20000000000 */
[----:B----4-:R-:W-:-:S02]  /*13890*/  IMAD.U32 R8, RZ, RZ, UR6 ;  /* 0x00000006ff087e24 */ /* 0x010fc4000f8e00ff */
[----:B------:R2:W-:Y:S01]  /*138a0*/  STSM.16.M88.4 [R58], R32 ;  /* 0x000000203a007844 */ /* 0x0005e20000000200 */
[----:B------:R-:W-:Y:S01]  /*138b0*/  IMAD.U32 R9, RZ, RZ, UR7 ;  /* 0x00000007ff097e24 */ /* 0x000fe2000f8e00ff */
[----:B------:R-:W-:Y:S01]  /*138c0*/  ULDC.64 UR6, c[0x0][0xc08] ;  /* 0x0003020000067ab9 */ /* 0x000fe20000000a00 */
[----:B---3--:R-:W-:Y:S01]  /*138d0*/  SEL R41, R85, R54, P0 ;  /* 0x0000003655297207 */ /* 0x008fe20000000000 */
[----:B------:R2:W-:Y:S01]  /*138e0*/  STSM.16.M88.4 [R56], R36 ;  /* 0x0000002438007844 */ /* 0x0005e20000000200 */
[----:B------:R-:W-:-:S03]  /*138f0*/  SEL R43, R54, R85, P0 ;  /* 0x00000055362b7207 */ /* 0x000fc60000000000 */
[----:B------:R2:W-:Y:S04]  /*13900*/  STSM.16.M88.4 [R21], R44 ;  /* 0x0000002c15007844 */ /* 0x0005e80000000200 */
[----:B------:R2:W-:Y:S01]  /*13910*/  STSM.16.M88.4 [R17], R40 ;  /* 0x0000002811007844 */ /* 0x0005e20000000200 */
[----:B------:R-:W-:Y:S06]  /*13920*/  BAR.SYNC.DEFER_BLOCKING 0x1, 0x100 ;  /* 0x0044000000007b1d */ /* 0x000fec0000010000 */
[----:B------:R-:W3:Y:S01]  /*13930*/  @P2 LDG.E R2, desc[UR52][R8.64] ;  /* 0x0000003408022981 */ /* 0x000ee2000c1e1900 */
[----:B------:R-:W-:Y:S01]  /*13940*/  UISETP.NE.U32.AND UP1, UPT, UR6, URZ, UPT ;  /* 0x0000003f0600728c */ /* 0x000fe2000bf25070 */
[----:B-1----:R-:W-:-:S03]  /*13950*/  ISETP.NE.AND P1, PT, R49, 0x1, PT ;  /* 0x000000013100780c */ /* 0x002fc60003f25270 */
[----:B------:R-:W-:-:S06]  /*13960*/  UISETP.NE.AND.EX UP1, UPT, UR7, URZ, UPT, UP1 ;  /* 0x0000003f0700728c */ /* 0x000fcc000bf25310 */
[----:B------:R-:W-:-:S04]  /*13970*/  PLOP3.LUT P0, PT, PT, PT, UP1, 0x80, 0x0 ;  /* 0x000000000000781c */ /* 0x000fc80003f0f018 */
[----:B------:R-:W0:Y:S01]  /*13980*/  @P1 LDC R5, c[0x0][0xbec] ;  /* 0x0002fb00ff051b82 */ /* 0x000e220000000800 */
[----:B------:R-:W-:Y:S02]  /*13990*/  @UP1 ULDC.64 UR6, c[0x0][0xc08] ;  /* 0x0003020000061ab9 */ /* 0x000fe40000000a00 */
[----:B------:R-:W-:-:S05]  /*139a0*/  @UP1 UIMAD.WIDE UR6, UR42, 0x4, UR6 ;  /* 0x000000042a0618a5 */ /* 0x000fca000f8e0206 */
[----:B------:R-:W1:Y:S01]  /*139b0*/  @P1 LDC R10, c[0x0][0xbf0] ;  /* 0x0002fc00ff0a1b82 */ /* 0x000e620000000800 */
[----:B------:R-:W-:Y:S02]  /*139c0*/  IMAD.U32 R12, RZ, RZ, UR6 ;  /* 0x00000006ff0c7e24 */ /* 0x000fe4000f8e00ff */
        /* <DEDUP_REMOVED lines=9> */
.L_x_1262:
[----:B------:R-:W-:Y:S01]  /*13a60*/  USHF.R.S32.HI UR16, URZ, 0x1f, UR43 ;  /* 0x0000001f3f107899 */ /* 0x000fe2000801142b */
[----:B--2---:R-:W-:Y:S01]  /*13a70*/  VIADD R12, R19, UR36 ;  /* 0x00000024130c7c36 */ /* 0x004fe20008000000 */
[----:B------:R-:W-:Y:S01]  /*13a80*/  ULDC.64 UR12, c[0x0][0xb90] ;  /* 0x0002e400000c7ab9 */ /* 0x000fe20000000a00 */
[----:B------:R-:W-:Y:S01]  /*13a90*/  USHF.R.S32.HI UR15, URZ, 0x1f, UR42 ;  /* 0x0000001f3f0f7899 */ /* 0x000fe2000801142a */
[----:B------:R-:W-:Y:S01]  /*13aa0*/  VIADD R26, R192, UR36 ;  /* 0x00000024c01a7c36 */ /* 0x000fe20008000000 */
[----:B------:R-:W-:Y:S01]  /*13ab0*/  USHF.R.S32.HI UR7, URZ, 0x1f, UR4 ;  /* 0x0000001f3f077899 */ /* 0x000fe20008011404 */
[----:B------:R-:W-:Y:S01]  /*13ac0*/  @P1 IMAD.HI.U32 R5, R12, R5, RZ ;  /* 0x000000050c051227 */ /* 0x000fe200078e00ff */
[----:B------:R-:W-:Y:S01]  /*13ad0*/  UIMAD UR10, UR16, UR12, URZ ;  /* 0x0000000c100a72a4 */ /* 0x000fe2000f8e023f */
[----:B------:R-:W-:Y:S01]  /*13ae0*/  UMOV UR6, UR4 ;  /* 0x0000000400067c82 */ /* 0x000fe20008000000 */
[----:B------:R-:W-:Y:S01]  /*13af0*/  USEL UR15, UR15, URZ, !UP0 ;  /* 0x0000003f0f0f7287 */ /* 0x000fe2000c000000 */
[----:B------:R-:W-:Y:S01]  /*13b00*/  IMAD.MOV.U32 R8, RZ, RZ, R12 ;  /* 0x000000ffff087224 */ /* 0x000fe200078e000c */
[----:B------:R-:W-:Y:S01]  /*13b10*/  UIMAD.WIDE.U32 UR8, UR43, UR12, UR6 ;  /* 0x0000000c2b0872a5 */ /* 0x000fe2000f8e0006 */
[----:B------:R-:W-:Y:S01]  /*13b20*/  @P1 SHF.R.U32.HI R8, RZ, R10, R5 ;  /* 0x0000000aff081219 */ /* 0x000fe20000011605 */
[----:B------:R-:W-:Y:S01]  /*13b30*/  UIMAD UR10, UR43, UR13, UR10 ;  /* 0x0000000d2b0a72a4 */ /* 0x000fe2000f8e020a */
[----:B------:R-:W-:Y:S01]  /*13b40*/  IMAD R5, R189, 0x40, R22 ;  /* 0x00000040bd057824 */ /* 0x000fe200078e0216 */
[----:B------:R-:W-:Y:S01]  /*13b50*/  USEL UR14, UR42, URZ, !UP0 ;  /* 0x0000003f2a0e7287 */ /* 0x000fe2000c000000 */
[--C-:B------:R-:W-:Y:S01]  /*13b60*/  SHF.R.S32.HI R9, RZ, 0x1f, R8.reuse ;  /* 0x0000001fff097819 */ /* 0x100fe20000011408 */
[----:B------:R-:W-:Y:S01]  /*13b70*/  ULDC.64 UR12, c[0x0][0xb98] ;  /* 0x0002e600000c7ab9 */ /* 0x000fe20000000a00 */
[----:B------:R-:W-:Y:S01]  /*13b80*/  UIADD3 UR9, UR9, UR10, URZ ;  /* 0x0000000a09097290 */ /* 0x000fe2000fffe03f */
[----:B------:R-:W-:Y:S01]  /*13b90*/  IMAD.MOV R10, RZ, RZ, -R8 ;  /* 0x000000ffff0a7224 */ /* 0x000fe200078e0a08 */
[----:B------:R-:W-:Y:S01]  /*13ba0*/  UIMAD UR6, UR15, UR12, URZ ;  /* 0x0000000c0f0672a4 */ /* 0x000fe2000f8e023f */
[----:B------:R-:W-:Y:S01]  /*13bb0*/  IMAD.WIDE R6, R5, 0x2, R6 ;  /* 0x0000000205067825 */ /* 0x000fe200078e0206 */
[----:B------:R-:W-:-:S02]  /*13bc0*/  UIMAD.WIDE.U32 UR8, UR14, UR12, UR8 ;  /* 0x0000000c0e0872a5 */ /* 0x000fc4000f8e0008 */
[----:B------:R-:W-:Y:S01]  /*13bd0*/  UIMAD UR6, UR14, UR13, UR6 ;  /* 0x0000000d0e0672a4 */ /* 0x000fe2000f8e0206 */
[----:B------:R-:W-:Y:S01]  /*13be0*/  IMAD R5, R49, R10, R12 ;  /* 0x0000000a31057224 */ /* 0x000fe200078e020c */
[----:B------:R-:W-:Y:S01]  /*13bf0*/  IADD3 R25, P0, R6, 0x1000, RZ ;  /* 0x0000100006197810 */ /* 0x000fe20007f1e0ff */
[----:B-----5:R-:W-:Y:S01]  /*13c00*/  IMAD R51, R2, R49, RZ ;  /* 0x0000003102337224 */ /* 0x020fe200078e02ff */
[----:B------:R-:W-:Y:S01]  /*13c10*/  IADD3 R8, P2, R8, UR8, RZ ;  /* 0x0000000808087c10 */ /* 0x000fe2000ff5e0ff */
[----:B------:R-:W-:Y:S01]  /*13c20*/  ULDC.64 UR10, c[0x0][0xaa0] ;  /* 0x0002a800000a7ab9 */ /* 0x000fe20000000a00 */
[----:B------:R-:W-:Y:S01]  /*13c30*/  IMAD.U32 R12, RZ, RZ, UR6 ;  /* 0x00000006ff0c7e24 */ /* 0x000fe2000f8e00ff */
[----:B------:R-:W-:Y:S02]  /*13c40*/  SHF.R.S32.HI R10, RZ, 0x1f, R5 ;  /* 0x0000001fff0a7819 */ /* 0x000fe40000011405 */
[----:B------:R-:W-:Y:S02]  /*13c50*/  LOP3.LUT R24, R25, 0x380, RZ, 0xc0, !PT ;  /* 0x0000038019187812 */ /* 0x000fe400078ec0ff */
[----:B------:R-:W-:Y:S01]  /*13c60*/  IADD3.X R9, R9, UR9, R12, P2, !PT ;  /* 0x0000000909097c10 */ /* 0x000fe200097fe40c */
[----:B------:R-:W-:Y:S01]  /*13c70*/  ULDC.64 UR8, c[0x0][0xb88] ;  /* 0x0002e20000087ab9 */ /* 0x000fe20000000a00 */
[----:B------:R-:W-:Y:S01]  /*13c80*/  SHF.R.U64 R24, R24, 0x3, RZ ;  /* 0x0000000318187819 */ /* 0x000fe200000012ff */
[----:B------:R-:W-:Y:S01]  /*13c90*/  IMAD R10, R10, UR8, RZ ;  /* 0x000000080a0a7c24 */ /* 0x000fe2000f8e02ff */
[----:B------:R-:W-:Y:S01]  /*13ca0*/  IADD3 R11, P2, R6, 0x3000, RZ ;  /* 0x00003000060b7810 */ /* 0x000fe20007f5e0ff */
[----:B------:R-:W-:Y:S01]  /*13cb0*/  IMAD.WIDE.U32 R8, R5, UR8, R8 ;  /* 0x0000000805087c25 */ /* 0x000fe2000f8e0008 */
[----:B------:R-:W-:-:S02]  /*13cc0*/  LOP3.LUT R24, R24, R25, RZ, 0x3c, !PT ;  /* 0x0000001918187212 */ /* 0x000fc400078e3cff */
[----:B------:R-:W-:Y:S01]  /*13cd0*/  IADD3 R13, P3, R6, 0x2000, RZ ;  /* 0x00002000060d7810 */ /* 0x000fe20007f7e0ff */
[----:B------:R-:W-:Y:S01]  /*13ce0*/  IMAD R15, R5, UR9, R10 ;  /* 0x00000009050f7c24 */ /* 0x000fe2000f8e020a */
[----:B------:R-:W-:Y:S01]  /*13cf0*/  ULDC.64 UR8, c[0x0][0xb50] ;  /* 0x0002d40000087ab9 */ /* 0x000fe20000000a00 */
[----:B------:R-:W-:Y:S01]  /*13d00*/  LOP3.LUT R5, R11, 0x380, RZ, 0xc0, !PT ;  /* 0x000003800b057812 */ /* 0x000fe200078ec0ff */
[----:B------:R-:W-:Y:S01]  /*13d10*/  IMAD.X R25, RZ, RZ, R7, P0 ;  /* 0x000000ffff197224 */ /* 0x000fe200000e0607 */
[----:B------:R-:W-:Y:S01]  /*13d20*/  LEA R10, P4, R8, UR8, 0x2 ;  /* 0x00000008080a7c11 */ /* 0x000fe2000f8810ff */
[----:B------:R-:W-:Y:S01]  /*13d30*/  IMAD.IADD R9, R9, 0x1, R15 ;  /* 0x0000000109097824 */ /* 0x000fe200078e020f */
[----:B------:R-:W-:Y:S02]  /*13d40*/  LOP3.LUT P0, RZ, R190, 0x3, RZ, 0xc0, !PT ;  /* 0x00000003beff7812 */ /* 0x000fe4000780c0ff */
[----:B------:R-:W-:Y:S01]  /*13d50*/  LOP3.LUT R12, R13, 0x380, RZ, 0xc0, !PT ;  /* 0x000003800d0c7812 */ /* 0x000fe200078ec0ff */
[----:B------:R-:W-:Y:S01]  /*13d60*/  SHFL.IDX PT, R16, R10, RZ, 0x1c1f ;  /* 0x001c1fff0a107589 */ /* 0x000fe200000e0000 */
[----:B------:R-:W-:Y:S01]  /*13d70*/  LEA.HI.X R14, R8, UR9, R9, 0x2, P4 ;  /* 0x00000009080e7c11 */ /* 0x000fe2000a0f1409 */
[----:B------:R-:W-:Y:S01]  /*13d80*/  IMAD.X R9, RZ, RZ, R7, P2 ;  /* 0x000000ffff097224 */ /* 0x000fe200010e0607 */
[----:B------:R-:W-:Y:S01]  /*13d90*/  SHF.R.U64 R8, R5, 0x3, RZ ;  /* 0x0000000305087819 */ /* 0x000fe200000012ff */
[----:B------:R-:W-:Y:S01]  /*13da0*/  SHFL.IDX PT, R20, R10, 0x1, 0x1c1f ;  /* 0x003c1f000a147f89 */ /* 0x000fe200000e0000 */
[C---:B------:R-:W-:Y:S01]  /*13db0*/  VIADD R5, R26.reuse, 0x8 ;  /* 0x000000081a057836 */ /* 0x040fe20000000000 */
[----:B------:R-:W-:-:S02]  /*13dc0*/  ISETP.GE.OR P2, PT, R26, R51, P0 ;  /* 0x000000331a00720c */ /* 0x000fc40000746670 */
[----:B------:R-:W0:Y:S01]  /*13dd0*/  SHFL.IDX PT, R17, R14, RZ, 0x1c1f ;  /* 0x001c1fff0e117589 */ /* 0x000e2200000e0000 */
[----:B------:R-:W-:Y:S02]  /*13de0*/  SHF.R.U64 R12, R12, 0x3, RZ ;  /* 0x000000030c0c7819 */ /* 0x000fe400000012ff */
[----:B------:R-:W-:Y:S01]  /*13df0*/  ISETP.GE.OR P0, PT, R5, R51, P0 ;  /* 0x000000330500720c */ /* 0x000fe20000706670 */
[----:B------:R-:W1:Y:S01]  /*13e00*/  SHFL.IDX PT, R21, R14, 0x1, 0x1c1f ;  /* 0x003c1f000e157f89 */ /* 0x000e6200000e0000 */
[----:B------:R-:W-:Y:S01]  /*13e10*/  LOP3.LUT R12, R12, R13, RZ, 0x3c, !PT ;  /* 0x0000000d0c0c7212 */ /* 0x000fe200078e3cff */
[----:B------:R-:W-:Y:S01]  /*13e20*/  IMAD.X R13, RZ, RZ, R7, P3 ;  /* 0x000000ffff0d7224 */ /* 0x000fe200018e0607 */
[----:B------:R-:W-:Y:S02]  /*13e30*/  LOP3.LUT R8, R8, R11, RZ, 0x3c, !PT ;  /* 0x0000000b08087212 */ /* 0x000fe400078e3cff */
[C---:B------:R-:W-:Y:S02]  /*13e40*/  IADD3 R11, P3, R6.reuse, 0x7000, RZ ;  /* 0x00007000060b7810 */ /* 0x040fe40007f7e0ff */
[----:B------:R-:W-:-:S02]  /*13e50*/  IADD3 R45, P6, R6, 0x4000, RZ ;  /* 0x00004000062d7810 */ /* 0x000fc40007fde0ff */
[C---:B------:R-:W-:Y:S01]  /*13e60*/  IADD3 R41, P5, R6.reuse, 0x5000, RZ ;  /* 0x0000500006297810 */ /* 0x040fe20007fbe0ff */
[----:B------:R-:W-:Y:S01]  /*13e70*/  UIMAD UR8, UR7, UR10, URZ ;  /* 0x0000000a070872a4 */ /* 0x000fe2000f8e023f */
[C---:B------:R-:W-:Y:S01]  /*13e80*/  IADD3 R37, P4, R6.reuse, 0x6000, RZ ;  /* 0x0000600006257810 */ /* 0x040fe20007f9e0ff */
[----:B------:R-:W-:Y:S01]  /*13e90*/  IMAD.X R29, RZ, RZ, R7, P3 ;  /* 0x000000ffff1d7224 */ /* 0x000fe200018e0607 */
[----:B------:R-:W-:Y:S02]  /*13ea0*/  LOP3.LUT R15, R6, 0x380, RZ, 0xc0, !PT ;  /* 0x00000380060f7812 */ /* 0x000fe400078ec0ff */
[----:B------:R-:W-:Y:S02]  /*13eb0*/  LOP3.LUT R2, R11, 0x380, RZ, 0xc0, !PT ;  /* 0x000003800b027812 */ /* 0x000fe400078ec0ff */
[----:B------:R-:W-:Y:S02]  /*13ec0*/  LOP3.LUT R44, R45, 0x380, RZ, 0xc0, !PT ;  /* 0x000003802d2c7812 */ /* 0x000fe400078ec0ff */
[----:B------:R-:W-:Y:S01]  /*13ed0*/  LOP3.LUT R40, R41, 0x380, RZ, 0xc0, !PT ;  /* 0x0000038029287812 */ /* 0x000fe200078ec0ff */
[----:B0-----:R0:W-:Y:S01]  /*13ee0*/  @!P2 ST.E desc[UR52][R16.64], R4 ;  /* 0x000000041000a985 */ /* 0x0011e2000c101934 */
[----:B------:R-:W-:-:S02]  /*13ef0*/  LOP3.LUT R36, R37, 0x380, RZ, 0xc0, !PT ;  /* 0x0000038025247812 */ /* 0x000fc400078ec0ff */
[----:B------:R-:W-:Y:S01]  /*13f00*/  SHF.R.U64 R15, R15, 0x3, RZ ;  /* 0x000000030f0f7819 */ /* 0x000fe200000012ff */
[----:B-1----:R1:W-:Y:S01]  /*13f10*/  @!P0 ST.E desc[UR52][R20.64], R3 ;  /* 0x0000000314008985 */ /* 0x0023e2000c101934 */
[----:B------:R-:W-:Y:S01]  /*13f20*/  SHF.R.U64 R2, R2, 0x3, RZ ;  /* 0x0000000302027819 */ /* 0x000fe200000012ff */
[----:B------:R-:W-:Y:S01]  /*13f30*/  UIMAD.WIDE.U32 UR6, UR4, UR10, URZ ;  /* 0x0000000a040672a5 */ /* 0x000fe2000f8e003f */
[----:B------:R-:W-:Y:S01]  /*13f40*/  SHF.R.U64 R44, R44, 0x3, RZ ;  /* 0x000000032c2c7819 */ /* 0x000fe200000012ff */
[----:B------:R-:W-:Y:S01]  /*13f50*/  UIMAD UR8, UR4, UR11, UR8 ;  /* 0x0000000b040872a4 */ /* 0x000fe2000f8e0208 */
[----:B------:R-:W-:Y:S01]  /*13f60*/  SHF.R.U64 R40, R40, 0x3, RZ ;  /* 0x0000000328287819 */ /* 0x000fe200000012ff */
[----:B------:R-:W5:Y:S01]  /*13f70*/  LD.E.128 R24, desc[UR52][R24.64] ;  /* 0x0000003418187980 */ /* 0x000f62000c101d00 */
[----:B------:R-:W-:Y:S01]  /*13f80*/  SHF.R.U64 R36, R36, 0x3, RZ ;  /* 0x0000000324247819 */ /* 0x000fe200000012ff */
[----:B0-----:R-:W0:Y:S01]  /*13f90*/  @P1 LDC R4, c[0x0][0xbec] ;  /* 0x0002fb00ff041b82 */ /* 0x001e220000000800 */
[----:B------:R-:W-:Y:S01]  /*13fa0*/  LOP3.LUT R6, R15, R6, RZ, 0x3c, !PT ;  /* 0x000000060f067212 */ /* 0x000fe200078e3cff */
[----:B------:R-:W-:Y:S01]  /*13fb0*/  ULDC.64 UR10, c[0x0][0xae8] ;  /* 0x0002ba00000a7ab9 */ /* 0x000fe20000000a00 */
[----:B------:R-:W-:-:S05]  /*13fc0*/  LOP3.LUT R28, R2, R11, RZ, 0x3c, !PT ;  /* 0x0000000b021c7212 */ /* 0x000fca00078e3cff */
[----:B-1----:R-:W1:Y:S01]  /*13fd0*/  @P1 LDC R3, c[0x0][0xbf0] ;  /* 0x0002fc00ff031b82 */ /* 0x002e620000000800 */
[----:B------:R-:W-:Y:S01]  /*13fe0*/  IMAD R2, R188, 0x20, R189 ;  /* 0x00000020bc027824 */ /* 0x000fe200078e02bd */
[----:B------:R-:W-:Y:S01]  /*13ff0*/  UIADD3 UR7, UR7, UR8, URZ ;  /* 0x0000000807077290 */ /* 0x000fe2000fffe03f */
[----:B------:R-:W-:Y:S01]  /*14000*/  LOP3.LUT R44, R44, R45, RZ, 0x3c, !PT ;  /* 0x0000002d2c2c7212 */ /* 0x000fe200078e3cff */
[----:B------:R-:W-:Y:S01]  /*14010*/  UIMAD UR4, UR16, UR10, URZ ;  /* 0x0000000a100472a4 */ /* 0x000fe2000f8e023f */
[----:B------:R-:W-:Y:S01]  /*14020*/  LOP3.LUT R40, R40, R41, RZ, 0x3c, !PT ;  /* 0x0000002928287212 */ /* 0x000fe200078e3cff */
[--C-:B------:R-:W-:Y:S01]  /*14030*/  IMAD.X R45, RZ, RZ, R7.reuse, P6 ;  /* 0x000000ffff2d7224 */ /* 0x100fe200030e0607 */
[----:B------:R-:W-:Y:S01]  /*14040*/  LOP3.LUT R36, R36, R37, RZ, 0x3c, !PT ;  /* 0x0000002524247212 */ /* 0x000fe200078e3cff */
[--C-:B------:R-:W-:Y:S01]  /*14050*/  IMAD.X R41, RZ, RZ, R7.reuse, P5 ;  /* 0x000000ffff297224 */ /* 0x100fe200028e0607 */
[----:B------:R2:W5:Y:S01]  /*14060*/  LD.E.128 R32, desc[UR52][R6.64] ;  /* 0x0000003406207980 */ /* 0x000562000c101d00 */
[----:B------:R-:W-:Y:S01]  /*14070*/  IMAD.X R37, RZ, RZ, R7, P4 ;  /* 0x000000ffff257224 */ /* 0x000fe200020e0607 */
[----:B------:R-:W-:-:S02]  /*14080*/  UIMAD UR4, UR43, UR11, UR4 ;  /* 0x0000000b2b0472a4 */ /* 0x000fc4000f8e0204 */
[----:B------:R-:W-:Y:S01]  /*14090*/  UIMAD.WIDE.U32 UR6, UR43, UR10, UR6 ;  /* 0x0000000a2b0672a5 */ /* 0x000fe2000f8e0006 */
[----:B------:R-:W5:Y:S01]  /*140a0*/  LD.E.128 R12, desc[UR52][R12.64] ;  /* 0x000000340c0c7980 */ /* 0x000f62000c101d00 */
[----:B------:R-:W-:-:S03]  /*140b0*/  ULDC.64 UR8, c[0x0][0xaf0] ;  /* 0x0002bc0000087ab9 */ /* 0x000fc60000000a00 */
[----:B------:R-:W5:Y:S01]  /*140c0*/  LD.E.128 R8, desc[UR52][R8.64] ;  /* 0x0000003408087980 */ /* 0x000f62000c101d00 */
[----:B--2---:R-:W-:Y:S01]  /*140d0*/  VIADD R7, R2, UR36 ;  /* 0x0000002402077c36 */ /* 0x004fe20008000000 */
[----:B------:R-:W-:Y:S02]  /*140e0*/  UIADD3 UR7, UR7, UR4, URZ ;  /* 0x0000000407077290 */ /* 0x000fe4000fffe03f */
[----:B------:R-:W5:Y:S01]  /*140f0*/  LD.E.128 R44, desc[UR52][R44.64] ;  /* 0x000000342c2c7980 */ /* 0x000f62000c101d00 */
[----:B0-----:R-:W-:Y:S01]  /*14100*/  @P1 IMAD.HI.U32 R2, R7, R4, RZ ;  /* 0x0000000407021227 */ /* 0x001fe200078e00ff */
[----:B------:R-:W-:Y:S02]  /*14110*/  UIMAD UR4, UR15, UR8, URZ ;  /* 0x000000080f0472a4 */ /* 0x000fe4000f8e023f */
[----:B------:R-:W5:Y:S01]  /*14120*/  LD.E.128 R40, desc[UR52][R40.64] ;  /* 0x0000003428287980 */ /* 0x000f62000c101d00 */
[----:B------:R-:W-:Y:S01]  /*14130*/  IMAD.MOV.U32 R5, RZ, RZ, R7 ;  /* 0x000000ffff057224 */ /* 0x000fe200078e0007 */
[----:B-1----:R-:W-:Y:S01]  /*14140*/  @P1 SHF.R.U32.HI R5, RZ, R3, R2 ;  /* 0x00000003ff051219 */ /* 0x002fe20000011602 */
[----:B------:R-:W-:Y:S01]  /*14150*/  UIMAD UR4, UR14, UR9, UR4 ;  /* 0x000000090e0472a4 */ /* 0x000fe2000f8e0204 */
[----:B------:R-:W5:Y:S01]  /*14160*/  LD.E.128 R36, desc[UR52][R36.64] ;  /* 0x0000003424247980 */ /* 0x000f62000c101d00 */
[----:B------:R-:W-:Y:S01]  /*14170*/  UIMAD.WIDE.U32 UR6, UR14, UR8, UR6 ;  /* 0x000000080e0672a5 */ /* 0x000fe2000f8e0006 */
[--C-:B------:R-:W-:Y:S01]  /*14180*/  SHF.R.S32.HI R4, RZ, 0x1f, R5.reuse ;  /* 0x0000001fff047819 */ /* 0x100fe20000011405 */
[----:B------:R-:W-:Y:S01]  /*14190*/  IMAD.MOV R6, RZ, RZ, -R5 ;  /* 0x000000ffff067224 */ /* 0x000fe200078e0a05 */
[----:B------:R-:W-:Y:S01]  /*141a0*/  ULDC.64 UR8, c[0x0][0xae0] ;  /* 0x0002b80000087ab9 */ /* 0x000fe20000000a00 */
[----:B------:R-:W-:Y:S01]  /*141b0*/  UIADD3 UR4, UR7, UR4, URZ ;  /* 0x0000000407047290 */ /* 0x000fe2000fffe03f */
[----:B------:R-:W5:Y:S01]  /*141c0*/  LD.E.128 R28, desc[UR52][R28.64] ;  /* 0x000000341c1c7980 */ /* 0x000f62000c101d00 */
[----:B------:R-:W-:-:S02]  /*141d0*/  IMAD R4, R4, UR8, RZ ;  /* 0x0000000804047c24 */ /* 0x000fc4000f8e02ff */
[----:B------:R-:W-:Y:S01]  /*141e0*/  IMAD R7, R49, R6, R7 ;  /* 0x0000000631077224 */ /* 0x000fe200078e0207 */
[----:B------:R-:W-:Y:S01]  /*141f0*/  @!PT LDS RZ, [RZ] ;  /* 0x00000000fffff984 */ /* 0x000fe20000000800 */
[----:B------:R-:W-:Y:S01]  /*14200*/  @!PT LDS RZ, [RZ] ;  /* 0x00000000fffff984 */ /* 0x000fe20000000800 */
[----:B------:R-:W-:Y:S01]  /*14210*/  @!PT LDS RZ, [RZ] ;  /* 0x00000000fffff984 */ /* 0x000fe20000000800 */
[----:B------:R-:W-:Y:S01]  /*14220*/  @!PT LDS RZ, [RZ] ;  /* 0x00000000fffff984 */ /* 0x000fe20000000800 */
[----:B------:R0:W-:Y:S06]  /*14230*/  MEMBAR.ALL.CTA ;  /* 0x0000000000007992 */ /* 0x0001ec0000008000 */
[----:B0-----:R-:W0:Y:S01]  /*14240*/  FENCE.VIEW.ASYNC.S ;  /* 0x00000000000073c6 */ /* 0x001e220000000000 */
[----:B------:R-:W-:Y:S02]  /*14250*/  IMAD.U32 R3, RZ, RZ, UR7 ;  /* 0x00000007ff037e24 */ /* 0x000fe4000f8e00ff */
[----:B------:R-:W-:Y:S01]  /*14260*/  IMAD.U32 R2, RZ, RZ, UR6 ;  /* 0x00000006ff027e24 */ /* 0x000fe2000f8e00ff */
[----:B------:R-:W-:Y:S01]  /*14270*/  ULDC.64 UR6, c[0x0][0xad8] ;  /* 0x0002b60000067ab9 */ /* 0x000fe20000000a00 */
[----:B------:R-:W-:-:S02]  /*14280*/  IMAD.U32 R3, RZ, RZ, UR4 ;  /* 0x00000004ff037e24 */ /* 0x000fc4000f8e00ff */
[C---:B------:R-:W-:Y:S01]  /*14290*/  IMAD R17, R5.reuse, UR9, R4 ;  /* 0x0000000905117c24 */ /* 0x040fe2000f8e0204 */
[----:B------:R-:W-:Y:S01]  /*142a0*/  SHF.R.S32.HI R4, RZ, 0x1f, R7 ;  /* 0x0000001fff047819 */ /* 0x000fe20000011407 */
[----:B------:R-:W-:-:S04]  /*142b0*/  IMAD.WIDE.U32 R2, R5, UR8, R2 ;  /* 0x0000000805027c25 */ /* 0x000fc8000f8e0002 */
[----:B------:R-:W-:Y:S02]  /*142c0*/  IMAD.IADD R3, R3, 0x1, R17 ;  /* 0x0000000103037824 */ /* 0x000fe400078e0211 */
[----:B------:R-:W-:Y:S02]  /*142d0*/  IMAD R6, R4, UR6, RZ ;  /* 0x0000000604067c24 */ /* 0x000fe4000f8e02ff */
[----:B------:R-:W-:Y:S02]  /*142e0*/  VIADD R16, R189, UR36 ;  /* 0x00000024bd107c36 */ /* 0x000fe40008000000 */
[C---:B------:R-:W-:Y:S02]  /*142f0*/  IMAD R5, R7.reuse, UR7, R6 ;  /* 0x0000000707057c24 */ /* 0x040fe4000f8e0206 */
[----:B------:R-:W-:Y:S01]  /*14300*/  IMAD.WIDE.U32 R2, R7, UR6, R2 ;  /* 0x0000000607027c25 */ /* 0x000fe2000f8e0002 */
[----:B------:R-:W-:Y:S01]  /*14310*/  ISETP.GE.AND P2, PT, R16, R51, PT ;  /* 0x000000331000720c */ /* 0x000fe20003f46270 */
[----:B------:R-:W-:-:S02]  /*14320*/  ULDC.64 UR6, c[0x0][0xa80] ;  /* 0x0002a00000067ab9 */ /* 0x000fc40000000a00 */
[----:B------:R-:W-:Y:S02]  /*14330*/  VIADD R4, R16, 0x20 ;  /* 0x0000002010047836 */ /* 0x000fe40000000000 */
[----:B------:R-:W-:Y:S01]  /*14340*/  VIADD R0, R0, 0x29820 ;  /* 0x0002982000007836 */ /* 0x000fe20000000000 */
[----:B------:R-:W-:Y:S01]  /*14350*/  LEA R6, P3, R2, UR6, 0x1 ;  /* 0x0000000602067c11 */ /* 0x000fe2000f8608ff */
[----:B------:R-:W-:Y:S01]  /*14360*/  IMAD.IADD R3, R3, 0x1, R5 ;  /* 0x0000000103037824 */ /* 0x000fe200078e0205 */
[-C--:B------:R-:W-:Y:S01]  /*14370*/  ISETP.GE.AND P0, PT, R4, R51.reuse, PT ;  /* 0x000000330400720c */ /* 0x080fe20003f06270 */
[----:B------:R-:W-:Y:S01]  /*14380*/  VIADD R4, R16, 0x40 ;  /* 0x0000004010047836 */ /* 0x000fe20000000000 */
[----:B------:R-:W-:Y:S02]  /*14390*/  PRMT R0, RZ, 0x654, R0 ;  /* 0x00000654ff007816 */ /* 0x000fe40000000000 */
[----:B------:R-:W-:Y:S01]  /*143a0*/  LEA.HI.X R7, R2, UR7, R3, 0x1, P3 ;  /* 0x0000000702077c11 */ /* 0x000fe200098f0c03 */
[----:B------:R-:W-:Y:S01]  /*143b0*/  BSSY B1, `(.L_x_1263) ;  /* 0x000000f000017945 */ /* 0x000fe20003800000 */
[----:B------:R-:W-:Y:S01]  /*143c0*/  ISETP.GE.AND P1, PT, R4, R51, PT ;  /* 0x000000330400720c */ /* 0x000fe20003f26270 */
[----:B0-----:R0:W-:Y:S01]  /*143d0*/  SYNCS.ARRIVE.TRANS64.RED.A1T0 RZ, [R0+URZ], RZ ;  /* 0x000000ff00ff79a7 */ /* 0x0011e2000810043f */
[----:B------:R1:W2:Y:S04]  /*143e0*/  SHFL.IDX PT, R4, R6, RZ, 0x181f ;  /* 0x00181fff06047589 */ /* 0x0002a800000e0000 */
        /* <DEDUP_REMOVED lines=11> */
.L_x_1264:
[----:B------:R-:W-:Y:S05]  /*144a0*/  BSYNC B1 ;  /* 0x0000000000017941 */ /* 0x000fea0003800000 */
.L_x_1263:
        /* <DEDUP_REMOVED lines=13> */
.L_x_1266:
[----:B------:R-:W-:Y:S05]  /*14580*/  BSYNC B1 ;  /* 0x0000000000017941 */ /* 0x000fea0003800000 */
.L_x_1265:
        /* <DEDUP_REMOVED lines=13> */
.L_x_1268:
[----:B------:R-:W-:Y:S05]  /*14660*/  BSYNC B1 ;  /* 0x0000000000017941 */ /* 0x000fea0003800000 */
.L_x_1267:
[----:B0-----:R-:W-:Y:S01]  /*14670*/  VIADD R0, R16, 0x60 ;  /* 0x0000006010007836 */ /* 0x001fe20000000000 */
[----:B-1--4-:R-:W4:Y:S04]  /*14680*/  SHFL.IDX PT, R7, R7, 0x3, 0x181f ;  /* 0x00781f0007077f89 */ /* 0x012f2800000e0000 */
[----:B------:R-:W-:Y:S01]  /*14690*/  ISETP.GE.AND P0, PT, R0, R51, PT ;  /* 0x000000330000720c */ /* 0x000fe20003f06270 */
[----:B------:R-:W0:-:S12]  /*146a0*/  SHFL.IDX PT, R6, R6, 0x3, 0x181f ;  /* 0x00781f0006067f89 */ /* 0x000e1800000e0000 */
[----:B------:R-:W-:Y:S05]  /*146b0*/  @P0 BRA `(.L_x_1269) ;  /* 0x0000000c000c0947 */ /* 0x000fea0003800000 */
[----:B------:R-:W-:Y:S02]  /*146c0*/  ULDC UR4, c[0x0][0xac8] ;  /* 0x0002b20000047ab9 */ /* 0x000fe40000000800 */
[----:B------:R-:W-:-:S13]  /*146d0*/  ISETP.GE.AND P1, PT, R22, UR4, PT ;  /* 0x0000000416007c0c */ /* 0x000fda000bf26270 */
[----:B0--3--:R-:W-:-:S04]  /*146e0*/  @!P1 LEA R2, P0, R22, R6, 0x1 ;  /* 0x0000000616029211 */ /* 0x009fc800078008ff */
        /* <DEDUP_REMOVED lines=8> */
.L_x_1261:
        /* <DEDUP_REMOVED lines=11> */
[----:B------:R-:W-:Y:S01]  /*14820*/  UISETP.NE.U32.AND UP1, UPT, UR6, URZ, UPT ;  /* 0x0000003f0600728c */ /* 0x000fe2000bf25070 */
[----:B------:R-:W-:Y:S02]  /*14830*/  IMAD.U32 R0, RZ, RZ, UR4 ;  /* 0x00000004ff007e24 */ /* 0x000fe4000f8e00ff */
[----:B------:R-:W2:Y:S01]  /*14840*/  @P2 LDG.E R6, desc[UR52][R2.64] ;  /* 0x0000003402062981 */ /* 0x000ea2000c1e1900 */
[----:B------:R-:W-:-:S06]  /*14850*/  UISETP.NE.AND.EX UP1, UPT, UR7, URZ, UPT, UP1 ;  /* 0x0000003f0700728c */ /* 0x000fcc000bf25310 */
        /* <DEDUP_REMOVED lines=11> */
[----:B--2---:R-:W-:Y:S01]  /*14910*/  @P2 R2UR UR4, R6 ;  /* 0x00000000060422ca */ /* 0x004fe200000e0000 */
[----:B01----:R-:W-:-:S14]  /*14920*/  @P3 BRA `(.L_x_1270) ;  /* 0x0000000000103947 */ /* 0x003fdc0003800000 */
[----:B------:R-:W-:Y:S05]  /*14930*/  @!P2 BRA `(.L_x_1270) ;  /* 0x00000000000ca947 */ /* 0x000fea0003800000 */
[----:B------:R-:W2:Y:S04]  /*14940*/  LDG.E R5, desc[UR52][R2.64] ;  /* 0x0000003402057981 */ /* 0x000ea8000c1e1900 */
[----:B-----5:R-:W2:Y:S02]  /*14950*/  LDG.E R0, desc[UR52][R2.64+0x4] ;  /* 0x0000043402007981 */ /* 0x020ea4000c1e1900 */
[----:B--2---:R-:W-:-:S07]  /*14960*/  IMAD.IADD R0, R0, 0x1, -R5 ;  /* 0x0000000100007824 */ /* 0x004fce00078e0a05 */
.L_x_1270:
[----:B------:R-:W-:Y:S01]  /*14970*/  USHF.R.S32.HI UR6, URZ, 0x1f, UR42 ;  /* 0x0000001f3f067899 */ /* 0x000fe2000801142a */
[----:B------:R-:W-:Y:S01]  /*14980*/  BSSY B1, `(.L_x_1271) ;  /* 0x000002e000017945 */ /* 0x000fe20003800000 */
[----:B------:R-:W-:Y:S02]  /*14990*/  USHF.R.S32.HI UR9, URZ, 0x1f, UR4 ;  /* 0x0000001f3f097899 */ /* 0x000fe40008011404 */
[----:B------:R-:W-:Y:S02]  /*149a0*/  USEL UR11, UR42, URZ, !UP0 ;  /* 0x0000003f2a0b7287 */ /* 0x000fe4000c000000 */
[----:B------:R-:W-:Y:S01]  /*149b0*/  USEL UR12, UR6, URZ, !UP0 ;  /* 0x0000003f060c7287 */ /* 0x000fe2000c000000 */
[----:B------:R-:W-:Y:S11]  /*149c0*/  @P1 BRA `(.L_x_1272) ;  /* 0x0000000000a41947 */ /* 0x000ff60003800000 */
[----:B------:R-:W0:Y:S01]  /*149d0*/  S2R R3, SR_TID.X ;  /* 0x0000000000037919 */ /* 0x000e220000002100 */
[----:B------:R-:W1:Y:S01]  /*149e0*/  LDC R7, c[0x0][0xbe8] ;  /* 0x0002fa00ff077b82 */ /* 0x000e620000000800 */
[----:B------:R-:W-:Y:S02]  /*149f0*/  IMAD.U32 R4, RZ, RZ, UR36 ;  /* 0x00000024ff047e24 */ /* 0x000fe4000f8e00ff */
[----:B-1---5:R-:W-:-:S03]  /*14a00*/  IMAD R2, R0, R7, RZ ;  /* 0x0000000700027224 */ /* 0x022fc600078e02ff */
[----:B0-----:R-:W-:-:S04]  /*14a10*/  IADD3 R4, R4, -0x80, R3 ;  /* 0xffffff8004047810 */ /* 0x001fc80007ffe003 */
[----:B------:R-:W-:-:S13]  /*14a20*/  ISETP.GE.AND P1, PT, R4, R2, PT ;  /* 0x000000020400720c */ /* 0x000fda0003f26270 */
[----:B------:R-:W-:Y:S05]  /*14a30*/  @P1 BRA `(.L_x_1272) ;  /* 0x0000000000881947 */ /* 0x000fea0003800000 */
[----:B------:R-:W-:Y:S01]  /*14a40*/  ISETP.NE.AND P1, PT, R7, 0x1, PT ;  /* 0x000000010700780c */ /* 0x000fe20003f25270 */
[----:B------:R-:W-:Y:S01]  /*14a50*/  ULDC.64 UR14, c[0x0][0xb90] ;  /* 0x0002e400000e7ab9 */ /* 0x000fe20000000a00 */
[----:B------:R-:W-:Y:S01]  /*14a60*/  UMOV UR6, UR4 ;  /* 0x0000000400067c82 */ /* 0x000fe20008000000 */
[----:B------:R-:W-:Y:S01]  /*14a70*/  UIMAD UR8, UR10, UR14, URZ ;  /* 0x0000000e0a0872a4 */ /* 0x000fe2000f8e023f */
[----:B------:R-:W-:Y:S01]  /*14a80*/  IMAD.MOV.U32 R2, RZ, RZ, R4 ;  /* 0x000000ffff027224 */ /* 0x000fe200078e0004 */
[----:B------:R-:W-:Y:S02]  /*14a90*/  UMOV UR7, UR9 ;  /* 0x0000000900077c82 */ /* 0x000fe40008000000 */
[----:B------:R-:W-:Y:S02]  /*14aa0*/  UIMAD.WIDE.U32 UR6, UR43, UR14, UR6 ;  /* 0x0000000e2b0672a5 */ /* 0x000fe4000f8e0006 */
[----:B------:R-:W-:-:S03]  /*14ab0*/  UIMAD UR8, UR43, UR15, UR8 ;  /* 0x0000000f2b0872a4 */ /* 0x000fc6000f8e0208 */
[----:B------:R-:W-:Y:S01]  /*14ac0*/  ULDC.64 UR14, c[0x0][0xb98] ;  /* 0x0002e600000e7ab9 */ /* 0x000fe20000000a00 */
[----:B------:R-:W0:Y:S01]  /*14ad0*/  @P1 LDC R3, c[0x0][0xbec] ;  /* 0x0002fb00ff031b82 */ /* 0x000e220000000800 */
[----:B------:R-:W-:Y:S02]  /*14ae0*/  UIADD3 UR7, UR7, UR8, URZ ;  /* 0x0000000807077290 */ /* 0x000fe4000fffe03f */
[----:B------:R-:W-:Y:S02]  /*14af0*/  UIMAD UR8, UR12, UR14, URZ ;  /* 0x0000000e0c0872a4 */ /* 0x000fe4000f8e023f */
[----:B------:R-:W-:Y:S02]  /*14b00*/  UIMAD.WIDE.U32 UR6, UR11, UR14, UR6 ;  /* 0x0000000e0b0672a5 */ /* 0x000fe4000f8e0006 */
[----:B------:R-:W-:Y:S01]  /*14b10*/  UIMAD UR8, UR11, UR15, UR8 ;  /* 0x0000000f0b0872a4 */ /* 0x000fe2000f8e0208 */
[----:B------:R-:W1:Y:S02]  /*14b20*/  @P1 LDC R6, c[0x0][0xbf0] ;  /* 0x0002fc00ff061b82 */ /* 0x000e640000000800 */
[----:B------:R-:W-:Y:S01]  /*14b30*/  ULDC.64 UR14, c[0x0][0xb88] ;  /* 0x0002e200000e7ab9 */ /* 0x000fe20000000a00 */
[----:B0-----:R-:W-:-:S05]  /*14b40*/  @P1 IMAD.HI.U32 R3, R4, R3, RZ ;  /* 0x0000000304031227 */ /* 0x001fca00078e00ff */
[----:B-1----:R-:W-:Y:S01]  /*14b50*/  @P1 SHF.R.U32.HI R2, RZ, R6, R3 ;  /* 0x00000006ff021219 */ /* 0x002fe20000011603 */
[----:B------:R-:W-:-:S03]  /*14b60*/  IMAD.U32 R6, RZ, RZ, UR8 ;  /* 0x00000008ff067e24 */ /* 0x000fc6000f8e00ff */
[--C-:B------:R-:W-:Y:S01]  /*14b70*/  SHF.R.S32.HI R3, RZ, 0x1f, R2.reuse ;  /* 0x0000001fff037819 */ /* 0x100fe20000011402 */
[----:B------:R-:W-:Y:S01]  /*14b80*/  IMAD.MOV R5, RZ, RZ, -R2 ;  /* 0x000000ffff057224 */ /* 0x000fe200078e0a02 */
[----:B------:R-:W-:-:S03]  /*14b90*/  IADD3 R2, P1, R2, UR6, RZ ;  /* 0x0000000602027c10 */ /* 0x000fc6000ff3e0ff */
[----:B------:R-:W-:Y:S01]  /*14ba0*/  IMAD R5, R7, R5, R4 ;  /* 0x0000000507057224 */ /* 0x000fe200078e0204 */
[----:B------:R-:W-:Y:S01]  /*14bb0*/  IADD3.X R3, R3, UR7, R6, P1, !PT ;  /* 0x0000000703037c10 */ /* 0x000fe20008ffe406 */
[----:B------:R-:W-:-:S03]  /*14bc0*/  ULDC.64 UR6, c[0x0][0xb50] ;  /* 0x0002d40000067ab9 */ /* 0x000fc60000000a00 */
[----:B------:R-:W-:Y:S01]  /*14bd0*/  SHF.R.S32.HI R4, RZ, 0x1f, R5 ;  /* 0x0000001fff047819 */ /* 0x000fe20000011405 */
[----:B------:R-:W-:-:S04]  /*14be0*/  IMAD.WIDE.U32 R2, R5, UR14, R2 ;  /* 0x0000000e05027c25 */ /* 0x000fc8000f8e0002 */
[----:B------:R-:W-:-:S04]  /*14bf0*/  IMAD R4, R4, UR14, RZ ;  /* 0x0000000e04047c24 */ /* 0x000fc8000f8e02ff */
[----:B------:R-:W-:Y:S01]  /*14c00*/  IMAD R7, R5, UR15, R4 ;  /* 0x0000000f05077c24 */ /* 0x000fe2000f8e0204 */
[----:B------:R-:W-:-:S03]  /*14c10*/  LEA R4, P1, R2, UR6, 0x2 ;  /* 0x0000000602047c11 */ /* 0x000fc6000f8210ff */
[----:B------:R-:W-:-:S05]  /*14c20*/  IMAD.IADD R3, R3, 0x1, R7 ;  /* 0x0000000103037824 */ /* 0x000fca00078e0207 */
[----:B------:R-:W-:Y:S01]  /*14c30*/  LEA.HI.X R5, R2, UR7, R3, 0x2, P1 ;  /* 0x0000000702057c11 */ /* 0x000fe200088f1403 */
[----:B------:R-:W-:-:S05]  /*14c40*/  IMAD.MOV.U32 R3, RZ, RZ, -0x800000 ;  /* 0xff800000ff037424 */ /* 0x000fca00078e00ff */
[----:B------:R0:W-:Y:S02]  /*14c50*/  STG.E desc[UR52][R4.64], R3 ;  /* 0x0000000304007986 */ /* 0x0001e4000c101934 */
.L_x_1272:
[----:B------:R-:W-:Y:S05]  /*14c60*/  BSYNC B1 ;  /* 0x0000000000017941 */ /* 0x000fea0003800000 */
.L_x_1271:
[----:B0-----:R-:W0:Y:S01]  /*14c70*/  @P0 LDC R3, c[0x0][0xbf0] ;  /* 0x0002fc00ff030b82 */ /* 0x001e220000000800 */
[----:B------:R-:W-:Y:S01]  /*14c80*/  ULDC.64 UR14, c[0x0][0xaa0] ;  /* 0x0002a800000e7ab9 */ /* 0x000fe20000000a00 */
[----:B------:R-:W-:Y:S01]  /*14c90*/  IMAD R2, R188, 0x20, R189 ;  /* 0x00000020bc027824 */ /* 0x000fe200078e02bd */
[----:B------:R-:W-:Y:S01]  /*14ca0*/  UIMAD UR8, UR9, UR14, URZ ;  /* 0x0000000e090872a4 */ /* 0x000fe2000f8e023f */
[----:B------:R-:W-:Y:S01]  /*14cb0*/  BSSY B1, `(.L_x_1273) ;  /* 0x0000039000017945 */ /* 0x000fe20003800000 */
[----:B------:R-:W-:Y:S01]  /*14cc0*/  UIMAD.WIDE.U32 UR6, UR4, UR14, URZ ;  /* 0x0000000e040672a5 */ /* 0x000fe2000f8e003f */
[----:B------:R-:W-:Y:S01]  /*14cd0*/  VIADD R6, R2, UR36 ;  /* 0x0000002402067c36 */ /* 0x000fe20008000000 */
[----:B------:R-:W-:-:S03]  /*14ce0*/  UIMAD UR8, UR4, UR15, UR8 ;  /* 0x0000000f040872a4 */ /* 0x000fc6000f8e0208 */
[----:B------:R-:W-:Y:S01]  /*14cf0*/  ULDC.64 UR14, c[0x0][0xae8] ;  /* 0x0002ba00000e7ab9 */ /* 0x000fe20000000a00 */
[----:B------:R-:W-:Y:S01]  /*14d00*/  UIADD3 UR7, UR7, UR8, URZ ;  /* 0x0000000807077290 */ /* 0x000fe2000fffe03f */
[----:B------:R-:W-:Y:S01]  /*14d10*/  @P0 IMAD.HI.U32 R2, R6, R9, RZ ;  /* 0x0000000906020227 */ /* 0x000fe200078e00ff */
[----:B------:R-:W-:Y:S02]  /*14d20*/  UIMAD UR4, UR10, UR14, URZ ;  /* 0x0000000e0a0472a4 */ /* 0x000fe4000f8e023f */
[----:B------:R-:W-:Y:S01]  /*14d30*/  UIMAD.WIDE.U32 UR6, UR43, UR14, UR6 ;  /* 0x0000000e2b0672a5 */ /* 0x000fe2000f8e0006 */
[----:B------:R-:W-:Y:S01]  /*14d40*/  IMAD.MOV.U32 R5, RZ, RZ, R6 ;  /* 0x000000ffff057224 */ /* 0x000fe200078e0006 */
[----:B------:R-:W-:Y:S01]  /*14d50*/  UIMAD UR4, UR43, UR15, UR4 ;  /* 0x0000000f2b0472a4 */ /* 0x000fe2000f8e0204 */
[----:B------:R-:W-:-:S03]  /*14d60*/  ULDC.64 UR8, c[0x0][0xaf0] ;  /* 0x0002bc0000087ab9 */ /* 0x000fc60000000a00 */
[----:B------:R-:W-:Y:S02]  /*14d70*/  UIADD3 UR7, UR7, UR4, URZ ;  /* 0x0000000407077290 */ /* 0x000fe4000fffe03f */
[----:B------:R-:W-:Y:S01]  /*14d80*/  UIMAD UR4, UR12, UR8, URZ ;  /* 0x000000080c0472a4 */ /* 0x000fe2000f8e023f */
[----:B0-----:R-:W-:Y:S01]  /*14d90*/  @P0 SHF.R.U32.HI R5, RZ, R3, R2 ;  /* 0x00000003ff050219 */ /* 0x001fe20000011602 */
        /* <DEDUP_REMOVED lines=17> */
[----:B------:R-:W-:Y:S02]  /*14eb0*/  VIADD R6, R189, UR36 ;  /* 0x00000024bd067c36 */ /* 0x000fe40008000000 */
[----:B-----5:R-:W-:Y:S02]  /*14ec0*/  IMAD R11, R0, R11, RZ ;  /* 0x0000000b000b7224 */ /* 0x020fe400078e02ff */
        /* <DEDUP_REMOVED lines=23> */
.L_x_1274:
[----:B------:R-:W-:Y:S05]  /*15040*/  BSYNC B1 ;  /* 0x0000000000017941 */ /* 0x000fea0003800000 */
.L_x_1273:
        /* <DEDUP_REMOVED lines=13> */
.L_x_1276:
[----:B------:R-:W-:Y:S05]  /*15120*/  BSYNC B1 ;  /* 0x0000000000017941 */ /* 0x000fea0003800000 */
.L_x_1275:
        /* <DEDUP_REMOVED lines=13> */
.L_x_1278:
[----:B------:R-:W-:Y:S05]  /*15200*/  BSYNC B1 ;  /* 0x0000000000017941 */ /* 0x000fea0003800000 */
.L_x_1277:
[----:B0-----:R-:W-:Y:S01]  /*15210*/  VIADD R0, R6, 0x60 ;  /* 0x0000006006007836 */ /* 0x001fe20000000000 */
[----:B--2-4-:R-:W0:Y:S04]  /*15220*/  SHFL.IDX PT, R5, R5, 0x3, 0x181f ;  /* 0x00781f0005057f89 */ /* 0x014e2800000e0000 */
[----:B------:R-:W-:Y:S01]  /*15230*/  ISETP.GE.AND P0, PT, R0, R11, PT ;  /* 0x0000000b0000720c */ /* 0x000fe20003f06270 */
[----:B-1-3--:R1:W2:-:S12]  /*15240*/  SHFL.IDX PT, R2, R4, 0x3, 0x181f ;  /* 0x00781f0004027f89 */ /* 0x00a29800000e0000 */
[----:B-1----:R-:W-:Y:S05]  /*15250*/  @P0 BRA `(.L_x_1269) ;  /* 0x0000000000240947 */ /* 0x002fea0003800000 */
[----:B------:R-:W-:Y:S02]  /*15260*/  ULDC UR4, c[0x0][0xac8] ;  /* 0x0002b20000047ab9 */ /* 0x000fe40000000800 */
[----:B------:R-:W-:Y:S02]  /*15270*/  ISETP.GE.AND P2, PT, R22, UR4, PT ;  /* 0x0000000416007c0c */ /* 0x000fe4000bf46270 */
[----:B------:R-:W-:-:S11]  /*15280*/  ISETP.GE.AND P3, PT, R23, UR4, PT ;  /* 0x0000000417007c0c */ /* 0x000fd6000bf66270 */
[CC--:B--2---:R-:W-:Y:S02]  /*15290*/  @!P2 LEA R6, P0, R22.reuse, R2.reuse, 0x1 ;  /* 0x000000021606a211 */ /* 0x0c4fe400078008ff */
[C---:B------:R-:W-:Y:S02]  /*152a0*/  @!P3 LEA R2, P1, R23.reuse, R2, 0x1 ;  /* 0x000000021702b211 */ /* 0x040fe400078208ff */
[-C--:B0-----:R-:W-:Y:S02]  /*152b0*/  @!P2 LEA.HI.X R7, R22, R5.reuse, R195, 0x1, P0 ;  /* 0x000000051607a211 */ /* 0x081fe400000f0cc3 */
[----:B------:R-:W-:-:S03]  /*152c0*/  @!P3 LEA.HI.X R3, R23, R5, R194, 0x1, P1 ;  /* 0x000000051703b211 */ /* 0x000fc600008f0cc2 */
[----:B------:R1:W-:Y:S04]  /*152d0*/  @!P2 ST.E.128 desc[UR52][R6.64], RZ ;  /* 0x000000ff0600a985 */ /* 0x0003e8000c101d34 */
[----:B------:R1:W-:Y:S02]  /*152e0*/  @!P3 ST.E.128 desc[UR52][R2.64], RZ ;  /* 0x000000ff0200b985 */ /* 0x0003e4000c101d34 */
.L_x_1269:
[----:B------:R-:W-:Y:S05]  /*152f0*/  BSYNC B0 ;  /* 0x0000000000007941 */ /* 0x000fea0003800000 */
.L_x_1260:
[----:B------:R-:W-:Y:S02]  /*15300*/  ULDC UR4, c[0x0][0xc3c] ;  /* 0x00030f0000047ab9 */ /* 0x000fe40000000800 */
[----:B------:R-:W-:-:S06]  /*15310*/  UISETP.GE.AND UP0, UPT, UR48, UR4, UPT ;  /* 0x000000043000728c */ /* 0x000fcc000bf06270 */
[----:B------:R-:W-:-:S13]  /*15320*/  PLOP3.LUT P0, PT, PT, PT, UP0, 0x80, 0x0 ;  /* 0x000000000000781c */ /* 0x000fda0003f0f008 */
[----:B------:R-:W-:Y:S05]  /*15330*/  @!P0 BRA `(.L_x_1279) ;  /* 0xfffffeb800b48947 */ /* 0x000fea000383ffff */
[----:B------:R-:W-:Y:S05]  /*15340*/  EXIT ;  /* 0x000000000000794d */ /* 0x000fea0003800000 */
.L_x_1174:
[----:B------:R-:W-:-:S08]  /*15350*/  NOP ;  /* 0x0000000000007918 */ /* 0x000fd00000000000 */
[----:B------:R-:W0:-:S00]  /*15360*/  USETMAXREG.DEALLOC.CTAPOOL 0x18 ;  /* 0x00000018000079c8 */ /* 0x000e0000080e0500 */
[----:B0-----:R-:W2:Y:S01]  /*15370*/  LDL.LU R2, [R1+0x8] ;  /* 0x0000080001027983 */ /* 0x001ea20000300800 */
[----:B------:R-:W-:Y:S01]  /*15380*/  LOP3.LUT R0, R0, 0x3, RZ, 0xc0, !PT ;  /* 0x0000000300007812 */ /* 0x000fe200078ec0ff */
[----:B------:R-:W-:-:S05]  /*15390*/  IMAD.MOV.U32 R6, RZ, RZ, RZ ;  /* 0x000000ffff067224 */ /* 0x000fca00078e00ff */
[----:B------:R-:W0:Y:S02]  /*153a0*/  SHFL.IDX PT, R0, R0, RZ, 0x1f ;  /* 0x00001fff00007589 */ /* 0x000e2400000e0000 */
[----:B0-----:R-:W-:Y:S02]  /*153b0*/  ISETP.NE.AND P0, PT, R0, RZ, PT ;  /* 0x000000ff0000720c */ /* 0x001fe40003f05270 */
        /* <DEDUP_REMOVED lines=15> */
.L_x_1280:
[----:B------:R-:W1:Y:S01]  /*154b0*/  S2R R0, SR_TID.X ;  /* 0x0000000000007919 */ /* 0x000e620000002100 */
[----:B------:R-:W-:Y:S01]  /*154c0*/  ULDC UR4, c[0x0][0xc3c] ;  /* 0x00030f0000047ab9 */ /* 0x000fe20000000800 */
[----:B-1----:R-:W-:-:S04]  /*154d0*/  LOP3.LUT R5, R0, 0x1f, RZ, 0xc0, !PT ;  /* 0x0000001f00057812 */ /* 0x002fc800078ec0ff */
[----:B------:R-:W-:-:S04]  /*154e0*/  ISETP.NE.AND P0, PT, R5, 0x1f, PT ;  /* 0x0000001f0500780c */ /* 0x000fc80003f05270 */
[----:B------:R-:W-:-:S13]  /*154f0*/  ISETP.GE.OR P1, PT, R5, UR4, !P0 ;  /* 0x0000000405007c0c */ /* 0x000fda000c726670 */
[----:B0-----:R-:W0:Y:S02]  /*15500*/  @!P1 LDC.64 R2, c[0x0][0xc80] ;  /* 0x00032000ff029b82 */ /* 0x001e240000000a00 */
        /* <DEDUP_REMOVED lines=18> */
[----:B------:R-:W1:Y:S02]  /*15630*/  SHFL.UP PT, R2, R3, 0x8, RZ ;  /* 0x0500000003027989 */ /* 0x000e6400000e00ff */
[----:B-1----:R-:W-:-:S05]  /*15640*/  SEL R2, R2, RZ, P4 ;  /* 0x000000ff02027207 */ /* 0x002fca0002000000 */
[----:B------:R-:W-:-:S05]  /*15650*/  IMAD.IADD R2, R3, 0x1, R2 ;  /* 0x0000000103027824 */ /* 0x000fca00078e0202 */
[----:B------:R-:W1:Y:S02]  /*15660*/  SHFL.UP PT, R4, R2, 0x10, RZ ;  /* 0x0600000002047989 */ /* 0x000e6400000e00ff */
[----:B-1----:R-:W-:-:S05]  /*15670*/  SEL R7, R4, RZ, P5 ;  /* 0x000000ff04077207 */ /* 0x002fca0002800000 */
[----:B------:R-:W-:Y:S02]  /*15680*/  IMAD.IADD R10, R2, 0x1, R7 ;  /* 0x00000001020a7824 */ /* 0x000fe400078e0207 */
[----:B------:R-:W1:Y:S03]  /*15690*/  LDC R7, c[0x0][0xc38] ;  /* 0x00030e00ff077b82 */ /* 0x000e660000000800 */
        /* <DEDUP_REMOVED lines=10> */
.L_x_1286:
        /* <DEDUP_REMOVED lines=14> */
.L_x_1285:
[----:B------:R-:W-:Y:S05]  /*15820*/  BSYNC B0 ;  /* 0x0000000000007941 */ /* 0x000fea0003800000 */
.L_x_1284:
        /* <DEDUP_REMOVED lines=22> */
.L_x_1282:
[----:B------:R-:W-:Y:S01]  /*15990*/  IMAD.IADD R11, R9, 0x1, -R8 ;  /* 0x00000001090b7824 */ /* 0x000fe200078e0a08 */
[----:B------:R-:W-:-:S03]  /*159a0*/  ULDC.64 UR4, c[0x0][0xc90] ;  /* 0x0003240000047ab9 */ /* 0x000fc60000000a00 */
[----:B------:R-:W-:-:S05]  /*159b0*/  IMAD R3, R10, R7, R11 ;  /* 0x000000070a037224 */ /* 0x000fca00078e020b */
[----:B------:R-:W-:-:S13]  /*159c0*/  ISETP.GT.AND P0, PT, R3, R0, PT ;  /* 0x000000000300720c */ /* 0x000fda0003f04270 */
[----:B------:R-:W-:Y:S02]  /*159d0*/  VOTEU.ANY UR7, UPT, !P0 ;  /* 0x0000000000077886 */ /* 0x000fe400040e0100 */
[----:B------:R-:W-:-:S04]  /*159e0*/  UPOPC UR6, UR7 ;  /* 0x00000007000672bf */ /* 0x000fc80008000000 */
[----:B------:R-:W-:-:S04]  /*159f0*/  UIADD3 UR44, UR6, UR44, URZ ;  /* 0x0000002c062c7290 */ /* 0x000fc8000fffe03f */
[----:B------:R-:W-:-:S06]  /*15a00*/  UIMAD.WIDE UR4, UR44, 0x4, UR4 ;  /* 0x000000042c0478a5 */ /* 0x000fcc000f8e0204 */
[----:B------:R-:W-:Y:S02]  /*15a10*/  IMAD.U32 R2, RZ, RZ, UR4 ;  /* 0x00000004ff027e24 */ /* 0x000fe4000f8e00ff */
[----:B------:R-:W-:-:S05]  /*15a20*/  IMAD.U32 R3, RZ, RZ, UR5 ;  /* 0x00000005ff037e24 */ /* 0x000fca000f8e00ff */
[----:B------:R-:W2:Y:S01]  /*15a30*/  LDG.E R9, desc[UR52][R2.64] ;  /* 0x0000003402097981 */ /* 0x000ea2000c1e1900 */
[----:B------:R-:W-:Y:S01]  /*15a40*/  IMAD.U32 R15, RZ, RZ, UR6 ;  /* 0x00000006ff0f7e24 */ /* 0x000fe2000f8e00ff */
[----:B------:R-:W-:-:S04]  /*15a50*/  ISETP.NE.AND P0, PT, RZ, UR7, PT ;  /* 0x00000007ff007c0c */ /* 0x000fc8000bf05270 */
[----:B------:R-:W2:Y:S02]  /*15a60*/  SHFL.IDX PT, R6, R6, R15, 0x1f ;  /* 0x00001f0f06067589 */ /* 0x000ea400000e0000 */
[----:B--2---:R-:W-:-:S05]  /*15a70*/  IMAD R8, R6, R9, RZ ;  /* 0x0000000906087224 */ /* 0x004fca00078e02ff */
[----:B------:R-:W-:-:S04]  /*15a80*/  IABS R12, R8 ;  /* 0x00000008000c7213 */ /* 0x000fc80000000000 */
[----:B------:R-:W0:Y:S08]  /*15a90*/  I2F.RP R13, R12 ;  /* 0x0000000c000d7306 */ /* 0x000e300000209400 */
[----:B0-----:R-:W0:Y:S02]  /*15aa0*/  MUFU.RCP R13, R13 ;  /* 0x0000000d000d7308 */ /* 0x001e240000001000 */
[----:B0-----:R-:W-:-:S06]  /*15ab0*/  VIADD R14, R13, 0xffffffe ;  /* 0x0ffffffe0d0e7836 */ /* 0x001fcc0000000000 */
[----:B------:R-:W0:Y:S02]  /*15ac0*/  F2I.FTZ.U32.TRUNC.NTZ R3, R14 ;  /* 0x0000000e00037305 */ /* 0x000e24000021f000 */
[----:B0-----:R-:W-:Y:S01]  /*15ad0*/  IMAD.MOV R17, RZ, RZ, -R3 ;  /* 0x000000ffff117224 */ /* 0x001fe200078e0a03 */
[----:B------:R-:W-:Y:S06]  /*15ae0*/  @!P0 BRA `(.L_x_1287) ;  /* 0x00000000000c8947 */ /* 0x000fec0003800000 */
[----:B------:R-:W-:-:S06]  /*15af0*/  UIADD3 UR4, UR6, -0x1, URZ ;  /* 0xffffffff06047890 */ /* 0x000fcc000fffe03f */
[----:B------:R-:W-:-:S05]  /*15b00*/  IMAD.U32 R13, RZ, RZ, UR4 ;  /* 0x00000004ff0d7e24 */ /* 0x000fca000f8e00ff */
[----:B------:R0:W1:Y:S02]  /*15b10*/  SHFL.IDX PT, R4, R10, R13, 0x1f ;  /* 0x00001f0d0a047589 */ /* 0x00006400000e0000 */
.L_x_1287:
[----:B-1----:R-:W-:Y:S02]  /*15b20*/  IMAD R4, R4, R7, R11 ;  /* 0x0000000704047224 */ /* 0x002fe400078e020b */
        /* <DEDUP_REMOVED lines=19> */
[----:B------:R-:W-:-:S05]  /*15c60*/  @!P1 LOP3.LUT R2, RZ, R8, RZ, 0x33, !PT ;  /* 0x00000008ff029212 */ /* 0x000fca00078e33ff */
[----:B------:R-:W-:Y:S02]  /*15c70*/  IMAD R0, R9, R2, RZ ;  /* 0x0000000209007224 */ /* 0x000fe400078e02ff */
[----:B------:R-:W-:Y:S02]  /*15c80*/  IMAD.MOV R2, RZ, RZ, -R2 ;  /* 0x000000ffff027224 */ /* 0x000fe400078e0a02 */
[----:B-1----:R-:W-:Y:S02]  /*15c90*/  IMAD.MOV R4, RZ, RZ, -R0 ;  /* 0x000000ffff047224 */ /* 0x002fe400078e0a00 */
[----:B------:R-:W-:Y:S02]  /*15ca0*/  IMAD R8, R8, R2, R11 ;  /* 0x0000000208087224 */ /* 0x000fe400078e020b */
[----:B------:R-:W-:Y:S01]  /*15cb0*/  IMAD.MOV.U32 R2, RZ, RZ, RZ ;  /* 0x000000ffff027224 */ /* 0x000fe200078e00ff */
[----:B------:R-:W-:-:S04]  /*15cc0*/  VIADDMNMX R7, R4, R7, R9, PT ;  /* 0x0000000704077246 */ /* 0x000fc80003800109 */
[-C--:B------:R-:W-:Y:S02]  /*15cd0*/  IABS R4, R7.reuse ;  /* 0x0000000700047213 */ /* 0x080fe40000000000 */
[----:B0-----:R-:W-:Y:S02]  /*15ce0*/  IABS R10, R7 ;  /* 0x00000007000a7213 */ /* 0x001fe40000000000 */
[----:B------:R-:W0:Y:S08]  /*15cf0*/  I2F.RP R9, R4 ;  /* 0x0000000400097306 */ /* 0x000e300000209400 */
[----:B0-----:R-:W0:Y:S02]  /*15d00*/  MUFU.RCP R9, R9 ;  /* 0x0000000900097308 */ /* 0x001e240000001000 */
[----:B0-----:R-:W-:Y:S01]  /*15d10*/  VIADD R3, R9, 0xffffffe ;  /* 0x0ffffffe09037836 */ /* 0x001fe20000000000 */
[----:B------:R-:W-:-:S05]  /*15d20*/  IABS R9, R8 ;  /* 0x0000000800097213 */ /* 0x000fca0000000000 */
[----:B------:R-:W0:Y:S02]  /*15d30*/  F2I.FTZ.U32.TRUNC.NTZ R3, R3 ;  /* 0x0000000300037305 */ /* 0x000e24000021f000 */
[----:B0-----:R-:W-:-:S04]  /*15d40*/  IMAD.MOV R11, RZ, RZ, -R3 ;  /* 0x000000ffff0b7224 */ /* 0x001fc800078e0a03 */
[----:B------:R-:W-:-:S04]  /*15d50*/  IMAD R11, R11, R4, RZ ;  /* 0x000000040b0b7224 */ /* 0x000fc800078e02ff */
[----:B------:R-:W-:-:S04]  /*15d60*/  IMAD.HI.U32 R2, R3, R11, R2 ;  /* 0x0000000b03027227 */ /* 0x000fc800078e0002 */
        /* <DEDUP_REMOVED lines=9> */
[----:B------:R-:W-:Y:S01]  /*15e00*/  ISETP.GE.AND P2, PT, R3, RZ, PT ;  /* 0x000000ff0300720c */ /* 0x000fe20003f46270 */
[----:B------:R-:W-:-:S06]  /*15e10*/  IMAD.IADD R3, R8, 0x1, R0 ;  /* 0x0000000108037824 */ /* 0x000fcc00078e0200 */
[----:B------:R-:W-:-:S06]  /*15e20*/  @P0 VIADD R2, R2, 0x1 ;  /* 0x0000000102020836 */ /* 0x000fcc0000000000 */
[----:B------:R-:W-:Y:S01]  /*15e30*/  @!P2 IMAD.MOV R2, RZ, RZ, -R2 ;  /* 0x000000ffff02a224 */ /* 0x000fe200078e0a02 */
[----:B------:R-:W-:Y:S01]  /*15e40*/  @!P1 LOP3.LUT R2, RZ, R7, RZ, 0x33, !PT ;  /* 0x00000007ff029212 */ /* 0x000fe200078e33ff */
[----:B------:R-:W-:-:S04]  /*15e50*/  IMAD.MOV R7, RZ, RZ, -R7 ;  /* 0x000000ffff077224 */ /* 0x000fc800078e0a07 */
[----:B------:R-:W-:-:S05]  /*15e60*/  IMAD R3, R2, R7, R3 ;  /* 0x0000000702037224 */ /* 0x000fca00078e0203 */
[----:B------:R-:W-:Y:S02]  /*15e70*/  R2UR UR36, R3 ;  /* 0x00000000032472ca */ /* 0x000fe400000e0000 */
[----:B------:R-:W-:-:S05]  /*15e80*/  LOP3.LUT R3, RZ, R2, RZ, 0x33, !PT ;  /* 0x00000002ff037212 */ /* 0x000fca00078e33ff */
[----:B------:R-:W-:-:S05]  /*15e90*/  IMAD.IADD R0, R6, 0x1, R3 ;  /* 0x0000000106007824 */ /* 0x000fca00078e0203 */
[----:B------:R1:W-:Y:S01]  /*15ea0*/  STL [R1+0x14], R0 ;  /* 0x0000140001007387 */ /* 0x0003e20000100800 */
[----:B------:R-:W-:Y:S05]  /*15eb0*/  BRA `(.L_x_1288) ;  /* 0x00000000000c7947 */ /* 0x000fea0003800000 */
.L_x_1283:
[----:B------:R0:W-:Y:S01]  /*15ec0*/  STL [R1+0x10], R0 ;  /* 0x0000100001007387 */ /* 0x0001e20000100800 */
[----:B------:R-:W-:-:S03]  /*15ed0*/  UMOV UR36, URZ ;  /* 0x0000003f00247c82 */ /* 0x000fc60008000000 */
[----:B------:R0:W-:Y:S02]  /*15ee0*/  STL [R1+0x14], RZ ;  /* 0x000014ff01007387 */ /* 0x0001e40000100800 */
.L_x_1288:
[----:B------:R-:W2:Y:S04]  /*15ef0*/  LDL R2, [R1+0x14] ;  /* 0x0000140001027983 */ /* 0x000ea80000100800 */
[----:B------:R-:W3:Y:S01]  /*15f00*/  LDL R4, [R1+0x10] ;  /* 0x0000100001047983 */ /* 0x000ee20000100800 */
[----:B------:R-:W-:-:S13]  /*15f10*/  ISETP.NE.AND P0, PT, R5, RZ, PT ;  /* 0x000000ff0500720c */ /* 0x000fda0003f05270 */
[----:B------:R-:W4:Y:S01]  /*15f20*/  @!P0 S2R R3, SR_CgaCtaId ;  /* 0x0000000000038919 */ /* 0x000f220000008800 */
[----:B01----:R-:W-:Y:S01]  /*15f30*/  @!P0 MOV R0, 0x400 ;  /* 0x0000040000008802 */ /* 0x003fe20000000f00 */
[----:B------:R-:W-:Y:S02]  /*15f40*/  IMAD.U32 R6, RZ, RZ, UR36 ;  /* 0x00000024ff067e24 */ /* 0x000fe4000f8e00ff */
[----:B------:R-:W-:Y:S01]  /*15f50*/  IMAD.U32 R7, RZ, RZ, UR44 ;  /* 0x0000002cff077e24 */ /* 0x000fe2000f8e00ff */
[----:B----4-:R-:W-:Y:S01]  /*15f60*/  @!P0 LEA R0, R3, R0, 0x18 ;  /* 0x0000000003008211 */ /* 0x010fe200078ec0ff */
[----:B--2---:R-:W-:-:S05]  /*15f70*/  IMAD.MOV.U32 R5, RZ, RZ, R2 ;  /* 0x000000ffff057224 */ /* 0x004fca00078e0002 */
[----:B---3--:R2:W-:Y:S01]  /*15f80*/  @!P0 STS.128 [R0+0x298d0], R4 ;  /* 0x0298d00400008388 */ /* 0x0085e20000000c00 */
[----:B------:R-:W-:Y:S06]  /*15f90*/  BAR.ARV 0x5, 0x180 ;  /* 0x0146000000007b1d */ /* 0x000fec0000002000 */
.L_x_1281:
[----:B--2---:R-:W-:Y:S01]  /*15fa0*/  IMAD.MOV.U32 R0, RZ, RZ, 0x1 ;  /* 0x00000001ff007424 */ /* 0x004fe200078e00ff */
[----:B------:R-:W-:Y:S01]  /*15fb0*/  ULDC UR4, c[0x0][0xc3c] ;  /* 0x00030f0000047ab9 */ /* 0x000fe20000000800 */
[----:B------:R-:W-:Y:S01]  /*15fc0*/  IMAD.MOV.U32 R18, RZ, RZ, RZ ;  /* 0x000000ffff127224 */ /* 0x000fe200078e00ff */
[----:B------:R-:W-:Y:S02]  /*15fd0*/  UISETP.GE.AND UP0, UPT, UR44, UR4, UPT ;  /* 0x000000042c00728c */ /* 0x000fe4000bf06270 */
[----:B------:R2:W-:Y:S04]  /*15fe0*/  STL [R1], R0 ;  /* 0x0000000001007387 */ /* 0x0005e80000100800 */
[----:B------:R2:W-:Y:S01]  /*15ff0*/  STL [R1+0x28], RZ ;  /* 0x000028ff01007387 */ /* 0x0005e20000100800 */
        /* <DEDUP_REMOVED lines=43> */
[----:B------:R-:W-:-:S03]  /*162b0*/  IMAD.MOV.U32 R0, RZ, RZ, 0x1 ;  /* 0x00000001ff007424 */ /* 0x000fc600078e00ff */
[----:B------:R0:W-:Y:S04]  /*162c0*/  STL [R1+0x24], R2 ;  /* 0x0000240201007387 */ /* 0x0001e80000100800 */
[----:B------:R-:W-:Y:S04]  /*162d0*/  STL [R1+0x28], RZ ;  /* 0x000028ff01007387 */ /* 0x000fe80000100800 */
[----:B------:R1:W-:Y:S01]  /*162e0*/  STL [R1], R0 ;  /* 0x0000000001007387 */ /* 0x0003e20000100800 */
[C---:B0-----:R-:W-:Y:S02]  /*162f0*/  LOP3.LUT R2, R4.reuse, 0x40, RZ, 0xfc, !PT ;  /* 0x0000004004027812 */ /* 0x041fe400078efcff */
[----:B-1----:R-:W-:-:S07]  /*16300*/  LOP3.LUT R0, R4, 0x80, RZ, 0xfc, !PT ;  /* 0x0000008004007812 */ /* 0x002fce00078efcff */
.L_x_1366:
[----:B------:R-:W-:Y:S01]  /*16310*/  ULDC.64 UR4, c[0x0][0xa28] ;  /* 0x00028a0000047ab9 */ /* 0x000fe20000000a00 */
[----:B------:R-:W-:Y:S01]  /*16320*/  IMAD.MOV.U32 R0, RZ, RZ, RZ ;  /* 0x000000ffff007224 */ /* 0x000fe200078e00ff */
[----:B------:R-:W-:Y:S01]  /*16330*/  UISETP.NE.U32.AND UP0, UPT, UR4, URZ, UPT ;  /* 0x0000003f0400728c */ /* 0x000fe2000bf05070 */
[----:B------:R-:W-:Y:S01]  /*16340*/  ULDC.64 UR8, c[0x0][0xa18] ;  /* 0x0002860000087ab9 */ /* 0x000fe20000000a00 */
[----:B------:R-:W-:Y:S02]  /*16350*/  ULDC.64 UR6, c[0x0][0xa00] ;  /* 0x0002800000067ab9 */ /* 0x000fe40000000a00 */
[----:B------:R-:W-:Y:S01]  /*16360*/  UISETP.NE.AND.EX UP0, UPT, UR5, URZ, UPT, UP0 ;  /* 0x0000003f0500728c */ /* 0x000fe2000bf05300 */
[----:B01----:R-:W-:Y:S01]  /*16370*/  IMAD.MOV.U32 R4, RZ, RZ, RZ ;  /* 0x000000ffff047224 */ /* 0x003fe200078e00ff */
[----:B------:R-:W-:-:S04]  /*16380*/  ULDC.64 UR10, c[0x0][0xa20] ;  /* 0x00028800000a7ab9 */ /* 0x000fc80000000a00 */
[----:B------:R-:W-:-:S05]  /*16390*/  PLOP3.LUT P0, PT, PT, PT, UP0, 0x80, 0x0 ;  /* 0x000000000000781c */ /* 0x000fca0003f0f008 */
[----:B------:R-:W-:Y:S02]  /*163a0*/  @UP0 ULDC.64 UR4, c[0x0][0xa28] ;  /* 0x00028a0000040ab9 */ /* 0x000fe40000000a00 */
[----:B------:R-:W-:-:S06]  /*163b0*/  @UP0 UIMAD.WIDE UR4, UR44, 0x4, UR4 ;  /* 0x000000042c0408a5 */ /* 0x000fcc000f8e0204 */
[----:B------:R-:W-:Y:S02]  /*163c0*/  IMAD.U32 R2, RZ, RZ, UR4 ;  /* 0x00000004ff027e24 */ /* 0x000fe4000f8e00ff */
[----:B------:R-:W-:Y:S01]  /*163d0*/  IMAD.U32 R3, RZ, RZ, UR5 ;  /* 0x00000005ff037e24 */ /* 0x000fe2000f8e00ff */
[----:B------:R-:W-:Y:S01]  /*163e0*/  ULDC.64 UR4, c[0x0][0xa00] ;  /* 0x0002800000047ab9 */ /* 0x000fe20000000a00 */
[----:B------:R-:W-:-:S03]  /*163f0*/  UISETP.NE.U32.AND UP0, UPT, UR8, URZ, UPT ;  /* 0x0000003f0800728c */ /* 0x000fc6000bf05070 */
[----:B------:R0:W5:Y:S01]  /*16400*/  @P0 LDG.E R0, desc[UR52][R2.64] ;  /* 0x0000003402000981 */ /* 0x000162000c1e1900 */
[----:B------:R-:W-:Y:S01]  /*16410*/  ISETP.NE.U32.AND P0, PT, RZ, UR4, PT ;  /* 0x00000004ff007c0c */ /* 0x000fe2000bf05070 */
[----:B------:R-:W-:Y:S02]  /*16420*/  UISETP.NE.AND.EX UP0, UPT, UR9, URZ, UPT, UP0 ;  /* 0x0000003f0900728c */ /* 0x000fe4000bf05300 */
[----:B------:R-:W-:Y:S01]  /*16430*/  UIMAD.WIDE UR6, UR44, 0x4, UR6 ;  /* 0x000000042c0678a5 */ /* 0x000fe2000f8e0206 */
[----:B------:R-:W-:Y:S01]  /*16440*/  ISETP.NE.AND.EX P0, PT, RZ, UR5, PT, P0 ;  /* 0x00000005ff007c0c */ /* 0x000fe2000bf05300 */
[----:B------:R-:W-:Y:S01]  /*16450*/  ULDC.64 UR4, c[0x0][0xa08] ;  /* 0x0002820000047ab9 */ /* 0x000fe20000000a00 */
[----:B------:R-:W-:Y:S01]  /*16460*/  ULDC.64 UR8, c[0x0][0xa08] ;  /* 0x0002820000087ab9 */ /* 0x000fe20000000a00 */
[----:B------:R-:W-:Y:S01]  /*16470*/  ISETP.NE.U32.AND P1, PT, RZ, UR4, PT ;  /* 0x00000004ff007c0c */ /* 0x000fe2000bf25070 */
[----:B------:R-:W-:Y:S01]  /*16480*/  UIMAD.WIDE UR8, UR44, 0x4, UR8 ;  /* 0x000000042c0878a5 */ /* 0x000fe2000f8e0208 */
[----:B0-----:R-:W-:-:S02]  /*16490*/  IMAD.U32 R2, RZ, RZ, UR6 ;  /* 0x00000006ff027e24 */ /* 0x001fc4000f8e00ff */
[----:B------:R-:W-:Y:S01]  /*164a0*/  ISETP.NE.AND.EX P1, PT, RZ, UR5, PT, P1 ;  /* 0x00000005ff007c0c */ /* 0x000fe2000bf25310 */
[----:B------:R-:W-:Y:S01]  /*164b0*/  IMAD.U32 R3, RZ, RZ, UR7 ;  /* 0x00000007ff037e24 */ /* 0x000fe2000f8e00ff */
[----:B------:R-:W-:Y:S01]  /*164c0*/  @UP0 ULDC.64 UR4, c[0x0][0xa18] ;  /* 0x0002860000040ab9 */ /* 0x000fe20000000a00 */
[----:B------:R-:W-:Y:S01]  /*164d0*/  PLOP3.LUT P3, PT, PT, PT, UP0, 0x80, 0x0 ;  /* 0x000000000000781c */ /* 0x000fe20003f6f008 */
[----:B------:R-:W-:Y:S02]  /*164e0*/  @UP0 UIMAD.WIDE UR4, UR44, 0x4, UR4 ;  /* 0x000000042c0408a5 */ /* 0x000fe4000f8e0204 */
[----:B--2---:R0:W2:Y:S02]  /*164f0*/  @P0 LDG.E R5, desc[UR52][R2.64] ;  /* 0x0000003402050981 */ /* 0x0040a4000c1e1900 */
[----:B0-----:R-:W-:Y:S02]  /*16500*/  IMAD.U32 R2, RZ, RZ, UR8 ;  /* 0x00000008ff027e24 */ /* 0x001fe4000f8e00ff */
[----:B------:R-:W-:-:S05]  /*16510*/  IMAD.U32 R3, RZ, RZ, UR9 ;  /* 0x00000009ff037e24 */ /* 0x000fca000f8e00ff */
[----:B------:R0:W5:Y:S02]  /*16520*/  @P1 LDG.E R4, desc[UR52][R2.64] ;  /* 0x0000003402041981 */ /* 0x000164000c1e1900 */
[----:B0-----:R-:W-:Y:S02]  /*16530*/  IMAD.U32 R2, RZ, RZ, UR4 ;  /* 0x00000004ff027e24 */ /* 0x001fe4000f8e00ff */
[----:B------:R-:W-:Y:S01]  /*16540*/  IMAD.U32 R3, RZ, RZ, UR5 ;  /* 0x00000005ff037e24 */ /* 0x000fe2000f8e00ff */
[----:B------:R-:W-:-:S04]  /*16550*/  ULDC.64 UR4, c[0x0][0x418] ;  /* 0x0001060000047ab9 */ /* 0x000fc80000000a00 */
[----:B------:R-:W3:Y:S01]  /*16560*/  @P3 LDG.E R2, desc[UR52][R2.64] ;  /* 0x0000003402023981 */ /* 0x000ee2000c1e1900 */
[----:B------:R-:W-:Y:S01]  /*16570*/  UISETP.NE.U32.AND UP0, UPT, UR4, URZ, UPT ;  /* 0x0000003f0400728c */ /* 0x000fe2000bf05070 */
[----:B------:R-:W-:Y:S01]  /*16580*/  ISETP.NE.U32.AND P2, PT, RZ, UR10, PT ;  /* 0x0000000aff007c0c */ /* 0x000fe2000bf45070 */
[----:B------:R-:W-:Y:S01]  /*16590*/  UMOV UR45, URZ ;  /* 0x0000003f002d7c82 */ /* 0x000fe20008000000 */
[----:B------:R-:W-:Y:S01]  /*165a0*/  ULDC UR4, c[0x0][0x424] ;  /* 0x0001090000047ab9 */ /* 0x000fe20000000800 */
[----:B------:R-:W-:Y:S01]  /*165b0*/  UISETP.NE.AND.EX UP0, UPT, UR5, URZ, UPT, UP0 ;  /* 0x0000003f0500728c */ /* 0x000fe2000bf05300 */
[----:B------:R-:W-:Y:S01]  /*165c0*/  ISETP.NE.AND.EX P2, PT, RZ, UR11, PT, P2 ;  /* 0x0000000bff007c0c */ /* 0x000fe2000bf45320 */
[----:B------:R-:W-:Y:S01]  /*165d0*/  ULDC UR42, c[0x0][0x288] ;  /* 0x0000a200002a7ab9 */ /* 0x000fe20000000800 */
[----:B------:R-:W-:Y:S01]  /*165e0*/  ULDC UR5, c[0x0][0x2f0] ;  /* 0x0000bc0000057ab9 */ /* 0x000fe20000000800 */
[----:B------:R-:W-:-:S04]  /*165f0*/  USEL UR4, UR4, 0x1, UP0 ;  /* 0x0000000104047887 */ /* 0x000fc80008000000 */
[----:B------:R-:W-:Y:S01]  /*16600*/  UIMAD UR4, UR4, UR5, URZ ;  /* 0x00000005040472a4 */ /* 0x000fe2000f8e023f */
[----:B--2---:R-:W-:Y:S02]  /*16610*/  @P0 R2UR UR45, R5 ;  /* 0x00000000052d02ca */ /* 0x004fe400000e0000 */
[----:B---3--:R-:W-:Y:S01]  /*16620*/  @P3 R2UR UR42, R2 ;  /* 0x00000000022a32ca */ /* 0x008fe200000e0000 */
[----:B------:R-:W-:-:S14]  /*16630*/  @P3 BRA `(.L_x_1290) ;  /* 0x0000000000243947 */ /* 0x000fdc0003800000 */
[----:B------:R-:W-:Y:S05]  /*16640*/  @!P0 BRA `(.L_x_1290) ;  /* 0x0000000000208947 */ /* 0x000fea0003800000 */
[----:B------:R-:W-:Y:S02]  /*16650*/  IMAD.U32 R2, RZ, RZ, UR6 ;  /* 0x00000006ff027e24 */ /* 0x000fe4000f8e00ff */
[----:B------:R-:W-:-:S05]  /*16660*/  IMAD.U32 R3, RZ, RZ, UR7 ;  /* 0x00000007ff037e24 */ /* 0x000fca000f8e00ff */
[----:B------:R-:W2:Y:S02]  /*16670*/  LDG.E R2, desc[UR52][R2.64] ;  /* 0x0000003402027981 */ /* 0x000ea4000c1e1900 */
[----:B--2---:R-:W-:Y:S01]  /*16680*/  R2UR UR5, R2 ;  /* 0x00000000020572ca */ /* 0x004fe200000e0000 */
[----:B------:R-:W-:-:S06]  /*16690*/  IMAD.U32 R2, RZ, RZ, UR6 ;  /* 0x00000006ff027e24 */ /* 0x000fcc000f8e00ff */
[----:B------:R-:W2:Y:S02]  /*166a0*/  LDG.E R2, desc[UR52][R2.64+0x4] ;  /* 0x0000043402027981 */ /* 0x000ea4000c1e1900 */
[----:B--2---:R-:W-:-:S13]  /*166b0*/  R2UR UR42, R2 ;  /* 0x00000000022a72ca */ /* 0x004fda00000e0000 */
[----:B------:R-:W-:-:S12]  /*166c0*/  UIADD3 UR42, -UR5, UR42, URZ ;  /* 0x0000002a052a7290 */ /* 0x000fd8000fffe13f */
.L_x_1290:
[----:B-----5:R-:W-:-:S05]  /*166d0*/  IMAD.IADD R2, R4, 0x1, R0 ;  /* 0x0000000104027824 */ /* 0x020fca00078e0200 */
[----:B------:R0:W-:Y:S01]  /*166e0*/  STL [R1+0x18], R2 ;  /* 0x0000180201007387 */ /* 0x0001e20000100800 */
[----:B------:R-:W-:Y:S05]  /*166f0*/  @!P2 BRA `(.L_x_1291) ;  /* 0x00000000001ca947 */ /* 0x000fea0003800000 */
[----:B------:R-:W-:Y:S02]  /*16700*/  ULDC.64 UR4, c[0x0][0xa20] ;  /* 0x0002880000047ab9 */ /* 0x000fe40000000a00 */
[----:B------:R-:W-:-:S06]  /*16710*/  UIMAD.WIDE UR4, UR44, 0x4, UR4 ;  /* 0x000000042c0478a5 */ /* 0x000fcc000f8e0204 */
[----:B0-----:R-:W-:Y:S02]  /*16720*/  IMAD.U32 R2, RZ, RZ, UR4 ;  /* 0x00000004ff027e24 */ /* 0x001fe4000f8e00ff */
[----:B------:R-:W-:-:S05]  /*16730*/  IMAD.U32 R3, RZ, RZ, UR5 ;  /* 0x00000005ff037e24 */ /* 0x000fca000f8e00ff */
[----:B------:R-:W2:Y:S02]  /*16740*/  LDG.E R2, desc[UR52][R2.64] ;  /* 0x0000003402027981 */ /* 0x000ea4000c1e1900 */
[----:B--2---:R-:W-:Y:S01]  /*16750*/  R2UR UR4, R2 ;  /* 0x00000000020472ca */ /* 0x004fe200000e0000 */
[----:B------:R-:W-:-:S14]  /*16760*/  BRA `(.L_x_1292) ;  /* 0x0000000000247947 */ /* 0x000fdc0003800000 */
.L_x_1291:
[----:B------:R-:W-:Y:S05]  /*16770*/  @!P1 BRA `(.L_x_1292) ;  /* 0x0000000000209947 */ /* 0x000fea0003800000 */
[----:B0-----:R-:W-:Y:S02]  /*16780*/  IMAD.U32 R2, RZ, RZ, UR8 ;  /* 0x00000008ff027e24 */ /* 0x001fe4000f8e00ff */
[----:B------:R-:W-:-:S05]  /*16790*/  IMAD.U32 R3, RZ, RZ, UR9 ;  /* 0x00000009ff037e24 */ /* 0x000fca000f8e00ff */
[----:B------:R-:W2:Y:S02]  /*167a0*/  LDG.E R2, desc[UR52][R2.64] ;  /* 0x0000003402027981 */ /* 0x000ea4000c1e1900 */
[----:B--2---:R-:W-:Y:S01]  /*167b0*/  R2UR UR5, R2 ;  /* 0x00000000020572ca */ /* 0x004fe200000e0000 */
[----:B------:R-:W-:-:S06]  /*167c0*/  IMAD.U32 R2, RZ, RZ, UR8 ;  /* 0x00000008ff027e24 */ /* 0x000fcc000f8e00ff */
[----:B------:R-:W2:Y:S02]  /*167d0*/  LDG.E R2, desc[UR52][R2.64+0x4] ;  /* 0x0000043402027981 */ /* 0x000ea4000c1e1900 */
[----:B--2---:R-:W-:-:S13]  /*167e0*/  R2UR UR4, R2 ;  /* 0x00000000020472ca */ /* 0x004fda00000e0000 */
[----:B------:R-:W-:-:S12]  /*167f0*/  UIADD3 UR4, -UR5, UR4, URZ ;  /* 0x0000000405047290 */ /* 0x000fd8000fffe13f */
.L_x_1292:
[----:B0-----:R-:W2:Y:S01]  /*16800*/  LDL.LU R2, [R1+0x14] ;  /* 0x0000140001027983 */ /* 0x001ea20000300800 */
[----:B------:R-:W-:Y:S01]  /*16810*/  ULDC UR5, c[0x0][0x448] ;  /* 0x0001120000057ab9 */ /* 0x000fe20000000800 */
[----:B------:R-:W-:Y:S01]  /*16820*/  R2UR UR13, R0 ;  /* 0x00000000000d72ca */ /* 0x000fe200000e0000 */
[----:B------:R-:W-:-:S06]  /*16830*/  UISETP.NE.AND UP0, UPT, UR5, 0x1, UPT ;  /* 0x000000010500788c */ /* 0x000fcc000bf05270 */
[----:B------:R-:W-:Y:S02]  /*16840*/  PLOP3.LUT P0, PT, PT, PT, UP0, 0x80, 0x0 ;  /* 0x000000000000781c */ /* 0x000fe40003f0f008 */
[----:B------:R-:W-:-:S03]  /*16850*/  PLOP3.LUT P1, PT, PT, PT, UP0, 0x80, 0x0 ;  /* 0x000000000000781c */ /* 0x000fc60003f2f008 */
[----:B------:R-:W-:Y:S01]  /*16860*/  @UP0 ULDC UR5, c[0x0][0x44c] ;  /* 0x0001130000050ab9 */ /* 0x000fe20000000800 */
[----:B------:R-:W-:-:S04]  /*16870*/  UIADD3 UR13, -UR13, UR4, URZ ;  /* 0x000000040d0d7290 */ /* 0x000fc8000fffe13f */
[----:B------:R-:W-:Y:S01]  /*16880*/  UIADD3 UR7, UR13, 0x1, -UR42 ;  /* 0x000000010d077890 */ /* 0x000fe2000fffe82a */
[----:B--2---:R-:W-:-:S04]  /*16890*/  IMAD.SHL.U32 R19, R2, 0x80, RZ ;  /* 0x0000008002137824 */ /* 0x004fc800078e00ff */
[----:B------:R-:W-:-:S05]  /*168a0*/  VIADD R0, R19, 0x7f ;  /* 0x0000007f13007836 */ /* 0x000fca0000000000 */
[C---:B------:R-:W-:Y:S01]  /*168b0*/  R2UR UR6, R0.reuse ;  /* 0x00000000000672ca */ /* 0x040fe200000e0000 */
[----:B------:R-:W-:Y:S01]  /*168c0*/  @P0 IMAD.HI.U32 R0, R0, UR5, RZ ;  /* 0x0000000500000c27 */ /* 0x000fe2000f8e00ff */
[----:B------:R-:W-:-:S04]  /*168d0*/  @UP0 ULDC UR5, c[0x0][0x450] ;  /* 0x0001140000050ab9 */ /* 0x000fc80000000800 */
[----:B------:R-:W-:Y:S01]  /*168e0*/  @P0 SHF.R.U32.HI R0, RZ, UR5, R0 ;  /* 0x00000005ff000c19 */ /* 0x000fe20008011600 */
[----:B------:R-:W-:Y:S02]  /*168f0*/  ULDC.64 UR4, c[0x0][0x9e0] ;  /* 0x0002780000047ab9 */ /* 0x000fe40000000a00 */
[----:B------:R-:W-:Y:S01]  /*16900*/  UISETP.GE.AND UP1, UPT, UR5, 0x1, UPT ;  /* 0x000000010500788c */ /* 0x000fe2000bf26270 */
[----:B------:R-:W-:-:S05]  /*16910*/  @P1 R2UR UR6, R0 ;  /* 0x00000000000612ca */ /* 0x000fca00000e0000 */
[----:B------:R-:W-:-:S08]  /*16920*/  PLOP3.LUT P1, PT, PT, PT, UP1, 0x80, 0x0 ;  /* 0x000000000000781c */ /* 0x000fd00003f2f018 */
[----:B------:R-:W-:-:S04]  /*16930*/  UIADD3 UR6, UR7, UR6, URZ ;  /* 0x0000000607067290 */ /* 0x000fc8000fffe03f */
        /* <DEDUP_REMOVED lines=12> */
.L_x_1294:
[----:B------:R-:W-:-:S11]  /*16a00*/  UISETP.NE.AND UP1, UPT, UR5, 0x1, UPT ;  /* 0x000000010500788c */ /* 0x000fd6000bf25270 */
[----:B------:R-:W-:Y:S02]  /*16a10*/  @UP1 ULDC.64 UR10, c[0x0][0x9e8] ;  /* 0x00027a00000a1ab9 */ /* 0x000fe40000000a00 */
[----:B------:R-:W-:-:S04]  /*16a20*/  UIMAD.WIDE.U32 UR6, UR8, UR10, URZ ;  /* 0x0000000a080672a5 */ /* 0x000fc8000f8e003f */
[----:B------:R-:W-:-:S12]  /*16a30*/  @UP1 USHF.R.U32.HI UR8, URZ, UR11, UR7 ;  /* 0x0000000b3f081299 */ /* 0x000fd80008011607 */
.L_x_1295:
[----:B------:R-:W-:-:S04]  /*16a40*/  UIMAD UR8, UR8, UR5, UR5 ;  /* 0x00000005080872a4 */ /* 0x000fc8000f8e0205 */
[----:B------:R-:W-:-:S04]  /*16a50*/  UISETP.LT.AND UP1, UPT, UR4, UR8, UPT ;  /* 0x000000080400728c */ /* 0x000fc8000bf21270 */
[----:B------:R-:W-:-:S12]  /*16a60*/  USEL UR4, UR4, UR8, UP1 ;  /* 0x0000000804047287 */ /* 0x000fd80008800000 */
.L_x_1293:
[----:B------:R-:W-:Y:S01]  /*16a70*/  R2UR UR12, R19 ;  /* 0x00000000130c72ca */ /* 0x000fe200000e0000 */
[----:B------:R-:W-:Y:S02]  /*16a80*/  UIADD3 UR6, UR13, 0x9f, URZ ;  /* 0x0000009f0d067890 */ /* 0x000fe4000fffe03f */
[----:B------:R-:W-:Y:S01]  /*16a90*/  UIADD3 UR8, UR4, 0x9f, URZ ;  /* 0x0000009f04087890 */ /* 0x000fe2000fffe03f */
[----:B------:R-:W-:Y:S01]  /*16aa0*/  @UP0 ULDC UR10, c[0x0][0x44c] ;  /* 0x00011300000a0ab9 */ /* 0x000fe20000000800 */
[----:B------:R-:W-:Y:S01]  /*16ab0*/  UIMAD.WIDE UR6, UR6, 0x66666667, URZ ;  /* 0x66666667060678a5 */ /* 0x000fe2000f8e023f */
[----:B------:R-:W-:Y:S01]  /*16ac0*/  @UP0 ULDC UR14, c[0x0][0x450] ;  /* 0x00011400000e0ab9 */ /* 0x000fe20000000800 */
[----:B------:R-:W-:Y:S02]  /*16ad0*/  UIMAD.WIDE UR8, UR8, 0x66666667, URZ ;  /* 0x66666667080878a5 */ /* 0x000fe4000f8e023f */
[----:B------:R-:W-:-:S04]  /*16ae0*/  USHF.R.U32.HI UR4, URZ, 0x1f, UR7 ;  /* 0x0000001f3f047899 */ /* 0x000fc80008011607 */
[----:B------:R-:W-:Y:S02]  /*16af0*/  UIMAD.WIDE.U32 UR10, UR12, UR10, URZ ;  /* 0x0000000a0c0a72a5 */ /* 0x000fe4000f8e003f */
[----:B------:R-:W-:Y:S02]  /*16b00*/  USHF.R.U32.HI UR6, URZ, 0x1f, UR9 ;  /* 0x0000001f3f067899 */ /* 0x000fe40008011609 */
[----:B------:R-:W-:Y:S02]  /*16b10*/  @UP0 USHF.R.U32.HI UR12, URZ, UR14, UR11 ;  /* 0x0000000e3f0c0299 */ /* 0x000fe4000801160b */
[----:B------:R-:W-:Y:S02]  /*16b20*/  ULEA.HI.SX32 UR4, UR7, UR4, 0x1a ;  /* 0x0000000407047291 */ /* 0x000fe4000f8fd23f */
[----:B------:R-:W-:Y:S02]  /*16b30*/  UIADD3 UR12, UR12, UR13, -UR42 ;  /* 0x0000000d0c0c7290 */ /* 0x000fe4000fffe82a */
[----:B------:R-:W-:Y:S01]  /*16b40*/  ULEA.HI.SX32 UR6, UR9, UR6, 0x1a ;  /* 0x0000000609067291 */ /* 0x000fe2000f8fd23f */
[----:B------:R-:W-:-:S02]  /*16b50*/  ULDC UR7, c[0x0][0x9dc] ;  /* 0x0002770000077ab9 */ /* 0x000fc40000000800 */
[----:B------:R-:W-:Y:S02]  /*16b60*/  UIADD3 UR7, UR12, -UR7, URZ ;  /* 0x800000070c077290 */ /* 0x000fe4000fffe03f */
[----:B------:R-:W-:-:S04]  /*16b70*/  UISETP.LT.AND UP0, UPT, UR4, UR6, UPT ;  /* 0x000000060400728c */ /* 0x000fc8000bf01270 */
[----:B------:R-:W-:Y:S01]  /*16b80*/  USEL UR40, UR4, UR6, UP0 ;  /* 0x0000000604287287 */ /* 0x000fe20008000000 */
[----:B------:R-:W-:Y:S01]  /*16b90*/  IMAD.U32 R0, RZ, RZ, UR7 ;  /* 0x00000007ff007e24 */ /* 0x000fe2000f8e00ff */
[----:B------:R-:W-:Y:S10]  /*16ba0*/  @!P1 BRA `(.L_x_1296) ;  /* 0x0000000000409947 */ /* 0x000ff40003800000 */
        /* <DEDUP_REMOVED lines=10> */
.L_x_1297:
[----:B------:R-:W-:-:S11]  /*16c50*/  UISETP.NE.AND UP0, UPT, UR5, 0x1, UPT ;  /* 0x000000010500788c */ /* 0x000fd6000bf05270 */
[----:B------:R-:W-:Y:S02]  /*16c60*/  @UP0 ULDC.64 UR8, c[0x0][0x9e8] ;  /* 0x00027a0000080ab9 */ /* 0x000fe40000000a00 */
[----:B------:R-:W-:-:S04]  /*16c70*/  UIMAD.WIDE.U32 UR6, UR12, UR8, URZ ;  /* 0x000000080c0672a5 */ /* 0x000fc8000f8e003f */
[----:B------:R-:W-:-:S12]  /*16c80*/  @UP0 USHF.R.U32.HI UR12, URZ, UR9, UR7 ;  /* 0x000000093f0c0299 */ /* 0x000fd80008011607 */
.L_x_1298:
[----:B------:R-:W-:-:S06]  /*16c90*/  UIMAD UR5, UR12, UR5, URZ ;  /* 0x000000050c0572a4 */ /* 0x000fcc000f8e023f */
[----:B------:R-:W-:-:S07]  /*16ca0*/  VIMNMX R0, R0, UR5, !PT ;  /* 0x0000000500007c48 */ /* 0x000fce000ffe0100 */
.L_x_1296:
[----:B------:R-:W-:Y:S01]  /*16cb0*/  IMAD.HI R0, R0, 0x66666667, RZ ;  /* 0x6666666700007827 */ /* 0x000fe200078e02ff */
[----:B------:R-:W-:Y:S04]  /*16cc0*/  BSSY B7, `(.L_x_1299) ;  /* 0x0000325000077945 */ /* 0x000fe80003800000 */
[----:B------:R-:W-:-:S04]  /*16cd0*/  SHF.R.U32.HI R2, RZ, 0x1f, R0 ;  /* 0x0000001fff027819 */ /* 0x000fc80000011600 */
[----:B------:R-:W-:-:S04]  /*16ce0*/  LEA.HI.SX32 R2, R0, R2, 0x1a ;  /* 0x0000000200027211 */ /* 0x000fc800078fd2ff */
[----:B------:R-:W-:-:S04]  /*16cf0*/  VIMNMX R3, RZ, R2, !PT ;  /* 0x00000002ff037248 */ /* 0x000fc80007fe0100 */
[----:B------:R-:W-:Y:S01]  /*16d00*/  ISETP.LT.AND P0, PT, R3, UR40, PT ;  /* 0x0000002803007c0c */ /* 0x000fe2000bf01270 */
[----:B------:R0:W-:-:S12]  /*16d10*/  STL [R1+0x14], R3 ;  /* 0x0000140301007387 */ /* 0x0001d80000100800 */
[----:B0-----:R-:W-:Y:S05]  /*16d20*/  @P0 BRA `(.L_x_1300) ;  /* 0x0000000000480947 */ /* 0x001fea0003800000 */
        /* <DEDUP_REMOVED lines=18> */
.L_x_1300:
        /* <DEDUP_REMOVED lines=20> */
.L_x_1303:
[----:B------:R-:W-:Y:S05]  /*16f90*/  BSYNC B6 ;  /* 0x0000000000067941 */ /* 0x000fea0003800000 */
.L_x_1302:
        /* <DEDUP_REMOVED lines=24> */
.L_x_1305:
[----:B------:R-:W-:Y:S05]  /*17120*/  BSYNC B6 ;  /* 0x0000000000067941 */ /* 0x000fea0003800000 */
.L_x_1304:
        /* <DEDUP_REMOVED lines=20> */
.L_x_1307:
[----:B------:R-:W-:Y:S05]  /*17270*/  BSYNC B6 ;  /* 0x0000000000067941 */ /* 0x000fea0003800000 */
.L_x_1306:
        /* <DEDUP_REMOVED lines=19> */
.L_x_1309:
[----:B------:R-:W-:Y:S05]  /*173b0*/  BSYNC B6 ;  /* 0x0000000000067941 */ /* 0x000fea0003800000 */
.L_x_1308:
        /* <DEDUP_REMOVED lines=8> */
[----:B------:R-:W-:Y:S01]  /*17440*/  IMAD.U32 R3, RZ, RZ, UR5 ;  /* 0x00000005ff037e24 */ /* 0x000fe2000f8e00ff */
[----:B------:R-:W1:Y:S01]  /*17450*/  S2R R0, SR_TID.X ;  /* 0x0000000000007919 */ /* 0x000e620000002100 */
[----:B------:R-:W-:-:S03]  /*17460*/  ULDC.64 UR4, c[0x0][0xa08] ;  /* 0x0002820000047ab9 */ /* 0x000fc60000000a00 */
[----:B------:R2:W3:Y:S02]  /*17470*/  @P0 LDG.E R8, desc[UR52][R2.64] ;  /* 0x0000003402080981 */ /* 0x0004e4000c1e1900 */
[----:B--2---:R-:W2:Y:S01]  /*17480*/  LDC.64 R2, c[0x0][0x418] ;  /* 0x00010600ff027b82 */ /* 0x004ea20000000a00 */
[----:B-1----:R-:W-:-:S04]  /*17490*/  SHF.R.U32.HI R0, RZ, 0x5, R0 ;  /* 0x00000005ff007819 */ /* 0x002fc80000011600 */
[----:B------:R-:W-:Y:S02]  /*174a0*/  LOP3.LUT R0, R0, 0x3, RZ, 0xc0, !PT ;  /* 0x0000000300007812 */ /* 0x000fe400078ec0ff */
[----:B--2---:R-:W-:Y:S01]  /*174b0*/  LOP3.LUT P0, RZ, R2, UR4, RZ, 0xfc, !PT ;  /* 0x0000000402ff7c12 */ /* 0x004fe2000f80fcff */
[----:B------:R-:W-:-:S03]  /*174c0*/  UMOV UR4, 0xffffffff ;  /* 0xffffffff00047882 */ /* 0x000fc60000000000 */
[----:B------:R-:W-:Y:S02]  /*174d0*/  LOP3.LUT P0, RZ, R3, UR5, RZ, 0xfc, P0 ;  /* 0x0000000503ff7c12 */ /* 0x000fe4000800fcff */
[----:B---3--:R-:W-:Y:S01]  /*174e0*/  SHF.R.S32.HI R9, RZ, 0x1f, R8 ;  /* 0x0000001fff097819 */ /* 0x008fe20000011408 */
[----:B------:R1:W-:Y:S01]  /*174f0*/  STL [R1+0x4], R8 ;  /* 0x0000040801007387 */ /* 0x0003e20000100800 */
[----:B0-----:R-:W-:-:S03]  /*17500*/  SEL R16, R8, RZ, !P0 ;  /* 0x000000ff08107207 */ /* 0x001fc60004000000 */
[----:B------:R1:W-:Y:S01]  /*17510*/  STL [R1+0xc], R9 ;  /* 0x00000c0901007387 */ /* 0x0003e20000100800 */
[----:B------:R-:W-:Y:S05]  /*17520*/  BRA.DIV UR4, `(.L_x_1310) ;  /* 0x0000003e04787947 */ /* 0x000fea000b800000 */
[----:B------:R0:W2:Y:S02]  /*17530*/  SHFL.IDX PT, R14, R0, RZ, 0x1f ;  /* 0x00001fff000e7589 */ /* 0x0000a400000e0000 */
.L_x_1385:
[----:B0-----:R-:W3:Y:S01]  /*17540*/  LDL.LU R0, [R1+0x8] ;  /* 0x0000080001007983 */ /* 0x001ee20000300800 */
[----:B------:R-:W-:Y:S02]  /*17550*/  PLOP3.LUT P1, PT, PT, PT, PT, 0x8, 0x0 ;  /* 0x000000000000781c */ /* 0x000fe40003f2e170 */
[----:B--2---:R-:W-:Y:S02]  /*17560*/  ISETP.NE.AND P0, PT, R14, RZ, PT ;  /* 0x000000ff0e00720c */ /* 0x004fe40003f05270 */
[----:B---3--:R-:W-:-:S09]  /*17570*/  LOP3.LUT R0, R0, 0xfffffffe, RZ, 0xc0, !PT ;  /* 0xfffffffe00007812 */ /* 0x008fd200078ec0ff */
        /* <DEDUP_REMOVED lines=8> */
.L_x_1388:
        /* <DEDUP_REMOVED lines=21> */
.L_x_1313:
[----:B0-----:R-:W2:Y:S01]  /*17750*/  LDL R3, [R1] ;  /* 0x0000000001037983 */ /* 0x001ea20000100800 */
[----:B------:R-:W-:Y:S01]  /*17760*/  IMAD R2, R18, 0x8, R17 ;  /* 0x0000000812027824 */ /* 0x000fe200078e0211 */
[----:B-1----:R-:W0:Y:S02]  /*17770*/  S2R R8, SR_TID.X ;  /* 0x0000000000087919 */ /* 0x002e240000002100 */
[----:B0-----:R-:W-:-:S04]  /*17780*/  LOP3.LUT R8, R8, 0x7f, RZ, 0xc0, !PT ;  /* 0x0000007f08087812 */ /* 0x001fc800078ec0ff */
[----:B------:R-:W-:Y:S02]  /*17790*/  ISETP.NE.AND P1, PT, R8, RZ, PT ;  /* 0x000000ff0800720c */ /* 0x000fe40003f25270 */
[----:B--2---:R-:W-:-:S04]  /*177a0*/  SHF.L.U32 R3, R3, 0x1f, RZ ;  /* 0x0000001f03037819 */ /* 0x004fc800000006ff */
[----:B------:R-:W0:Y:S02]  /*177b0*/  SYNCS.PHASECHK.TRANS64.TRYWAIT P0, [R2+URZ+0x29880], R3 ;  /* 0x02988003020075a7 */ /* 0x000e24000800017f */
[----:B0-----:R-:W-:Y:S05]  /*177c0*/  @!P0 BRA `(.L_x_1314) ;  /* 0x0000003c00108947 */ /* 0x001fea0003800000 */
.L_x_1389:
        /* <DEDUP_REMOVED lines=8> */
.L_x_1315:
[----:B------:R-:W2:Y:S01]  /*17850*/  LDL R5, [R1+0x18] ;  /* 0x0000180001057983 */ /* 0x000ea20000100800 */
[----:B------:R-:W-:Y:S01]  /*17860*/  IMAD R4, R18, 0x5000, R17 ;  /* 0x0000500012047824 */ /* 0x000fe200078e0211 */
[----:B------:R-:W-:Y:S01]  /*17870*/  R2UR UR33, R2 ;  /* 0x00000000022172ca */ /* 0x000fe200000e0000 */
[----:B------:R-:W-:Y:S01]  /*17880*/  UIADD3 UR4, UP0, UR46, 0x470, URZ ;  /* 0x000004702e047890 */ /* 0x000fe2000ff1e03f */
[----:B-----5:R-:W-:Y:S01]  /*17890*/  R2UR UR37, R16 ;  /* 0x00000000102572ca */ /* 0x020fe200000e0000 */
[----:B------:R-:W-:Y:S01]  /*178a0*/  UMOV UR6, 0x0 ;  /* 0x0000000000067882 */ /* 0x000fe20000000000 */
[----:B------:R-:W-:Y:S01]  /*178b0*/  R2UR UR32, R4 ;  /* 0x00000000042072ca */ /* 0x000fe200000e0000 */
[----:B------:R-:W-:Y:S01]  /*178c0*/  UIADD3.X UR5, URZ, UR47, URZ, UP0, !UPT ;  /* 0x0000002f3f057290 */ /* 0x000fe200087fe43f */
[----:B------:R-:W-:Y:S01]  /*178d0*/  UMOV UR7, 0x14f00000 ;  /* 0x14f0000000077882 */ /* 0x000fe20000000000 */
[----:B------:R-:W-:-:S06]  /*178e0*/  UMOV UR34, URZ ;  /* 0x0000003f00227c82 */ /* 0x000fcc0008000000 */
[----:B------:R-:W-:-:S04]  /*178f0*/  UIADD3 UR33, UR33, 0x29870, URZ ;  /* 0x0002987021217890 */ /* 0x000fc8000fffe03f */
[----:B------:R-:W-:Y:S01]  /*17900*/  UIADD3 UR32, UR32, 0xa400, URZ ;  /* 0x0000a40020207890 */ /* 0x000fe2000fffe03f */
[----:B--2---:R-:W-:-:S05]  /*17910*/  IMAD R0, R0, 0xa0, R5 ;  /* 0x000000a000007824 */ /* 0x004fca00078e0205 */
[----:B------:R-:W-:-:S13]  /*17920*/  R2UR UR35, R0 ;  /* 0x00000000002372ca */ /* 0x000fda00000e0000 */
[----:B------:R1:W-:Y:S01]  /*17930*/  UTMALDG.4D [UR32], [UR4], desc[UR6] ;  /* 0x00000620040075b4 */ /* 0x0003e20008019000 */
[----:B------:R-:W2:Y:S02]  /*17940*/  SYNCS.PHASECHK.TRANS64.TRYWAIT P0, [R2+URZ+0x29840], R3 ;  /* 0x02984003020075a7 */ /* 0x000ea4000800017f */
[----:B-12---:R-:W-:Y:S05]  /*17950*/  @!P0 BRA `(.L_x_1316) ;  /* 0x0000003800c08947 */ /* 0x006fea0003800000 */
.L_x_1390:
[----:B------:R-:W-:Y:S05]  /*17960*/  @P1 BRA `(.L_x_1317) ;  /* 0x00000000001c1947 */ /* 0x000fea0003800000 */
[----:B------:R-:W2:Y:S01]  /*17970*/  S2R R4, SR_TID.X ;  /* 0x0000000000047919 */ /* 0x000ea20000002100 */
[----:B01----:R-:W-:-:S04]  /*17980*/  IMAD.MOV.U32 R3, RZ, RZ, 0x7800 ;  /* 0x00007800ff037424 */ /* 0x003fc800078e00ff */
[----:B------:R3:W-:Y:S01]  /*17990*/  SYNCS.ARRIVE.TRANS64 RZ, [R2+URZ+0x29830], R3 ;  /* 0x0298300302ff79a7 */ /* 0x0007e2000800003f */
[----:B--2---:R-:W-:-:S04]  /*179a0*/  LOP3.LUT R4, R4, 0x1f, RZ, 0xc0, !PT ;  /* 0x0000001f04047812 */ /* 0x004fc800078ec0ff */
[----:B------:R-:W-:-:S13]  /*179b0*/  ISETP.NE.AND P0, PT, R4, RZ, PT ;  /* 0x000000ff0400720c */ /* 0x000fda0003f05270 */
[----:B---3--:R-:W-:Y:S05]  /*179c0*/  @!P0 BRA `(.L_x_1317) ;  /* 0x0000000000048947 */ /* 0x008fea0003800000 */
[----:B------:R-:W-:Y:S01]  /*179d0*/  BPT.TRAP 0x1 ;  /* 0x000000040000795c */ /* 0x000fe20000300000 */
.L_x_1317:
[----:B01----:R-:W2:Y:S01]  /*179e0*/  LDL.LU R3, [R1+0x8] ;  /* 0x0000080001037983 */ /* 0x003ea20000300800 */
        /* <DEDUP_REMOVED lines=33> */
.L_x_1311:
[----:B------:R-:W-:Y:S05]  /*17c00*/  WARPSYNC.ALL ;  /* 0x0000000000007948 */ /* 0x000fea0003800000 */
[----:B0-----:R-:W-:Y:S01]  /*17c10*/  VIADD R0, R17, 0x14400 ;  /* 0x0001440011007836 */ /* 0x001fe20000000000 */
[----:B---3--:R-:W-:Y:S01]  /*17c20*/  USHF.R.S32.HI UR4, URZ, 0x1f, UR45 ;  /* 0x0000001f3f047899 */ /* 0x008fe2000801142d */
[----:B------:R-:W-:Y:S03]  /*17c30*/  BAR.SYNC.DEFER_BLOCKING 0x8, 0x180 ;  /* 0x0206000000007b1d */ /* 0x000fe60000010000 */
[----:B------:R-:W-:-:S03]  /*17c40*/  LOP3.LUT P0, RZ, R0, 0x1bf, RZ, 0xc0, !PT ;  /* 0x000001bf00ff7812 */ /* 0x000fc6000780c0ff */
[----:B------:R-:W-:Y:S01]  /*17c50*/  ULDC.64 UR6, c[0x0][0x298] ;  /* 0x0000a60000067ab9 */ /* 0x000fe20000000a00 */
[----:B------:R-:W-:Y:S01]  /*17c60*/  BSSY B6, `(.L_x_1318) ;  /* 0x0000016000067945 */ /* 0x000fe20003800000 */
[----:B------:R-:W-:Y:S02]  /*17c70*/  UIMAD UR4, UR4, UR6, URZ ;  /* 0x00000006040472a4 */ /* 0x000fe4000f8e023f */
[----:B------:R-:W-:Y:S02]  /*17c80*/  UIMAD.WIDE.U32 UR48, UR45, UR6, URZ ;  /* 0x000000062d3072a5 */ /* 0x000fe4000f8e003f */
[----:B------:R-:W-:-:S04]  /*17c90*/  UIMAD UR4, UR45, UR7, UR4 ;  /* 0x000000072d0472a4 */ /* 0x000fc8000f8e0204 */
[----:B------:R-:W-:Y:S01]  /*17ca0*/  UIADD3 UR37, UR49, UR4, URZ ;  /* 0x0000000431257290 */ /* 0x000fe2000fffe03f */
        /* <DEDUP_REMOVED lines=17> */
.L_x_1319:
[----:B------:R-:W-:Y:S05]  /*17dc0*/  BSYNC B6 ;  /* 0x0000000000067941 */ /* 0x000fea0003800000 */
.L_x_1318:
[----:B------:R-:W0:Y:S01]  /*17dd0*/  S2R R2, SR_TID.X ;  /* 0x0000000000027919 */ /* 0x000e220000002100 */
[----:B-1----:R-:W1:Y:S01]  /*17de0*/  LDC R8, c[0x0][0x448] ;  /* 0x00011200ff087b82 */ /* 0x002e620000000800 */
[----:B------:R-:W-:Y:S01]  /*17df0*/  USHF.R.S32.HI UR4, URZ, 0x1f, UR36 ;  /* 0x0000001f3f047899 */ /* 0x000fe20008011424 */
[----:B------:R-:W-:Y:S01]  /*17e00*/  ULDC.64 UR10, c[0x0][0xa00] ;  /* 0x00028000000a7ab9 */ /* 0x000fe20000000a00 */
[----:B------:R-:W2:Y:S01]  /*17e10*/  S2R R9, SR_TID.X ;  /* 0x0000000000097919 */ /* 0x000ea20000002100 */
[----:B------:R-:W-:Y:S01]  /*17e20*/  UISETP.NE.U32.AND UP0, UPT, UR10, URZ, UPT ;  /* 0x0000003f0a00728c */ /* 0x000fe2000bf05070 */
[----:B------:R-:W-:Y:S01]  /*17e30*/  ULDC.64 UR8, c[0x0][0x2d8] ;  /* 0x0000b60000087ab9 */ /* 0x000fe20000000a00 */
[----:B------:R-:W-:Y:S02]  /*17e40*/  USHF.R.S32.HI UR6, URZ, 0x1f, UR44 ;  /* 0x0000001f3f067899 */ /* 0x000fe4000801142c */
[----:B------:R-:W-:Y:S02]  /*17e50*/  UIMAD UR7, UR4, UR8, URZ ;  /* 0x00000008040772a4 */ /* 0x000fe4000f8e023f */
[----:B------:R-:W-:Y:S01]  /*17e60*/  UISETP.NE.AND.EX UP0, UPT, UR11, URZ, UPT, UP0 ;  /* 0x0000003f0b00728c */ /* 0x000fe2000bf05300 */
[----:B------:R-:W-:Y:S01]  /*17e70*/  UMOV UR4, UR48 ;  /* 0x0000003000047c82 */ /* 0x000fe20008000000 */
[----:B------:R-:W-:Y:S01]  /*17e80*/  UMOV UR5, UR37 ;  /* 0x0000002500057c82 */ /* 0x000fe20008000000 */
[----:B------:R-:W-:-:S02]  /*17e90*/  UIMAD UR7, UR36, UR9, UR7 ;  /* 0x00000009240772a4 */ /* 0x000fc4000f8e0207 */
[----:B------:R-:W-:Y:S02]  /*17ea0*/  UIMAD.WIDE.U32 UR4, UR36, UR8, UR4 ;  /* 0x00000008240472a5 */ /* 0x000fe4000f8e0004 */
[----:B------:R-:W-:Y:S01]  /*17eb0*/  USEL UR6, UR6, URZ, !UP0 ;  /* 0x0000003f06067287 */ /* 0x000fe2000c000000 */
[----:B------:R-:W-:Y:S01]  /*17ec0*/  ULDC.64 UR8, c[0x0][0x2e0] ;  /* 0x0000b80000087ab9 */ /* 0x000fe20000000a00 */
[----:B------:R-:W-:Y:S01]  /*17ed0*/  UIADD3 UR5, UR5, UR7, URZ ;  /* 0x0000000705057290 */ /* 0x000fe2000fffe03f */
[----:B-1----:R-:W-:Y:S01]  /*17ee0*/  ISETP.NE.AND P0, PT, R8, 0x1, PT ;  /* 0x000000010800780c */ /* 0x002fe20003f05270 */
[----:B------:R-:W-:Y:S02]  /*17ef0*/  USEL UR7, UR44, URZ, !UP0 ;  /* 0x0000003f2c077287 */ /* 0x000fe4000c000000 */
[----:B------:R-:W-:Y:S02]  /*17f00*/  UIMAD UR6, UR6, UR8, URZ ;  /* 0x00000008060672a4 */ /* 0x000fe4000f8e023f */
[----:B------:R-:W-:Y:S01]  /*17f10*/  UIMAD.WIDE.U32 UR4, UR7, UR8, UR4 ;  /* 0x00000008070472a5 */ /* 0x000fe2000f8e0004 */
[C---:B0-----:R-:W-:Y:S01]  /*17f20*/  LOP3.LUT R0, R2.reuse, 0x7f, RZ, 0xc0, !PT ;  /* 0x0000007f02007812 */ /* 0x041fe200078ec0ff */
[----:B------:R-:W-:Y:S01]  /*17f30*/  IMAD.SHL.U32 R2, R2, 0x20, RZ ;  /* 0x0000002002027824 */ /* 0x000fe200078e00ff */
[----:B------:R-:W-:-:S02]  /*17f40*/  UIMAD UR6, UR7, UR9, UR6 ;  /* 0x00000009070672a4 */ /* 0x000fc4000f8e0206 */
[----:B------:R-:W-:Y:S01]  /*17f50*/  SHF.R.U32.HI R0, RZ, 0x2, R0 ;  /* 0x00000002ff007819 */ /* 0x000fe20000011600 */
[----:B------:R-:W-:Y:S02]  /*17f60*/  IMAD.U32 R6, RZ, RZ, UR4 ;  /* 0x00000004ff067e24 */ /* 0x000fe4000f8e00ff */
[----:B------:R-:W0:Y:S01]  /*17f70*/  @P0 LDC R3, c[0x0][0x44c] ;  /* 0x00011300ff030b82 */ /* 0x000e220000000800 */
[----:B------:R-:W-:Y:S01]  /*17f80*/  UIADD3 UR6, UR5, UR6, URZ ;  /* 0x0000000605067290 */ /* 0x000fe2000fffe03f */
[----:B------:R-:W-:Y:S01]  /*17f90*/  LOP3.LUT R2, R0, 0x60, R2, 0xf8, !PT ;  /* 0x0000006000027812 */ /* 0x000fe200078ef802 */
[----:B------:R-:W-:Y:S01]  /*17fa0*/  IMAD.U32 R7, RZ, RZ, UR5 ;  /* 0x00000005ff077e24 */ /* 0x000fe2000f8e00ff */
[----:B------:R-:W-:Y:S01]  /*17fb0*/  ULDC.64 UR4, c[0x0][0x2d0] ;  /* 0x0000b40000047ab9 */ /* 0x000fe20000000a00 */
[----:B--2---:R-:W-:Y:S02]  /*17fc0*/  IMAD.SHL.U32 R9, R9, 0x10, RZ ;  /* 0x0000001009097824 */ /* 0x004fe400078e00ff */
[----:B------:R-:W-:Y:S01]  /*17fd0*/  IMAD.IADD R2, R2, 0x1, R19 ;  /* 0x0000000102027824 */ /* 0x000fe200078e0213 */
[----:B------:R-:W1:Y:S01]  /*17fe0*/  @P0 LDC R0, c[0x0][0x450] ;  /* 0x00011400ff000b82 */ /* 0x000e620000000800 */
[----:B------:R-:W2:Y:S01]  /*17ff0*/  S2R R7, SR_TID.X ;  /* 0x0000000000077919 */ /* 0x000ea20000002100 */
[----:B------:R-:W-:Y:S01]  /*18000*/  LOP3.LUT R9, R9, 0x30, RZ, 0xc0, !PT ;  /* 0x0000003009097812 */ /* 0x000fe200078ec0ff */
[----:B------:R-:W-:-:S03]  /*18010*/  IMAD.MOV.U32 R4, RZ, RZ, R2 ;  /* 0x000000ffff047224 */ /* 0x000fc600078e0002 */
[C---:B------:R-:W-:Y:S02]  /*18020*/  LOP3.LUT R11, R9.reuse, 0x40, RZ, 0xfc, !PT ;  /* 0x00000040090b7812 */ /* 0x040fe400078efcff */
[----:B------:R-:W-:Y:S01]  /*18030*/  LOP3.LUT R9, R9, 0x80, RZ, 0xfc, !PT ;  /* 0x0000008009097812 */ /* 0x000fe200078efcff */
[----:B0-----:R-:W-:-:S05]  /*18040*/  @P0 IMAD.HI.U32 R3, R2, R3, RZ ;  /* 0x0000000302030227 */ /* 0x001fca00078e00ff */
[----:B-1----:R-:W-:Y:S01]  /*18050*/  @P0 SHF.R.U32.HI R4, RZ, R0, R3 ;  /* 0x00000000ff040219 */ /* 0x002fe20000011603 */
[----:B------:R-:W-:-:S03]  /*18060*/  IMAD.U32 R3, RZ, RZ, UR6 ;  /* 0x00000006ff037e24 */ /* 0x000fc6000f8e00ff */
[--C-:B------:R-:W-:Y:S01]  /*18070*/  SHF.R.S32.HI R5, RZ, 0x1f, R4.reuse ;  /* 0x0000001fff057819 */ /* 0x100fe20000011404 */
[----:B------:R-:W-:-:S04]  /*18080*/  IMAD.MOV R0, RZ, RZ, -R4 ;  /* 0x000000ffff007224 */ /* 0x000fc800078e0a04 */
[----:B------:R-:W-:Y:S02]  /*18090*/  IMAD R0, R8, R0, R2 ;  /* 0x0000000008007224 */ /* 0x000fe400078e0202 */
[----:B------:R-:W-:Y:S02]  /*180a0*/  IMAD.MOV.U32 R2, RZ, RZ, R6 ;  /* 0x000000ffff027224 */ /* 0x000fe400078e0006 */
[----:B------:R-:W-:Y:S02]  /*180b0*/  IMAD R5, R5, UR4, RZ ;  /* 0x0000000405057c24 */ /* 0x000fe4000f8e02ff */
[----:B------:R-:W-:-:S04]  /*180c0*/  IMAD.WIDE.U32 R2, R4, UR4, R2 ;  /* 0x0000000404027c25 */ /* 0x000fc8000f8e0002 */
[----:B------:R-:W-:Y:S01]  /*180d0*/  IMAD R5, R4, UR5, R5 ;  /* 0x0000000504057c24 */ /* 0x000fe2000f8e0205 */
[----:B------:R-:W-:Y:S01]  /*180e0*/  SHF.R.S32.HI R4, RZ, 0x1f, R0 ;  /* 0x0000001fff047819 */ /* 0x000fe20000011400 */
[----:B------:R-:W-:Y:S01]  /*180f0*/  ULDC.64 UR4, c[0x0][0x2c8] ;  /* 0x0000b20000047ab9 */ /* 0x000fe20000000a00 */
[----:B--2---:R-:W-:Y:S02]  /*18100*/  IMAD.SHL.U32 R10, R7, 0x10, RZ ;  /* 0x00000010070a7824 */ /* 0x004fe400078e00ff */
[----:B------:R-:W-:Y:S02]  /*18110*/  IMAD.IADD R3, R3, 0x1, R5 ;  /* 0x0000000103037824 */ /* 0x000fe400078e0205 */
[----:B------:R-:W-:Y:S01]  /*18120*/  IMAD R4, R4, UR4, RZ ;  /* 0x0000000404047c24 */ /* 0x000fe2000f8e02ff */
[----:B------:R-:W-:Y:S01]  /*18130*/  LOP3.LUT R10, R10, 0x30, RZ, 0xc0, !PT ;  /* 0x000000300a0a7812 */ /* 0x000fe200078ec0ff */
[----:B------:R-:W-:-:S04]  /*18140*/  IMAD.WIDE.U32 R2, R0, UR4, R2 ;  /* 0x0000000400027c25 */ /* 0x000fc8000f8e0002 */
[----:B------:R-:W-:Y:S01]  /*18150*/  IMAD R0, R0, UR5, R4 ;  /* 0x0000000500007c24 */ /* 0x000fe2000f8e0204 */
[----:B------:R-:W-:Y:S02]  /*18160*/  ULDC.64 UR4, c[0x0][0x280] ;  /* 0x0000a00000047ab9 */ /* 0x000fe40000000a00 */
[----:B------:R-:W-:Y:S01]  /*18170*/  IADD3 R4, P0, R2, UR4, RZ ;  /* 0x0000000402047c10 */ /* 0x000fe2000ff1e0ff */
[----:B------:R-:W-:Y:S02]  /*18180*/  ULDC UR4, c[0x0][0x2b8] ;  /* 0x0000ae0000047ab9 */ /* 0x000fe40000000800 */
[----:B------:R-:W-:Y:S02]  /*18190*/  ISETP.GE.AND P2, PT, R9, UR4, PT ;  /* 0x0000000409007c0c */ /* 0x000fe4000bf46270 */
[----:B------:R0:W5:Y:S01]  /*181a0*/  LDL R9, [R1+0x24] ;  /* 0x0000240001097983 */ /* 0x0001620000100800 */
[----:B------:R-:W-:Y:S02]  /*181b0*/  IADD3.X R3, R3, UR5, R0, P0, !PT ;  /* 0x0000000503037c10 */ /* 0x000fe400087fe400 */
[----:B------:R-:W-:-:S02]  /*181c0*/  ISETP.GE.AND P0, PT, R10, UR4, PT ;  /* 0x000000040a007c0c */ /* 0x000fc4000bf06270 */
[----:B------:R-:W-:Y:S01]  /*181d0*/  ISETP.GE.AND P1, PT, R11, UR4, PT ;  /* 0x000000040b007c0c */ /* 0x000fe2000bf26270 */
[----:B------:R-:W-:-:S03]  /*181e0*/  UMOV UR4, 0xffffffff ;  /* 0xffffffff00047882 */ /* 0x000fc60000000000 */
[----:B0-----:R-:W-:Y:S09]  /*181f0*/  BRA.DIV UR4, `(.L_x_1320) ;  /* 0x0000003204ac7947 */ /* 0x001ff2000b800000 */
[----:B------:R-:W0:Y:S01]  /*18200*/  S2R R5, SR_TID.X ;  /* 0x0000000000057919 */ /* 0x000e220000002100 */
[----:B------:R-:W-:Y:S01]  /*18210*/  IMAD R0, R8, UR42, RZ ;  /* 0x0000002a08007c24 */ /* 0x000fe2000f8e02ff */
[----:B------:R-:W1:Y:S01]  /*18220*/  SHFL.IDX PT, R6, R4, RZ, 0x1c1f ;  /* 0x001c1fff04067589 */ /* 0x000e6200000e0000 */
[----:B0-----:R-:W-:-:S04]  /*18230*/  LOP3.LUT R5, R5, 0x7f, RZ, 0xc0, !PT ;  /* 0x0000007f05057812 */ /* 0x001fc800078ec0ff */
[----:B------:R-:W-:Y:S02]  /*18240*/  SHF.R.U32.HI R7, RZ, 0x2, R5 ;  /* 0x00000002ff077819 */ /* 0x000fe40000011605 */
[----:B------:R-:W0:Y:S03]  /*18250*/  SHFL.IDX PT, R5, R3, RZ, 0x1c1f ;  /* 0x001c1fff03057589 */ /* 0x000e2600000e0000 */
[----:B------:R-:W-:-:S05]  /*18260*/  IMAD.IADD R2, R7, 0x1, R19 ;  /* 0x0000000107027824 */ /* 0x000fca00078e0213 */
[----:B------:R-:W-:-:S13]  /*18270*/  ISETP.GE.AND P4, PT, R2, R0, PT ;  /* 0x000000000200720c */ /* 0x000fda0003f86270 */
[----:B-1----:R-:W-:-:S05]  /*18280*/  @!P4 IADD3 R6, P3, R10, R6, RZ ;  /* 0x000000060a06c210 */ /* 0x002fca0007f7e0ff */
[----:B0-----:R-:W-:-:S04]  /*18290*/  @!P4 IMAD.X R5, RZ, RZ, R5, P3 ;  /* 0x000000ffff05c224 */ /* 0x001fc800018e0605 */
        /* <DEDUP_REMOVED lines=27> */
.L_x_1399:
        /* <DEDUP_REMOVED lines=12> */
.L_x_1322:
[----:B------:R-:W-:Y:S05]  /*18510*/  BSYNC B0 ;  /* 0x0000000000007941 */ /* 0x000fea0003800000 */
.L_x_1321:
[----:B------:R-:W-:Y:S01]  /*18520*/  NOP ;  /* 0x0000000000007918 */ /* 0x000fe20000000000 */
[----:B------:R-:W-:-:S13]  /*18530*/  PLOP3.LUT P0, PT, PT, PT, PT, 0x80, 0x0 ;  /* 0x000000000000781c */ /* 0x000fda0003f0f070 */
.L_x_1323:
        /* <DEDUP_REMOVED lines=18> */
.L_x_1400:
[----:B------:R-:W-:Y:S05]  /*18660*/  BSYNC B0 ;  /* 0x0000000000007941 */ /* 0x000fea0003800000 */
.L_x_1324:
[----:B------:R-:W2:Y:S01]  /*18670*/  LDL R2, [R1+0x14] ;  /* 0x0000140001027983 */ /* 0x000ea20000100800 */
[----:B------:R-:W-:-:S06]  /*18680*/  UIADD3 UR4, UR40, -0x2, URZ ;  /* 0xfffffffe28047890 */ /* 0x000fcc000fffe03f */
[----:B--2---:R-:W-:-:S13]  /*18690*/  ISETP.LE.AND P0, PT, R2, UR4, PT ;  /* 0x0000000402007c0c */ /* 0x004fda000bf03270 */
[----:B------:R-:W-:Y:S05]  /*186a0*/  @!P0 BRA `(.L_x_1326) ;  /* 0x0000001000088947 */ /* 0x000fea0003800000 */
[----:B------:R2:W5:Y:S01]  /*186b0*/  LDL.LU R3, [R1] ;  /* 0x0000000001037983 */ /* 0x0005620000300800 */
[----:B-1----:R-:W-:Y:S02]  /*186c0*/  IMAD.MOV.U32 R0, RZ, RZ, R18 ;  /* 0x000000ffff007224 */ /* 0x002fe400078e0012 */
[----:B------:R-:W-:-:S07]  /*186d0*/  IMAD.U32 R2, RZ, RZ, UR4 ;  /* 0x00000004ff027e24 */ /* 0x000fce000f8e00ff */
.L_x_1348:
[----:B0-----:R-:W3:Y:S01]  /*186e0*/  LDL R4, [R1+0x8] ;  /* 0x0000080001047983 */ /* 0x001ee20000100800 */
[----:B------:R-:W-:Y:S01]  /*186f0*/  VIADD R18, R0, 0x1 ;  /* 0x0000000100127836 */ /* 0x000fe20000000000 */
[----:B------:R-:W-:Y:S05]  /*18700*/  YIELD ;  /* 0x0000000000007946 */ /* 0x000fea0003800000 */
[C---:B------:R-:W-:Y:S01]  /*18710*/  ISETP.NE.AND P0, PT, R18.reuse, 0x2, PT ;  /* 0x000000021200780c */ /* 0x040fe20003f05270 */
[----:B------:R-:W-:Y:S03]  /*18720*/  BSSY B0, `(.L_x_1327) ;  /* 0x0000089000007945 */ /* 0x000fe60003800000 */
[----:B------:R-:W-:-:S02]  /*18730*/  SEL R18, R18, RZ, P0 ;  /* 0x000000ff12127207 */ /* 0x000fc40000000000 */
[----:B---3--:R-:W-:Y:S02]  /*18740*/  LOP3.LUT P1, RZ, R4, 0x1, RZ, 0xc0, !PT ;  /* 0x0000000104ff7812 */ /* 0x008fe4000782c0ff */
[----:B------:R-:W-:-:S04]  /*18750*/  SEL R4, RZ, 0x1, P0 ;  /* 0x00000001ff047807 */ /* 0x000fc80000000000 */
[----:B0----5:R-:W-:-:S05]  /*18760*/  LOP3.LUT R9, R3, R4, RZ, 0x3c, !PT ;  /* 0x0000000403097212 */ /* 0x021fca00078e3cff */
[----:B------:R0:W-:Y:S02]  /*18770*/  STL [R1], R9 ;  /* 0x0000000901007387 */ /* 0x0001e40000100800 */
[----:B------:R-:W-:Y:S05]  /*18780*/  @!P1 BRA `(.L_x_1328) ;  /* 0x0000000800089947 */ /* 0x000fea0003800000 */
[----:B------:R-:W-:Y:S01]  /*18790*/  ULDC.64 UR4, c[0x0][0x418] ;  /* 0x0001060000047ab9 */ /* 0x000fe20000000a00 */
[----:B------:R-:W-:Y:S01]  /*187a0*/  IMAD.MOV.U32 R8, RZ, RZ, R2 ;  /* 0x000000ffff087224 */ /* 0x000fe200078e0002 */
[----:B------:R-:W-:-:S04]  /*187b0*/  ISETP.NE.U32.AND P0, PT, RZ, UR4, PT ;  /* 0x00000004ff007c0c */ /* 0x000fc8000bf05070 */
[----:B------:R-:W-:-:S13]  /*187c0*/  ISETP.NE.AND.EX P0, PT, RZ, UR5, PT, P0 ;  /* 0x00000005ff007c0c */ /* 0x000fda000bf05300 */
[----:B------:R-:W-:Y:S05]  /*187d0*/  @!P0 BRA `(.L_x_1329) ;  /* 0x00000000004c8947 */ /* 0x000fea0003800000 */
[----:B------:R-:W3:Y:S01]  /*187e0*/  LDL R10, [R1+0xc] ;  /* 0x00000c00010a7983 */ /* 0x000ee20000100800 */
[----:B------:R-:W1:Y:S01]  /*187f0*/  LDC R8, c[0x0][0x43c] ;  /* 0x00010f00ff087b82 */ /* 0x000e620000000800 */
[----:B------:R-:W-:Y:S02]  /*18800*/  ULDC.64 UR6, c[0x0][0x428] ;  /* 0x00010a0000067ab9 */ /* 0x000fe40000000a00 */
[----:B------:R-:W4:Y:S01]  /*18810*/  LDL R7, [R1+0x4] ;  /* 0x0000040001077983 */ /* 0x000f220000100800 */
[----:B-1----:R-:W-:-:S13]  /*18820*/  ISETP.NE.AND P0, PT, R8, 0x1, PT ;  /* 0x000000010800780c */ /* 0x002fda0003f05270 */
[----:B------:R-:W1:Y:S02]  /*18830*/  @P0 LDC.64 R4, c[0x0][0x440] ;  /* 0x00011000ff040b82 */ /* 0x000e640000000a00 */
[----:B-1----:R-:W-:-:S04]  /*18840*/  @P0 IMAD.HI.U32 R6, R2, R4, RZ ;  /* 0x0000000402060227 */ /* 0x002fc800078e00ff */
[----:B------:R-:W-:Y:S01]  /*18850*/  IMAD.MOV.U32 R4, RZ, RZ, R2 ;  /* 0x000000ffff047224 */ /* 0x000fe200078e0002 */
[----:B------:R-:W-:-:S05]  /*18860*/  @P0 SHF.R.U32.HI R4, RZ, R5, R6 ;  /* 0x00000005ff040219 */ /* 0x000fca0000011606 */
[----:B------:R-:W-:-:S04]  /*18870*/  IMAD.MOV R5, RZ, RZ, -R4 ;  /* 0x000000ffff057224 */ /* 0x000fc800078e0a04 */
[----:B------:R-:W-:Y:S01]  /*18880*/  IMAD R8, R8, R5, R2 ;  /* 0x0000000508087224 */ /* 0x000fe200078e0202 */
[----:B------:R-:W-:Y:S01]  /*18890*/  SHF.R.S32.HI R5, RZ, 0x1f, R4 ;  /* 0x0000001fff057819 */ /* 0x000fe20000011404 */
[----:B---3--:R-:W-:-:S04]  /*188a0*/  IMAD R6, R10, UR6, RZ ;  /* 0x000000060a067c24 */ /* 0x008fc8000f8e02ff */
[C---:B----4-:R-:W-:Y:S02]  /*188b0*/  IMAD R6, R7.reuse, UR7, R6 ;  /* 0x0000000707067c24 */ /* 0x050fe4000f8e0206 */
[----:B------:R-:W-:-:S04]  /*188c0*/  IMAD.WIDE.U32 R4, R7, UR6, R4 ;  /* 0x0000000607047c25 */ /* 0x000fc8000f8e0004 */
[----:B------:R-:W-:Y:S01]  /*188d0*/  IMAD.IADD R5, R6, 0x1, R5 ;  /* 0x0000000106057824 */ /* 0x000fe200078e0205 */
[----:B------:R-:W-:-:S04]  /*188e0*/  LEA R6, P0, R4, UR4, 0x2 ;  /* 0x0000000404067c11 */ /* 0x000fc8000f8010ff */
[----:B------:R-:W-:-:S05]  /*188f0*/  LEA.HI.X R7, R4, UR5, R5, 0x2, P0 ;  /* 0x0000000504077c11 */ /* 0x000fca00080f1405 */
[----:B------:R1:W5:Y:S04]  /*18900*/  LDG.E R16, desc[UR52][R6.64] ;  /* 0x0000003406107981 */ /* 0x000368000c1e1900 */
.L_x_1329:
[----:B------:R-:W1:Y:S01]  /*18910*/  S2R R4, SR_TID.X ;  /* 0x0000000000047919 */ /* 0x000e620000002100 */
[----:B------:R-:W-:Y:S01]  /*18920*/  IMAD R5, R18, 0x8, R17 ;  /* 0x0000000812057824 */ /* 0x000fe200078e0211 */
[----:B------:R-:W-:Y:S01]  /*18930*/  BSSY B1, `(.L_x_1330) ;  /* 0x0000006000017945 */ /* 0x000fe20003800000 */
[----:B-1----:R-:W-:Y:S02]  /*18940*/  LOP3.LUT R6, R4, 0x7f, RZ, 0xc0, !PT ;  /* 0x0000007f04067812 */ /* 0x002fe400078ec0ff */
[----:B------:R-:W-:Y:S02]  /*18950*/  SHF.L.U32 R4, R9, 0x1f, RZ ;  /* 0x0000001f09047819 */ /* 0x000fe400000006ff */
[----:B------:R-:W-:Y:S02]  /*18960*/  ISETP.NE.AND P1, PT, R6, RZ, PT ;  /* 0x000000ff0600720c */ /* 0x000fe40003f25270 */
[----:B------:R-:W1:Y:S02]  /*18970*/  SYNCS.PHASECHK.TRANS64.TRYWAIT P0, [R5+URZ+0x29880], R4 ;  /* 0x02988004050075a7 */ /* 0x000e64000800017f */
[----:B-1----:R-:W-:Y:S09]  /*18980*/  @!P0 BRA `(.L_x_1331) ;  /* 0x0000003000288947 */ /* 0x002ff20003800000 */
.L_x_1401:
[----:B------:R-:W-:Y:S05]  /*18990*/  BSYNC B1 ;  /* 0x0000000000017941 */ /* 0x000fea0003800000 */
.L_x_1330:
        /* <DEDUP_REMOVED lines=9> */
.L_x_1333:
[----:B------:R-:W-:Y:S05]  /*18a30*/  BSYNC B1 ;  /* 0x0000000000017941 */ /* 0x000fea0003800000 */
.L_x_1332:
[----:B------:R-:W3:Y:S01]  /*18a40*/  LDL R6, [R1+0x18] ;  /* 0x0000180001067983 */ /* 0x000ee20000100800 */
[----:B------:R-:W-:Y:S01]  /*18a50*/  IMAD.MOV.U32 R10, RZ, RZ, RZ ;  /* 0x000000ffff0a7224 */ /* 0x000fe200078e00ff */
[----:B------:R-:W-:Y:S01]  /*18a60*/  UIADD3 UR4, UP0, UR46, 0x470, URZ ;  /* 0x000004702e047890 */ /* 0x000fe2000ff1e03f */
[----:B------:R-:W-:Y:S01]  /*18a70*/  IMAD R7, R18, 0x5000, R17 ;  /* 0x0000500012077824 */ /* 0x000fe200078e0211 */
[----:B------:R-:W-:Y:S01]  /*18a80*/  PLOP3.LUT P0, PT, PT, PT, PT, 0x80, 0x0 ;  /* 0x000000000000781c */ /* 0x000fe20003f0f070 */
[----:B------:R-:W-:Y:S01]  /*18a90*/  UMOV UR6, 0x0 ;  /* 0x0000000000067882 */ /* 0x000fe20000000000 */
[----:B------:R-:W-:Y:S01]  /*18aa0*/  R2UR UR10, R10 ;  /* 0x000000000a0a72ca */ /* 0x000fe200000e0000 */
[----:B------:R-:W-:Y:S01]  /*18ab0*/  VIADD R7, R7, 0xa400 ;  /* 0x0000a40007077836 */ /* 0x000fe20000000000 */
[----:B------:R-:W-:Y:S01]  /*18ac0*/  UIADD3.X UR5, URZ, UR47, URZ, UP0, !UPT ;  /* 0x0000002f3f057290 */ /* 0x000fe200087fe43f */
[----:B------:R-:W-:Y:S01]  /*18ad0*/  UMOV UR7, 0x14f00000 ;  /* 0x14f0000000077882 */ /* 0x000fe20000000000 */
[----:B---3--:R-:W-:-:S02]  /*18ae0*/  IMAD R6, R8, 0xa0, R6 ;  /* 0x000000a008067824 */ /* 0x008fc400078e0206 */
[----:B------:R-:W-:-:S09]  /*18af0*/  VIADD R8, R5, 0x29870 ;  /* 0x0002987005087836 */ /* 0x000fd20000000000 */
.L_x_1334:
        /* <DEDUP_REMOVED lines=9> */
[----:B---3--:R-:W-:Y:S05]  /*18b90*/  @P0 BRA.U.ANY `(.L_x_1334) ;  /* 0xfffffffd00d80947 */ /* 0x008fea000393ffff */
[----:B------:R-:W3:Y:S01]  /*18ba0*/  SYNCS.PHASECHK.TRANS64.TRYWAIT P0, [R5+URZ+0x29840], R4 ;  /* 0x02984004050075a7 */ /* 0x000ee2000800017f */
[----:B------:R-:W-:Y:S04]  /*18bb0*/  BSSY B1, `(.L_x_1335) ;  /* 0x0000002000017945 */ /* 0x000fe80003800000 */
[----:B---3--:R-:W-:Y:S05]  /*18bc0*/  @!P0 BRA `(.L_x_1336) ;  /* 0x0000002c00ac8947 */ /* 0x008fea0003800000 */
.L_x_1402:
[----:B------:R-:W-:Y:S05]  /*18bd0*/  BSYNC B1 ;  /* 0x0000000000017941 */ /* 0x000fea0003800000 */
.L_x_1335:
[----:B------:R-:W-:Y:S01]  /*18be0*/  BSSY B1, `(.L_x_1337) ;  /* 0x000000b000017945 */ /* 0x000fe20003800000 */
[----:B------:R-:W-:Y:S02]  /*18bf0*/  IMAD.MOV.U32 R8, RZ, RZ, 0x0 ;  /* 0x00000000ff087424 */ /* 0x000fe400078e00ff */
[----:B0-----:R-:W-:Y:S01]  /*18c00*/  IMAD.MOV.U32 R9, RZ, RZ, 0x14f00000 ;  /* 0x14f00000ff097424 */ /* 0x001fe200078e00ff */
[----:B------:R-:W-:Y:S06]  /*18c10*/  @P1 BRA `(.L_x_1338) ;  /* 0x00000000001c1947 */ /* 0x000fec0003800000 */
[----:B------:R-:W0:Y:S01]  /*18c20*/  S2R R7, SR_TID.X ;  /* 0x0000000000077919 */ /* 0x000e220000002100 */
[----:B-1-3--:R-:W-:-:S04]  /*18c30*/  IMAD.MOV.U32 R4, RZ, RZ, 0x7800 ;  /* 0x00007800ff047424 */ /* 0x00afc800078e00ff */
[----:B------:R4:W-:Y:S01]  /*18c40*/  SYNCS.ARRIVE.TRANS64 RZ, [R5+URZ+0x29830], R4 ;  /* 0x0298300405ff79a7 */ /* 0x0009e2000800003f */
[----:B0-----:R-:W-:-:S04]  /*18c50*/  LOP3.LUT R7, R7, 0x1f, RZ, 0xc0, !PT ;  /* 0x0000001f07077812 */ /* 0x001fc800078ec0ff */
[----:B------:R-:W-:-:S13]  /*18c60*/  ISETP.NE.AND P0, PT, R7, RZ, PT ;  /* 0x000000ff0700720c */ /* 0x000fda0003f05270 */
[----:B----4-:R-:W-:Y:S05]  /*18c70*/  @!P0 BRA `(.L_x_1338) ;  /* 0x0000000000048947 */ /* 0x010fea0003800000 */
[----:B------:R-:W-:Y:S01]  /*18c80*/  BPT.TRAP 0x1 ;  /* 0x000000040000795c */ /* 0x000fe20000300000 */
.L_x_1338:
[----:B------:R-:W-:Y:S05]  /*18c90*/  BSYNC B1 ;  /* 0x0000000000017941 */ /* 0x000fea0003800000 */
.L_x_1337:
[----:B------:R-:W-:Y:S01]  /*18ca0*/  R2UR UR10, R10 ;  /* 0x000000000a0a72ca */ /* 0x000fe200000e0000 */
[----:B-1-3--:R-:W-:Y:S01]  /*18cb0*/  IMAD R4, R18, 0x7800, R17 ;  /* 0x0000780012047824 */ /* 0x00afe200078e0211 */
[----:B------:R-:W-:Y:S01]  /*18cc0*/  R2UR UR6, R8 ;  /* 0x00000000080672ca */ /* 0x000fe200000e0000 */
[----:B------:R-:W-:Y:S01]  /*18cd0*/  UIADD3 UR4, UP0, UR46, 0x370, URZ ;  /* 0x000003702e047890 */ /* 0x000fe2000ff1e03f */
[----:B------:R-:W-:Y:S01]  /*18ce0*/  R2UR UR7, R9 ;  /* 0x00000000090772ca */ /* 0x000fe200000e0000 */
[----:B------:R-:W-:Y:S01]  /*18cf0*/  VIADD R5, R5, 0x29830 ;  /* 0x0002983005057836 */ /* 0x000fe20000000000 */
[----:B------:R-:W-:Y:S01]  /*18d00*/  PLOP3.LUT P0, PT, PT, PT, PT, 0x80, 0x0 ;  /* 0x000000000000781c */ /* 0x000fe20003f0f070 */
[----:B------:R-:W-:Y:S01]  /*18d10*/  VIADD R7, R4, 0x1a400 ;  /* 0x0001a40004077836 */ /* 0x000fe20000000000 */
[----:B------:R-:W-:-:S12]  /*18d20*/  UIADD3.X UR5, URZ, UR47, URZ, UP0, !UPT ;  /* 0x0000002f3f057290 */ /* 0x000fd800087fe43f */
.L_x_1339:
        /* <DEDUP_REMOVED lines=15> */
.L_x_1340:
        /* <DEDUP_REMOVED lines=15> */
.L_x_1341:
        /* <DEDUP_REMOVED lines=10> */
.L_x_1328:
[----:B------:R-:W-:Y:S05]  /*18fb0*/  BSYNC B0 ;  /* 0x0000000000007941 */ /* 0x000fea0003800000 */
.L_x_1327:
[----:B------:R-:W-:-:S06]  /*18fc0*/  UISETP.NE.AND UP0, UPT, UR39, 0x3, UPT ;  /* 0x000000032700788c */ /* 0x000fcc000bf05270 */
[----:B------:R-:W-:-:S13]  /*18fd0*/  PLOP3.LUT P0, PT, PT, PT, UP0, 0x80, 0x0 ;  /* 0x000000000000781c */ /* 0x000fda0003f0f008 */
[----:B------:R-:W-:Y:S05]  /*18fe0*/  @!P0 BRA `(.L_x_1342) ;  /* 0x0000000000048947 */ /* 0x000fea0003800000 */
[----:B------:R-:W-:Y:S01]  /*18ff0*/  BPT.TRAP 0x1 ;  /* 0x000000040000795c */ /* 0x000fe20000300000 */
.L_x_1342:
        /* <DEDUP_REMOVED lines=8> */
.L_x_1403:
[----:B------:R-:W-:Y:S05]  /*19080*/  BSYNC B0 ;  /* 0x0000000000007941 */ /* 0x000fea0003800000 */
.L_x_1343:
[----:B------:R-:W-:Y:S05]  /*19090*/  @!P1 BRA `(.L_x_1345) ;  /* 0x0000000000049947 */ /* 0x000fea0003800000 */
[----:B------:R-:W-:Y:S01]  /*190a0*/  BPT.TRAP 0x1 ;  /* 0x000000040000795c */ /* 0x000fe20000300000 */
.L_x_1345:
[----:B------:R-:W-:Y:S01]  /*190b0*/  SHF.L.U32 R3, R3, 0x1f, RZ ;  /* 0x0000001f03037819 */ /* 0x000fe200000006ff */
[----:B------:R-:W-:-:S03]  /*190c0*/  IMAD R12, R0, 0x5000, RZ ;  /* 0x00005000000c7824 */ /* 0x000fc600078e02ff */
[----:B------:R-:W3:Y:S02]  /*190d0*/  SYNCS.PHASECHK.TRANS64.TRYWAIT P0, [R19+URZ+0x29860], R3 ;  /* 0x02986003130075a7 */ /* 0x000ee4000800017f */
[----:B---3--:R-:W-:Y:S05]  /*190e0*/  @!P0 BRA `(.L_x_1346) ;  /* 0x00000028008c8947 */ /* 0x008fea0003800000 */
.L_x_1404:
        /* <DEDUP_REMOVED lines=80> */
.L_x_1347:
[----:B------:R-:W3:Y:S01]  /*195f0*/  S2R R0, SR_TID.X ;  /* 0x0000000000007919 */ /* 0x000ee20000002100 */
[----:B-1----:R1:W-:Y:S01]  /*19600*/  SYNCS.ARRIVE.TRANS64.A1T0 RZ, [R19+URZ+0x29850], RZ ;  /* 0x029850ff13ff79a7 */ /* 0x0023e2000810003f */
[----:B---3--:R-:W-:Y:S02]  /*19610*/  LOP3.LUT R3, R0, 0x7f, RZ, 0xc0, !PT ;  /* 0x0000007f00037812 */ /* 0x008fe400078ec0ff */
[----:B------:R-:W3:Y:S01]  /*19620*/  LDL R0, [R1+0x14] ;  /* 0x0000140001007983 */ /* 0x000ee20000100800 */
[----:B------:R-:W-:Y:S01]  /*19630*/  BAR.SYNC.DEFER_BLOCKING 0x2, 0x80 ;  /* 0x0082000000007b1d */ /* 0x000fe20000010000 */
[----:B------:R-:W-:-:S05]  /*19640*/  ISETP.NE.AND P0, PT, R3, RZ, PT ;  /* 0x000000ff0300720c */ /* 0x000fca0003f05270 */
[----:B------:R4:W5:Y:S08]  /*19650*/  LDL R3, [R1] ;  /* 0x0000000001037983 */ /* 0x0009700000100800 */
[----:B-1----:R-:W-:-:S05]  /*19660*/  @!P0 VIADD R19, R19, 0x29880 ;  /* 0x0002988013138836 */ /* 0x002fca0000000000 */
[----:B------:R-:W-:-:S04]  /*19670*/  @!P0 PRMT R19, RZ, 0x654, R19 ;  /* 0x00000654ff138816 */ /* 0x000fc80000000013 */
[----:B------:R4:W-:Y:S01]  /*19680*/  @!P0 SYNCS.ARRIVE.TRANS64.RED.A1T0 RZ, [R19+URZ], RZ ;  /* 0x000000ff13ff89a7 */ /* 0x0009e2000810043f */
[C---:B---3--:R-:W-:Y:S01]  /*19690*/  ISETP.GT.AND P0, PT, R2.reuse, R0, PT ;  /* 0x000000000200720c */ /* 0x048fe20003f04270 */
[----:B------:R-:W-:Y:S02]  /*196a0*/  VIADD R2, R2, 0xffffffff ;  /* 0xffffffff02027836 */ /* 0x000fe40000000000 */
[----:B------:R-:W-:-:S10]  /*196b0*/  IMAD.MOV.U32 R0, RZ, RZ, R18 ;  /* 0x000000ffff007224 */ /* 0x000fd400078e0012 */
[----:B----4-:R-:W-:Y:S05]  /*196c0*/  @P0 BRA `(.L_x_1348) ;  /* 0xfffffff000040947 */ /* 0x010fea000383ffff */
.L_x_1326:
        /* <DEDUP_REMOVED lines=18> */
.L_x_1350:
[----:B------:R-:W-:Y:S05]  /*197f0*/  BSYNC B0 ;  /* 0x0000000000007941 */ /* 0x000fea0003800000 */
.L_x_1349:
[----:B------:R-:W-:-:S06]  /*19800*/  UISETP.NE.AND UP0, UPT, UR39, 0x3, UPT ;  /* 0x000000032700788c */ /* 0x000fcc000bf05270 */
[----:B------:R-:W-:-:S13]  /*19810*/  PLOP3.LUT P1, PT, PT, PT, UP0, 0x80, 0x0 ;  /* 0x000000000000781c */ /* 0x000fda0003f2f008 */
[----:B------:R-:W-:Y:S05]  /*19820*/  @!P1 BRA `(.L_x_1351) ;  /* 0x0000000000049947 */ /* 0x000fea0003800000 */
[----:B------:R-:W-:Y:S01]  /*19830*/  BPT.TRAP 0x1 ;  /* 0x000000040000795c */ /* 0x000fe20000300000 */
.L_x_1351:
        /* <DEDUP_REMOVED lines=9> */
.L_x_1405:
[----:B------:R-:W-:Y:S05]  /*198d0*/  BSYNC B0 ;  /* 0x0000000000007941 */ /* 0x000fea0003800000 */
.L_x_1352:
[----:B------:R-:W-:Y:S05]  /*198e0*/  @!P2 BRA `(.L_x_1354) ;  /* 0x000000000004a947 */ /* 0x000fea0003800000 */
[----:B------:R-:W-:Y:S01]  /*198f0*/  BPT.TRAP 0x1 ;  /* 0x000000040000795c */ /* 0x000fe20000300000 */
.L_x_1354:
[----:B------:R-:W0:Y:S02]  /*19900*/  LDL R0, [R1] ;  /* 0x0000000001007983 */ /* 0x000e240000100800 */
[----:B0-----:R-:W-:-:S04]  /*19910*/  SHF.L.U32 R3, R0, 0x1f, RZ ;  /* 0x0000001f00037819 */ /* 0x001fc800000006ff */
[----:B------:R-:W0:Y:S02]  /*19920*/  SYNCS.PHASECHK.TRANS64.TRYWAIT P1, [R16+URZ+0x29860], R3 ;  /* 0x02986003100075a7 */ /* 0x000e24000802017f */
[----:B0-----:R-:W-:Y:S05]  /*19930*/  @!P1 BRA `(.L_x_1355) ;  /* 0x0000002000a09947 */ /* 0x001fea0003800000 */
.L_x_1406:
        /* <DEDUP_REMOVED lines=81> */
.L_x_1356:
        /* <DEDUP_REMOVED lines=12> */
.L_x_1301:
[----:B------:R-:W-:Y:S05]  /*19f10*/  BSYNC B7 ;  /* 0x0000000000077941 */ /* 0x000fea0003800000 */
.L_x_1299:
[----:B-1----:R-:W3:Y:S02]  /*19f20*/  LDL R0, [R1+0x8] ;  /* 0x0000080001007983 */ /* 0x002ee40000100800 */
[----:B---3--:R-:W-:-:S13]  /*19f30*/  LOP3.LUT P0, RZ, R0, 0x2, RZ, 0xc0, !PT ;  /* 0x0000000200ff7812 */ /* 0x008fda000780c0ff */
[----:B------:R-:W-:Y:S05]  /*19f40*/  @!P0 BRA `(.L_x_1357) ;  /* 0x0000000000348947 */ /* 0x000fea0003800000 */
[----:B------:R-:W1:Y:S08]  /*19f50*/  S2UR UR5, SR_CgaCtaId ;  /* 0x00000000000579c3 */ /* 0x000e700000008800 */
[----:B------:R-:W-:Y:S06]  /*19f60*/  BAR.SYNC.DEFER_BLOCKING 0x5, 0x180 ;  /* 0x0146000000007b1d */ /* 0x000fec0000010000 */
[----:B------:R-:W-:-:S02]  /*19f70*/  UMOV UR4, 0x400 ;  /* 0x0000040000047882 */ /* 0x000fc40000000000 */
[----:B-1----:R-:W-:-:S06]  /*19f80*/  ULEA UR4, UR5, UR4, 0x18 ;  /* 0x0000000405047291 */ /* 0x002fcc000f8ec03f */
[----:B------:R-:W-:-:S05]  /*19f90*/  IMAD.U32 R17, RZ, RZ, UR4 ;  /* 0x00000004ff117e24 */ /* 0x000fca000f8e00ff */
[----:B------:R-:W1:Y:S04]  /*19fa0*/  LDS.128 R4, [R17+0x298d0] ;  /* 0x0298d00011047984 */ /* 0x000e680000000c00 */
[----:B-1----:R1:W-:Y:S01]  /*19fb0*/  STL.64 [R1+0x10], R4 ;  /* 0x0000100401007387 */ /* 0x0023e20000100a00 */
[----:B0-----:R-:W-:Y:S02]  /*19fc0*/  IMAD.MOV.U32 R2, RZ, RZ, R6 ;  /* 0x000000ffff027224 */ /* 0x001fe400078e0006 */
[----:B------:R-:W-:-:S03]  /*19fd0*/  IMAD.MOV.U32 R0, RZ, RZ, R7 ;  /* 0x000000ffff007224 */ /* 0x000fc600078e0007 */
[----:B------:R-:W-:Y:S02]  /*19fe0*/  R2UR UR36, R2 ;  /* 0x00000000022472ca */ /* 0x000fe400000e0000 */
[----:B------:R-:W-:Y:S01]  /*19ff0*/  R2UR UR44, R0 ;  /* 0x00000000002c72ca */ /* 0x000fe200000e0000 */
[----:B------:R-:W-:Y:S06]  /*1a000*/  BAR.ARV 0x4, 0x180 ;  /* 0x0106000000007b1d */ /* 0x000fec0000002000 */
[----:B------:R-:W-:Y:S08]  /*1a010*/  BRA `(.L_x_1358) ;  /* 0x0000000800d07947 */ /* 0x000ff00003800000 */
.L_x_1357:
[----:B0-----:R-:W0:Y:S01]  /*1a020*/  S2R R2, SR_TID.X ;  /* 0x0000000000027919 */ /* 0x001e220000002100 */
[----:B------:R-:W-:Y:S01]  /*1a030*/  ULDC UR4, c[0x0][0xc3c] ;  /* 0x00030f0000047ab9 */ /* 0x000fe20000000800 */
[----:B------:R-:W-:Y:S01]  /*1a040*/  IMAD.MOV.U32 R4, RZ, RZ, RZ ;  /* 0x000000ffff047224 */ /* 0x000fe200078e00ff */
[----:B------:R-:W1:Y:S01]  /*1a050*/  LDC R10, c[0x0][0xc38] ;  /* 0x00030e00ff0a7b82 */ /* 0x000e620000000800 */
[----:B------:R-:W3:Y:S01]  /*1a060*/  LDL.LU R0, [R1+0x10] ;  /* 0x0000100001007983 */ /* 0x000ee20000300800 */
[----:B0-----:R-:W-:-:S04]  /*1a070*/  LOP3.LUT R7, R2, 0x1f, RZ, 0xc0, !PT ;  /* 0x0000001f02077812 */ /* 0x001fc800078ec0ff */
[C---:B------:R-:W-:Y:S01]  /*1a080*/  ISETP.NE.AND P0, PT, R7.reuse, 0x1f, PT ;  /* 0x0000001f0700780c */ /* 0x040fe20003f05270 */
[----:B------:R-:W-:-:S05]  /*1a090*/  VIADD R5, R7, UR44 ;  /* 0x0000002c07057c36 */ /* 0x000fca0008000000 */
[----:B------:R-:W-:Y:S01]  /*1a0a0*/  ISETP.GE.OR P1, PT, R5, UR4, !P0 ;  /* 0x0000000405007c0c */ /* 0x000fe2000c726670 */
[----:B------:R-:W-:-:S12]  /*1a0b0*/  ULDC UR4, c[0x0][0xc3c] ;  /* 0x00030f0000047ab9 */ /* 0x000fd80000000800 */
[----:B------:R-:W0:Y:S02]  /*1a0c0*/  @!P1 LDC.64 R2, c[0x0][0xc80] ;  /* 0x00032000ff029b82 */ /* 0x000e240000000a00 */
[----:B0-----:R-:W-:-:S05]  /*1a0d0*/  @!P1 IMAD.WIDE R2, R5, 0x4, R2 ;  /* 0x0000000405029825 */ /* 0x001fca00078e0202 */
        /* <DEDUP_REMOVED lines=22> */
[----:B------:R-:W-:-:S05]  /*1a240*/  IMAD.IADD R7, R8, 0x1, R7 ;  /* 0x0000000108077824 */ /* 0x000fca00078e0207 */
[----:B------:R-:W1:Y:S04]  /*1a250*/  SHFL.IDX PT, R2, R7, 0x1f, 0x1f ;  /* 0x03e01f0007027f89 */ /* 0x000e6800000e0000 */
[----:B------:R-:W0:Y:S01]  /*1a260*/  SHFL.IDX PT, R0, R9, RZ, 0x1f ;  /* 0x00001fff09007589 */ /* 0x000e2200000e0000 */
[----:B-1----:R-:W-:-:S04]  /*1a270*/  IMAD R2, R2, R10, RZ ;  /* 0x0000000a02027224 */ /* 0x002fc800078e02ff */
[----:B------:R-:W-:-:S05]  /*1a280*/  IMAD.IADD R6, R6, 0x1, R2 ;  /* 0x0000000106067824 */ /* 0x000fca00078e0202 */
[----:B0-----:R-:W-:-:S13]  /*1a290*/  ISETP.GT.AND P6, PT, R6, R0, PT ;  /* 0x000000000600720c */ /* 0x001fda0003fc4270 */
[----:B------:R-:W-:Y:S05]  /*1a2a0*/  @P6 BRA `(.L_x_1359) ;  /* 0x0000000000906947 */ /* 0x000fea0003800000 */
.L_x_1363:
        /* <DEDUP_REMOVED lines=14> */
.L_x_1362:
[----:B------:R-:W-:Y:S05]  /*1a390*/  BSYNC B0 ;  /* 0x0000000000007941 */ /* 0x000fea0003800000 */
.L_x_1361:
[----:B0----5:R-:W0:Y:S01]  /*1a3a0*/  SHFL.UP PT, R2, R4, 0x1, RZ ;  /* 0x0420000004027989 */ /* 0x021e2200000e00ff */
[----:B------:R-:W1:Y:S01]  /*1a3b0*/  LDC R10, c[0x0][0xc38] ;  /* 0x00030e00ff0a7b82 */ /* 0x000e620000000800 */
        /* <DEDUP_REMOVED lines=14> */
[----:B------:R-:W1:Y:S02]  /*1a4a0*/  SHFL.IDX PT, R2, R7, 0x1f, 0x1f ;  /* 0x03e01f0007027f89 */ /* 0x000e6400000e0000 */
[----:B-1----:R-:W-:-:S04]  /*1a4b0*/  IMAD R2, R2, R10, RZ ;  /* 0x0000000a02027224 */ /* 0x002fc800078e02ff */
[----:B------:R-:W-:-:S05]  /*1a4c0*/  IMAD.IADD R6, R2, 0x1, R6 ;  /* 0x0000000102067824 */ /* 0x000fca00078e0206 */
[----:B------:R-:W-:-:S13]  /*1a4d0*/  ISETP.GT.AND P6, PT, R6, R0, PT ;  /* 0x000000000600720c */ /* 0x000fda0003fc4270 */
[----:B------:R-:W-:Y:S05]  /*1a4e0*/  @!P6 BRA `(.L_x_1363) ;  /* 0xfffffffc0070e947 */ /* 0x000fea000383ffff */
.L_x_1359:
        /* <DEDUP_REMOVED lines=10> */
[----:B------:R0:W3:Y:S01]  /*1a590*/  LDG.E R8, desc[UR52][R2.64] ;  /* 0x0000003402087981 */ /* 0x0000e2000c1e1900 */
[----:B------:R-:W-:Y:S01]  /*1a5a0*/  ISETP.NE.AND P0, PT, RZ, UR7, PT ;  /* 0x00000007ff007c0c */ /* 0x000fe2000bf05270 */
[----:B0-----:R-:W-:-:S05]  /*1a5b0*/  IMAD.U32 R2, RZ, RZ, UR6 ;  /* 0x00000006ff027e24 */ /* 0x001fca000f8e00ff */
[----:B------:R0:W3:Y:S02]  /*1a5c0*/  SHFL.IDX PT, R4, R4, R2, 0x1f ;  /* 0x00001f0204047589 */ /* 0x0000e400000e0000 */
[----:B0-----:R-:W-:Y:S02]  /*1a5d0*/  IMAD.MOV.U32 R2, RZ, RZ, RZ ;  /* 0x000000ffff027224 */ /* 0x001fe400078e00ff */
[----:B---3--:R-:W-:-:S05]  /*1a5e0*/  IMAD R5, R4, R8, RZ ;  /* 0x0000000804057224 */ /* 0x008fca00078e02ff */
[----:B------:R-:W-:Y:S01]  /*1a5f0*/  IABS R9, R5 ;  /* 0x0000000500097213 */ /* 0x000fe20000000000 */
[----:B------:R-:W-:Y:S06]  /*1a600*/  @!P0 BRA `(.L_x_1364) ;  /* 0x00000000000c8947 */ /* 0x000fec0003800000 */
[----:B------:R-:W-:-:S06]  /*1a610*/  UIADD3 UR4, UR6, -0x1, URZ ;  /* 0xffffffff06047890 */ /* 0x000fcc000fffe03f */
[----:B------:R-:W-:-:S06]  /*1a620*/  IMAD.U32 R2, RZ, RZ, UR4 ;  /* 0x00000004ff027e24 */ /* 0x000fcc000f8e00ff */
[----:B------:R0:W1:Y:S02]  /*1a630*/  SHFL.IDX PT, R2, R7, R2, 0x1f ;  /* 0x00001f0207027589 */ /* 0x00006400000e0000 */
.L_x_1364:
[----:B------:R-:W3:Y:S01]  /*1a640*/  I2F.RP R3, R9 ;  /* 0x0000000900037306 */ /* 0x000ee20000209400 */
[----:B01----:R-:W-:-:S04]  /*1a650*/  IMAD R7, R2, R10, R6 ;  /* 0x0000000a02077224 */ /* 0x003fc800078e0206 */
[----:B------:R-:W-:Y:S01]  /*1a660*/  IMAD.IADD R0, R0, 0x1, -R7 ;  /* 0x0000000100007824 */ /* 0x000fe200078e0a07 */
[----:B------:R0:W-:Y:S02]  /*1a670*/  STL [R1+0x10], R7 ;  /* 0x0000100701007387 */ /* 0x0001e40000100800 */
[----:B---3--:R-:W1:Y:S02]  /*1a680*/  MUFU.RCP R3, R3 ;  /* 0x0000000300037308 */ /* 0x008e640000001000 */
[----:B-1----:R-:W-:-:S06]  /*1a690*/  VIADD R3, R3, 0xffffffe ;  /* 0x0ffffffe03037836 */ /* 0x002fcc0000000000 */
[----:B------:R-:W1:Y:S02]  /*1a6a0*/  F2I.FTZ.U32.TRUNC.NTZ R3, R3 ;  /* 0x0000000300037305 */ /* 0x000e64000021f000 */
[----:B-1----:R-:W-:-:S04]  /*1a6b0*/  IMAD.MOV R2, RZ, RZ, -R3 ;  /* 0x000000ffff027224 */ /* 0x002fc800078e0a03 */
        /* <DEDUP_REMOVED lines=17> */
[----:B------:R-:W-:-:S05]  /*1a7d0*/  @!P1 LOP3.LUT R2, RZ, R5, RZ, 0x33, !PT ;  /* 0x00000005ff029212 */ /* 0x000fca00078e33ff */
[----:B------:R-:W-:Y:S02]  /*1a7e0*/  IMAD R6, R8, R2, RZ ;  /* 0x0000000208067224 */ /* 0x000fe400078e02ff */
[----:B------:R-:W-:Y:S02]  /*1a7f0*/  IMAD.MOV R2, RZ, RZ, -R2 ;  /* 0x000000ffff027224 */ /* 0x000fe400078e0a02 */
[----:B------:R-:W-:Y:S02]  /*1a800*/  IMAD.MOV R3, RZ, RZ, -R6 ;  /* 0x000000ffff037224 */ /* 0x000fe400078e0a06 */
[----:B------:R-:W-:-:S03]  /*1a810*/  IMAD R0, R5, R2, R0 ;  /* 0x0000000205007224 */ /* 0x000fc600078e0200 */
[----:B------:R-:W-:-:S04]  /*1a820*/  VIADDMNMX R8, R3, R10, R8, PT ;  /* 0x0000000a03087246 */ /* 0x000fc80003800108 */
[----:B0-----:R-:W-:-:S04]  /*1a830*/  IABS R7, R8 ;  /* 0x0000000800077213 */ /* 0x001fc80000000000 */
[----:B------:R-:W0:Y:S08]  /*1a840*/  I2F.RP R3, R7 ;  /* 0x0000000700037306 */ /* 0x000e300000209400 */
        /* <DEDUP_REMOVED lines=9> */
[----:B------:R-:W-:-:S04]  /*1a8e0*/  IMAD.HI.U32 R2, R2, R3, RZ ;  /* 0x0000000302027227 */ /* 0x000fc800078e00ff */
[----:B------:R-:W-:-:S04]  /*1a8f0*/  IMAD.MOV R5, RZ, RZ, -R5 ;  /* 0x000000ffff057224 */ /* 0x000fc800078e0a05 */
[----:B------:R-:W-:-:S05]  /*1a900*/  IMAD R3, R2, R5, R3 ;  /* 0x0000000502037224 */ /* 0x000fca00078e0203 */
[----:B------:R-:W-:-:S13]  /*1a910*/  ISETP.GT.U32.AND P1, PT, R7, R3, PT ;  /* 0x000000030700720c */ /* 0x000fda0003f24070 */
[----:B------:R-:W-:Y:S02]  /*1a920*/  @!P1 IMAD.IADD R3, R3, 0x1, -R7 ;  /* 0x0000000103039824 */ /* 0x000fe400078e0a07 */
[----:B------:R-:W-:Y:S01]  /*1a930*/  @!P1 VIADD R2, R2, 0x1 ;  /* 0x0000000102029836 */ /* 0x000fe20000000000 */
[----:B------:R-:W-:Y:S02]  /*1a940*/  ISETP.NE.AND P1, PT, R8, RZ, PT ;  /* 0x000000ff0800720c */ /* 0x000fe40003f25270 */
[----:B------:R-:W-:Y:S02]  /*1a950*/  ISETP.GE.U32.AND P0, PT, R3, R7, PT ;  /* 0x000000070300720c */ /* 0x000fe40003f06070 */
[C---:B------:R-:W-:Y:S01]  /*1a960*/  LOP3.LUT R3, R0.reuse, R8, RZ, 0x3c, !PT ;  /* 0x0000000800037212 */ /* 0x040fe200078e3cff */
[----:B------:R-:W-:-:S03]  /*1a970*/  IMAD.IADD R0, R0, 0x1, R6 ;  /* 0x0000000100007824 */ /* 0x000fc600078e0206 */
[----:B------:R-:W-:-:S07]  /*1a980*/  ISETP.GE.AND P2, PT, R3, RZ, PT ;  /* 0x000000ff0300720c */ /* 0x000fce0003f46270 */
[----:B------:R-:W-:-:S06]  /*1a990*/  @P0 VIADD R2, R2, 0x1 ;  /* 0x0000000102020836 */ /* 0x000fcc0000000000 */
[----:B------:R-:W-:Y:S01]  /*1a9a0*/  @!P2 IMAD.MOV R2, RZ, RZ, -R2 ;  /* 0x000000ffff02a224 */ /* 0x000fe200078e0a02 */
[----:B------:R-:W-:Y:S01]  /*1a9b0*/  @!P1 LOP3.LUT R2, RZ, R8, RZ, 0x33, !PT ;  /* 0x00000008ff029212 */ /* 0x000fe200078e33ff */
[----:B------:R-:W-:-:S03]  /*1a9c0*/  IMAD.MOV R8, RZ, RZ, -R8 ;  /* 0x000000ffff087224 */ /* 0x000fc600078e0a08 */
[----:B------:R-:W-:Y:S01]  /*1a9d0*/  LOP3.LUT R3, RZ, R2, RZ, 0x33, !PT ;  /* 0x00000002ff037212 */ /* 0x000fe200078e33ff */
[----:B------:R-:W-:-:S05]  /*1a9e0*/  IMAD R0, R2, R8, R0 ;  /* 0x0000000802007224 */ /* 0x000fca00078e0200 */
[----:B------:R-:W-:Y:S01]  /*1a9f0*/  R2UR UR36, R0 ;  /* 0x00000000002472ca */ /* 0x000fe200000e0000 */
[----:B------:R-:W-:-:S05]  /*1aa00*/  IMAD.IADD R0, R4, 0x1, R3 ;  /* 0x0000000104007824 */ /* 0x000fca00078e0203 */
[----:B------:R1:W-:Y:S01]  /*1aa10*/  STL [R1+0x14], R0 ;  /* 0x0000140001007387 */ /* 0x0003e20000100800 */
[----:B------:R-:W-:Y:S08]  /*1aa20*/  BRA `(.L_x_1365) ;  /* 0x0000000000107947 */ /* 0x000ff00003800000 */
.L_x_1360:
[----:B------:R0:W-:Y:S01]  /*1aa30*/  STL [R1+0x10], R0 ;  /* 0x0000100001007387 */ /* 0x0001e20000100800 */
[----:B------:R-:W-:Y:S01]  /*1aa40*/  ULDC UR44, c[0x0][0xc3c] ;  /* 0x00030f00002c7ab9 */ /* 0x000fe20000000800 */
[----:B------:R-:W-:Y:S02]  /*1aa50*/  UMOV UR36, URZ ;  /* 0x0000003f00247c82 */ /* 0x000fe40008000000 */
[----:B------:R0:W-:Y:S03]  /*1aa60*/  STL [R1+0x14], RZ ;  /* 0x000014ff01007387 */ /* 0x0001e60000100800 */
.L_x_1365:
[----:B------:R-:W3:Y:S04]  /*1aa70*/  LDL R3, [R1+0x10] ;  /* 0x0000100001037983 */ /* 0x000ee80000100800 */
[----:B------:R-:W4:Y:S01]  /*1aa80*/  LDL R2, [R1+0x14] ;  /* 0x0000140001027983 */ /* 0x000f220000100800 */
[----:B------:R-:W-:Y:S02]  /*1aa90*/  IMAD.U32 R6, RZ, RZ, UR36 ;  /* 0x00000024ff067e24 */ /* 0x000fe4000f8e00ff */
[----:B------:R-:W-:Y:S01]  /*1aaa0*/  IMAD.U32 R7, RZ, RZ, UR44 ;  /* 0x0000002cff077e24 */ /* 0x000fe2000f8e00ff */
[----:B01----:R-:W0:Y:S02]  /*1aab0*/  S2R R0, SR_TID.X ;  /* 0x0000000000007919 */ /* 0x003e240000002100 */
        /* <DEDUP_REMOVED lines=10> */
.L_x_1358:
[----:B------:R-:W-:Y:S02]  /*1ab60*/  ULDC UR4, c[0x0][0xc3c] ;  /* 0x00030f0000047ab9 */ /* 0x000fe40000000800 */
[----:B------:R-:W-:-:S06]  /*1ab70*/  UISETP.GE.AND UP0, UPT, UR44, UR4, UPT ;  /* 0x000000042c00728c */ /* 0x000fcc000bf06270 */
[----:B------:R-:W-:-:S13]  /*1ab80*/  PLOP3.LUT P0, PT, PT, PT, UP0, 0x80, 0x0 ;  /* 0x000000000000781c */ /* 0x000fda0003f0f008 */
[----:B------:R-:W-:Y:S05]  /*1ab90*/  @!P0 BRA `(.L_x_1366) ;  /* 0xffffffb400dc8947 */ /* 0x000fea000383ffff */
.L_x_1289:
        /* <DEDUP_REMOVED lines=12> */
.L_x_1407:
[----:B------:R-:W-:Y:S05]  /*1ac60*/  BSYNC B0 ;  /* 0x0000000000007941 */ /* 0x000fea0003800000 */
.L_x_1367:
[----:B------:R-:W-:-:S03]  /*1ac70*/  UMOV UR4, 0xffffffff ;  /* 0xffffffff00047882 */ /* 0x000fc60000000000 */
[----:B------:R-:W-:Y:S05]  /*1ac80*/  BRA.DIV UR4, `(.L_x_1369) ;  /* 0x0000000e04f47947 */ /* 0x000fea000b800000 */
[----:B0-----:R-:W0:Y:S02]  /*1ac90*/  S2R R0, SR_TID.X ;  /* 0x0000000000007919 */ /* 0x001e240000002100 */
[----:B0-----:R-:W-:-:S04]  /*1aca0*/  SHF.R.U32.HI R0, RZ, 0x5, R0 ;  /* 0x00000005ff007819 */ /* 0x001fc80000011600 */
[----:B------:R-:W-:-:S05]  /*1acb0*/  LOP3.LUT R0, R0, 0x3, RZ, 0xc0, !PT ;  /* 0x0000000300007812 */ /* 0x000fca00078ec0ff */
[----:B------:R0:W1:Y:S02]  /*1acc0*/  SHFL.IDX PT, R14, R0, RZ, 0x1f ;  /* 0x00001fff000e7589 */ /* 0x00006400000e0000 */
.L_x_1410:
[----:B-1----:R-:W-:Y:S01]  /*1acd0*/  ISETP.NE.AND P0, PT, R14, RZ, PT ;  /* 0x000000ff0e00720c */ /* 0x002fe20003f05270 */
[----:B------:R-:W-:-:S12]  /*1ace0*/  BSSY B0, `(.L_x_1370) ;  /* 0x000002c000007945 */ /* 0x000fd80003800000 */
[----:B------:R-:W-:Y:S05]  /*1acf0*/  @P0 BRA `(.L_x_1371) ;  /* 0x0000000000a80947 */ /* 0x000fea0003800000 */
[----:B------:R-:W-:-:S03]  /*1ad00*/  UMOV UR4, 0xffffffff ;  /* 0xffffffff00047882 */ /* 0x000fc60000000000 */
[----:B------:R-:W-:Y:S05]  /*1ad10*/  BRA.DIV UR4, `(.L_x_1372) ;  /* 0x0000001204047947 */ /* 0x000fea000b800000 */
[----:B------:R-:W-:-:S13]  /*1ad20*/  ELECT P6, URZ, PT ;  /* 0x00000000003f782f */ /* 0x000fda00038c0000 */
.L_x_1413:
[----:B------:R-:W-:Y:S05]  /*1ad30*/  @!P6 BRA `(.L_x_1371) ;  /* 0x000000000098e947 */ /* 0x000fea0003800000 */
[----:B------:R-:W-:-:S06]  /*1ad40*/  ULOP3.LUT UR4, UR38, 0x2, URZ, 0xfc, !UPT ;  /* 0x0000000226047892 */ /* 0x000fcc000f8efc3f */
[----:B0-----:R-:W-:-:S05]  /*1ad50*/  IMAD.U32 R0, RZ, RZ, UR4 ;  /* 0x00000004ff007e24 */ /* 0x001fca000f8e00ff */
[----:B------:R-:W-:-:S13]  /*1ad60*/  ISETP.NE.AND P0, PT, R0, 0x3, PT ;  /* 0x000000030000780c */ /* 0x000fda0003f05270 */
[----:B------:R-:W-:Y:S05]  /*1ad70*/  @!P0 BRA `(.L_x_1373) ;  /* 0x0000000000048947 */ /* 0x000fea0003800000 */
[----:B------:R-:W-:Y:S01]  /*1ad80*/  BPT.TRAP 0x1 ;  /* 0x000000040000795c */ /* 0x000fe20000300000 */
.L_x_1373:
        /* <DEDUP_REMOVED lines=13> */
.L_x_1414:
[----:B------:R-:W1:Y:S02]  /*1ae60*/  SYNCS.PHASECHK.TRANS64.TRYWAIT P1, [R5+URZ], R0 ;  /* 0x00000000050075a7 */ /* 0x000e64000802017f */
[----:B-1----:R-:W-:Y:S05]  /*1ae70*/  @!P1 BRA `(.L_x_1375) ;  /* 0x0000000c00e09947 */ /* 0x002fea0003800000 */
.L_x_1415:
[----:B------:R-:W-:Y:S05]  /*1ae80*/  @!P0 BRA `(.L_x_1376) ;  /* 0x0000000000048947 */ /* 0x000fea0003800000 */
[----:B------:R-:W-:Y:S01]  /*1ae90*/  BPT.TRAP 0x1 ;  /* 0x000000040000795c */ /* 0x000fe20000300000 */
.L_x_1376:
[----:B-1----:R-:W-:-:S04]  /*1aea0*/  IMAD R5, R18, 0x8, R3 ;  /* 0x0000000812057824 */ /* 0x002fc800078e0203 */
[----:B------:R-:W1:Y:S02]  /*1aeb0*/  SYNCS.PHASECHK.TRANS64.TRYWAIT P1, [R5+URZ+0x29860], R4 ;  /* 0x02986004050075a7 */ /* 0x000e64000802017f */
[----:B-1----:R-:W-:Y:S05]  /*1aec0*/  @!P1 BRA `(.L_x_1377) ;  /* 0x0000000c00e09947 */ /* 0x002fea0003800000 */
.L_x_1416:
[----:B------:R-:W-:Y:S05]  /*1aed0*/  @!P0 BRA `(.L_x_1378) ;  /* 0x0000000000048947 */ /* 0x000fea0003800000 */
[----:B------:R-:W-:Y:S01]  /*1aee0*/  BPT.TRAP 0x1 ;  /* 0x000000040000795c */ /* 0x000fe20000300000 */
.L_x_1378:
[----:B------:R-:W-:-:S04]  /*1aef0*/  IMAD R3, R2, 0x8, R3 ;  /* 0x0000000802037824 */ /* 0x000fc800078e0203 */
[----:B------:R-:W3:Y:S02]  /*1af00*/  SYNCS.PHASECHK.TRANS64.TRYWAIT P1, [R3+URZ+0x29860], R0 ;  /* 0x02986000030075a7 */ /* 0x000ee4000802017f */
[----:B---3--:R-:W-:Y:S05]  /*1af10*/  @!P1 BRA `(.L_x_1379) ;  /* 0x0000000c00e09947 */ /* 0x008fea0003800000 */
.L_x_1417:
[----:B------:R-:W-:Y:S05]  /*1af20*/  @!P0 BRA `(.L_x_1380) ;  /* 0x0000000000048947 */ /* 0x000fea0003800000 */
[----:B------:R-:W-:Y:S01]  /*1af30*/  BPT.TRAP 0x1 ;  /* 0x000000040000795c */ /* 0x000fe20000300000 */
.L_x_1380:
[----:B------:R-:W4:Y:S02]  /*1af40*/  SYNCS.PHASECHK.TRANS64.TRYWAIT P0, [R5+URZ+0x29880], R4 ;  /* 0x02988004050075a7 */ /* 0x000f24000800017f */
[----:B----4-:R-:W-:Y:S05]  /*1af50*/  @!P0 BRA `(.L_x_1381) ;  /* 0x0000000c00e48947 */ /* 0x010fea0003800000 */
.L_x_1382:
[----:B------:R0:W0:Y:S02]  /*1af60*/  SYNCS.PHASECHK.TRANS64.TRYWAIT P0, [R3+URZ+0x29880], R0 ;  /* 0x02988000030075a7 */ /* 0x000024000800017f */
[----:B0-----:R-:W-:Y:S05]  /*1af70*/  @!P0 NANOSLEEP.SYNCS 0x989680 ;  /* 0x009896800000895d */ /* 0x001fea0003900000 */
[----:B------:R-:W0:Y:S02]  /*1af80*/  @!P0 SYNCS.PHASECHK.TRANS64 P0, [R3+URZ+0x29880], R0 ;  /* 0x02988000030085a7 */ /* 0x000e24000800007f */
[----:B0-----:R-:W-:Y:S05]  /*1af90*/  @!P0 BRA `(.L_x_1382) ;  /* 0xfffffffc00f08947 */ /* 0x001fea000383ffff */
.L_x_1371:
[----:B------:R-:W-:Y:S05]  /*1afa0*/  BSYNC B0 ;  /* 0x0000000000007941 */ /* 0x000fea0003800000 */
.L_x_1370:
[----:B------:R-:W-:Y:S05]  /*1afb0*/  EXIT ;  /* 0x000000000000794d */ /* 0x000fea0003800000 */
.L_x_1187:
[----:B0-----:R-:W-:-:S04]  /*1afc0*/  IMAD.U32 R3, RZ, RZ, UR41 ;  /* 0x00000029ff037e24 */ /* 0x001fc8000f8e00ff */
[----:B------:R0:W1:Y:S03]  /*1afd0*/  SYNCS.PHASECHK.TRANS64.TRYWAIT P1, [R3+URZ+0x29800], R0 ;  /* 0x02980000030075a7 */ /* 0x000066000802017f */
[----:B-1----:R-:W-:Y:S05]  /*1afe0*/  @!P1 NANOSLEEP.SYNCS 0x989680 ;  /* 0x009896800000995d */ /* 0x002fea0003900000 */
[----:B------:R-:W1:Y:S02]  /*1aff0*/  @!P1 SYNCS.PHASECHK.TRANS64 P1, [R3+URZ+0x29800], R0 ;  /* 0x02980000030095a7 */ /* 0x000e64000802007f */
[----:B-1----:R-:W-:Y:S05]  /*1b000*/  @!P1 BRA `(.L_x_1187) ;  /* 0xfffffffc00ec9947 */ /* 0x002fea000383ffff */
[----:B------:R-:W-:Y:S05]  /*1b010*/  BRA `(.L_x_1383) ;  /* 0xfffffe6c00987947 */ /* 0x000fea000383ffff */
.L_x_1191:
[----:B-1----:R1:W2:Y:S02]  /*1b020*/  SYNCS.PHASECHK.TRANS64.TRYWAIT P1, [R3+URZ+0x29830], R0 ;  /* 0x02983000030075a7 */ /* 0x0022a4000802017f */
[----:B--2---:R-:W-:Y:S05]  /*1b030*/  @!P1 NANOSLEEP.SYNCS 0x989680 ;  /* 0x009896800000995d */ /* 0x004fea0003900000 */
[----:B------:R-:W2:Y:S02]  /*1b040*/  @!P1 SYNCS.PHASECHK.TRANS64 P1, [R3+URZ+0x29830], R0 ;  /* 0x02983000030095a7 */ /* 0x000ea4000802007f */
[----:B--2---:R-:W-:Y:S05]  /*1b050*/  @!P1 BRA `(.L_x_1191) ;  /* 0xfffffffc00f09947 */ /* 0x004fea000383ffff */
[----:B------:R-:W-:Y:S05]  /*1b060*/  BRA `(.L_x_1190) ;  /* 0xfffffe6c00bc7947 */ /* 0x000fea000383ffff */
.L_x_1207:
[----:B-1----:R-:W-:-:S04]  /*1b070*/  IMAD.U32 R7, RZ, RZ, UR6 ;  /* 0x00000006ff077e24 */ /* 0x002fc8000f8e00ff */
[----:B------:R1:W2:Y:S03]  /*1b080*/  SYNCS.PHASECHK.TRANS64.TRYWAIT P1, [R7+URZ+0x29830], R6 ;  /* 0x02983006070075a7 */ /* 0x0002a6000802017f */
[----:B--2---:R-:W-:Y:S05]  /*1b090*/  @!P1 NANOSLEEP.SYNCS 0x989680 ;  /* 0x009896800000995d */ /* 0x004fea0003900000 */
[----:B------:R-:W2:Y:S02]  /*1b0a0*/  @!P1 SYNCS.PHASECHK.TRANS64 P1, [R7+URZ+0x29830], R6 ;  /* 0x02983006070095a7 */ /* 0x000ea4000802007f */
[----:B--2---:R-:W-:Y:S05]  /*1b0b0*/  @!P1 BRA `(.L_x_1207) ;  /* 0xfffffffc00ec9947 */ /* 0x004fea000383ffff */
[----:B------:R-:W-:Y:S05]  /*1b0c0*/  BRA `(.L_x_1204) ;  /* 0xfffffeb000a47947 */ /* 0x000fea000383ffff */
.L_x_1211:
[----:B-1----:R-:W-:-:S04]  /*1b0d0*/  IMAD.U32 R7, RZ, RZ, UR6 ;  /* 0x00000006ff077e24 */ /* 0x002fc8000f8e00ff */
[----:B------:R1:W2:Y:S03]  /*1b0e0*/  SYNCS.PHASECHK.TRANS64.TRYWAIT P1, [R7+URZ+0x29850], R6 ;  /* 0x02985006070075a7 */ /* 0x0002a6000802017f */
[----:B--2---:R-:W-:Y:S05]  /*1b0f0*/  @!P1 NANOSLEEP.SYNCS 0x989680 ;  /* 0x009896800000995d */ /* 0x004fea0003900000 */
[----:B------:R-:W2:Y:S02]  /*1b100*/  @!P1 SYNCS.PHASECHK.TRANS64 P1, [R7+URZ+0x29850], R6 ;  /* 0x02985006070095a7 */ /* 0x000ea4000802007f */
[----:B--2---:R-:W-:Y:S05]  /*1b110*/  @!P1 BRA `(.L_x_1211) ;  /* 0xfffffffc00ec9947 */ /* 0x004fea000383ffff */
[----:B------:R-:W-:Y:S05]  /*1b120*/  BRA `(.L_x_1208) ;  /* 0xfffffebc00a07947 */ /* 0x000fea000383ffff */
.L_x_1229:
[----:B-1----:R-:W-:-:S04]  /*1b130*/  IMAD.U32 R11, RZ, RZ, UR6 ;  /* 0x00000006ff0b7e24 */ /* 0x002fc8000f8e00ff */
[----:B------:R1:W2:Y:S03]  /*1b140*/  SYNCS.PHASECHK.TRANS64.TRYWAIT P1, [R11+URZ+0x29830], R0 ;  /* 0x029830000b0075a7 */ /* 0x0002a6000802017f */
[----:B--2---:R-:W-:Y:S05]  /*1b150*/  @!P1 NANOSLEEP.SYNCS 0x989680 ;  /* 0x009896800000995d */ /* 0x004fea0003900000 */
[----:B------:R-:W2:Y:S02]  /*1b160*/  @!P1 SYNCS.PHASECHK.TRANS64 P1, [R11+URZ+0x29830], R0 ;  /* 0x029830000b0095a7 */ /* 0x000ea4000802007f */
[----:B--2---:R-:W-:Y:S05]  /*1b170*/  @!P1 BRA `(.L_x_1229) ;  /* 0xfffffffc00ec9947 */ /* 0x004fea000383ffff */
[----:B------:R-:W-:Y:S05]  /*1b180*/  BRA `(.L_x_1226) ;  /* 0xfffffef800ec7947 */ /* 0x000fea000383ffff */
.L_x_1233:
[----:B-1----:R-:W-:-:S04]  /*1b190*/  IMAD.U32 R11, RZ, RZ, UR6 ;  /* 0x00000006ff0b7e24 */ /* 0x002fc8000f8e00ff */
[----:B------:R1:W2:Y:S03]  /*1b1a0*/  SYNCS.PHASECHK.TRANS64.TRYWAIT P1, [R11+URZ+0x29850], R0 ;  /* 0x029850000b0075a7 */ /* 0x0002a6000802017f */
[----:B--2---:R-:W-:Y:S05]  /*1b1b0*/  @!P1 NANOSLEEP.SYNCS 0x989680 ;  /* 0x009896800000995d */ /* 0x004fea0003900000 */
[----:B------:R-:W2:Y:S02]  /*1b1c0*/  @!P1 SYNCS.PHASECHK.TRANS64 P1, [R11+URZ+0x29850], R0 ;  /* 0x029850000b0095a7 */ /* 0x000ea4000802007f */
[----:B--2---:R-:W-:Y:S05]  /*1b1d0*/  @!P1 BRA `(.L_x_1233) ;  /* 0xfffffffc00ec9947 */ /* 0x004fea000383ffff */
[----:B------:R-:W-:Y:S05]  /*1b1e0*/  BRA `(.L_x_1230) ;  /* 0xffffff0400f47947 */ /* 0x000fea000383ffff */
.L_x_1240:
[----:B-1----:R-:W-:-:S04]  /*1b1f0*/  IMAD.U32 R9, RZ, RZ, UR6 ;  /* 0x00000006ff097e24 */ /* 0x002fc8000f8e00ff */
[----:B------:R1:W2:Y:S03]  /*1b200*/  SYNCS.PHASECHK.TRANS64.TRYWAIT P1, [R9+URZ+0x29830], R0 ;  /* 0x02983000090075a7 */ /* 0x0002a6000802017f */
[----:B--2---:R-:W-:Y:S05]  /*1b210*/  @!P1 NANOSLEEP.SYNCS 0x989680 ;  /* 0x009896800000995d */ /* 0x004fea0003900000 */
[----:B------:R-:W2:Y:S02]  /*1b220*/  @!P1 SYNCS.PHASECHK.TRANS64 P1, [R9+URZ+0x29830], R0 ;  /* 0x02983000090095a7 */ /* 0x000ea4000802007f */
[----:B--2---:R-:W-:Y:S05]  /*1b230*/  @!P1 BRA `(.L_x_1240) ;  /* 0xfffffffc00ec9947 */ /* 0x004fea000383ffff */
[----:B------:R-:W-:Y:S05]  /*1b240*/  BRA `(.L_x_1237) ;  /* 0xffffff28000c7947 */ /* 0x000fea000383ffff */
.L_x_1244:
[----:B-1----:R-:W-:-:S04]  /*1b250*/  IMAD.U32 R9, RZ, RZ, UR6 ;  /* 0x00000006ff097e24 */ /* 0x002fc8000f8e00ff */
[----:B------:R1:W2:Y:S03]  /*1b260*/  SYNCS.PHASECHK.TRANS64.TRYWAIT P1, [R9+URZ+0x29850], R0 ;  /* 0x02985000090075a7 */ /* 0x0002a6000802017f */
[----:B--2---:R-:W-:Y:S05]  /*1b270*/  @!P1 NANOSLEEP.SYNCS 0x989680 ;  /* 0x009896800000995d */ /* 0x004fea0003900000 */
[----:B------:R-:W2:Y:S02]  /*1b280*/  @!P1 SYNCS.PHASECHK.TRANS64 P1, [R9+URZ+0x29850], R0 ;  /* 0x02985000090095a7 */ /* 0x000ea4000802007f */
[----:B--2---:R-:W-:Y:S05]  /*1b290*/  @!P1 BRA `(.L_x_1244) ;  /* 0xfffffffc00ec9947 */ /* 0x004fea000383ffff */
[----:B------:R-:W-:Y:S05]  /*1b2a0*/  BRA `(.L_x_1241) ;  /* 0xffffff3400147947 */ /* 0x000fea000383ffff */
.L_x_1258:
[----:B-1----:R-:W-:-:S04]  /*1b2b0*/  IMAD.U32 R6, RZ, RZ, UR9 ;  /* 0x00000009ff067e24 */ /* 0x002fc8000f8e00ff */
[----:B------:R1:W2:Y:S03]  /*1b2c0*/  SYNCS.PHASECHK.TRANS64.TRYWAIT P1, [R6+URZ+0x29850], R3 ;  /* 0x02985003060075a7 */ /* 0x0002a6000802017f */
[----:B--2---:R-:W-:Y:S05]  /*1b2d0*/  @!P1 NANOSLEEP.SYNCS 0x989680 ;  /* 0x009896800000995d */ /* 0x004fea0003900000 */
[----:B------:R-:W2:Y:S02]  /*1b2e0*/  @!P1 SYNCS.PHASECHK.TRANS64 P1, [R6+URZ+0x29850], R3 ;  /* 0x02985003060095a7 */ /* 0x000ea4000802007f */
[----:B--2---:R-:W-:Y:S05]  /*1b2f0*/  @!P1 BRA `(.L_x_1258) ;  /* 0xfffffffc00ec9947 */ /* 0x004fea000383ffff */
[----:B------:R-:W-:Y:S05]  /*1b300*/  BRA `(.L_x_1257) ;  /* 0xffffff6c00887947 */ /* 0x000fea000383ffff */
.L_x_1310:
[----:B------:R-:W-:Y:S02]  /*1b310*/  IMAD.MOV.U32 R13, RZ, RZ, R0 ;  /* 0x000000ffff0d7224 */ /* 0x000fe400078e0000 */
[----:B------:R-:W-:Y:S02]  /*1b320*/  IMAD.MOV.U32 R12, RZ, RZ, RZ ;  /* 0x000000ffff0c7224 */ /* 0x000fe400078e00ff */
[----:B------:R-:W-:Y:S02]  /*1b330*/  IMAD.MOV.U32 R11, RZ, RZ, 0x1f ;  /* 0x0000001fff0b7424 */ /* 0x000fe400078e00ff */
[----:B------:R-:W-:-:S07]  /*1b340*/  IMAD.MOV.U32 R15, RZ, RZ, -0x1 ;  /* 0xffffffffff0f7424 */ /* 0x000fce00078e00ff */
[----:B-1----:R-:W-:Y:S05]  /*1b350*/  WARPSYNC.COLLECTIVE R15, `(.L_x_1384) ;  /* 0x000000000f087348 */ /* 0x002fea0003c00000 */
[----:B------:R0:W2:Y:S02]  /*1b360*/  SHFL.IDX P6, R14, R13, R12, R11 ;  /* 0x0000000c0d0e7389 */ /* 0x0000a400000c000b */
[----:B012---:R-:W-:Y:S01]  /*1b370*/  ENDCOLLECTIVE ;  /* 0x000000000000791b */ /* 0x007fe20003800000 */
.L_x_1384:
[----:B------:R-:W-:Y:S05]  /*1b380*/  BRA `(.L_x_1385) ;  /* 0xffffffc0006c7947 */ /* 0x000fea000383ffff */
.L_x_1312:
[----:B------:R-:W-:Y:S01]  /*1b390*/  BSSY B0, `(.L_x_1386) ;  /* 0x0000006000007945 */ /* 0x000fe20003800000 */
[----:B------:R-:W-:-:S07]  /*1b3a0*/  IMAD.MOV.U32 R15, RZ, RZ, -0x1 ;  /* 0xffffffffff0f7424 */ /* 0x000fce00078e00ff */
[----:B-1----:R-:W-:Y:S05]  /*1b3b0*/  WARPSYNC.COLLECTIVE R15, `(.L_x_1387) ;  /* 0x000000000f0c7348 */ /* 0x002fea0003c00000 */
[----:B------:R-:W-:Y:S02]  /*1b3c0*/  ELECT P6, UR62, PT ;  /* 0x00000000003e782f */ /* 0x000fe400038c0000 */
[----:B------:R-:W-:Y:S01]  /*1b3d0*/  MOV R14, UR62 ;  /* 0x0000003e000e7c02 */ /* 0x000fe20008000f00 */
[----:B-1----:R-:W-:Y:S10]  /*1b3e0*/  ENDCOLLECTIVE ;  /* 0x000000000000791b */ /* 0x002ff40003800000 */
.L_x_1387:
[----:B------:R-:W-:Y:S05]  /*1b3f0*/  BSYNC B0 ;  /* 0x0000000000007941 */ /* 0x000fea0003800000 */
.L_x_1386:
[----:B------:R-:W-:Y:S05]  /*1b400*/  BRA `(.L_x_1388) ;  /* 0xffffffc0007c7947 */ /* 0x000fea000383ffff */
.L_x_1314:
[----:B0-----:R0:W1:Y:S02]  /*1b410*/  SYNCS.PHASECHK.TRANS64.TRYWAIT P0, [R2+URZ+0x29880], R3 ;  /* 0x02988003020075a7 */ /* 0x001064000800017f */
[----:B-1----:R-:W-:Y:S05]  /*1b420*/  @!P0 NANOSLEEP.SYNCS 0x989680 ;  /* 0x009896800000895d */ /* 0x002fea0003900000 */
[----:B------:R-:W1:Y:S02]  /*1b430*/  @!P0 SYNCS.PHASECHK.TRANS64 P0, [R2+URZ+0x29880], R3 ;  /* 0x02988003020085a7 */ /* 0x000e64000800007f */
[----:B-1----:R-:W-:Y:S05]  /*1b440*/  @!P0 BRA `(.L_x_1314) ;  /* 0xfffffffc00f08947 */ /* 0x002fea000383ffff */
[----:B------:R-:W-:Y:S05]  /*1b450*/  BRA `(.L_x_1389) ;  /* 0xffffffc000dc7947 */ /* 0x000fea000383ffff */
.L_x_1316:
[----:B-1----:R1:W2:Y:S02]  /*1b460*/  SYNCS.PHASECHK.TRANS64.TRYWAIT P0, [R2+URZ+0x29840], R3 ;  /* 0x02984003020075a7 */ /* 0x0022a4000800017f */
[----:B--2---:R-:W-:Y:S05]  /*1b470*/  @!P0 NANOSLEEP.SYNCS 0x989680 ;  /* 0x009896800000895d */ /* 0x004fea0003900000 */
[----:B------:R-:W2:Y:S02]  /*1b480*/  @!P0 SYNCS.PHASECHK.TRANS64 P0, [R2+URZ+0x29840], R3 ;  /* 0x02984003020085a7 */ /* 0x000ea4000800007f */
[----:B--2---:R-:W-:Y:S05]  /*1b490*/  @!P0 BRA `(.L_x_1316) ;  /* 0xfffffffc00f08947 */ /* 0x004fea000383ffff */
[----:B------:R-:W-:Y:S05]  /*1b4a0*/  BRA `(.L_x_1390) ;  /* 0xffffffc4002c7947 */ /* 0x000fea000383ffff */
.L_x_1320:
[----:B------:R-:W-:Y:S01]  /*1b4b0*/  IMAD.MOV.U32 R13, RZ, RZ, R3 ;  /* 0x000000ffff0d7224 */ /* 0x000fe200078e0003 */
[----:B------:R-:W-:Y:S01]  /*1b4c0*/  LOP3.LUT R7, R7, 0x7f, RZ, 0xc0, !PT ;  /* 0x0000007f07077812 */ /* 0x000fe200078ec0ff */
[----:B------:R-:W-:Y:S02]  /*1b4d0*/  IMAD.MOV.U32 R12, RZ, RZ, RZ ;  /* 0x000000ffff0c7224 */ /* 0x000fe400078e00ff */
[----:B------:R-:W-:Y:S01]  /*1b4e0*/  IMAD.MOV.U32 R11, RZ, RZ, 0x1c1f ;  /* 0x00001c1fff0b7424 */ /* 0x000fe200078e00ff */
[----:B------:R-:W-:Y:S01]  /*1b4f0*/  SHF.R.U32.HI R2, RZ, 0x2, R7 ;  /* 0x00000002ff027819 */ /* 0x000fe20000011607 */
[----:B------:R-:W-:Y:S02]  /*1b500*/  IMAD.MOV.U32 R15, RZ, RZ, -0x1 ;  /* 0xffffffffff0f7424 */ /* 0x000fe400078e00ff */
[----:B------:R-:W-:Y:S02]  /*1b510*/  IMAD R0, R8, UR42, RZ ;  /* 0x0000002a08007c24 */ /* 0x000fe4000f8e02ff */
[----:B------:R-:W-:-:S07]  /*1b520*/  IMAD.IADD R2, R2, 0x1, R19 ;  /* 0x0000000102027824 */ /* 0x000fce00078e0213 */
[----:B-----5:R-:W-:Y:S05]  /*1b530*/  WARPSYNC.COLLECTIVE R15, `(.L_x_1391) ;  /* 0x000000000f087348 */ /* 0x020fea0003c00000 */
[----:B------:R0:W1:Y:S02]  /*1b540*/  SHFL.IDX P6, R14, R13, R12, R11 ;  /* 0x0000000c0d0e7389 */ /* 0x00006400000c000b */
[----:B01---5:R-:W-:Y:S01]  /*1b550*/  ENDCOLLECTIVE ;  /* 0x000000000000791b */ /* 0x023fe20003800000 */
.L_x_1391:
[----:B------:R-:W-:Y:S01]  /*1b560*/  ISETP.GE.AND P4, PT, R2, R0, PT ;  /* 0x000000000200720c */ /* 0x000fe20003f86270 */
[----:B------:R-:W-:Y:S02]  /*1b570*/  IMAD.MOV.U32 R13, RZ, RZ, R4 ;  /* 0x000000ffff0d7224 */ /* 0x000fe400078e0004 */
[----:B------:R-:W-:-:S10]  /*1b580*/  IMAD.MOV.U32 R5, RZ, RZ, R14 ;  /* 0x000000ffff057224 */ /* 0x000fd400078e000e */
[----:B------:R-:W-:Y:S05]  /*1b590*/  WARPSYNC.COLLECTIVE R15, `(.L_x_1392) ;  /* 0x000000000f087348 */ /* 0x000fea0003c00000 */
[----:B------:R0:W1:Y:S02]  /*1b5a0*/  SHFL.IDX P6, R14, R13, R12, R11 ;  /* 0x0000000c0d0e7389 */ /* 0x00006400000c000b */
[----:B01----:R-:W-:Y:S01]  /*1b5b0*/  ENDCOLLECTIVE ;  /* 0x000000000000791b */ /* 0x003fe20003800000 */
.L_x_1392:
[----:B------:R-:W-:Y:S02]  /*1b5c0*/  IMAD.MOV.U32 R13, RZ, RZ, R3 ;  /* 0x000000ffff0d7224 */ /* 0x000fe400078e0003 */
[----:B------:R-:W-:Y:S02]  /*1b5d0*/  IMAD.MOV.U32 R12, RZ, RZ, 0x1 ;  /* 0x00000001ff0c7424 */ /* 0x000fe400078e00ff */
[----:B------:R-:W-:-:S07]  /*1b5e0*/  IMAD.MOV.U32 R6, RZ, RZ, R14 ;  /* 0x000000ffff067224 */ /* 0x000fce00078e000e */
[----:B------:R-:W-:Y:S05]  /*1b5f0*/  WARPSYNC.COLLECTIVE R15, `(.L_x_1393) ;  /* 0x000000000f087348 */ /* 0x000fea0003c00000 */
[----:B------:R0:W1:Y:S02]  /*1b600*/  SHFL.IDX P6, R14, R13, R12, R11 ;  /* 0x0000000c0d0e7389 */ /* 0x00006400000c000b */
[----:B01----:R-:W-:Y:S01]  /*1b610*/  ENDCOLLECTIVE ;  /* 0x000000000000791b */ /* 0x003fe20003800000 */
.L_x_1393:
        /* <DEDUP_REMOVED lines=16> */
.L_x_1394:
[----:B------:R-:W-:Y:S02]  /*1b720*/  IMAD.MOV.U32 R13, RZ, RZ, R3 ;  /* 0x000000ffff0d7224 */ /* 0x000fe400078e0003 */
[----:B------:R-:W-:Y:S02]  /*1b730*/  IMAD.MOV.U32 R12, RZ, RZ, 0x2 ;  /* 0x00000002ff0c7424 */ /* 0x000fe400078e00ff */
[----:B------:R-:W-:-:S07]  /*1b740*/  IMAD.MOV.U32 R6, RZ, RZ, R14 ;  /* 0x000000ffff067224 */ /* 0x000fce00078e000e */
[----:B------:R-:W-:Y:S05]  /*1b750*/  WARPSYNC.COLLECTIVE R15, `(.L_x_1395) ;  /* 0x000000000f087348 */ /* 0x000fea0003c00000 */
[----:B------:R0:W1:Y:S02]  /*1b760*/  SHFL.IDX P6, R14, R13, R12, R11 ;  /* 0x0000000c0d0e7389 */ /* 0x00006400000c000b */
[----:B01----:R-:W-:Y:S01]  /*1b770*/  ENDCOLLECTIVE ;  /* 0x000000000000791b */ /* 0x003fe20003800000 */
.L_x_1395:
        /* <DEDUP_REMOVED lines=16> */
.L_x_1396:
[----:B------:R-:W-:Y:S02]  /*1b880*/  IMAD.MOV.U32 R13, RZ, RZ, R3 ;  /* 0x000000ffff0d7224 */ /* 0x000fe400078e0003 */
[----:B------:R-:W-:Y:S02]  /*1b890*/  IMAD.MOV.U32 R12, RZ, RZ, 0x3 ;  /* 0x00000003ff0c7424 */ /* 0x000fe400078e00ff */
[----:B------:R-:W-:-:S07]  /*1b8a0*/  IMAD.MOV.U32 R6, RZ, RZ, R14 ;  /* 0x000000ffff067224 */ /* 0x000fce00078e000e */
[----:B------:R-:W-:Y:S05]  /*1b8b0*/  WARPSYNC.COLLECTIVE R15, `(.L_x_1397) ;  /* 0x000000000f087348 */ /* 0x000fea0003c00000 */
[----:B------:R0:W1:Y:S02]  /*1b8c0*/  SHFL.IDX P6, R14, R13, R12, R11 ;  /* 0x0000000c0d0e7389 */ /* 0x00006400000c000b */
[----:B01----:R-:W-:Y:S01]  /*1b8d0*/  ENDCOLLECTIVE ;  /* 0x000000000000791b */ /* 0x003fe20003800000 */
.L_x_1397:
        /* <DEDUP_REMOVED lines=14> */
.L_x_1398:
[----:B------:R-:W-:Y:S01]  /*1b9c0*/  IMAD.MOV.U32 R4, RZ, RZ, R14 ;  /* 0x000000ffff047224 */ /* 0x000fe200078e000e */
[----:B------:R-:W-:Y:S06]  /*1b9d0*/  BRA `(.L_x_1399) ;  /* 0xffffffc8009c7947 */ /* 0x000fec000383ffff */
.L_x_1325:
[----:B-1----:R1:W2:Y:S02]  /*1b9e0*/  SYNCS.PHASECHK.TRANS64.TRYWAIT P0, [R17+URZ+0x29820], R0 ;  /* 0x02982000110075a7 */ /* 0x0022a4000800017f */
[----:B--2---:R-:W-:Y:S05]  /*1b9f0*/  @!P0 NANOSLEEP.SYNCS 0x989680 ;  /* 0x009896800000895d */ /* 0x004fea0003900000 */
[----:B------:R-:W2:Y:S02]  /*1ba00*/  @!P0 SYNCS.PHASECHK.TRANS64 P0, [R17+URZ+0x29820], R0 ;  /* 0x02982000110085a7 */ /* 0x000ea4000800007f */
[----:B--2---:R-:W-:Y:S05]  /*1ba10*/  @!P0 BRA `(.L_x_1325) ;  /* 0xfffffffc00f08947 */ /* 0x004fea000383ffff */
[----:B------:R-:W-:Y:S05]  /*1ba20*/  BRA `(.L_x_1400) ;  /* 0xffffffcc000c7947 */ /* 0x000fea000383ffff */
.L_x_1331:
[----:B-1----:R1:W3:Y:S02]  /*1ba30*/  SYNCS.PHASECHK.TRANS64.TRYWAIT P0, [R5+URZ+0x29880], R4 ;  /* 0x02988004050075a7 */ /* 0x0022e4000800017f */
[----:B---3--:R-:W-:Y:S05]  /*1ba40*/  @!P0 NANOSLEEP.SYNCS 0x989680 ;  /* 0x009896800000895d */ /* 0x008fea0003900000 */
[----:B------:R-:W3:Y:S02]  /*1ba50*/  @!P0 SYNCS.PHASECHK.TRANS64 P0, [R5+URZ+0x29880], R4 ;  /* 0x02988004050085a7 */ /* 0x000ee4000800007f */
[----:B---3--:R-:W-:Y:S05]  /*1ba60*/  @!P0 BRA `(.L_x_1331) ;  /* 0xfffffffc00f08947 */ /* 0x008fea000383ffff */
[----:B------:R-:W-:Y:S05]  /*1ba70*/  BRA `(.L_x_1401) ;  /* 0xffffffcc00c47947 */ /* 0x000fea000383ffff */
.L_x_1336:
[----:B---3--:R3:W4:Y:S02]  /*1ba80*/  SYNCS.PHASECHK.TRANS64.TRYWAIT P0, [R5+URZ+0x29840], R4 ;  /* 0x02984004050075a7 */ /* 0x008724000800017f */
[----:B----4-:R-:W-:Y:S05]  /*1ba90*/  @!P0 NANOSLEEP.SYNCS 0x989680 ;  /* 0x009896800000895d */ /* 0x010fea0003900000 */
[----:B------:R-:W4:Y:S02]  /*1baa0*/  @!P0 SYNCS.PHASECHK.TRANS64 P0, [R5+URZ+0x29840], R4 ;  /* 0x02984004050085a7 */ /* 0x000f24000800007f */
[----:B----4-:R-:W-:Y:S05]  /*1bab0*/  @!P0 BRA `(.L_x_1336) ;  /* 0xfffffffc00f08947 */ /* 0x010fea000383ffff */
[----:B------:R-:W-:Y:S05]  /*1bac0*/  BRA `(.L_x_1402) ;  /* 0xffffffd000407947 */ /* 0x000fea000383ffff */
.L_x_1344:
[----:B-1----:R1:W3:Y:S02]  /*1bad0*/  SYNCS.PHASECHK.TRANS64.TRYWAIT P0, [R19+URZ+0x29870], R4 ;  /* 0x02987004130075a7 */ /* 0x0022e4000800017f */
[----:B---3--:R-:W-:Y:S05]  /*1bae0*/  @!P0 NANOSLEEP.SYNCS 0x989680 ;  /* 0x009896800000895d */ /* 0x008fea0003900000 */
[----:B------:R-:W3:Y:S02]  /*1baf0*/  @!P0 SYNCS.PHASECHK.TRANS64 P0, [R19+URZ+0x29870], R4 ;  /* 0x02987004130085a7 */ /* 0x000ee4000800007f */
[----:B---3--:R-:W-:Y:S05]  /*1bb00*/  @!P0 BRA `(.L_x_1344) ;  /* 0xfffffffc00f08947 */ /* 0x008fea000383ffff */
[----:B------:R-:W-:Y:S05]  /*1bb10*/  BRA `(.L_x_1403) ;  /* 0xffffffd400587947 */ /* 0x000fea000383ffff */
.L_x_1346:
[----:B---3--:R3:W4:Y:S02]  /*1bb20*/  SYNCS.PHASECHK.TRANS64.TRYWAIT P0, [R19+URZ+0x29860], R3 ;  /* 0x02986003130075a7 */ /* 0x008724000800017f */
[----:B----4-:R-:W-:Y:S05]  /*1bb30*/  @!P0 NANOSLEEP.SYNCS 0x989680 ;  /* 0x009896800000895d */ /* 0x010fea0003900000 */
[----:B------:R-:W4:Y:S02]  /*1bb40*/  @!P0 SYNCS.PHASECHK.TRANS64 P0, [R19+URZ+0x29860], R3 ;  /* 0x02986003130085a7 */ /* 0x000f24000800007f */
[----:B----4-:R-:W-:Y:S05]  /*1bb50*/  @!P0 BRA `(.L_x_1346) ;  /* 0xfffffffc00f08947 */ /* 0x010fea000383ffff */
[----:B------:R-:W-:Y:S05]  /*1bb60*/  BRA `(.L_x_1404) ;  /* 0xffffffd400607947 */ /* 0x000fea000383ffff */
.L_x_1353:
[----:B0-----:R0:W1:Y:S02]  /*1bb70*/  SYNCS.PHASECHK.TRANS64.TRYWAIT P1, [R16+URZ+0x29870], R3 ;  /* 0x02987003100075a7 */ /* 0x001064000802017f */
[----:B-1----:R-:W-:Y:S05]  /*1bb80*/  @!P1 NANOSLEEP.SYNCS 0x989680 ;  /* 0x009896800000995d */ /* 0x002fea0003900000 */
[----:B------:R-:W1:Y:S02]  /*1bb90*/  @!P1 SYNCS.PHASECHK.TRANS64 P1, [R16+URZ+0x29870], R3 ;  /* 0x02987003100095a7 */ /* 0x000e64000802007f */
[----:B-1----:R-:W-:Y:S05]  /*1bba0*/  @!P1 BRA `(.L_x_1353) ;  /* 0xfffffffc00f09947 */ /* 0x002fea000383ffff */
[----:B------:R-:W-:Y:S05]  /*1bbb0*/  BRA `(.L_x_1405) ;  /* 0xffffffdc00447947 */ /* 0x000fea000383ffff */
.L_x_1355:
[----:B0-----:R0:W1:Y:S02]  /*1bbc0*/  SYNCS.PHASECHK.TRANS64.TRYWAIT P1, [R16+URZ+0x29860], R3 ;  /* 0x02986003100075a7 */ /* 0x001064000802017f */
[----:B-1----:R-:W-:Y:S05]  /*1bbd0*/  @!P1 NANOSLEEP.SYNCS 0x989680 ;  /* 0x009896800000995d */ /* 0x002fea0003900000 */
[----:B------:R-:W1:Y:S02]  /*1bbe0*/  @!P1 SYNCS.PHASECHK.TRANS64 P1, [R16+URZ+0x29860], R3 ;  /* 0x02986003100095a7 */ /* 0x000e64000802007f */
[----:B-1----:R-:W-:Y:S05]  /*1bbf0*/  @!P1 BRA `(.L_x_1355) ;  /* 0xfffffffc00f09947 */ /* 0x002fea000383ffff */
[----:B------:R-:W-:Y:S05]  /*1bc00*/  BRA `(.L_x_1406) ;  /* 0xffffffdc004c7947 */ /* 0x000fea000383ffff */
.L_x_1368:
[----:B0-----:R0:W1:Y:S02]  /*1bc10*/  SYNCS.PHASECHK.TRANS64.TRYWAIT P0, [R3+URZ+0x29820], R0 ;  /* 0x02982000030075a7 */ /* 0x001064000800017f */
[----:B-1----:R-:W-:Y:S05]  /*1bc20*/  @!P0 NANOSLEEP.SYNCS 0x989680 ;  /* 0x009896800000895d */ /* 0x002fea0003900000 */
[----:B------:R-:W1:Y:S02]  /*1bc30*/  @!P0 SYNCS.PHASECHK.TRANS64 P0, [R3+URZ+0x29820], R0 ;  /* 0x02982000030085a7 */ /* 0x000e64000800007f */
[----:B-1----:R-:W-:Y:S05]  /*1bc40*/  @!P0 BRA `(.L_x_1368) ;  /* 0xfffffffc00f08947 */ /* 0x002fea000383ffff */
[----:B------:R-:W-:Y:S05]  /*1bc50*/  BRA `(.L_x_1407) ;  /* 0xfffffff000007947 */ /* 0x000fea000383ffff */
.L_x_1369:
        /* <DEDUP_REMOVED lines=11> */
.L_x_1409:
[----:B------:R-:W-:Y:S05]  /*1bd10*/  BSYNC B0 ;  /* 0x0000000000007941 */ /* 0x000fea0003800000 */
.L_x_1408:
[----:B------:R-:W-:Y:S05]  /*1bd20*/  BRA `(.L_x_1410) ;  /* 0xffffffec00e87947 */ /* 0x000fea000383ffff */
.L_x_1372:
[----:B------:R-:W-:Y:S01]  /*1bd30*/  BSSY B1, `(.L_x_1411) ;  /* 0x0000006000017945 */ /* 0x000fe20003800000 */
[----:B------:R-:W-:-:S07]  /*1bd40*/  IMAD.MOV.U32 R15, RZ, RZ, -0x1 ;  /* 0xffffffffff0f7424 */ /* 0x000fce00078e00ff */
[----:B0-2---:R-:W-:Y:S05]  /*1bd50*/  WARPSYNC.COLLECTIVE R15, `(.L_x_1412) ;  /* 0x000000000f0c7348 */ /* 0x005fea0003c00000 */
[----:B------:R-:W-:Y:S02]  /*1bd60*/  ELECT P6, UR62, PT ;  /* 0x00000000003e782f */ /* 0x000fe400038c0000 */
[----:B------:R-:W-:Y:S01]  /*1bd70*/  MOV R14, UR62 ;  /* 0x0000003e000e7c02 */ /* 0x000fe20008000f00 */
[----:B0-2---:R-:W-:Y:S10]  /*1bd80*/  ENDCOLLECTIVE ;  /* 0x000000000000791b */ /* 0x005ff40003800000 */
.L_x_1412:
[----:B------:R-:W-:Y:S05]  /*1bd90*/  BSYNC B1 ;  /* 0x0000000000017941 */ /* 0x000fea0003800000 */
.L_x_1411:
[----:B------:R-:W-:Y:S05]  /*1bda0*/  BRA `(.L_x_1413) ;  /* 0xffffffec00e07947 */ /* 0x000fea000383ffff */
.L_x_1374:
[----:B0-----:R0:W1:Y:S02]  /*1bdb0*/  SYNCS.PHASECHK.TRANS64.TRYWAIT P1, [R7+URZ], R4 ;  /* 0x00000004070075a7 */ /* 0x001064000802017f */
[----:B-1----:R-:W-:Y:S05]  /*1bdc0*/  @!P1 NANOSLEEP.SYNCS 0x989680 ;  /* 0x009896800000995d */ /* 0x002fea0003900000 */
[----:B------:R-:W1:Y:S02]  /*1bdd0*/  @!P1 SYNCS.PHASECHK.TRANS64 P1, [R7+URZ], R4 ;  /* 0x00000004070095a7 */ /* 0x000e64000802007f */
[----:B-1----:R-:W-:Y:S05]  /*1bde0*/  @!P1 BRA `(.L_x_1374) ;  /* 0xfffffffc00f09947 */ /* 0x002fea000383ffff */
[----:B------:R-:W-:Y:S05]  /*1bdf0*/  BRA `(.L_x_1414) ;  /* 0xfffffff000187947 */ /* 0x000fea000383ffff */
.L_x_1375:
[----:B-1----:R1:W3:Y:S02]  /*1be00*/  SYNCS.PHASECHK.TRANS64.TRYWAIT P1, [R5+URZ], R0 ;  /* 0x00000000050075a7 */ /* 0x0022e4000802017f */
[----:B---3--:R-:W-:Y:S05]  /*1be10*/  @!P1 NANOSLEEP.SYNCS 0x989680 ;  /* 0x009896800000995d */ /* 0x008fea0003900000 */
[----:B------:R-:W3:Y:S02]  /*1be20*/  @!P1 SYNCS.PHASECHK.TRANS64 P1, [R5+URZ], R0 ;  /* 0x00000000050095a7 */ /* 0x000ee4000802007f */
[----:B---3--:R-:W-:Y:S05]  /*1be30*/  @!P1 BRA `(.L_x_1375) ;  /* 0xfffffffc00f09947 */ /* 0x008fea000383ffff */
[----:B------:R-:W-:Y:S05]  /*1be40*/  BRA `(.L_x_1415) ;  /* 0xfffffff0000c7947 */ /* 0x000fea000383ffff */
.L_x_1377:
[----:B-1----:R1:W3:Y:S02]  /*1be50*/  SYNCS.PHASECHK.TRANS64.TRYWAIT P1, [R5+URZ+0x29860], R4 ;  /* 0x02986004050075a7 */ /* 0x0022e4000802017f */
[----:B---3--:R-:W-:Y:S05]  /*1be60*/  @!P1 NANOSLEEP.SYNCS 0x989680 ;  /* 0x009896800000995d */ /* 0x008fea0003900000 */
[----:B------:R-:W3:Y:S02]  /*1be70*/  @!P1 SYNCS.PHASECHK.TRANS64 P1, [R5+URZ+0x29860], R4 ;  /* 0x02986004050095a7 */ /* 0x000ee4000802007f */
[----:B---3--:R-:W-:Y:S05]  /*1be80*/  @!P1 BRA `(.L_x_1377) ;  /* 0xfffffffc00f09947 */ /* 0x008fea000383ffff */
[----:B------:R-:W-:Y:S05]  /*1be90*/  BRA `(.L_x_1416) ;  /* 0xfffffff0000c7947 */ /* 0x000fea000383ffff */
.L_x_1379:
[----:B---3--:R3:W4:Y:S02]  /*1bea0*/  SYNCS.PHASECHK.TRANS64.TRYWAIT P1, [R3+URZ+0x29860], R0 ;  /* 0x02986000030075a7 */ /* 0x008724000802017f */
[----:B----4-:R-:W-:Y:S05]  /*1beb0*/  @!P1 NANOSLEEP.SYNCS 0x989680 ;  /* 0x009896800000995d */ /* 0x010fea0003900000 */
[----:B------:R-:W4:Y:S02]  /*1bec0*/  @!P1 SYNCS.PHASECHK.TRANS64 P1, [R3+URZ+0x29860], R0 ;  /* 0x02986000030095a7 */ /* 0x000f24000802007f */
[----:B----4-:R-:W-:Y:S05]  /*1bed0*/  @!P1 BRA `(.L_x_1379) ;  /* 0xfffffffc00f09947 */ /* 0x010fea000383ffff */
[----:B------:R-:W-:Y:S05]  /*1bee0*/  BRA `(.L_x_1417) ;  /* 0xfffffff0000c7947 */ /* 0x000fea000383ffff */
.L_x_1381:
[----:B----4-:R4:W0:Y:S02]  /*1bef0*/  SYNCS.PHASECHK.TRANS64.TRYWAIT P0, [R5+URZ+0x29880], R4 ;  /* 0x02988004050075a7 */ /* 0x010824000800017f */
[----:B0-----:R-:W-:Y:S05]  /*1bf00*/  @!P0 NANOSLEEP.SYNCS 0x989680 ;  /* 0x009896800000895d */ /* 0x001fea0003900000 */
[----:B------:R-:W0:Y:S02]  /*1bf10*/  @!P0 SYNCS.PHASECHK.TRANS64 P0, [R5+URZ+0x29880], R4 ;  /* 0x02988004050085a7 */ /* 0x000e24000800007f */
[----:B0-----:R-:W-:Y:S05]  /*1bf20*/  @!P0 BRA `(.L_x_1381) ;  /* 0xfffffffc00f08947 */ /* 0x001fea000383ffff */
[----:B------:R-:W-:Y:S05]  /*1bf30*/  BRA `(.L_x_1382) ;  /* 0xfffffff000087947 */ /* 0x000fea000383ffff */
.L_x_1418:
        /* <DEDUP_REMOVED lines=12> */
.L_x_2854:


//--------------------- .text._ZN7cutlass13device_kernelIN5flash11enable_sm90INS1_16FlashAttnFwdSm90INS1_25CollectiveMainloopFwdSm90ILi2EN4cute5tupleIJNS5_1CILi1EEES8_S8_EEENS6_IJNS7_ILi128EEENS7_ILi160EEENS7_ILi192EEEEEELi128ENS_12float_e4m3_tEfNS_4arch4Sm90ELb0ELb1ELb0ELb1ELb0ELb1ELb0ELb1ELb1ELb1ELb0ELb0EEENS1_21CollectiveEpilogueFwdINS6_IJSA_SA_SB_EEES9_NS_10bfloat16_tESG_Li256ELb1ELb1ELb0ELb1EEENS1_36VarlenDynamicPersistentTileSchedulerILi128ELi160ELi256ELi128ELb0ELb1ELb1ELb1ELb0ELb1EEEEEEEEEvNT_6ParamsE --------------------------
	.section	.text._ZN7cutlass13device_kernelIN5flash11enable_sm90INS1_16FlashAttnFwdSm90INS1_25CollectiveMainloopFwdSm90ILi2EN4cute5tupleIJNS5_1CILi1EEES8_S8_EEENS6_IJNS7_ILi128EEENS7_ILi160EEENS7_ILi192EEEEEELi128ENS_12float_e4m3_tEfNS_4arch4Sm90ELb0ELb1ELb0ELb1ELb0ELb1ELb0ELb1ELb1ELb1ELb0ELb0EEENS1_21CollectiveEpilogueFwdINS6_IJSA_SA_SB_EEES9_NS_10bfloat16_tESG_Li256ELb1ELb1ELb0ELb1EEENS1_36VarlenDynamicPersistentTileSchedulerILi128ELi160ELi256ELi128ELb0ELb1ELb1ELb1ELb0ELb1EEEEEEEEEvNT_6ParamsE,"ax",@progbits
	.align	128
.text._ZN7cutlass13device_kernelIN5flash11enable_sm90INS1_16FlashAttnFwdSm90INS1_25CollectiveMainloopFwdSm90ILi2EN4cute5tupleIJNS5_1CILi1EEES8_S8_EEENS6_IJNS7_ILi128EEENS7_ILi160EEENS7_ILi192EEEEEELi128ENS_12float_e4m3_tEfNS_4arch4Sm90ELb0ELb1ELb0ELb1ELb0ELb1ELb0ELb1ELb1ELb1ELb0ELb0EEENS1_21CollectiveEpilogueFwdINS6_IJSA_SA_SB_EEES9_NS_10bfloat16_tESG_Li256ELb1ELb1ELb0ELb1EEENS1_36VarlenDynamicPersistentTileSchedulerILi128ELi160ELi256ELi128ELb0ELb1ELb1ELb1ELb0ELb1EEEEEEEEEvNT_6ParamsE:
        .type           _ZN7cutlass13device_kernelIN5flash11enable_sm90INS1_16FlashAttnFwdSm90INS1_25CollectiveMainloopFwdSm90ILi2EN4cute5tupleIJNS5_1CILi1EEES8_S8_EEENS6_IJNS7_ILi128EEENS7_ILi160EEENS7_ILi192EEEEEELi128ENS_12float_e4m3_tEfNS_4arch4Sm90ELb0ELb1ELb0ELb1ELb0ELb1ELb0ELb1ELb1ELb1ELb0ELb0EEENS1_21CollectiveEpilogueFwdINS6_IJSA_SA_SB_EEES9_NS_10bfloat16_tESG_Li256ELb1ELb1ELb0ELb1EEENS1_36VarlenDynamicPersistentTileSchedulerILi128ELi160ELi256ELi128ELb0ELb1ELb1ELb1ELb0ELb1EEEEEEEEEvNT_6ParamsE,@function
        .size           _ZN7cutlass13device_kernelIN5flash11enable_sm90INS1_16FlashAttnFwdSm90INS1_25CollectiveMainloopFwdSm90ILi2EN4cute5tupleIJNS5_1CILi1EEES8_S8_EEENS6_IJNS7_ILi128EEENS7_ILi160EEENS7_ILi192EEEEEELi128ENS_12float_e4m3_tEfNS_4arch4Sm90ELb0ELb1ELb0ELb1ELb0ELb1ELb0ELb1ELb1ELb1ELb0ELb0EEENS1_21CollectiveEpilogueFwdINS6_IJSA_SA_SB_EEES9_NS_10bfloat16_tESG_Li256ELb1ELb1ELb0ELb1EEENS1_36VarlenDynamicPersistentTileSchedulerILi128ELi160ELi256ELi128ELb0ELb1ELb1ELb1ELb0ELb1EEEEEEEEEvNT_6ParamsE,(.L_x_2855 - _ZN7cutlass13device_kernelIN5flash11enable_sm90INS1_16FlashAttnFwdSm90INS1_25CollectiveMainloopFwdSm90ILi2EN4cute5tupleIJNS5_1CILi1EEES8_S8_EEENS6_IJNS7_ILi128EEENS7_ILi160EEENS7_ILi192EEEEEELi128ENS_12float_e4m3_tEfNS_4arch4Sm90ELb0ELb1ELb0ELb1ELb0ELb1ELb0ELb1ELb1ELb1ELb0ELb0EEENS1_21CollectiveEpilogueFwdINS6_IJSA_SA_SB_EEES9_NS_10bfloat16_tESG_Li256ELb1ELb1ELb0ELb1EEENS1_36VarlenDynamicPersistentTileSchedulerILi128ELi160ELi256ELi128ELb0ELb1ELb1ELb1ELb0ELb1EEEEEEEEEvNT_6ParamsE)
        .other          _ZN7cutlass13device_kernelIN5flash11enable_sm90INS1_16FlashAttnFwdSm90INS1_25CollectiveMainloopFwdSm90ILi2EN4cute5tupleIJNS5_1CILi1EEES8_S8_EEENS6_IJNS7_ILi128EEENS7_ILi160EEENS7_ILi192EEEEEELi128ENS_12float_e4m3_tEfNS_4arch4Sm90ELb0ELb1ELb0ELb1ELb0ELb1ELb0ELb1ELb1ELb1ELb0ELb0EEENS1_21CollectiveEpilogueFwdINS6_IJSA_SA_SB_EEES9_NS_10bfloat16_tESG_Li256ELb1ELb1ELb0ELb1EEENS1_36VarlenDynamicPersistentTileSchedulerILi128ELi160ELi256ELi128ELb0ELb1ELb1ELb1ELb0ELb1EEEEEEEEEvNT_6ParamsE,@"STO_CUDA_ENTRY STV_DEFAULT"
_ZN7cutlass13device_kernelIN5flash11enable_sm90INS1_16FlashAttnFwdSm90INS1_25CollectiveMainloopFwdSm90ILi2EN4cute5tupleIJNS5_1CILi1EEES8_S8_EEENS6_IJNS7_ILi128EEENS7_ILi160EEENS7_ILi192EEEEEELi128ENS_12float_e4m3_tEfNS_4arch4Sm90ELb0ELb1ELb0ELb1ELb0ELb1ELb0ELb1ELb1ELb1ELb0ELb0EEENS1_21CollectiveEpilogueFwdINS6_IJSA_SA_SB_EEES9_NS_10bfloat16_tESG_Li256ELb1ELb1ELb0ELb1EEENS1_36VarlenDynamicPersistentTileSchedulerILi128ELi160ELi256ELi128ELb0ELb1ELb1ELb1ELb0ELb1EEEEEEEEEvNT_6ParamsE:
        /* <DEDUP_REMOVED lines=24> */
.L_x_1420:
[----:B------:R-:W-:Y:S05]  /*0180*/  BSYNC B0 ;  /* 0x0000000000007941 */ /* 0x000fea0003800000 */
.L_x_1419:
        /* <DEDUP_REMOVED lines=41> */
.L_x_1421:
        /* <DEDUP_REMOVED lines=22> */
.L_x_1422:
        /* <DEDUP_REMOVED lines=18> */
.L_x_1423:
        /* <DEDUP_REMOVED lines=22> */
.L_x_1424:
        /* <DEDUP_REMOVED lines=22> */
.L_x_1425:
        /* <DEDUP_REMOVED lines=8> */
.L_x_1428:
[----:B------:R-:W-:-:S08]  /*09e0*/  NOP ;  /* 0x0000000000007918 */ /* 0x000fd00000000000 */
[----:B------:R-:W0:Y:S02]  /*09f0*/  USETMAXREG.TRY_ALLOC.CTAPOOL UP0, 0xf0 ;  /* 0x000000f0000079c8 */ /* 0x000e240008000600 */
[----:B0-----:R-:W-:-:S13]  /*0a00*/  PLOP3.LUT P0, PT, PT, PT, UP0, 0x80, 0x0 ;  /* 0x000000000000781c */ /* 0x001fda0003f0f008 */
[----:B------:R-:W-:Y:S05]  /*0a10*/  @!P0 BRA `(.L_x_1428) ;  /* 0xfffffffc00f08947 */ /* 0x000fea000383ffff */
[----:B------:R-:W0:Y:S01]  /*0a20*/  S2R R0, SR_TID.X ;  /* 0x0000000000007919 */ /* 0x000e220000002100 */
[----:B------:R-:W1:Y:S01]  /*0a30*/  S2UR UR37, SR_CgaCtaId ;  /* 0x00000000002579c3 */ /* 0x000e620000008800 */
[----:B------:R-:W-:Y:S01]  /*0a40*/  UMOV UR4, 0x400 ;  /* 0x0000040000047882 */ /* 0x000fe20000000000 */
[----:B------:R-:W-:-:S06]  /*0a50*/  LOP3.LUT R17, R17, 0xffffffbf, RZ, 0xc0, !PT ;  /* 0xffffffbf11117812 */ /* 0x000fcc00078ec0ff */
[----:B------:R-:W-:Y:S06]  /*0a60*/  BAR.ARV 0x8, 0x180 ;  /* 0x0206000000007b1d */ /* 0x000fec0000002000 */
[----:B-1----:R-:W-:-:S06]  /*0a70*/  ULEA UR4, UR37, UR4, 0x18 ;  /* 0x0000000425047291 */ /* 0x002fcc000f8ec03f */
[----:B------:R-:W-:Y:S01]  /*0a80*/  IMAD.U32 R16, RZ, RZ, UR4 ;  /* 0x00000004ff107e24 */ /* 0x000fe2000f8e00ff */
[----:B0-----:R-:W-:Y:S01]  /*0a90*/  SHF.R.U32.HI R0, RZ, 0x7, R0 ;  /* 0x00000007ff007819 */ /* 0x001fe20000011600 */
[----:B------:R-:W-:-:S03]  /*0aa0*/  ULDC UR4, c[0x0][0xc3c] ;  /* 0x00030f0000047ab9 */ /* 0x000fc60000000800 */
[----:B------:R-:W-:-:S13]  /*0ab0*/  ISETP.NE.AND P0, PT, R0, 0x1, PT ;  /* 0x000000010000780c */ /* 0x000fda0003f05270 */
[----:B------:R-:W-:Y:S01]  /*0ac0*/  @P0 LOP3.LUT R17, R17, 0x40, RZ, 0xfc, !PT ;  /* 0x0000004011110812 */ /* 0x000fe200078efcff */
[----:B------:R-:W-:Y:S08]  /*0ad0*/  @!P0 BAR.ARV 0x9, 0x100 ;  /* 0x0244000000008b1d */ /* 0x000ff00000002000 */
[----:B------:R-:W-:Y:S06]  /*0ae0*/  BAR.SYNC.DEFER_BLOCKING 0x5, 0x180 ;  /* 0x0146000000007b1d */ /* 0x000fec0000010000 */
[----:B------:R-:W0:Y:S02]  /*0af0*/  LDS.128 R204, [R16+0x298d0] ;  /* 0x0298d00010cc7984 */ /* 0x000e240000000c00 */
[----:B------:R-:W-:Y:S06]  /*0b00*/  BAR.ARV 0x4, 0x180 ;  /* 0x0106000000007b1d */ /* 0x000fec0000002000 */
[----:B0-----:R-:W-:-:S13]  /*0b10*/  ISETP.GE.AND P0, PT, R207, UR4, PT ;  /* 0x00000004cf007c0c */ /* 0x001fda000bf06270 */
[----:B------:R-:W-:Y:S05]  /*0b20*/  @P0 BRA `(.L_x_1429) ;  /* 0x0000032c00c80947 */ /* 0x000fea0003800000 */
[----:B------:R-:W0:Y:S01]  /*0b30*/  S2R R0, SR_TID.X ;  /* 0x0000000000007919 */ /* 0x000e220000002100 */
[----:B------:R-:W-:Y:S01]  /*0b40*/  R2UR UR52, R16 ;  /* 0x00000000103472ca */ /* 0x000fe200000e0000 */
[----:B------:R-:W-:Y:S01]  /*0b50*/  IMAD.MOV.U32 R223, RZ, RZ, 0x20 ;  /* 0x00000020ffdf7424 */ /* 0x000fe200078e00ff */
[----:B------:R-:W-:Y:S01]  /*0b60*/  ULOP3.LUT UR53, UR36, 0x1, URZ, 0xfc, !UPT ;  /* 0x0000000124357892 */ /* 0x000fe2000f8efc3f */
[----:B------:R-:W-:Y:S01]  /*0b70*/  IMAD.MOV.U32 R195, RZ, RZ, RZ ;  /* 0x000000ffffc37224 */ /* 0x000fe200078e00ff */
[----:B------:R-:W-:Y:S01]  /*0b80*/  UMOV UR43, URZ ;  /* 0x0000003f002b7c82 */ /* 0x000fe20008000000 */
[----:B------:R-:W-:-:S08]  /*0b90*/  IMAD.MOV.U32 R190, RZ, RZ, RZ ;  /* 0x000000ffffbe7224 */ /* 0x000fd000078e00ff */
[----:B------:R-:W-:Y:S01]  /*0ba0*/  UIADD3 UR52, UR52, 0x14400, URZ ;  /* 0x0001440034347890 */ /* 0x000fe2000fffe03f */
[----:B0-----:R-:W-:-:S05]  /*0bb0*/  VIADD R0, R0, 0xffffff80 ;  /* 0xffffff8000007836 */ /* 0x001fca0000000000 */
[----:B------:R-:W-:Y:S02]  /*0bc0*/  SHF.R.S32.HI R3, RZ, 0x1f, R0 ;  /* 0x0000001fff037819 */ /* 0x000fe40000011400 */
[-C--:B------:R-:W-:Y:S02]  /*0bd0*/  LEA.HI R4, R0, R0.reuse, RZ, 0x1 ;  /* 0x0000000000047211 */ /* 0x080fe400078f08ff */
[CC--:B------:R-:W-:Y:S02]  /*0be0*/  LEA.HI R7, R3.reuse, R0.reuse, RZ, 0x4 ;  /* 0x0000000003077211 */ /* 0x0c0fe400078f20ff */
[CC--:B------:R-:W-:Y:S02]  /*0bf0*/  LEA.HI R6, R3.reuse, R0.reuse, RZ, 0x5 ;  /* 0x0000000003067211 */ /* 0x0c0fe400078f28ff */
[CC--:B------:R-:W-:Y:S02]  /*0c00*/  LEA.HI R5, R3.reuse, R0.reuse, RZ, 0x2 ;  /* 0x0000000003057211 */ /* 0x0c0fe400078f10ff */
[----:B------:R-:W-:Y:S01]  /*0c10*/  SHF.R.S32.HI R216, RZ, 0x4, R7 ;  /* 0x00000004ffd87819 */ /* 0x000fe20000011407 */
[----:B------:R-:W-:Y:S01]  /*0c20*/  IMAD.SHL.U32 R8, R6, 0x20, RZ ;  /* 0x0000002006087824 */ /* 0x000fe200078e00ff */
[----:B------:R-:W-:-:S02]  /*0c30*/  LEA.HI R2, R3, R0, RZ, 0x7 ;  /* 0x0000000003027211 */ /* 0x000fc400078f38ff */
[----:B------:R-:W-:Y:S02]  /*0c40*/  LEA.HI R224, R3, R0, RZ, 0x3 ;  /* 0x0000000003e07211 */ /* 0x000fe400078f18ff */
[--C-:B------:R-:W-:Y:S02]  /*0c50*/  SHF.R.S32.HI R3, RZ, 0x2, R5.reuse ;  /* 0x00000002ff037819 */ /* 0x100fe40000011405 */
[----:B------:R-:W-:Y:S02]  /*0c60*/  SHF.R.S32.HI R6, RZ, 0x1f, R5 ;  /* 0x0000001fff067819 */ /* 0x000fe40000011405 */
[C---:B------:R-:W-:Y:S02]  /*0c70*/  LOP3.LUT R9, R7.reuse, 0x3fffff0, RZ, 0xc0, !PT ;  /* 0x03fffff007097812 */ /* 0x040fe400078ec0ff */
[----:B------:R-:W-:Y:S02]  /*0c80*/  LEA.HI R7, R7, R216, RZ, 0x1 ;  /* 0x000000d807077211 */ /* 0x000fe400078f08ff */
[----:B------:R-:W-:Y:S01]  /*0c90*/  LEA.HI R6, R6, R3, RZ, 0x2 ;  /* 0x0000000306067211 */ /* 0x000fe200078f10ff */
[----:B------:R-:W-:Y:S01]  /*0ca0*/  IMAD.IADD R9, R0, 0x1, -R9 ;  /* 0x0000000100097824 */ /* 0x000fe200078e0a09 */
[----:B------:R-:W-:-:S02]  /*0cb0*/  LOP3.LUT R8, R8, 0xfffffc00, RZ, 0xc0, !PT ;  /* 0xfffffc0008087812 */ /* 0x000fc400078ec0ff */
[----:B------:R-:W-:Y:S02]  /*0cc0*/  LOP3.LUT R7, R7, 0x1ffffffe, RZ, 0xc0, !PT ;  /* 0x1ffffffe07077812 */ /* 0x000fe400078ec0ff */
[----:B------:R-:W-:Y:S01]  /*0cd0*/  SHF.R.S32.HI R191, RZ, 0x1, R4 ;  /* 0x00000001ffbf7819 */ /* 0x000fe20000011404 */
[----:B------:R-:W-:Y:S01]  /*0ce0*/  IMAD R8, R9, 0x40, R8 ;  /* 0x0000004009087824 */ /* 0x000fe200078e0208 */
[----:B------:R-:W-:Y:S01]  /*0cf0*/  LOP3.LUT R6, R6, 0xfffffffc, RZ, 0xc0, !PT ;  /* 0xfffffffc06067812 */ /* 0x000fe200078ec0ff */
[----:B------:R-:W-:Y:S01]  /*0d00*/  IMAD.IADD R7, R216, 0x1, -R7 ;  /* 0x00000001d8077824 */ /* 0x000fe200078e0a07 */
[----:B------:R-:W-:Y:S01]  /*0d10*/  LOP3.LUT R11, R5, 0xfffffffc, RZ, 0xc0, !PT ;  /* 0xfffffffc050b7812 */ /* 0x000fe200078ec0ff */
[----:B------:R-:W-:Y:S01]  /*0d20*/  VIADD R221, R191, 0x80 ;  /* 0x00000080bfdd7836 */ /* 0x000fe20000000000 */
[----:B------:R-:W-:Y:S01]  /*0d30*/  LOP3.LUT R5, R224, 0xfffffff8, RZ, 0xc0, !PT ;  /* 0xfffffff8e0057812 */ /* 0x000fe200078ec0ff */
[----:B------:R-:W-:Y:S01]  /*0d40*/  IMAD.IADD R6, R3, 0x1, -R6 ;  /* 0x0000000103067824 */ /* 0x000fe200078e0a06 */
[----:B------:R-:W-:Y:S01]  /*0d50*/  LOP3.LUT R229, R2, 0xffffff80, RZ, 0xc0, !PT ;  /* 0xffffff8002e57812 */ /* 0x000fe200078ec0ff */
[----:B------:R-:W-:Y:S01]  /*0d60*/  IMAD R3, R7, 0x8, R8 ;  /* 0x0000000807037824 */ /* 0x000fe200078e0208 */
[----:B------:R-:W-:Y:S01]  /*0d70*/  SHF.R.S32.HI R8, RZ, 0x1f, R221 ;  /* 0x0000001fff087819 */ /* 0x000fe200000114dd */
[C---:B------:R-:W-:Y:S01]  /*0d80*/  IMAD.IADD R11, R0.reuse, 0x1, -R11 ;  /* 0x00000001000b7824 */ /* 0x040fe200078e0a0b */
[CC--:B------:R-:W-:Y:S01]  /*0d90*/  LEA.HI R12, R221.reuse, R221.reuse, RZ, 0x1 ;  /* 0x000000dddd0c7211 */ /* 0x0c0fe200078f08ff */
[----:B------:R-:W-:Y:S01]  /*0da0*/  IMAD.IADD R218, R0, 0x1, -R5 ;  /* 0x0000000100da7824 */ /* 0x000fe200078e0a05 */
[----:B------:R-:W-:Y:S01]  /*0db0*/  LEA.HI R8, R8, R221, RZ, 0x3 ;  /* 0x000000dd08087211 */ /* 0x000fe200078f18ff */
[----:B------:R0:W-:Y:S01]  /*0dc0*/  STL [R1+0x18], R3 ;  /* 0x0000180301007387 */ /* 0x0001e20000100800 */
[----:B------:R-:W-:Y:S01]  /*0dd0*/  LOP3.LUT R227, R4, 0xfffffffe, RZ, 0xc0, !PT ;  /* 0xfffffffe04e37812 */ /* 0x000fe200078ec0ff */
[----:B------:R-:W-:Y:S01]  /*0de0*/  IMAD.IADD R229, R0, 0x1, -R229 ;  /* 0x0000000100e57824 */ /* 0x000fe200078e0ae5 */
[----:B------:R-:W-:Y:S01]  /*0df0*/  LOP3.LUT R10, R12, 0x3fffffe, RZ, 0xc0, !PT ;  /* 0x03fffffe0c0a7812 */ /* 0x000fe200078ec0ff */
[----:B------:R-:W-:Y:S01]  /*0e00*/  IMAD.SHL.U32 R5, R8, 0x40, RZ ;  /* 0x0000004008057824 */ /* 0x000fe200078e00ff */
[----:B------:R-:W-:Y:S01]  /*0e10*/  SHF.R.S32.HI R18, RZ, 0x7, R2 ;  /* 0x00000007ff127819 */ /* 0x000fe20000011402 */
[----:B------:R-:W-:Y:S01]  /*0e20*/  IMAD.IADD R227, R0, 0x1, -R227 ;  /* 0x0000000100e37824 */ /* 0x000fe200078e0ae3 */
[----:B------:R-:W-:Y:S01]  /*0e30*/  SHF.R.S32.HI R0, RZ, 0x1f, R4 ;  /* 0x0000001fff007819 */ /* 0x000fe20000011404 */
[----:B------:R-:W-:Y:S01]  /*0e40*/  IMAD.IADD R10, R221, 0x1, -R10 ;  /* 0x00000001dd0a7824 */ /* 0x000fe200078e0a0a */
[----:B------:R-:W-:Y:S01]  /*0e50*/  LOP3.LUT R5, R5, 0xfffffe00, RZ, 0xc0, !PT ;  /* 0xfffffe0005057812 */ /* 0x000fe200078ec0ff */
[----:B------:R-:W-:Y:S01]  /*0e60*/  IMAD.SHL.U32 R188, R227, 0x8, RZ ;  /* 0x00000008e3bc7824 */ /* 0x000fe200078e00ff */
[----:B0-----:R-:W-:Y:S01]  /*0e70*/  LEA.HI R3, R11, R11, RZ, 0x1 ;  /* 0x0000000b0b037211 */ /* 0x001fe200078f08ff */
[----:B------:R-:W-:Y:S01]  /*0e80*/  IMAD.SHL.U32 R22, R227, 0x10, RZ ;  /* 0x00000010e3167824 */ /* 0x000fe200078e00ff */
[-C--:B------:R-:W-:Y:S01]  /*0e90*/  LEA.HI R0, R0, R191.reuse, RZ, 0x3 ;  /* 0x000000bf00007211 */ /* 0x080fe200078f18ff */
[----:B------:R-:W-:Y:S01]  /*0ea0*/  IMAD R210, R10, 0x40, R5 ;  /* 0x000000400ad27824 */ /* 0x000fe200078e0205 */
[----:B------:R-:W-:Y:S01]  /*0eb0*/  LOP3.LUT R8, R3, 0x1ffffffe, RZ, 0xc0, !PT ;  /* 0x1ffffffe03087812 */ /* 0x000fe200078ec0ff */
[----:B------:R-:W-:Y:S01]  /*0ec0*/  VIADD R196, R188, 0x20 ;  /* 0x00000020bcc47836 */ /* 0x000fe20000000000 */
[----:B------:R-:W-:Y:S01]  /*0ed0*/  LOP3.LUT R0, R0, 0xfffffff8, RZ, 0xc0, !PT ;  /* 0xfffffff800007812 */ /* 0x000fe200078ec0ff */
[----:B------:R-:W-:Y:S01]  /*0ee0*/  VIADD R198, R188, 0x40 ;  /* 0x00000040bcc67836 */ /* 0x000fe20000000000 */
[----:B------:R-:W-:Y:S01]  /*0ef0*/  LEA.HI R4, R4, R191, RZ, 0x1 ;  /* 0x000000bf04047211 */ /* 0x000fe200078f08ff */
[----:B------:R-:W-:Y:S01]  /*0f00*/  IMAD.IADD R212, R11, 0x1, -R8 ;  /* 0x000000010bd47824 */ /* 0x000fe200078e0a08 */
[----:B------:R-:W-:Y:S01]  /*0f10*/  SHF.R.S32.HI R8, RZ, 0x1f, R229 ;  /* 0x0000001fff087819 */ /* 0x000fe200000114e5 */
[----:B------:R-:W-:Y:S01]  /*0f20*/  IMAD.IADD R3, R188, 0x1, R196 ;  /* 0x00000001bc037824 */ /* 0x000fe200078e02c4 */
[----:B------:R-:W-:Y:S01]  /*0f30*/  LEA.HI R2, R2, R18, RZ, 0x1 ;  /* 0x0000001202027211 */ /* 0x000fe200078f08ff */
[----:B------:R-:W-:Y:S01]  /*0f40*/  IMAD.IADD R9, R191, 0x1, -R0 ;  /* 0x00000001bf097824 */ /* 0x000fe200078e0a00 */
[-C--:B------:R-:W-:Y:S01]  /*0f50*/  LEA.HI R5, R8, R229.reuse, RZ, 0x2 ;  /* 0x000000e508057211 */ /* 0x080fe200078f10ff */
[----:B------:R-:W-:Y:S01]  /*0f60*/  IMAD.SHL.U32 R202, R6, 0x80, RZ ;  /* 0x0000008006ca7824 */ /* 0x000fe200078e00ff */
[----:B------:R-:W-:Y:S01]  /*0f70*/  SHF.R.S32.HI R14, RZ, 0x1f, R3 ;  /* 0x0000001fff0e7819 */ /* 0x000fe20000011403 */
[----:B------:R-:W-:Y:S01]  /*0f80*/  IMAD.SHL.U32 R0, R9, 0x80, RZ ;  /* 0x0000008009007824 */ /* 0x000fe200078e00ff */
[--C-:B------:R-:W-:Y:S01]  /*0f90*/  SHF.R.S32.HI R7, RZ, 0x2, R5.reuse ;  /* 0x00000002ff077819 */ /* 0x100fe20000011405 */
[----:B------:R0:W-:Y:S01]  /*0fa0*/  STL [R1+0x14], R9 ;  /* 0x0000140901007387 */ /* 0x0001e20000100800 */
[----:B------:R-:W-:Y:S01]  /*0fb0*/  SHF.R.S32.HI R10, RZ, 0x1f, R5 ;  /* 0x0000001fff0a7819 */ /* 0x000fe20000011405 */
[----:B------:R-:W-:Y:S01]  /*0fc0*/  IMAD.SHL.U32 R213, R218, 0x8, RZ ;  /* 0x00000008dad57824 */ /* 0x000fe200078e00ff */
[----:B------:R-:W-:Y:S01]  /*0fd0*/  LEA.HI R8, R8, R229, RZ, 0x5 ;  /* 0x000000e508087211 */ /* 0x000fe200078f28ff */
[----:B------:R-:W-:Y:S01]  /*0fe0*/  VIADD R197, R188, 0x10 ;  /* 0x00000010bcc57836 */ /* 0x000fe20000000000 */
[----:B------:R-:W-:Y:S01]  /*0ff0*/  LEA.HI R10, R10, R7, RZ, 0x3 ;  /* 0x000000070a0a7211 */ /* 0x000fe200078f18ff */
[----:B------:R-:W-:Y:S01]  /*1000*/  VIADD R217, R213, 0x40 ;  /* 0x00000040d5d97836 */ /* 0x000fe20000000000 */
[-C--:B------:R-:W-:Y:S01]  /*1010*/  LEA.HI R11, R14, R3.reuse, RZ, 0x4 ;  /* 0x000000030e0b7211 */ /* 0x080fe200078f20ff */
[----:B------:R-:W-:Y:S01]  /*1020*/  VIADD R199, R188, 0x30 ;  /* 0x00000030bcc77836 */ /* 0x000fe20000000000 */
[----:B------:R-:W-:Y:S01]  /*1030*/  LOP3.LUT R10, R10, 0xfffffff8, RZ, 0xc0, !PT ;  /* 0xfffffff80a0a7812 */ /* 0x000fe200078ec0ff */
[----:B0-----:R-:W-:Y:S01]  /*1040*/  IMAD.IADD R9, R188, 0x1, R198 ;  /* 0x00000001bc097824 */ /* 0x001fe200078e02c6 */
[----:B------:R-:W-:Y:S01]  /*1050*/  LEA.HI R15, R14, R3, RZ, 0x6 ;  /* 0x000000030e0f7211 */ /* 0x000fe200078f30ff */
[----:B------:R-:W-:Y:S01]  /*1060*/  VIADD R200, R188, 0x50 ;  /* 0x00000050bcc87836 */ /* 0x000fe20000000000 */
[----:B------:R-:W-:Y:S01]  /*1070*/  LOP3.LUT R3, R0, 0x380, RZ, 0xc0, !PT ;  /* 0x0000038000037812 */ /* 0x000fe200078ec0ff */
[----:B------:R-:W-:Y:S01]  /*1080*/  IMAD.IADD R7, R7, 0x1, -R10 ;  /* 0x0000000107077824 */ /* 0x000fe200078e0a0a */
[----:B------:R-:W-:Y:S01]  /*1090*/  LOP3.LUT R4, R4, 0x3fffffe, RZ, 0xc0, !PT ;  /* 0x03fffffe04047812 */ /* 0x000fe200078ec0ff */
[----:B------:R-:W-:Y:S01]  /*10a0*/  IMAD.SHL.U32 R15, R15, 0x80, RZ ;  /* 0x000000800f0f7824 */ /* 0x000fe200078e00ff */
[----:B------:R-:W-:-:S02]  /*10b0*/  SHF.R.S32.HI R8, RZ, 0x5, R8 ;  /* 0x00000005ff087819 */ /* 0x000fc40000011408 */
[----:B------:R-:W-:Y:S01]  /*10c0*/  LOP3.LUT R2, R2, 0x3fffffe, RZ, 0xc0, !PT ;  /* 0x03fffffe02027812 */ /* 0x000fe200078ec0ff */
[----:B------:R-:W-:Y:S01]  /*10d0*/  IMAD.IADD R4, R191, 0x1, -R4 ;  /* 0x00000001bf047824 */ /* 0x000fe200078e0a04 */
[----:B------:R-:W-:Y:S01]  /*10e0*/  SHF.R.U32.HI R0, RZ, 0x3, R3 ;  /* 0x00000003ff007819 */ /* 0x000fe20000011603 */
[----:B------:R-:W-:Y:S01]  /*10f0*/  IMAD R7, R8, 0x10, R7 ;  /* 0x0000001008077824 */ /* 0x000fe200078e0207 */
[----:B------:R-:W-:Y:S01]  /*1100*/  LOP3.LUT R3, R3, 0x10, R22, 0xf8, !PT ;  /* 0x0000001003037812 */ /* 0x000fe200078ef816 */
[----:B------:R-:W-:Y:S01]  /*1110*/  IMAD.IADD R2, R18, 0x1, -R2 ;  /* 0x0000000112027824 */ /* 0x000fe200078e0a02 */
[----:B------:R-:W-:Y:S01]  /*1120*/  SHF.R.S32.HI R14, RZ, 0x1f, R9 ;  /* 0x0000001fff0e7819 */ /* 0x000fe20000011409 */
[----:B------:R-:W-:Y:S01]  /*1130*/  IMAD R4, R216, 0x8, R4 ;  /* 0x00000008d8047824 */ /* 0x000fe200078e0204 */
[----:B------:R-:W-:Y:S02]  /*1140*/  LOP3.LUT R202, R202, 0x180, RZ, 0xc0, !PT ;  /* 0x00000180caca7812 */ /* 0x000fe400078ec0ff */
[----:B------:R-:W-:-:S02]  /*1150*/  CS2R R18, SRZ ;  /* 0x0000000000127805 */ /* 0x000fc4000001ff00 */
[----:B------:R-:W-:Y:S01]  /*1160*/  LOP3.LUT P0, RZ, R6, 0x2, RZ, 0xc0, !PT ;  /* 0x0000000206ff7812 */ /* 0x000fe2000780c0ff */
[----:B------:R-:W-:Y:S01]  /*1170*/  IMAD R6, R2, 0x40, R7 ;  /* 0x0000004002067824 */ /* 0x000fe200078e0207 */
[----:B------:R-:W-:Y:S01]  /*1180*/  LOP3.LUT R3, R3, R0, RZ, 0x3c, !PT ;  /* 0x0000000003037212 */ /* 0x000fe200078e3cff */
[----:B------:R-:W-:Y:S01]  /*1190*/  IMAD.SHL.U32 R208, R4, 0x40, RZ ;  /* 0x0000004004d07824 */ /* 0x000fe200078e00ff */
[-C--:B------:R-:W-:Y:S01]  /*11a0*/  LEA.HI R13, R14, R9.reuse, RZ, 0x4 ;  /* 0x000000090e0d7211 */ /* 0x080fe200078f20ff */
[----:B------:R-:W-:Y:S01]  /*11b0*/  IMAD R212, R212, 0x8, R6 ;  /* 0x00000008d4d47824 */ /* 0x000fe200078e0206 */
[----:B------:R-:W-:Y:S01]  /*11c0*/  LOP3.LUT R0, R202, 0x30, R11, 0xf8, !PT ;  /* 0x00000030ca007812 */ /* 0x000fe200078ef80b */
[----:B------:R0:W-:Y:S01]  /*11d0*/  STL [R1+0x10], R6 ;  /* 0x0000100601007387 */ /* 0x0001e20000100800 */
[----:B------:R-:W-:Y:S01]  /*11e0*/  SHF.R.U32.HI R203, RZ, 0x3, R202 ;  /* 0x00000003ffcb7819 */ /* 0x000fe200000116ca */
[----:B------:R-:W-:Y:S01]  /*11f0*/  IMAD R216, R216, 0x400, R3 ;  /* 0x00000400d8d87824 */ /* 0x000fe200078e0203 */
[----:B------:R-:W-:-:S02]  /*1200*/  LEA.HI R9, R14, R9, RZ, 0x6 ;  /* 0x000000090e097211 */ /* 0x000fc400078f30ff */
[----:B------:R-:W-:Y:S02]  /*1210*/  LOP3.LUT R15, R15, 0xffffe000, RZ, 0xc0, !PT ;  /* 0xffffe0000f0f7812 */ /* 0x000fe400078ec0ff */
[----:B------:R-:W-:Y:S01]  /*1220*/  LOP3.LUT R0, R0, R203, RZ, 0x3c, !PT ;  /* 0x000000cb00007212 */ /* 0x000fe200078e3cff */
[----:B------:R-:W-:Y:S01]  /*1230*/  IMAD.SHL.U32 R9, R9, 0x80, RZ ;  /* 0x0000008009097824 */ /* 0x000fe200078e00ff */
[----:B------:R-:W-:Y:S02]  /*1240*/  LOP3.LUT R4, R202, 0x30, R13, 0xf8, !PT ;  /* 0x00000030ca047812 */ /* 0x000fe400078ef80d */
[----:B------:R-:W-:Y:S02]  /*1250*/  IADD3 R15, R0, R208, R15 ;  /* 0x000000d0000f7210 */ /* 0x000fe40007ffe00f */
[----:B------:R-:W-:Y:S02]  /*1260*/  SHF.R.S32.HI R0, RZ, 0x1f, R213 ;  /* 0x0000001fff007819 */ /* 0x000fe400000114d5 */
[----:B------:R-:W-:Y:S01]  /*1270*/  LOP3.LUT R0, R202, 0x10, R22, 0xf8, !PT ;  /* 0x00000010ca007812 */ /* 0x000fe200078ef816 */
[----:B------:R-:W-:Y:S01]  /*1280*/  IMAD.IADD R236, R16, 0x1, R15 ;  /* 0x0000000110ec7824 */ /* 0x000fe200078e020f */
[----:B------:R-:W-:-:S02]  /*1290*/  LOP3.LUT R9, R9, 0xffffe000, RZ, 0xc0, !PT ;  /* 0xffffe00009097812 */ /* 0x000fc400078ec0ff */
[-C--:B------:R-:W-:Y:S02]  /*12a0*/  LOP3.LUT R4, R4, R203.reuse, RZ, 0x3c, !PT ;  /* 0x000000cb04047212 */ /* 0x080fe400078e3cff */
[----:B------:R-:W-:Y:S02]  /*12b0*/  SHF.R.S32.HI R3, RZ, 0x1f, R217 ;  /* 0x0000001fff037819 */ /* 0x000fe400000114d9 */
[----:B------:R-:W-:Y:S02]  /*12c0*/  SHF.R.S32.HI R12, RZ, 0x1, R12 ;  /* 0x00000001ff0c7819 */ /* 0x000fe4000001140c */
[----:B------:R-:W-:Y:S02]  /*12d0*/  LOP3.LUT R3, R0, R203, RZ, 0x3c, !PT ;  /* 0x000000cb00037212 */ /* 0x000fe400078e3cff */
[----:B------:R-:W-:Y:S01]  /*12e0*/  IADD3 R9, R4, R208, R9 ;  /* 0x000000d004097210 */ /* 0x000fe20007ffe009 */
[----:B------:R-:W-:Y:S01]  /*12f0*/  IMAD.SHL.U32 R12, R12, 0x80, RZ ;  /* 0x000000800c0c7824 */ /* 0x000fe200078e00ff */
[----:B------:R-:W-:Y:S01]  /*1300*/  LOP3.LUT R4, R202, 0x30, R22, 0xf8, !PT ;  /* 0x00000030ca047812 */ /* 0x000fe200078ef816 */
[----:B------:R-:W-:Y:S01]  /*1310*/  IMAD.IADD R214, R208, 0x1, R3 ;  /* 0x00000001d0d67824 */ /* 0x000fe200078e0203 */
[----:B------:R-:W-:Y:S01]  /*1320*/  SEL R223, R223, 0xffffffe0, !P0 ;  /* 0xffffffe0dfdf7807 */ /* 0x000fe20004000000 */
[----:B------:R-:W-:Y:S01]  /*1330*/  IMAD.IADD R235, R16, 0x1, R9 ;  /* 0x0000000110eb7824 */ /* 0x000fe200078e0209 */
[----:B------:R-:W-:-:S02]  /*1340*/  LOP3.LUT R2, R5, 0x7ffffffc, RZ, 0xc0, !PT ;  /* 0x7ffffffc05027812 */ /* 0x000fc400078ec0ff */
[----:B------:R-:W-:Y:S01]  /*1350*/  LOP3.LUT R237, R4, R203, RZ, 0x3c, !PT ;  /* 0x000000cb04ed7212 */ /* 0x000fe200078e3cff */
[----:B------:R-:W-:Y:S01]  /*1360*/  IMAD.IADD R215, R223, 0x1, R214 ;  /* 0x00000001dfd77824 */ /* 0x000fe200078e02d6 */
[----:B------:R-:W-:Y:S01]  /*1370*/  SHF.R.S32.HI R224, RZ, 0x3, R224 ;  /* 0x00000003ffe07819 */ /* 0x000fe200000114e0 */
[----:B------:R-:W-:Y:S01]  /*1380*/  IMAD.IADD R211, R229, 0x1, -R2 ;  /* 0x00000001e5d37824 */ /* 0x000fe200078e0a02 */
[----:B------:R-:W-:Y:S02]  /*1390*/  SHF.R.S32.HI R222, RZ, 0x1f, R191 ;  /* 0x0000001fffde7819 */ /* 0x000fe400000114bf */
[----:B------:R-:W-:Y:S02]  /*13a0*/  SHF.R.S32.HI R234, RZ, 0x1f, R197 ;  /* 0x0000001fffea7819 */ /* 0x000fe400000114c5 */
[----:B------:R-:W-:Y:S02]  /*13b0*/  SHF.R.S32.HI R233, RZ, 0x1f, R196 ;  /* 0x0000001fffe97819 */ /* 0x000fe400000114c4 */
[----:B------:R-:W-:-:S02]  /*13c0*/  SHF.R.S32.HI R232, RZ, 0x1f, R199 ;  /* 0x0000001fffe87819 */ /* 0x000fc400000114c7 */
[----:B------:R-:W-:Y:S02]  /*13d0*/  SHF.R.S32.HI R231, RZ, 0x1f, R198 ;  /* 0x0000001fffe77819 */ /* 0x000fe400000114c6 */
[----:B------:R-:W-:Y:S02]  /*13e0*/  SHF.R.S32.HI R230, RZ, 0x1f, R200 ;  /* 0x0000001fffe67819 */ /* 0x000fe400000114c8 */
[----:B------:R-:W-:Y:S02]  /*13f0*/  LOP3.LUT R209, R12, 0x180, RZ, 0xc0, !PT ;  /* 0x000001800cd17812 */ /* 0x000fe400078ec0ff */
[----:B------:R-:W-:Y:S02]  /*1400*/  SHF.R.S32.HI R226, RZ, 0x4, R11 ;  /* 0x00000004ffe27819 */ /* 0x000fe4000001140b */
[----:B------:R-:W-:Y:S02]  /*1410*/  SHF.R.S32.HI R228, RZ, 0x4, R13 ;  /* 0x00000004ffe47819 */ /* 0x000fe4000001140d */
[----:B------:R-:W-:-:S02]  /*1420*/  IADD3 R237, R16, R208, R237 ;  /* 0x000000d010ed7210 */ /* 0x000fc40007ffe0ed */
[----:B0-----:R-:W-:-:S07]  /*1430*/  IADD3 R223, R223, UR52, R214 ;  /* 0x00000034dfdf7c10 */ /* 0x001fce000fffe0d6 */
.L_x_1692:
[----:B------:R-:W-:Y:S05]  /*1440*/  YIELD ;  /* 0x0000000000007946 */ /* 0x000fea0003800000 */
[----:B------:R-:W-:Y:S01]  /*1450*/  ULDC.64 UR4, c[0x0][0xa28] ;  /* 0x00028a0000047ab9 */ /* 0x000fe20000000a00 */
[----:B0-2---:R-:W0:Y:S01]  /*1460*/  LDC.64 R4, c[0x0][0xa08] ;  /* 0x00028200ff047b82 */ /* 0x005e220000000a00 */
[----:B------:R-:W-:Y:S01]  /*1470*/  ISETP.NE.U32.AND P1, PT, RZ, UR4, PT ;  /* 0x00000004ff007c0c */ /* 0x000fe2000bf25070 */
[----:B------:R-:W-:Y:S02]  /*1480*/  IMAD.MOV.U32 R26, RZ, RZ, RZ ;  /* 0x000000ffff1a7224 */ /* 0x000fe400078e00ff */
[----:B------:R-:W-:Y:S01]  /*1490*/  IMAD.MOV.U32 R0, RZ, RZ, RZ ;  /* 0x000000ffff007224 */ /* 0x000fe200078e00ff */
[----:B------:R-:W-:Y:S01]  /*14a0*/  ISETP.NE.AND.EX P1, PT, RZ, UR5, PT, P1 ;  /* 0x00000005ff007c0c */ /* 0x000fe2000bf25310 */
[----:B------:R-:W-:-:S02]  /*14b0*/  ULDC.64 UR4, c[0x0][0xa18] ;  /* 0x0002860000047ab9 */ /* 0x000fc40000000a00 */
[----:B------:R-:W-:-:S04]  /*14c0*/  ISETP.NE.U32.AND P2, PT, RZ, UR4, PT ;  /* 0x00000004ff007c0c */ /* 0x000fc8000bf45070 */
[----:B------:R-:W-:Y:S01]  /*14d0*/  ISETP.NE.AND.EX P2, PT, RZ, UR5, PT, P2 ;  /* 0x00000005ff007c0c */ /* 0x000fe2000bf45320 */
[----:B------:R-:W-:Y:S02]  /*14e0*/  ULDC.64 UR4, c[0x0][0xa08] ;  /* 0x0002820000047ab9 */ /* 0x000fe40000000a00 */
[----:B------:R-:W-:-:S03]  /*14f0*/  ISETP.NE.U32.AND P0, PT, RZ, UR4, PT ;  /* 0x00000004ff007c0c */ /* 0x000fc6000bf05070 */
[----:B----4-:R-:W1:Y:S01]  /*1500*/  @P1 LDC.64 R2, c[0x0][0xa28] ;  /* 0x00028a00ff021b82 */ /* 0x010e620000000a00 */
[----:B------:R-:W-:Y:S01]  /*1510*/  ISETP.NE.AND.EX P0, PT, RZ, UR5, PT, P0 ;  /* 0x00000005ff007c0c */ /* 0x000fe2000bf05300 */
[----:B0-----:R-:W-:-:S06]  /*1520*/  IMAD.WIDE R8, R207, 0x4, R4 ;  /* 0x00000004cf087825 */ /* 0x001fcc00078e0204 */
[----:B------:R-:W0:Y:S01]  /*1530*/  @P2 LDC.64 R6, c[0x0][0xa18] ;  /* 0x00028600ff062b82 */ /* 0x000e220000000a00 */
[----:B------:R-:W-:Y:S02]  /*1540*/  ULDC UR4, c[0x0][0x288] ;  /* 0x0000a20000047ab9 */ /* 0x000fe40000000800 */
[----:B------:R-:W-:Y:S01]  /*1550*/  IMAD.U32 R192, RZ, RZ, UR4 ;  /* 0x00000004ffc07e24 */ /* 0x000fe2000f8e00ff */
[----:B------:R-:W-:Y:S02]  /*1560*/  ULDC.64 UR4, c[0x0][0x418] ;  /* 0x0001060000047ab9 */ /* 0x000fe40000000a00 */
[----:B------:R-:W5:Y:S01]  /*1570*/  @P0 LDG.E R26, desc[UR60][R8.64] ;  /* 0x0000003c081a0981 */ /* 0x000f62000c1e1900 */
[----:B-1----:R-:W-:-:S04]  /*1580*/  @P1 IMAD.WIDE R2, R207, 0x4, R2 ;  /* 0x00000004cf021825 */ /* 0x002fc800078e0202 */
[----:B0-----:R-:W-:Y:S01]  /*1590*/  @P2 IMAD.WIDE R4, R207, 0x4, R6 ;  /* 0x00000004cf042825 */ /* 0x001fe200078e0206 */
[----:B------:R-:W-:Y:S01]  /*15a0*/  UISETP.NE.U32.AND UP0, UPT, UR4, URZ, UPT ;  /* 0x0000003f0400728c */ /* 0x000fe2000bf05070 */
[----:B------:R0:W5:Y:S02]  /*15b0*/  @P1 LDG.E R0, desc[UR60][R2.64] ;  /* 0x0000003c02001981 */ /* 0x000164000c1e1900 */
[----:B------:R-:W-:Y:S02]  /*15c0*/  ULDC UR4, c[0x0][0x424] ;  /* 0x0001090000047ab9 */ /* 0x000fe40000000800 */
[----:B------:R1:W5:Y:S01]  /*15d0*/  @P2 LDG.E R192, desc[UR60][R4.64] ;  /* 0x0000003c04c02981 */ /* 0x000362000c1e1900 */
[----:B------:R-:W-:-:S03]  /*15e0*/  UISETP.NE.AND.EX UP0, UPT, UR5, URZ, UPT, UP0 ;  /* 0x0000003f0500728c */ /* 0x000fc6000bf05300 */
[----:B------:R-:W-:Y:S01]  /*15f0*/  ULDC UR5, c[0x0][0x2f0] ;  /* 0x0000bc0000057ab9 */ /* 0x000fe20000000800 */
[----:B------:R-:W-:-:S04]  /*1600*/  USEL UR4, UR4, 0x1, UP0 ;  /* 0x0000000104047887 */ /* 0x000fc80008000000 */
[----:B------:R-:W-:-:S03]  /*1610*/  UIMAD UR4, UR4, UR5, URZ ;  /* 0x00000005040472a4 */ /* 0x000fc6000f8e023f */
[----:B------:R-:W-:Y:S02]  /*1620*/  ULDC UR5, c[0x0][0x348] ;  /* 0x0000d20000057ab9 */ /* 0x000fe40000000800 */
[----:B0-----:R-:W-:Y:S02]  /*1630*/  IMAD.U32 R2, RZ, RZ, UR5 ;  /* 0x00000005ff027e24 */ /* 0x001fe4000f8e00ff */
[----:B------:R-:W-:Y:S01]  /*1640*/  IMAD.U32 R25, RZ, RZ, UR4 ;  /* 0x00000004ff197e24 */ /* 0x000fe2000f8e00ff */
[----:B-1-3--:R-:W-:Y:S06]  /*1650*/  @P2 BRA `(.L_x_1430) ;  /* 0x0000000000242947 */ /* 0x00afec0003800000 */
        /* <DEDUP_REMOVED lines=9> */
.L_x_1430:
[----:B------:R-:W-:Y:S01]  /*16f0*/  ULDC.64 UR4, c[0x0][0xa20] ;  /* 0x0002880000047ab9 */ /* 0x000fe20000000a00 */
[----:B------:R-:W-:Y:S01]  /*1700*/  IMAD.MOV.U32 R219, RZ, RZ, R206 ;  /* 0x000000ffffdb7224 */ /* 0x000fe200078e00ce */
[----:B------:R-:W-:Y:S01]  /*1710*/  ISETP.NE.U32.AND P1, PT, RZ, UR4, PT ;  /* 0x00000004ff007c0c */ /* 0x000fe2000bf25070 */
[----:B------:R-:W-:-:S03]  /*1720*/  IMAD.MOV.U32 R220, RZ, RZ, R207 ;  /* 0x000000ffffdc7224 */ /* 0x000fc600078e00cf */
[----:B------:R-:W-:-:S13]  /*1730*/  ISETP.NE.AND.EX P1, PT, RZ, UR5, PT, P1 ;  /* 0x00000005ff007c0c */ /* 0x000fda000bf25310 */
[----:B------:R-:W-:Y:S05]  /*1740*/  @!P1 BRA `(.L_x_1431) ;  /* 0x0000000000109947 */ /* 0x000fea0003800000 */
[----:B------:R-:W0:Y:S02]  /*1750*/  LDC.64 R4, c[0x0][0xa20] ;  /* 0x00028800ff047b82 */ /* 0x000e240000000a00 */
[----:B0-----:R-:W-:-:S05]  /*1760*/  IMAD.WIDE R4, R207, 0x4, R4 ;  /* 0x00000004cf047825 */ /* 0x001fca00078e0204 */
[----:B------:R0:W5:Y:S01]  /*1770*/  LDG.E R25, desc[UR60][R4.64] ;  /* 0x0000003c04197981 */ /* 0x000162000c1e1900 */
[----:B------:R-:W-:Y:S05]  /*1780*/  BRA `(.L_x_1432) ;  /* 0x0000000000107947 */ /* 0x000fea0003800000 */
.L_x_1431:
[----:B------:R-:W-:Y:S05]  /*1790*/  @!P0 BRA `(.L_x_1432) ;  /* 0x00000000000c8947 */ /* 0x000fea0003800000 */
[----:B------:R-:W2:Y:S04]  /*17a0*/  LDG.E R4, desc[UR60][R8.64] ;  /* 0x0000003c08047981 */ /* 0x000ea8000c1e1900 */
[----:B------:R-:W2:Y:S02]  /*17b0*/  LDG.E R25, desc[UR60][R8.64+0x4] ;  /* 0x0000043c08197981 */ /* 0x000ea4000c1e1900 */
[----:B--2---:R-:W-:-:S07]  /*17c0*/  IMAD.IADD R25, R25, 0x1, -R4 ;  /* 0x0000000119197824 */ /* 0x004fce00078e0a04 */
.L_x_1432:
[----:B------:R-:W-:Y:S01]  /*17d0*/  ULDC.64 UR4, c[0x0][0xa10] ;  /* 0x0002840000047ab9 */ /* 0x000fe20000000a00 */
[----:B------:R-:W1:Y:S01]  /*17e0*/  LDC R9, c[0x0][0x448] ;  /* 0x00011200ff097b82 */ /* 0x000e620000000800 */
[----:B------:R-:W-:-:S04]  /*17f0*/  ISETP.NE.U32.AND P0, PT, RZ, UR4, PT ;  /* 0x00000004ff007c0c */ /* 0x000fc8000bf05070 */
[----:B------:R-:W-:Y:S01]  /*1800*/  ISETP.NE.AND.EX P0, PT, RZ, UR5, PT, P0 ;  /* 0x00000005ff007c0c */ /* 0x000fe2000bf05300 */
[----:B------:R-:W-:Y:S02]  /*1810*/  ULDC.64 UR4, c[0x0][0xa30] ;  /* 0x00028c0000047ab9 */ /* 0x000fe40000000a00 */
[----:B------:R-:W-:Y:S01]  /*1820*/  ISETP.NE.U32.AND P1, PT, RZ, UR4, PT ;  /* 0x00000004ff007c0c */ /* 0x000fe2000bf25070 */
[----:B-----5:R-:W-:Y:S01]  /*1830*/  IMAD.MOV.U32 R144, RZ, RZ, R25 ;  /* 0x000000ffff907224 */ /* 0x020fe200078e0019 */
[----:B------:R-:W2:Y:S02]  /*1840*/  LDC.64 R12, c[0x0][0x9e0] ;  /* 0x00027800ff0c7b82 */ /* 0x000ea40000000a00 */
[----:B------:R-:W-:-:S06]  /*1850*/  ISETP.NE.AND.EX P1, PT, RZ, UR5, PT, P1 ;  /* 0x00000005ff007c0c */ /* 0x000fcc000bf25310 */
[----:B0-----:R-:W0:Y:S08]  /*1860*/  @P0 LDC.64 R4, c[0x0][0xa10] ;  /* 0x00028400ff040b82 */ /* 0x001e300000000a00 */
[----:B------:R-:W3:Y:S01]  /*1870*/  @P1 LDC.64 R6, c[0x0][0xa30] ;  /* 0x00028c00ff061b82 */ /* 0x000ee20000000a00 */
[----:B0-----:R-:W-:-:S05]  /*1880*/  @P0 IMAD.WIDE R4, R207, 0x4, R4 ;  /* 0x00000004cf040825 */ /* 0x001fca00078e0204 */
[----:B------:R-:W4:Y:S04]  /*1890*/  @P0 LDG.E R3, desc[UR60][R4.64] ;  /* 0x0000003c04030981 */ /* 0x000f28000c1e1900 */
[----:B------:R-:W4:Y:S01]  /*18a0*/  @P0 LDG.E R8, desc[UR60][R4.64+0x4] ;  /* 0x0000043c04080981 */ /* 0x000f22000c1e1900 */
[----:B---3--:R-:W-:-:S05]  /*18b0*/  @P1 IMAD.WIDE R6, R207, 0x4, R6 ;  /* 0x00000004cf061825 */ /* 0x008fca00078e0206 */
[----:B------:R0:W5:Y:S01]  /*18c0*/  @P1 LDG.E R144, desc[UR60][R6.64] ;  /* 0x0000003c06901981 */ /* 0x000162000c1e1900 */
[----:B-1----:R-:W-:Y:S01]  /*18d0*/  ISETP.NE.AND P1, PT, R9, 0x1, PT ;  /* 0x000000010900780c */ /* 0x002fe20003f25270 */
[----:B------:R-:W-:Y:S01]  /*18e0*/  IMAD.SHL.U32 R201, R205, 0x80, RZ ;  /* 0x00000080cdc97824 */ /* 0x000fe200078e00ff */
[----:B--2---:R-:W-:Y:S01]  /*18f0*/  ISETP.GE.AND P2, PT, R13, 0x1, PT ;  /* 0x000000010d00780c */ /* 0x004fe20003f46270 */
[----:B------:R-:W-:-:S10]  /*1900*/  IMAD.IADD R11, R25, 0x1, -R0 ;  /* 0x00000001190b7824 */ /* 0x000fd400078e0a00 */
[----:B------:R-:W1:Y:S08]  /*1910*/  @P1 LDC R10, c[0x0][0x44c] ;  /* 0x00011300ff0a1b82 */ /* 0x000e700000000800 */
[----:B------:R-:W2:Y:S01]  /*1920*/  @P1 LDC R9, c[0x0][0x450] ;  /* 0x00011400ff091b82 */ /* 0x000ea20000000800 */
[----:B----4-:R-:W-:Y:S02]  /*1930*/  @P0 IMAD.IADD R2, R8, 0x1, -R3 ;  /* 0x0000000108020824 */ /* 0x010fe400078e0a03 */
[----:B------:R-:W-:-:S02]  /*1940*/  VIADD R3, R201, 0x7f ;  /* 0x0000007fc9037836 */ /* 0x000fc40000000000 */
[----:B------:R-:W-:Y:S02]  /*1950*/  IMAD.IADD R193, R11, 0x1, R2 ;  /* 0x000000010bc17824 */ /* 0x000fe400078e0202 */
[----:B-1----:R-:W-:-:S03]  /*1960*/  @P1 IMAD.HI.U32 R4, R3, R10, RZ ;  /* 0x0000000a03041227 */ /* 0x002fc600078e00ff */
[C---:B------:R-:W-:Y:S01]  /*1970*/  IADD3 R162, R193.reuse, 0x1, -R192 ;  /* 0x00000001c1a27810 */ /* 0x040fe20007ffe8c0 */
[----:B------:R-:W-:Y:S01]  /*1980*/  VIADD R0, R193, 0x9f ;  /* 0x0000009fc1007836 */ /* 0x000fe20000000000 */
[----:B--2---:R-:W-:-:S03]  /*1990*/  @P1 SHF.R.U32.HI R3, RZ, R9, R4 ;  /* 0x00000009ff031219 */ /* 0x004fc60000011604 */
[----:B------:R-:W-:-:S04]  /*19a0*/  IMAD.HI R0, R0, 0x66666667, RZ ;  /* 0x6666666700007827 */ /* 0x000fc800078e02ff */
[----:B0-----:R-:W-:Y:S01]  /*19b0*/  IMAD.IADD R7, R162, 0x1, R3 ;  /* 0x00000001a2077824 */ /* 0x001fe200078e0203 */
[----:B------:R-:W-:-:S04]  /*19c0*/  SHF.R.U32.HI R163, RZ, 0x1f, R0 ;  /* 0x0000001fffa37819 */ /* 0x000fc80000011600 */
[----:B------:R-:W-:Y:S01]  /*19d0*/  LEA.HI.SX32 R163, R0, R163, 0x1a ;  /* 0x000000a300a37211 */ /* 0x000fe200078fd2ff */
[----:B------:R-:W-:Y:S01]  /*19e0*/  IMAD.IADD R0, R7, 0x1, R12 ;  /* 0x0000000107007824 */ /* 0x000fe200078e020c */
[----:B------:R-:W-:Y:S06]  /*19f0*/  @!P2 BRA `(.L_x_1433) ;  /* 0x000000000048a947 */ /* 0x000fec0003800000 */
[C---:B------:R-:W-:Y:S01]  /*1a00*/  ISETP.GT.AND P0, PT, R7.reuse, RZ, PT ;  /* 0x000000ff0700720c */ /* 0x040fe20003f04270 */
[----:B------:R-:W-:Y:S01]  /*1a10*/  BSSY B0, `(.L_x_1434) ;  /* 0x000000e000007945 */ /* 0x000fe20003800000 */
[----:B------:R-:W-:-:S11]  /*1a20*/  VIADD R3, R7, 0xffffffff ;  /* 0xffffffff07037836 */ /* 0x000fd60000000000 */
        /* <DEDUP_REMOVED lines=8> */
.L_x_1435:
[----:B------:R-:W-:-:S13]  /*1ab0*/  ISETP.NE.AND P0, PT, R13, 0x1, PT ;  /* 0x000000010d00780c */ /* 0x000fda0003f05270 */
[----:B------:R-:W0:Y:S02]  /*1ac0*/  @P0 LDC.64 R4, c[0x0][0x9e8] ;  /* 0x00027a00ff040b82 */ /* 0x000e240000000a00 */
[----:B0-----:R-:W-:-:S05]  /*1ad0*/  @P0 IMAD.HI.U32 R4, R3, R4, RZ ;  /* 0x0000000403040227 */ /* 0x001fca00078e00ff */
[----:B------:R-:W-:-:S07]  /*1ae0*/  @P0 SHF.R.U32.HI R3, RZ, R5, R4 ;  /* 0x00000005ff030219 */ /* 0x000fce0000011604 */
.L_x_1436:
[----:B------:R-:W-:Y:S05]  /*1af0*/  BSYNC B0 ;  /* 0x0000000000007941 */ /* 0x000fea0003800000 */
.L_x_1434:
[----:B------:R-:W-:-:S05]  /*1b00*/  IMAD R3, R3, R13, R13 ;  /* 0x0000000d03037224 */ /* 0x000fca00078e020d */
[----:B------:R-:W-:-:S07]  /*1b10*/  VIMNMX R0, R0, R3, PT ;  /* 0x0000000300007248 */ /* 0x000fce0003fe0100 */
.L_x_1433:
[----:B------:R-:W0:Y:S01]  /*1b20*/  @P1 LDC R4, c[0x0][0x44c] ;  /* 0x00011300ff041b82 */ /* 0x000e220000000800 */
[----:B------:R-:W-:Y:S01]  /*1b30*/  IMAD.MOV.U32 R3, RZ, RZ, R201 ;  /* 0x000000ffff037224 */ /* 0x000fe200078e00c9 */
[----:B------:R-:W-:Y:S01]  /*1b40*/  ULDC UR4, c[0x0][0x9dc] ;  /* 0x0002770000047ab9 */ /* 0x000fe20000000800 */
[----:B------:R-:W-:-:S05]  /*1b50*/  IMAD.IADD R156, R193, 0x1, -R192 ;  /* 0x00000001c19c7824 */ /* 0x000fca00078e0ac0 */
[----:B------:R-:W1:Y:S01]  /*1b60*/  @P1 LDC R5, c[0x0][0x450] ;  /* 0x00011400ff051b82 */ /* 0x000e620000000800 */
[----:B0-----:R-:W-:-:S05]  /*1b70*/  @P1 IMAD.HI.U32 R4, R201, R4, RZ ;  /* 0x00000004c9041227 */ /* 0x001fca00078e00ff */
[----:B-1----:R-:W-:-:S05]  /*1b80*/  @P1 SHF.R.U32.HI R3, RZ, R5, R4 ;  /* 0x00000005ff031219 */ /* 0x002fca0000011604 */
[----:B------:R-:W-:-:S04]  /*1b90*/  IMAD.IADD R3, R156, 0x1, R3 ;  /* 0x000000019c037824 */ /* 0x000fc800078e0203 */
[----:B------:R-:W-:Y:S01]  /*1ba0*/  VIADD R4, R3, -UR4 ;  /* 0x8000000403047c36 */ /* 0x000fe20008000000 */
[----:B------:R-:W-:Y:S06]  /*1bb0*/  @!P2 BRA `(.L_x_1437) ;  /* 0x000000000044a947 */ /* 0x000fec0003800000 */
[----:B------:R-:W-:Y:S01]  /*1bc0*/  ISETP.GT.AND P0, PT, R3, -0x1, PT ;  /* 0xffffffff0300780c */ /* 0x000fe20003f04270 */
[----:B------:R-:W-:-:S12]  /*1bd0*/  BSSY B0, `(.L_x_1438) ;  /* 0x000000d000007945 */ /* 0x000fd80003800000 */
        /* <DEDUP_REMOVED lines=8> */
.L_x_1439:
[----:B------:R-:W-:-:S13]  /*1c60*/  ISETP.NE.AND P0, PT, R13, 0x1, PT ;  /* 0x000000010d00780c */ /* 0x000fda0003f05270 */
[----:B------:R-:W0:Y:S02]  /*1c70*/  @P0 LDC.64 R6, c[0x0][0x9e8] ;  /* 0x00027a00ff060b82 */ /* 0x000e240000000a00 */
[----:B0-----:R-:W-:-:S05]  /*1c80*/  @P0 IMAD.HI.U32 R6, R3, R6, RZ ;  /* 0x0000000603060227 */ /* 0x001fca00078e00ff */
[----:B------:R-:W-:-:S07]  /*1c90*/  @P0 SHF.R.U32.HI R3, RZ, R7, R6 ;  /* 0x00000007ff030219 */ /* 0x000fce0000011606 */
.L_x_1440:
[----:B------:R-:W-:Y:S05]  /*1ca0*/  BSYNC B0 ;  /* 0x0000000000007941 */ /* 0x000fea0003800000 */
.L_x_1438:
[----:B------:R-:W-:-:S05]  /*1cb0*/  IMAD R3, R3, R13, RZ ;  /* 0x0000000d03037224 */ /* 0x000fca00078e02ff */
[----:B------:R-:W-:-:S07]  /*1cc0*/  VIMNMX R4, R4, R3, !PT ;  /* 0x0000000304047248 */ /* 0x000fce0007fe0100 */
.L_x_1437:
[----:B------:R-:W-:Y:S02]  /*1cd0*/  VIADD R0, R0, 0x9f ;  /* 0x0000009f00007836 */ /* 0x000fe40000000000 */
[----:B------:R-:W-:-:S04]  /*1ce0*/  IMAD.HI R4, R4, 0x66666667, RZ ;  /* 0x6666666704047827 */ /* 0x000fc800078e02ff */
[----:B------:R-:W-:Y:S01]  /*1cf0*/  IMAD.HI R0, R0, 0x66666667, RZ ;  /* 0x6666666700007827 */ /* 0x000fe200078e02ff */
[----:B------:R-:W-:-:S04]  /*1d00*/  SHF.R.U32.HI R5, RZ, 0x1f, R4 ;  /* 0x0000001fff057819 */ /* 0x000fc80000011604 */
[----:B------:R-:W-:Y:S02]  /*1d10*/  SHF.R.U32.HI R3, RZ, 0x1f, R0 ;  /* 0x0000001fff037819 */ /* 0x000fe40000011600 */
[----:B------:R-:W-:Y:S02]  /*1d20*/  LEA.HI.SX32 R5, R4, R5, 0x1a ;  /* 0x0000000504057211 */ /* 0x000fe400078fd2ff */
[----:B------:R-:W-:Y:S02]  /*1d30*/  LEA.HI.SX32 R0, R0, R3, 0x1a ;  /* 0x0000000300007211 */ /* 0x000fe400078fd2ff */
[----:B------:R-:W-:Y:S02]  /*1d40*/  VIMNMX R5, RZ, R5, !PT ;  /* 0x00000005ff057248 */ /* 0x000fe40007fe0100 */
[----:B------:R-:W-:-:S03]  /*1d50*/  VIMNMX R0, R163, R0, PT ;  /* 0x00000000a3007248 */ /* 0x000fc60003fe0100 */
[--C-:B------:R-:W-:Y:S02]  /*1d60*/  IMAD R5, R5, 0xa0, -R11.reuse ;  /* 0x000000a005057824 */ /* 0x100fe400078e0a0b */
[----:B------:R-:W-:-:S03]  /*1d70*/  IMAD R3, R0, 0xa0, -R11 ;  /* 0x000000a000037824 */ /* 0x000fc600078e0a0b */
[----:B------:R-:W-:Y:S02]  /*1d80*/  VIMNMX R5, RZ, R5, !PT ;  /* 0x00000005ff057248 */ /* 0x000fe40007fe0100 */
[----:B------:R-:W-:-:S03]  /*1d90*/  VIMNMX R0, R3, R2, PT ;  /* 0x0000000203007248 */ /* 0x000fc60003fe0100 */
[----:B------:R-:W-:Y:S01]  /*1da0*/  IMAD.WIDE.U32 R122, R5, -0x33333333, RZ ;  /* 0xcccccccd057a7825 */ /* 0x000fe200078e00ff */
[----:B------:R-:W-:-:S04]  /*1db0*/  ISETP.GT.AND P0, PT, R0, R5, PT ;  /* 0x000000050000720c */ /* 0x000fc80003f04270 */
[----:B------:R-:W-:-:S05]  /*1dc0*/  SHF.R.U32.HI R122, RZ, 0x7, R123 ;  /* 0x00000007ff7a7819 */ /* 0x000fca000001167b */
[----:B------:R-:W-:-:S04]  /*1dd0*/  IMAD.MOV.U32 R24, RZ, RZ, R122 ;  /* 0x000000ffff187224 */ /* 0x000fc800078e007a */
[----:B------:R-:W-:-:S04]  /*1de0*/  @P0 VIADD R0, R0, 0x9f ;  /* 0x0000009f00000836 */ /* 0x000fc80000000000 */
[----:B------:R-:W-:-:S05]  /*1df0*/  @P0 IMAD.HI R0, R0, 0x66666667, RZ ;  /* 0x6666666700000827 */ /* 0x000fca00078e02ff */
[----:B------:R-:W-:-:S04]  /*1e00*/  @P0 SHF.R.U32.HI R3, RZ, 0x1f, R0 ;  /* 0x0000001fff030819 */ /* 0x000fc80000011600 */
[----:B------:R-:W-:Y:S02]  /*1e10*/  @P0 LEA.HI.SX32 R24, R0, R3, 0x1a ;  /* 0x0000000300180211 */ /* 0x000fe400078fd2ff */
[----:B------:R-:W-:Y:S02]  /*1e20*/  PLOP3.LUT P0, PT, PT, PT, PT, 0x80, 0x0 ;  /* 0x000000000000781c */ /* 0x000fe40003f0f070 */
[----:B------:R-:W-:-:S13]  /*1e30*/  ISETP.GT.AND P1, PT, R24, R122, PT ;  /* 0x0000007a1800720c */ /* 0x000fda0003f24270 */
[----:B------:R-:W-:Y:S05]  /*1e40*/  @!P1 BRA `(.L_x_1441) ;  /* 0x000000dc00f89947 */ /* 0x000fea0003800000 */
[----:B------:R-:W-:Y:S01]  /*1e50*/  VIADD R0, R16, 0x1a400 ;  /* 0x0001a40010007836 */ /* 0x000fe20000000000 */
[----:B------:R-:W-:Y:S04]  /*1e60*/  BSSY B6, `(.L_x_1442) ;  /* 0x0000013000067945 */ /* 0x000fe80003800000 */
        /* <DEDUP_REMOVED lines=18> */
.L_x_1443:
[----:B------:R-:W-:Y:S05]  /*1f90*/  BSYNC B6 ;  /* 0x0000000000067941 */ /* 0x000fea0003800000 */
.L_x_1442:
        /* <DEDUP_REMOVED lines=20> */
.L_x_1445:
[----:B------:R-:W-:Y:S05]  /*20e0*/  BSYNC B6 ;  /* 0x0000000000067941 */ /* 0x000fea0003800000 */
.L_x_1444:
[----:B------:R-:W-:Y:S01]  /*20f0*/  ULDC.64 UR4, c[0x0][0x9f8] ;  /* 0x00027e0000047ab9 */ /* 0x000fe20000000a00 */
[----:B------:R-:W-:Y:S01]  /*2100*/  IMAD.MOV.U32 R0, RZ, RZ, R207 ;  /* 0x000000ffff007224 */ /* 0x000fe200078e00cf */
[----:B------:R-:W-:Y:S01]  /*2110*/  ISETP.NE.U32.AND P0, PT, RZ, UR4, PT ;  /* 0x00000004ff007c0c */ /* 0x000fe2000bf05070 */
[----:B------:R-:W2:Y:S01]  /*2120*/  LDL.LU R15, [R1] ;  /* 0x00000000010f7983 */ /* 0x000ea20000300800 */
[----:B------:R-:W0:Y:S01]  /*2130*/  LDC.64 R114, c[0x0][0x300] ;  /* 0x0000c000ff727b82 */ /* 0x000e220000000a00 */
[----:B------:R-:W-:Y:S01]  /*2140*/  IMAD.IADD R26, R26, 0x1, R25 ;  /* 0x000000011a1a7824 */ /* 0x000fe200078e0219 */
[----:B------:R-:W-:Y:S01]  /*2150*/  ISETP.NE.AND.EX P0, PT, RZ, UR5, PT, P0 ;  /* 0x00000005ff007c0c */ /* 0x000fe2000bf05300 */
[----:B------:R-:W3:Y:S01]  /*2160*/  LDL R21, [R1+0x14] ;  /* 0x0000140001157983 */ /* 0x000ee20000100800 */
[----:B------:R-:W-:Y:S01]  /*2170*/  ULDC.64 UR4, c[0x0][0x308] ;  /* 0x0000c20000047ab9 */ /* 0x000fe20000000a00 */
[----:B------:R-:W-:Y:S01]  /*2180*/  ULDC.64 UR6, c[0x0][0xa08] ;  /* 0x0002820000067ab9 */ /* 0x000fe20000000a00 */
[----:B------:R-:W1:Y:S01]  /*2190*/  S2R R20, SR_TID.X ;  /* 0x0000000000147919 */ /* 0x000e620000002100 */
[----:B------:R-:W-:Y:S01]  /*21a0*/  SHF.R.S32.HI R23, RZ, 0x1f, R22 ;  /* 0x0000001fff177819 */ /* 0x000fe20000011416 */
[----:B------:R-:W4:Y:S08]  /*21b0*/  LDC.64 R108, c[0x0][0x3f8] ;  /* 0x0000fe00ff6c7b82 */ /* 0x000f300000000a00 */
[----:B------:R-:W1:Y:S08]  /*21c0*/  @P0 LDC.64 R4, c[0x0][0x9f8] ;  /* 0x00027e00ff040b82 */ /* 0x000e700000000a00 */
[----:B------:R-:W2:Y:S01]  /*21d0*/  LDC R99, c[0x0][0x3f4] ;  /* 0x0000fd00ff637b82 */ /* 0x000ea20000000800 */
[----:B------:R-:W-:-:S07]  /*21e0*/  VIADD R10, R22, 0xa0 ;  /* 0x000000a0160a7836 */ /* 0x000fce0000000000 */
[----:B------:R-:W4:Y:S01]  /*21f0*/  LDC.64 R102, c[0x0][0x408] ;  /* 0x00010200ff667b82 */ /* 0x000f220000000a00 */
[----:B-1----:R-:W-:-:S05]  /*2200*/  @P0 IMAD.WIDE R4, R207, 0x4, R4 ;  /* 0x00000004cf040825 */ /* 0x002fca00078e0204 */
[----:B------:R1:W2:Y:S01]  /*2210*/  @P0 LDG.E R0, desc[UR60][R4.64] ;  /* 0x0000003c04000981 */ /* 0x0002a2000c1e1900 */
[----:B------:R-:W-:Y:S01]  /*2220*/  SHF.R.S32.HI R31, RZ, 0x1f, R26 ;  /* 0x0000001fff1f7819 */ /* 0x000fe2000001141a */
[-C--:B0-----:R-:W-:Y:S01]  /*2230*/  IMAD.WIDE.U32 R6, R26, R114.reuse, RZ ;  /* 0x000000721a067225 */ /* 0x081fe200078e00ff */
[----:B------:R-:W-:Y:S02]  /*2240*/  ISETP.NE.U32.AND P0, PT, RZ, UR6, PT ;  /* 0x00000006ff007c0c */ /* 0x000fe4000bf05070 */
[----:B------:R-:W-:Y:S01]  /*2250*/  SHF.R.U32.HI R20, RZ, 0x7, R20 ;  /* 0x00000007ff147819 */ /* 0x000fe20000011614 */
[----:B------:R-:W-:Y:S01]  /*2260*/  IMAD R8, R31, R114, RZ ;  /* 0x000000721f087224 */ /* 0x000fe200078e02ff */
[----:B------:R-:W-:-:S03]  /*2270*/  ISETP.NE.AND.EX P0, PT, RZ, UR7, PT, P0 ;  /* 0x00000007ff007c0c */ /* 0x000fc6000bf05300 */
[----:B------:R-:W-:Y:S01]  /*2280*/  IMAD R3, R26, R115, R8 ;  /* 0x000000731a037224 */ /* 0x000fe200078e0208 */
[----:B------:R-:W-:-:S03]  /*2290*/  SHF.R.S32.HI R8, RZ, 0x1f, R206 ;  /* 0x0000001fff087819 */ /* 0x000fc600000114ce */
[----:B------:R-:W-:Y:S02]  /*22a0*/  IMAD.IADD R7, R7, 0x1, R3 ;  /* 0x0000000107077824 */ /* 0x000fe400078e0203 */
[----:B------:R-:W-:Y:S01]  /*22b0*/  IMAD R3, R8, UR4, RZ ;  /* 0x0000000408037c24 */ /* 0x000fe2000f8e02ff */
[----:B------:R-:W-:Y:S01]  /*22c0*/  ISETP.NE.AND P6, PT, R20, 0x1, PT ;  /* 0x000000011400780c */ /* 0x000fe20003fc5270 */
[----:B-1----:R-:W-:-:S04]  /*22d0*/  IMAD.WIDE.U32 R4, R206, UR4, R6 ;  /* 0x00000004ce047c25 */ /* 0x002fc8000f8e0006 */
[----:B------:R-:W-:Y:S01]  /*22e0*/  IMAD R9, R206, UR5, R3 ;  /* 0x00000005ce097c24 */ /* 0x000fe2000f8e0203 */
[----:B------:R-:W-:-:S03]  /*22f0*/  ULDC.64 UR4, c[0x0][0x310] ;  /* 0x0000c40000047ab9 */ /* 0x000fc60000000a00 */
[----:B------:R-:W-:Y:S02]  /*2300*/  IMAD.IADD R5, R5, 0x1, R9 ;  /* 0x0000000105057824 */ /* 0x000fe400078e0209 */
[----:B------:R-:W-:Y:S01]  /*2310*/  VIADD R9, R22, 0x80 ;  /* 0x0000008016097836 */ /* 0x000fe20000000000 */
[----:B------:R-:W-:Y:S01]  /*2320*/  SHF.R.S32.HI R189, RZ, 0x1f, R188 ;  /* 0x0000001fffbd7819 */ /* 0x000fe200000114bc */
[-C--:B----4-:R-:W-:Y:S02]  /*2330*/  IMAD R12, R222, R108.reuse, RZ ;  /* 0x0000006cde0c7224 */ /* 0x090fe400078e02ff */
[----:B------:R-:W-:-:S04]  /*2340*/  IMAD.WIDE.U32 R110, R191, R108, R22 ;  /* 0x0000006cbf6e7225 */ /* 0x000fc800078e0016 */
[C---:B------:R-:W-:Y:S02]  /*2350*/  IMAD R11, R191.reuse, R109, R12 ;  /* 0x0000006dbf0b7224 */ /* 0x040fe400078e020c */
[----:B------:R-:W-:-:S04]  /*2360*/  IMAD.WIDE.U32 R112, R191, R108, R188 ;  /* 0x0000006cbf707225 */ /* 0x000fc800078e00bc */
[----:B------:R-:W-:Y:S02]  /*2370*/  IMAD.IADD R113, R113, 0x1, R11 ;  /* 0x0000000171717824 */ /* 0x000fe400078e020b */
[----:B------:R-:W-:Y:S02]  /*2380*/  IMAD.IADD R111, R11, 0x1, R111 ;  /* 0x000000010b6f7824 */ /* 0x000fe400078e026f */
[----:B------:R-:W-:-:S04]  /*2390*/  IMAD.WIDE.U32 R106, R191, R102, R188 ;  /* 0x00000066bf6a7225 */ /* 0x000fc800078e00bc */
[----:B------:R-:W-:-:S04]  /*23a0*/  IMAD.WIDE.U32 R104, R191, R102, R22 ;  /* 0x00000066bf687225 */ /* 0x000fc800078e0016 */
[----:B------:R-:W-:Y:S02]  /*23b0*/  IMAD.MOV.U32 R124, RZ, RZ, 0x20 ;  /* 0x00000020ff7c7424 */ /* 0x000fe400078e00ff */
[----:B-----5:R-:W-:-:S04]  /*23c0*/  IMAD.WIDE.U32 R112, R144, R108, R112 ;  /* 0x0000006c90707225 */ /* 0x020fc800078e0070 */
[----:B------:R-:W-:-:S04]  /*23d0*/  IMAD.WIDE.U32 R110, R144, R108, R110 ;  /* 0x0000006c906e7225 */ /* 0x000fc800078e006e */
[----:B------:R-:W-:Y:S02]  /*23e0*/  IMAD.MOV.U32 R123, RZ, RZ, 0x40 ;  /* 0x00000040ff7b7424 */ /* 0x000fe400078e00ff */
[----:B------:R-:W-:Y:S01]  /*23f0*/  VIADD R157, R20, 0x8 ;  /* 0x00000008149d7836 */ /* 0x000fe20000000000 */
[C---:B------:R-:W-:Y:S01]  /*2400*/  SHF.L.U64.HI R129, R114.reuse, 0x7, R115 ;  /* 0x0000000772817819 */ /* 0x040fe20000010273 */
[----:B------:R-:W-:Y:S02]  /*2410*/  IMAD R125, R115, 0xa0, RZ ;  /* 0x000000a0737d7824 */ /* 0x000fe400078e02ff */
[----:B------:R-:W-:Y:S02]  /*2420*/  IMAD.SHL.U32 R136, R114, 0x80, RZ ;  /* 0x0000008072887824 */ /* 0x000fe400078e00ff */
[----:B------:R-:W-:Y:S01]  /*2430*/  IMAD R127, R109, 0xa0, RZ ;  /* 0x000000a06d7f7824 */ /* 0x000fe200078e02ff */
[----:B------:R-:W-:Y:S02]  /*2440*/  SHF.R.S32.HI R145, RZ, 0x1f, R221 ;  /* 0x0000001fff917819 */ /* 0x000fe400000114dd */
[----:B--2---:R-:W-:-:S04]  /*2450*/  SHF.R.S32.HI R3, RZ, 0x1f, R0 ;  /* 0x0000001fff037819 */ /* 0x004fc80000011400 */
[----:B------:R-:W-:Y:S02]  /*2460*/  SEL R14, R3, RZ, !P0 ;  /* 0x000000ff030e7207 */ /* 0x000fe40004000000 */
[----:B------:R-:W-:-:S03]  /*2470*/  SEL R13, R0, RZ, !P0 ;  /* 0x000000ff000d7207 */ /* 0x000fc60004000000 */
[----:B------:R-:W-:Y:S02]  /*2480*/  IMAD R0, R14, UR4, RZ ;  /* 0x000000040e007c24 */ /* 0x000fe4000f8e02ff */
[----:B------:R-:W-:-:S04]  /*2490*/  IMAD.WIDE.U32 R118, R13, UR4, R4 ;  /* 0x000000040d767c25 */ /* 0x000fc8000f8e0004 */
[----:B------:R-:W-:Y:S01]  /*24a0*/  IMAD R3, R13, UR5, R0 ;  /* 0x000000050d037c24 */ /* 0x000fe2000f8e0200 */
[----:B------:R-:W-:Y:S05]  /*24b0*/  @!P6 WARPSYNC.ALL ;  /* 0x000000000000e948 */ /* 0x000fea0003800000 */
[----:B------:R-:W-:Y:S01]  /*24c0*/  ULDC.64 UR4, c[0x0][0x330] ;  /* 0x0000cc0000047ab9 */ /* 0x000fe20000000a00 */
[----:B------:R-:W-:Y:S02]  /*24d0*/  VIADD R0, R22, 0x20 ;  /* 0x0000002016007836 */ /* 0x000fe40000000000 */
[----:B------:R-:W-:Y:S02]  /*24e0*/  IMAD R5, R8, UR4, RZ ;  /* 0x0000000408057c24 */ /* 0x000fe4000f8e02ff */
[----:B------:R-:W-:Y:S01]  /*24f0*/  IMAD.WIDE.U32 R6, R206, UR4, R22 ;  /* 0x00000004ce067c25 */ /* 0x000fe2000f8e0016 */
[----:B------:R-:W-:-:S02]  /*2500*/  ULDC UR4, c[0x0][0x2f4] ;  /* 0x0000bd0000047ab9 */ /* 0x000fc40000000800 */
[----:B------:R-:W-:Y:S01]  /*2510*/  ISETP.GE.AND P1, PT, R0, UR4, PT ;  /* 0x0000000400007c0c */ /* 0x000fe2000bf26270 */
[----:B------:R-:W-:Y:S02]  /*2520*/  IMAD R117, R206, UR5, R5 ;  /* 0x00000005ce757c24 */ /* 0x000fe4000f8e0205 */
[-C--:B------:R-:W-:Y:S02]  /*2530*/  IMAD R8, R222, R114.reuse, RZ ;  /* 0x00000072de087224 */ /* 0x080fe400078e02ff */
[----:B------:R-:W-:-:S04]  /*2540*/  IMAD.WIDE.U32 R4, R191, R114, R22 ;  /* 0x00000072bf047225 */ /* 0x000fc800078e0016 */
[----:B------:R-:W-:Y:S01]  /*2550*/  IMAD.IADD R117, R7, 0x1, R117 ;  /* 0x0000000107757824 */ /* 0x000fe200078e0275 */
[----:B------:R-:W-:Y:S01]  /*2560*/  SEL R7, RZ, 0xffffffff, P1 ;  /* 0xffffffffff077807 */ /* 0x000fe20000800000 */
[----:B------:R-:W-:Y:S01]  /*2570*/  IMAD R8, R191, R115, R8 ;  /* 0x00000073bf087224 */ /* 0x000fe200078e0208 */
[----:B------:R-:W-:Y:S01]  /*2580*/  IADD3 R4, P0, R118, R4, RZ ;  /* 0x0000000476047210 */ /* 0x000fe20007f1e0ff */
[----:B------:R-:W-:Y:S01]  /*2590*/  IMAD.IADD R3, R119, 0x1, R3 ;  /* 0x0000000177037824 */ /* 0x000fe200078e0203 */
[----:B------:R-:W-:Y:S01]  /*25a0*/  @!P6 BAR.SYNC.DEFER_BLOCKING 0x9, 0x100 ;  /* 0x024400000000eb1d */ /* 0x000fe20000010000 */
[----:B------:R-:W-:Y:S01]  /*25b0*/  ISETP.GE.AND P2, PT, R9, UR4, PT ;  /* 0x0000000409007c0c */ /* 0x000fe2000bf46270 */
[----:B------:R-:W-:Y:S02]  /*25c0*/  IMAD.MOV.U32 R116, RZ, RZ, R6 ;  /* 0x000000ffff747224 */ /* 0x000fe400078e0006 */
[----:B------:R-:W-:Y:S01]  /*25d0*/  IADD3.X R5, R3, R5, R8, P0, !PT ;  /* 0x0000000503057210 */ /* 0x000fe200007fe408 */
[----:B------:R-:W-:Y:S01]  /*25e0*/  IMAD.SHL.U32 R9, R7, 0x2, RZ ;  /* 0x0000000207097824 */ /* 0x000fe200078e00ff */
[C---:B------:R-:W-:Y:S01]  /*25f0*/  ISETP.GE.AND P0, PT, R22.reuse, UR4, PT ;  /* 0x0000000416007c0c */ /* 0x040fe2000bf06270 */
[----:B------:R-:W-:-:S02]  /*2600*/  VIADD R6, R22, 0x40 ;  /* 0x0000004016067836 */ /* 0x000fc40000000000 */
[----:B------:R-:W-:Y:S01]  /*2610*/  VIADD R7, R22, 0x60 ;  /* 0x0000006016077836 */ /* 0x000fe20000000000 */
[----:B------:R-:W-:Y:S02]  /*2620*/  SEL R8, RZ, 0x1, P0 ;  /* 0x00000001ff087807 */ /* 0x000fe40000000000 */
[----:B------:R-:W-:Y:S02]  /*2630*/  ISETP.GE.AND P0, PT, R6, UR4, PT ;  /* 0x0000000406007c0c */ /* 0x000fe4000bf06270 */
[----:B------:R-:W-:Y:S02]  /*2640*/  ISETP.GE.AND P1, PT, R7, UR4, PT ;  /* 0x0000000407007c0c */ /* 0x000fe4000bf26270 */
[----:B------:R-:W-:Y:S01]  /*2650*/  ISETP.GE.AND P4, PT, R10, UR4, PT ;  /* 0x000000040a007c0c */ /* 0x000fe2000bf86270 */
[----:B------:R-:W-:Y:S01]  /*2660*/  ULDC.64 UR4, c[0x0][0x338] ;  /* 0x0000ce0000047ab9 */ /* 0x000fe20000000a00 */
[----:B------:R-:W-:Y:S02]  /*2670*/  LOP3.LUT R8, R9, 0x2, R8, 0xe2, !PT ;  /* 0x0000000209087812 */ /* 0x000fe400078ee208 */
[----:B------:R-:W-:-:S02]  /*2680*/  SEL R9, RZ, 0x4, P0 ;  /* 0x00000004ff097807 */ /* 0x000fc40000000000 */
[----:B------:R-:W-:Y:S02]  /*2690*/  SEL R10, RZ, 0x8, P1 ;  /* 0x00000008ff0a7807 */ /* 0x000fe40000800000 */
[-C--:B------:R-:W-:Y:S02]  /*26a0*/  ISETP.GE.AND P0, PT, R22, R99.reuse, PT ;  /* 0x000000631600720c */ /* 0x080fe40003f06270 */
[----:B------:R-:W-:Y:S02]  /*26b0*/  LOP3.LUT R8, R10, R8, R9, 0xfe, !PT ;  /* 0x000000080a087212 */ /* 0x000fe400078efe09 */
[----:B------:R-:W-:Y:S02]  /*26c0*/  SEL R9, RZ, 0x10, P2 ;  /* 0x00000010ff097807 */ /* 0x000fe40001000000 */
[----:B------:R-:W-:Y:S02]  /*26d0*/  ISETP.GE.AND P3, PT, R0, R99, PT ;  /* 0x000000630000720c */ /* 0x000fe40003f66270 */
[----:B------:R-:W-:-:S02]  /*26e0*/  LOP3.LUT R35, R8, R9, RZ, 0xfc, !PT ;  /* 0x0000000908237212 */ /* 0x000fc400078efcff */
[C---:B------:R-:W-:Y:S01]  /*26f0*/  SEL R9, R99.reuse, RZ, P0 ;  /* 0x000000ff63097207 */ /* 0x040fe20000000000 */
[----:B------:R-:W-:Y:S01]  /*2700*/  IMAD R10, R14, UR4, RZ ;  /* 0x000000040e0a7c24 */ /* 0x000fe2000f8e02ff */
[----:B------:R-:W-:Y:S01]  /*2710*/  SEL R11, R99, RZ, P3 ;  /* 0x000000ff630b7207 */ /* 0x000fe20001800000 */
[----:B------:R-:W-:Y:S01]  /*2720*/  IMAD R8, R222, R102, RZ ;  /* 0x00000066de087224 */ /* 0x000fe200078e02ff */
[----:B------:R-:W-:Y:S01]  /*2730*/  ISETP.GE.AND P5, PT, R6, R99, PT ;  /* 0x000000630600720c */ /* 0x000fe20003fa6270 */
[----:B------:R-:W-:Y:S02]  /*2740*/  IMAD.IADD R9, R22, 0x1, R9 ;  /* 0x0000000116097824 */ /* 0x000fe400078e0209 */
[C---:B------:R-:W-:Y:S02]  /*2750*/  IMAD R33, R13.reuse, UR5, R10 ;  /* 0x000000050d217c24 */ /* 0x040fe4000f8e020a */
[----:B------:R-:W-:-:S04]  /*2760*/  IMAD.WIDE.U32 R116, R13, UR4, R116 ;  /* 0x000000040d747c25 */ /* 0x000fc8000f8e0074 */
[----:B------:R-:W-:Y:S02]  /*2770*/  IMAD R13, R191, R103, R8 ;  /* 0x00000067bf0d7224 */ /* 0x000fe400078e0208 */
[----:B------:R-:W-:Y:S01]  /*2780*/  IMAD.IADD R11, R0, 0x1, R11 ;  /* 0x00000001000b7824 */ /* 0x000fe200078e020b */
[----:B------:R-:W-:Y:S01]  /*2790*/  SHF.R.S32.HI R8, RZ, 0x1f, R9 ;  /* 0x0000001fff087819 */ /* 0x000fe20000011409 */
[----:B------:R-:W-:Y:S01]  /*27a0*/  IMAD.IADD R107, R107, 0x1, R13 ;  /* 0x000000016b6b7824 */ /* 0x000fe200078e020d */
[----:B------:R-:W-:Y:S01]  /*27b0*/  LOP3.LUT R15, R15, 0xfffffffe, RZ, 0xc0, !PT ;  /* 0xfffffffe0f0f7812 */ /* 0x000fe200078ec0ff */
[----:B------:R-:W-:Y:S01]  /*27c0*/  IMAD.IADD R105, R13, 0x1, R105 ;  /* 0x000000010d697824 */ /* 0x000fe200078e0269 */
[----:B------:R-:W-:Y:S02]  /*27d0*/  SEL R13, R99, RZ, P5 ;  /* 0x000000ff630d7207 */ /* 0x000fe40002800000 */
[----:B------:R-:W-:Y:S02]  /*27e0*/  SHF.R.S32.HI R10, RZ, 0x1f, R11 ;  /* 0x0000001fff0a7819 */ /* 0x000fe4000001140b */
[----:B------:R-:W-:-:S02]  /*27f0*/  LEA.HI R25, R8, R9, RZ, 0x4 ;  /* 0x0000000908197211 */ /* 0x000fc400078f20ff */
[----:B------:R-:W-:Y:S01]  /*2800*/  LEA.HI R9, R8, R9, RZ, 0x6 ;  /* 0x0000000908097211 */ /* 0x000fe200078f30ff */
[----:B------:R-:W-:Y:S01]  /*2810*/  IMAD.IADD R14, R6, 0x1, R13 ;  /* 0x00000001060e7824 */ /* 0x000fe200078e020d */
[----:B------:R-:W-:Y:S02]  /*2820*/  @P5 LOP3.LUT R15, R15, 0x1, RZ, 0xfc, !PT ;  /* 0x000000010f0f5812 */ /* 0x000fe400078efcff */
[CC--:B------:R-:W-:Y:S02]  /*2830*/  LEA.HI R27, R10.reuse, R11.reuse, RZ, 0x4 ;  /* 0x0000000b0a1b7211 */ /* 0x0c0fe400078f20ff */
[----:B------:R-:W-:Y:S02]  /*2840*/  LEA.HI R10, R10, R11, RZ, 0x6 ;  /* 0x0000000b0a0a7211 */ /* 0x000fe400078f30ff */
[----:B------:R-:W-:Y:S01]  /*2850*/  SHF.R.S32.HI R9, RZ, 0x6, R9 ;  /* 0x00000006ff097819 */ /* 0x000fe20000011409 */
[----:B------:R0:W-:Y:S01]  /*2860*/  STL [R1], R15 ;  /* 0x0000000f01007387 */ /* 0x0001e20000100800 */
[----:B------:R-:W-:-:S02]  /*2870*/  SHF.R.S32.HI R11, RZ, 0x6, R10 ;  /* 0x00000006ff0b7819 */ /* 0x000fc4000001140a */
[C---:B------:R-:W-:Y:S01]  /*2880*/  LOP3.LUT R12, R202.reuse, 0x30, R27, 0xf8, !PT ;  /* 0x00000030ca0c7812 */ /* 0x040fe200078ef81b */
[C---:B------:R-:W-:Y:S01]  /*2890*/  IMAD R143, R9.reuse, 0x2800, R208 ;  /* 0x00002800098f7824 */ /* 0x040fe200078e02d0 */
[----:B------:R-:W-:Y:S01]  /*28a0*/  LOP3.LUT R10, R202, 0x30, R25, 0xf8, !PT ;  /* 0x00000030ca0a7812 */ /* 0x000fe200078ef819 */
[----:B------:R-:W-:Y:S01]  /*28b0*/  IMAD R141, R9, 0x2800, R210 ;  /* 0x00002800098d7824 */ /* 0x000fe200078e02d2 */
[-C--:B------:R-:W-:Y:S02]  /*28c0*/  LOP3.LUT R9, R12, R203.reuse, RZ, 0x3c, !PT ;  /* 0x000000cb0c097212 */ /* 0x080fe400078e3cff */
[----:B0-----:R-:W-:Y:S01]  /*28d0*/  SHF.R.S32.HI R15, RZ, 0x1f, R14 ;  /* 0x0000001fff0f7819 */ /* 0x001fe2000001140e */
[----:B------:R-:W-:Y:S01]  /*28e0*/  IMAD R142, R11, 0x2800, R208 ;  /* 0x000028000b8e7824 */ /* 0x000fe200078e02d0 */
[----:B------:R-:W-:Y:S02]  /*28f0*/  LOP3.LUT R10, R10, R203, RZ, 0x3c, !PT ;  /* 0x000000cb0a0a7212 */ /* 0x000fe400078e3cff */
[----:B------:R-:W-:-:S02]  /*2900*/  LEA.HI R29, R15, R14, RZ, 0x4 ;  /* 0x0000000e0f1d7211 */ /* 0x000fc400078f20ff */
[----:B------:R-:W-:Y:S01]  /*2910*/  LEA.HI R14, R15, R14, RZ, 0x6 ;  /* 0x0000000e0f0e7211 */ /* 0x000fe200078f30ff */
[----:B------:R-:W-:Y:S01]  /*2920*/  IMAD.IADD R142, R142, 0x1, R9 ;  /* 0x000000018e8e7824 */ /* 0x000fe200078e0209 */
[----:B------:R-:W-:Y:S01]  /*2930*/  SHF.R.U32.HI R8, RZ, 0x3, R209 ;  /* 0x00000003ff087819 */ /* 0x000fe200000116d1 */
[----:B------:R-:W-:Y:S01]  /*2940*/  IMAD.IADD R143, R143, 0x1, R10 ;  /* 0x000000018f8f7824 */ /* 0x000fe200078e020a */
[----:B------:R-:W-:Y:S02]  /*2950*/  SHF.R.S32.HI R9, RZ, 0x6, R14 ;  /* 0x00000006ff097819 */ /* 0x000fe4000001140e */
[----:B------:R-:W-:Y:S02]  /*2960*/  LOP3.LUT R13, R209, 0x30, R25, 0xf8, !PT ;  /* 0x00000030d10d7812 */ /* 0x000fe400078ef819 */
[----:B------:R-:W-:Y:S01]  /*2970*/  LOP3.LUT R10, R202, 0x30, R29, 0xf8, !PT ;  /* 0x00000030ca0a7812 */ /* 0x000fe200078ef81d */
[----:B------:R-:W-:Y:S01]  /*2980*/  IMAD R140, R9, 0x2800, R208 ;  /* 0x00002800098c7824 */ /* 0x000fe200078e02d0 */
[----:B------:R-:W-:Y:S01]  /*2990*/  LOP3.LUT R12, R13, R8, RZ, 0x3c, !PT ;  /* 0x000000080d0c7212 */ /* 0x000fe200078e3cff */
[--C-:B------:R-:W-:Y:S01]  /*29a0*/  IMAD R138, R9, 0x2800, R210.reuse ;  /* 0x00002800098a7824 */ /* 0x100fe200078e02d2 */
[----:B------:R-:W-:Y:S01]  /*29b0*/  LOP3.LUT R9, R10, R203, RZ, 0x3c, !PT ;  /* 0x000000cb0a097212 */ /* 0x000fe200078e3cff */
[----:B------:R-:W-:Y:S01]  /*29c0*/  IMAD R139, R11, 0x2800, R210 ;  /* 0x000028000b8b7824 */ /* 0x000fe200078e02d2 */
[----:B------:R-:W-:-:S02]  /*29d0*/  SHF.R.S32.HI R11, RZ, 0x1f, R144 ;  /* 0x0000001fff0b7819 */ /* 0x000fc40000011490 */
[----:B------:R-:W-:Y:S01]  /*29e0*/  LOP3.LUT R13, R209, 0x30, R27, 0xf8, !PT ;  /* 0x00000030d10d7812 */ /* 0x000fe200078ef81b */
[----:B------:R-:W-:Y:S01]  /*29f0*/  IMAD.IADD R141, R141, 0x1, R12 ;  /* 0x000000018d8d7824 */ /* 0x000fe200078e020c */
[----:B------:R-:W-:Y:S01]  /*2a00*/  LOP3.LUT R15, R209, 0x30, R29, 0xf8, !PT ;  /* 0x00000030d10f7812 */ /* 0x000fe200078ef81d */
[----:B------:R-:W-:Y:S01]  /*2a10*/  IMAD.IADD R140, R140, 0x1, R9 ;  /* 0x000000018c8c7824 */ /* 0x000fe200078e0209 */
[----:B------:R-:W-:Y:S01]  /*2a20*/  LOP3.LUT R12, R13, R8, RZ, 0x3c, !PT ;  /* 0x000000080d0c7212 */ /* 0x000fe200078e3cff */
[----:B------:R-:W-:Y:S01]  /*2a30*/  IMAD R9, R11, R108, RZ ;  /* 0x0000006c0b097224 */ /* 0x000fe200078e02ff */
[----:B------:R-:W-:Y:S01]  /*2a40*/  LOP3.LUT R15, R15, R8, RZ, 0x3c, !PT ;  /* 0x000000080f0f7212 */ /* 0x000fe200078e3cff */
[----:B------:R-:W-:Y:S01]  /*2a50*/  IMAD R11, R11, R102, RZ ;  /* 0x000000660b0b7224 */ /* 0x000fe200078e02ff */
[----:B---3--:R-:W-:Y:S01]  /*2a60*/  R2P PR, R21, 0x6 ;  /* 0x0000000615007804 */ /* 0x008fe20000000000 */
[----:B------:R-:W-:Y:S02]  /*2a70*/  IMAD.IADD R139, R139, 0x1, R12 ;  /* 0x000000018b8b7824 */ /* 0x000fe400078e020c */
[----:B------:R-:W-:Y:S01]  /*2a80*/  IMAD R21, R144, R103, R11 ;  /* 0x0000006790157224 */ /* 0x000fe200078e020b */
[----:B------:R-:W-:Y:S01]  /*2a90*/  SHF.L.U64.HI R11, R102, 0x7, R103 ;  /* 0x00000007660b7819 */ /* 0x000fe20000010267 */
[----:B------:R-:W-:-:S02]  /*2aa0*/  IMAD R13, R103, 0xa0, RZ ;  /* 0x000000a0670d7824 */ /* 0x000fc400078e02ff */
[----:B------:R-:W-:Y:S02]  /*2ab0*/  IMAD.SHL.U32 R12, R102, 0x80, RZ ;  /* 0x00000080660c7824 */ /* 0x000fe400078e00ff */
[----:B------:R-:W-:-:S04]  /*2ac0*/  IMAD.WIDE.U32 R106, R144, R102, R106 ;  /* 0x00000066906a7225 */ /* 0x000fc800078e006a */
[----:B------:R-:W-:Y:S01]  /*2ad0*/  IMAD.WIDE.U32 R104, R144, R102, R104 ;  /* 0x0000006690687225 */ /* 0x000fe200078e0068 */
[----:B------:R-:W-:-:S03]  /*2ae0*/  SEL R32, RZ, 0x20, P4 ;  /* 0x00000020ff207807 */ /* 0x000fc60002000000 */
[----:B------:R-:W-:Y:S02]  /*2af0*/  IMAD.IADD R138, R138, 0x1, R15 ;  /* 0x000000018a8a7824 */ /* 0x000fe400078e020f */
[----:B------:R-:W-:-:S04]  /*2b00*/  IMAD.WIDE.U32 R102, R102, 0xa0, RZ ;  /* 0x000000a066667825 */ /* 0x000fc800078e00ff */
[----:B------:R-:W-:Y:S01]  /*2b10*/  IMAD R15, R144, R109, R9 ;  /* 0x0000006d900f7224 */ /* 0x000fe200078e0209 */
[----:B------:R-:W-:Y:S01]  /*2b20*/  SEL R124, R124, 0xffffffe0, !P1 ;  /* 0xffffffe07c7c7807 */ /* 0x000fe20004800000 */
[----:B------:R-:W-:Y:S01]  /*2b30*/  IMAD.IADD R128, R103, 0x1, R13 ;  /* 0x0000000167807824 */ /* 0x000fe200078e020d */
[----:B------:R-:W-:Y:S01]  /*2b40*/  IADD3 R100, P1, R191, R26, RZ ;  /* 0x0000001abf647210 */ /* 0x000fe20007f3e0ff */
[----:B------:R-:W-:Y:S02]  /*2b50*/  IMAD.IADD R13, R113, 0x1, R15 ;  /* 0x00000001710d7824 */ /* 0x000fe400078e020f */
[----:B------:R-:W-:Y:S01]  /*2b60*/  IMAD.IADD R14, R15, 0x1, R111 ;  /* 0x000000010f0e7824 */ /* 0x000fe200078e026f */
[C---:B------:R-:W-:Y:S01]  /*2b70*/  SHF.L.U64.HI R9, R108.reuse, 0x7, R109 ;  /* 0x000000076c097819 */ /* 0x040fe2000001026d */
[----:B------:R-:W-:Y:S01]  /*2b80*/  IMAD.IADD R15, R107, 0x1, R21 ;  /* 0x000000016b0f7824 */ /* 0x000fe200078e0215 */
[----:B------:R-:W-:Y:S01]  /*2b90*/  SEL R123, R123, 0xffffffc0, !P2 ;  /* 0xffffffc07b7b7807 */ /* 0x000fe20005000000 */
[----:B------:R-:W-:Y:S01]  /*2ba0*/  IMAD.IADD R20, R21, 0x1, R105 ;  /* 0x0000000115147824 */ /* 0x000fe200078e0269 */
[----:B------:R-:W-:Y:S01]  /*2bb0*/  SHF.R.S32.HI R21, RZ, 0x4, R25 ;  /* 0x00000004ff157819 */ /* 0x000fe20000011419 */
[----:B------:R-:W-:Y:S01]  /*2bc0*/  IMAD.SHL.U32 R10, R108, 0x80, RZ ;  /* 0x000000806c0a7824 */ /* 0x000fe200078e00ff */
[----:B------:R-:W-:Y:S01]  /*2bd0*/  SHF.R.S32.HI R26, RZ, 0x4, R27 ;  /* 0x00000004ff1a7819 */ /* 0x000fe2000001141b */
[----:B------:R-:W-:Y:S01]  /*2be0*/  IMAD.WIDE.U32 R114, R114, 0xa0, RZ ;  /* 0x000000a072727825 */ /* 0x000fe200078e00ff */
[----:B------:R-:W-:-:S02]  /*2bf0*/  SHF.R.S32.HI R28, RZ, 0x4, R29 ;  /* 0x00000004ff1c7819 */ /* 0x000fc4000001141d */
[----:B------:R-:W-:Y:S01]  /*2c00*/  LOP3.LUT R39, R35, R32, RZ, 0xfc, !PT ;  /* 0x0000002023277212 */ /* 0x000fe200078efcff */
[----:B------:R-:W-:Y:S01]  /*2c10*/  IMAD.WIDE.U32 R108, R108, 0xa0, RZ ;  /* 0x000000a06c6c7825 */ /* 0x000fe200078e00ff */
[----:B------:R-:W-:Y:S02]  /*2c20*/  LOP3.LUT R25, R25, 0xfffffff0, RZ, 0xc0, !PT ;  /* 0xfffffff019197812 */ /* 0x000fe400078ec0ff */
[----:B------:R-:W-:Y:S02]  /*2c30*/  LOP3.LUT R27, R27, 0xfffffff0, RZ, 0xc0, !PT ;  /* 0xfffffff01b1b7812 */ /* 0x000fe400078ec0ff */
[----:B------:R-:W-:Y:S01]  /*2c40*/  LOP3.LUT R29, R29, 0xfffffff0, RZ, 0xc0, !PT ;  /* 0xfffffff01d1d7812 */ /* 0x000fe200078ec0ff */
[----:B------:R-:W-:Y:S01]  /*2c50*/  IMAD.X R101, R222, 0x1, R31, P1 ;  /* 0x00000001de657824 */ /* 0x000fe200008e061f */
[----:B------:R-:W-:Y:S01]  /*2c60*/  LOP3.LUT R34, R35, 0x1, RZ, 0xc0, !PT ;  /* 0x0000000123227812 */ /* 0x000fe200078ec0ff */
[----:B------:R-:W-:Y:S01]  /*2c70*/  IMAD.SHL.U32 R99, R99, 0x2, RZ ;  /* 0x0000000263637824 */ /* 0x000fe200078e00ff */
[C---:B------:R-:W-:Y:S01]  /*2c80*/  LOP3.LUT R35, R39.reuse, 0x2, RZ, 0xc0, !PT ;  /* 0x0000000227237812 */ /* 0x040fe200078ec0ff */
        /* <DEDUP_REMOVED lines=11> */
.L_x_1545:
[----:B------:R-:W2:Y:S01]  /*2d40*/  LDL.LU R42, [R1] ;  /* 0x00000000012a7983 */ /* 0x000ea20000300800 */
        /* <DEDUP_REMOVED lines=11> */
[C---:B------:R-:W-:Y:S02]  /*2e00*/  IMAD R47, R18.reuse, 0x7800, R214 ;  /* 0x00007800122f7824 */ /* 0x040fe400078e02d6 */
[----:B------:R-:W-:Y:S02]  /*2e10*/  IMAD.IADD R92, R133, 0x1, R41 ;  /* 0x00000001855c7824 */ /* 0x000fe400078e0229 */
[----:B------:R-:W-:Y:S02]  /*2e20*/  IMAD R41, R18, 0x7800, R215 ;  /* 0x0000780012297824 */ /* 0x000fe400078e02d7 */
[C---:B------:R-:W-:Y:S01]  /*2e30*/  IMAD.IADD R47, R16.reuse, 0x1, R47 ;  /* 0x00000001102f7824 */ /* 0x040fe200078e022f */
        /* <DEDUP_REMOVED lines=10> */
[----:B------:R0:W-:Y:S01]  /*2ee0*/  STL [R1], R42 ;  /* 0x0000002a01007387 */ /* 0x0001e20000100800 */
        /* <DEDUP_REMOVED lines=66> */
.L_x_1450:
[----:B------:R-:W-:Y:S05]  /*3310*/  BSYNC B1 ;  /* 0x0000000000017941 */ /* 0x000fea0003800000 */
.L_x_1449:
        /* <DEDUP_REMOVED lines=56> */
.L_x_1452:
[----:B------:R-:W-:Y:S05]  /*36a0*/  BSYNC B1 ;  /* 0x0000000000017941 */ /* 0x000fea0003800000 */
.L_x_1451:
[----:B------:R-:W-:Y:S01]  /*36b0*/  UISETP.NE.AND UP0, UPT, UR53, 0x3, UPT ;  /* 0x000000033500788c */ /* 0x000fe2000bf05270 */
[----:B------:R-:W-:Y:S02]  /*36c0*/  IMAD.MOV.U32 R158, RZ, RZ, R82 ;  /* 0x000000ffff9e7224 */ /* 0x000fe400078e0052 */
[----:B------:R-:W-:Y:S02]  /*36d0*/  IMAD.MOV.U32 R160, RZ, RZ, R86 ;  /* 0x000000ffffa07224 */ /* 0x000fe400078e0056 */
[----:B------:R-:W-:Y:S01]  /*36e0*/  IMAD.MOV.U32 R164, RZ, RZ, R94 ;  /* 0x000000ffffa47224 */ /* 0x000fe200078e005e */
[----:B------:R-:W-:Y:S01]  /*36f0*/  PLOP3.LUT P1, PT, PT, PT, UP0, 0x80, 0x0 ;  /* 0x000000000000781c */ /* 0x000fe20003f2f008 */
[----:B------:R-:W-:Y:S02]  /*3700*/  IMAD.MOV.U32 R166, RZ, RZ, R130 ;  /* 0x000000ffffa67224 */ /* 0x000fe400078e0082 */
[----:B------:R-:W-:Y:S02]  /*3710*/  IMAD.MOV.U32 R154, RZ, RZ, R76 ;  /* 0x000000ffff9a7224 */ /* 0x000fe400078e004c */
[----:B------:R-:W-:-:S02]  /*3720*/  IMAD.MOV.U32 R155, RZ, RZ, R80 ;  /* 0x000000ffff9b7224 */ /* 0x000fc400078e0050 */
[----:B------:R-:W-:Y:S02]  /*3730*/  IMAD.MOV.U32 R159, RZ, RZ, R84 ;  /* 0x000000ffff9f7224 */ /* 0x000fe400078e0054 */
[----:B------:R-:W-:Y:S02]  /*3740*/  IMAD.MOV.U32 R161, RZ, RZ, R92 ;  /* 0x000000ffffa17224 */ /* 0x000fe400078e005c */
[----:B------:R-:W-:Y:S02]  /*3750*/  IMAD.MOV.U32 R165, RZ, RZ, R120 ;  /* 0x000000ffffa57224 */ /* 0x000fe400078e0078 */
[----:B------:R-:W-:Y:S02]  /*3760*/  IMAD.MOV.U32 R168, RZ, RZ, R132 ;  /* 0x000000ffffa87224 */ /* 0x000fe400078e0084 */
[----:B-----5:R-:W-:Y:S02]  /*3770*/  IMAD.MOV.U32 R88, RZ, RZ, R50 ;  /* 0x000000ffff587224 */ /* 0x020fe400078e0032 */
        /* <DEDUP_REMOVED lines=10> */
[----:B------:R-:W-:Y:S01]  /*3820*/  IMAD.MOV.U32 R153, RZ, RZ, R72 ;  /* 0x000000ffff997224 */ /* 0x000fe200078e0048 */
[----:B------:R-:W-:Y:S06]  /*3830*/  @!P1 BRA `(.L_x_1453) ;  /* 0x0000000000049947 */ /* 0x000fec0003800000 */
[----:B------:R-:W-:Y:S01]  /*3840*/  BPT.TRAP 0x1 ;  /* 0x000000040000795c */ /* 0x000fe20000300000 */
.L_x_1453:
[----:B------:R-:W-:Y:S01]  /*3850*/  IMAD R97, R18, 0x8, R16 ;  /* 0x0000000812617824 */ /* 0x000fe200078e0210 */
[----:B------:R-:W-:Y:S01]  /*3860*/  SHF.L.U32 R98, R195, 0x1f, RZ ;  /* 0x0000001fc3627819 */ /* 0x000fe200000006ff */
[----:B------:R-:W-:Y:S03]  /*3870*/  BSSY B1, `(.L_x_1454) ;  /* 0x0000003000017945 */ /* 0x000fe60003800000 */
[----:B------:R-:W3:Y:S02]  /*3880*/  SYNCS.PHASECHK.TRANS64.TRYWAIT P5, [R97+URZ+0x29890], R98 ;  /* 0x02989062610075a7 */ /* 0x000ee400080a017f */
[----:B---3--:R-:W-:Y:S05]  /*3890*/  @!P5 BRA `(.L_x_1455) ;  /* 0x000003000074d947 */ /* 0x008fea0003800000 */
.L_x_1843:
[----:B------:R-:W-:Y:S05]  /*38a0*/  BSYNC B1 ;  /* 0x0000000000017941 */ /* 0x000fea0003800000 */
.L_x_1454:
        /* <DEDUP_REMOVED lines=9> */
[----:B-1----:R-:W-:Y:S01]  /*3940*/  IMAD.MOV.U32 R132, RZ, RZ, R41 ;  /* 0x000000ffff847224 */ /* 0x002fe200078e0029 */
[----:B------:R-:W-:Y:S02]  /*3950*/  F2FP.F16.E4M3.UNPACK_B R171, R168.H1 ;  /* 0x000000a8ffab723e */ /* 0x000fe400030006ff */
[----:B------:R-:W-:Y:S02]  /*3960*/  F2FP.F16.E4M3.UNPACK_B R41, R166.H1 ;  /* 0x000000a6ff29723e */ /* 0x000fe400030006ff */
[----:B------:R-:W-:Y:S01]  /*3970*/  F2FP.F16.E4M3.UNPACK_B R130, R132 ;  /* 0x00000084ff82723e */ /* 0x000fe200020006ff */
[----:B------:R-:W-:Y:S01]  /*3980*/  HADD2.F32 R167, -RZ, R171.H0_H0 ;  /* 0x200000abffa77230 */ /* 0x000fe20000004100 */
[----:B------:R-:W-:Y:S01]  /*3990*/  F2FP.F16.E4M3.UNPACK_B R168, R168 ;  /* 0x000000a8ffa8723e */ /* 0x000fe200020006ff */
[----:B------:R-:W-:Y:S01]  /*39a0*/  HADD2.F32 R170, -RZ, R41.H0_H0 ;  /* 0x20000029ffaa7230 */ /* 0x000fe20000004100 */
[----:B------:R-:W-:Y:S01]  /*39b0*/  F2FP.F16.E4M3.UNPACK_B R166, R166 ;  /* 0x000000a6ffa6723e */ /* 0x000fe200020006ff */
[----:B------:R-:W-:-:S02]  /*39c0*/  HADD2.F32 R169, -RZ, R130.H1_H1 ;  /* 0x30000082ffa97230 */ /* 0x000fc40000004100 */
[----:B------:R-:W-:Y:S02]  /*39d0*/  HADD2.F32 R130, -RZ, R130.H0_H0 ;  /* 0x20000082ff827230 */ /* 0x000fe40000004100 */
[----:B------:R-:W-:Y:S02]  /*39e0*/  HADD2.F32 R171, -RZ, R171.H1_H1 ;  /* 0x300000abffab7230 */ /* 0x000fe40000004100 */
[-C--:B------:R-:W-:Y:S01]  /*39f0*/  FMUL.FTZ R173, R169, R167.reuse ;  /* 0x000000a7a9ad7220 */ /* 0x080fe20000410000 */
[----:B------:R-:W-:Y:S02]  /*3a00*/  HADD2.F32 R41, -RZ, R41.H1_H1 ;  /* 0x30000029ff297230 */ /* 0x000fe40000004100 */
[C---:B------:R-:W-:Y:S01]  /*3a10*/  FMUL.FTZ R172, R130.reuse, R167 ;  /* 0x000000a782ac7220 */ /* 0x040fe20000410000 */
[----:B------:R-:W-:-:S03]  /*3a20*/  FFMA.FTZ R167, R130, R170, -R173 ;  /* 0x000000aa82a77223 */ /* 0x000fc600000108ad */
[----:B------:R-:W-:Y:S01]  /*3a30*/  FFMA.FTZ R130, R169, R170, R172 ;  /* 0x000000aaa9827223 */ /* 0x000fe200000100ac */
[----:B------:R-:W-:Y:S01]  /*3a40*/  F2FP.F16.E4M3.UNPACK_B R169, R132.H1 ;  /* 0x00000084ffa9723e */ /* 0x000fe200030006ff */
[----:B------:R-:W-:Y:S02]  /*3a50*/  IMAD.MOV.U32 R132, RZ, RZ, R40 ;  /* 0x000000ffff847224 */ /* 0x000fe400078e0028 */
[--C-:B------:R-:W-:Y:S02]  /*3a60*/  HADD2.F32 R172, -RZ, R168.reuse.H1_H1 ;  /* 0x300000a8ffac7230 */ /* 0x100fe40000004100 */
[--C-:B------:R-:W-:Y:S02]  /*3a70*/  HADD2.F32 R170, -RZ, R169.reuse.H1_H1 ;  /* 0x300000a9ffaa7230 */ /* 0x100fe40000004100 */
[----:B------:R-:W-:Y:S02]  /*3a80*/  HADD2.F32 R169, -RZ, R169.H0_H0 ;  /* 0x200000a9ffa97230 */ /* 0x000fe40000004100 */
[----:B------:R-:W-:-:S02]  /*3a90*/  HADD2.F32 R168, -RZ, R168.H0_H0 ;  /* 0x200000a8ffa87230 */ /* 0x000fc40000004100 */
[-C--:B------:R-:W-:Y:S01]  /*3aa0*/  FMUL.FTZ R40, R170, R171.reuse ;  /* 0x000000abaa287220 */ /* 0x080fe20000410000 */
[----:B------:R-:W-:-:S03]  /*3ab0*/  FMUL.FTZ R171, R169, R171 ;  /* 0x000000aba9ab7220 */ /* 0x000fc60000410000 */
[-C--:B------:R-:W-:Y:S01]  /*3ac0*/  FFMA.FTZ R169, R169, R41.reuse, -R40 ;  /* 0x00000029a9a97223 */ /* 0x080fe20000010828 */
[-C--:B------:R-:W-:Y:S01]  /*3ad0*/  F2FP.F16.E4M3.UNPACK_B R40, R132.reuse.H1 ;  /* 0x00000084ff28723e */ /* 0x080fe200030006ff */
[----:B------:R-:W-:Y:S01]  /*3ae0*/  FFMA.FTZ R170, R170, R41, R171 ;  /* 0x00000029aaaa7223 */ /* 0x000fe200000100ab */
[----:B------:R-:W-:Y:S01]  /*3af0*/  F2FP.F16.E4M3.UNPACK_B R132, R132 ;  /* 0x00000084ff84723e */ /* 0x000fe200020006ff */
[----:B------:R-:W-:Y:S02]  /*3b00*/  HADD2.F32 R171, -RZ, R166.H1_H1 ;  /* 0x300000a6ffab7230 */ /* 0x000fe40000004100 */
[--C-:B------:R-:W-:Y:S01]  /*3b10*/  HADD2.F32 R41, -RZ, R40.reuse.H1_H1 ;  /* 0x30000028ff297230 */ /* 0x100fe20000004100 */
[----:B------:R-:W-:Y:S01]  /*3b20*/  F2FP.SATFINITE.E4M3.F32.PACK_AB_MERGE_C R170, R170, R169, RZ ;  /* 0x000000a9aaaa723e */ /* 0x000fe200048070ff */
[----:B------:R-:W-:Y:S02]  /*3b30*/  HADD2.F32 R40, -RZ, R40.H0_H0 ;  /* 0x20000028ff287230 */ /* 0x000fe40000004100 */
[----:B------:R-:W-:-:S02]  /*3b40*/  HADD2.F32 R169, -RZ, R132.H1_H1 ;  /* 0x30000084ffa97230 */ /* 0x000fc40000004100 */
[CC--:B------:R-:W-:Y:S01]  /*3b50*/  FMUL.FTZ R173, R41.reuse, R172.reuse ;  /* 0x000000ac29ad7220 */ /* 0x0c0fe20000410000 */
[----:B------:R-:W-:Y:S02]  /*3b60*/  HADD2.F32 R132, -RZ, R132.H0_H0 ;  /* 0x20000084ff847230 */ /* 0x000fe40000004100 */
[C---:B------:R-:W-:Y:S01]  /*3b70*/  FMUL.FTZ R172, R40.reuse, R172 ;  /* 0x000000ac28ac7220 */ /* 0x040fe20000410000 */
[----:B------:R-:W-:Y:S02]  /*3b80*/  HADD2.F32 R166, -RZ, R166.H0_H0 ;  /* 0x200000a6ffa67230 */ /* 0x000fe40000004100 */
[----:B------:R-:W-:Y:S01]  /*3b90*/  FFMA.FTZ R40, R40, R171, -R173 ;  /* 0x000000ab28287223 */ /* 0x000fe200000108ad */
[----:B------:R-:W-:Y:S01]  /*3ba0*/  F2FP.SATFINITE.E4M3.F32.PACK_AB_MERGE_C R130, R130, R167, R170 ;  /* 0x000000a78282723e */ /* 0x000fe200048070aa */
[----:B------:R-:W-:Y:S01]  /*3bb0*/  FFMA.FTZ R41, R41, R171, R172 ;  /* 0x000000ab29297223 */ /* 0x000fe200000100ac */
[-C--:B------:R-:W-:Y:S01]  /*3bc0*/  FMUL.FTZ R171, R169, R168.reuse ;  /* 0x000000a8a9ab7220 */ /* 0x080fe20000410000 */
[----:B------:R-:W-:Y:S01]  /*3bd0*/  FMUL.FTZ R168, R132, R168 ;  /* 0x000000a884a87220 */ /* 0x000fe20000410000 */
[----:B------:R-:W-:-:S02]  /*3be0*/  SHF.R.U32.HI R167, RZ, 0x10, R133 ;  /* 0x00000010ffa77819 */ /* 0x000fc40000011685 */
[-C--:B------:R-:W-:Y:S01]  /*3bf0*/  FFMA.FTZ R132, R132, R166.reuse, -R171 ;  /* 0x000000a684847223 */ /* 0x080fe200000108ab */
[----:B------:R-:W-:Y:S01]  /*3c00*/  FFMA.FTZ R169, R169, R166, R168 ;  /* 0x000000a6a9a97223 */ /* 0x000fe200000100a8 */
        /* <DEDUP_REMOVED lines=9> */
[----:B------:R-:W-:Y:S01]  /*3ca0*/  F2FP.SATFINITE.E4M3.F32.PACK_AB_MERGE_C R40, R41, R40, RZ ;  /* 0x000000282928723e */ /* 0x000fe200048070ff */
[----:B------:R-:W-:Y:S01]  /*3cb0*/  IMAD.MOV.U32 R167, RZ, RZ, R43 ;  /* 0x000000ffffa77224 */ /* 0x000fe200078e002b */
[----:B------:R-:W-:Y:S01]  /*3cc0*/  LOP3.LUT R166, R166, 0xff00, R131, 0xf8, !PT ;  /* 0x0000ff00a6a67812 */ /* 0x000fe200078ef883 */
[----:B------:R-:W-:Y:S01]  /*3cd0*/  IMAD.MOV.U32 R41, RZ, RZ, R130 ;  /* 0x000000ffff297224 */ /* 0x000fe200078e0082 */
[----:B------:R-:W-:Y:S01]  /*3ce0*/  LOP3.LUT R131, R168, 0xff0000, R133, 0xf8, !PT ;  /* 0x00ff0000a8837812 */ /* 0x000fe200078ef885 */
[----:B------:R-:W-:Y:S01]  /*3cf0*/  IMAD.U32 R133, R171, 0x10000, RZ ;  /* 0x00010000ab857824 */ /* 0x000fe200078e00ff */
[----:B------:R-:W-:-:S02]  /*3d00*/  F2FP.F16.E4M3.UNPACK_B R43, R167 ;  /* 0x000000a7ff2b723e */ /* 0x000fc400020006ff */
[----:B------:R-:W-:Y:S02]  /*3d10*/  F2FP.F16.E4M3.UNPACK_B R172, R131.H1 ;  /* 0x00000083ffac723e */ /* 0x000fe400030006ff */
[----:B------:R-:W-:Y:S01]  /*3d20*/  LOP3.LUT R133, R166, 0xff0000, R133, 0xf8, !PT ;  /* 0x00ff0000a6857812 */ /* 0x000fe200078ef885 */
[--C-:B------:R-:W-:Y:S01]  /*3d30*/  HADD2.F32 R170, -RZ, R43.reuse.H1_H1 ;  /* 0x3000002bffaa7230 */ /* 0x100fe20000004100 */
[----:B------:R-:W-:Y:S01]  /*3d40*/  F2FP.SATFINITE.E4M3.F32.PACK_AB_MERGE_C R40, R169, R132, R40 ;  /* 0x00000084a928723e */ /* 0x000fe20004807028 */
[--C-:B------:R-:W-:Y:S01]  /*3d50*/  HADD2.F32 R166, -RZ, R172.reuse.H0_H0 ;  /* 0x200000acffa67230 */ /* 0x100fe20000004100 */
[-C--:B------:R-:W-:Y:S01]  /*3d60*/  F2FP.F16.E4M3.UNPACK_B R168, R133.reuse.H1 ;  /* 0x00000085ffa8723e */ /* 0x080fe200030006ff */
[----:B------:R-:W-:Y:S01]  /*3d70*/  HADD2.F32 R43, -RZ, R43.H0_H0 ;  /* 0x2000002bff2b7230 */ /* 0x000fe20000004100 */
[----:B------:R-:W-:Y:S01]  /*3d80*/  F2FP.F16.E4M3.UNPACK_B R133, R133 ;  /* 0x00000085ff85723e */ /* 0x000fe200020006ff */
[----:B------:R-:W-:Y:S02]  /*3d90*/  HADD2.F32 R172, -RZ, R172.H1_H1 ;  /* 0x300000acffac7230 */ /* 0x000fe40000004100 */
[----:B------:R-:W-:Y:S01]  /*3da0*/  FMUL.FTZ R174, R170, R166 ;  /* 0x000000a6aaae7220 */ /* 0x000fe20000410000 */
[----:B------:R-:W-:-:S02]  /*3db0*/  HADD2.F32 R171, -RZ, R168.H0_H0 ;  /* 0x200000a8ffab7230 */ /* 0x000fc40000004100 */
        /* <DEDUP_REMOVED lines=11> */
[--C-:B------:R-:W-:Y:S02]  /*3e70*/  HADD2.F32 R170, -RZ, R133.reuse.H1_H1 ;  /* 0x30000085ffaa7230 */ /* 0x100fe40000004100 */
[----:B------:R-:W-:Y:S01]  /*3e80*/  FFMA.FTZ R171, R171, R168, R172 ;  /* 0x000000a8abab7223 */ /* 0x000fe200000100ac */
[----:B------:R-:W-:Y:S01]  /*3e90*/  F2FP.F16.E4M3.UNPACK_B R172, R131 ;  /* 0x00000083ffac723e */ /* 0x000fe200020006ff */
[----:B------:R-:W-:Y:S01]  /*3ea0*/  HADD2.F32 R133, -RZ, R133.H0_H0 ;  /* 0x20000085ff857230 */ /* 0x000fe20000004100 */
[----:B------:R-:W-:-:S02]  /*3eb0*/  F2FP.F16.E4M3.UNPACK_B R131, R167.H1 ;  /* 0x000000a7ff83723e */ /* 0x000fc400030006ff */
[----:B------:R-:W-:Y:S01]  /*3ec0*/  F2FP.F16.E4M3.UNPACK_B R167, R167 ;  /* 0x000000a7ffa7723e */ /* 0x000fe200020006ff */
[--C-:B------:R-:W-:Y:S01]  /*3ed0*/  HADD2.F32 R173, -RZ, R172.reuse.H1_H1 ;  /* 0x300000acffad7230 */ /* 0x100fe20000004100 */
[----:B------:R-:W-:Y:S01]  /*3ee0*/  F2FP.SATFINITE.E4M3.F32.PACK_AB_MERGE_C R171, R171, R42, RZ ;  /* 0x0000002aabab723e */ /* 0x000fe200048070ff */
[--C-:B------:R-:W-:Y:S02]  /*3ef0*/  HADD2.F32 R168, -RZ, R131.reuse.H1_H1 ;  /* 0x30000083ffa87230 */ /* 0x100fe40000004100 */
[----:B------:R-:W-:Y:S01]  /*3f00*/  HADD2.F32 R131, -RZ, R131.H0_H0 ;  /* 0x20000083ff837230 */ /* 0x000fe20000004100 */
[----:B------:R-:W-:Y:S01]  /*3f10*/  F2FP.SATFINITE.E4M3.F32.PACK_AB_MERGE_C R43, R43, R166, R171 ;  /* 0x000000a62b2b723e */ /* 0x000fe200048070ab */
[----:B------:R-:W-:Y:S02]  /*3f20*/  HADD2.F32 R172, -RZ, R172.H0_H0 ;  /* 0x200000acffac7230 */ /* 0x000fe40000004100 */
[-C--:B------:R-:W-:Y:S01]  /*3f30*/  FMUL.FTZ R174, R168, R173.reuse ;  /* 0x000000ada8ae7220 */ /* 0x080fe20000410000 */
[----:B------:R-:W-:-:S03]  /*3f40*/  FMUL.FTZ R173, R131, R173 ;  /* 0x000000ad83ad7220 */ /* 0x000fc60000410000 */
[-C--:B------:R-:W-:Y:S01]  /*3f50*/  FFMA.FTZ R131, R131, R170.reuse, -R174 ;  /* 0x000000aa83837223 */ /* 0x080fe200000108ae */
[----:B------:R-:W-:Y:S01]  /*3f60*/  FFMA.FTZ R174, R168, R170, R173 ;  /* 0x000000aaa8ae7223 */ /* 0x000fe200000100ad */
[--C-:B------:R-:W-:Y:S02]  /*3f70*/  HADD2.F32 R168, -RZ, R167.reuse.H1_H1 ;  /* 0x300000a7ffa87230 */ /* 0x100fe40000004100 */
[----:B------:R-:W-:Y:S02]  /*3f80*/  HADD2.F32 R167, -RZ, R167.H0_H0 ;  /* 0x200000a7ffa77230 */ /* 0x000fe40000004100 */
[----:B------:R-:W-:Y:S01]  /*3f90*/  F2FP.SATFINITE.E4M3.F32.PACK_AB_MERGE_C R131, R174, R131, RZ ;  /* 0x00000083ae83723e */ /* 0x000fe200048070ff */
[-C--:B------:R-:W-:Y:S02]  /*3fa0*/  FMUL.FTZ R170, R168, R172.reuse ;  /* 0x000000aca8aa7220 */ /* 0x080fe40000410000 */
[C---:B------:R-:W-:Y:S02]  /*3fb0*/  FMUL.FTZ R173, R167.reuse, R172 ;  /* 0x000000aca7ad7220 */ /* 0x040fe40000410000 */
[----:B------:R-:W-:-:S02]  /*3fc0*/  FFMA.FTZ R170, R167, R133, -R170 ;  /* 0x00000085a7aa7223 */ /* 0x000fc400000108aa */
[----:B------:R-:W-:-:S05]  /*3fd0*/  FFMA.FTZ R173, R168, R133, R173 ;  /* 0x00000085a8ad7223 */ /* 0x000fca00000100ad */
[----:B------:R-:W-:-:S07]  /*3fe0*/  F2FP.SATFINITE.E4M3.F32.PACK_AB_MERGE_C R42, R173, R170, R131 ;  /* 0x000000aaad2a723e */ /* 0x000fce0004807083 */
.L_x_1461:
[----:B------:R-:W-:Y:S05]  /*3ff0*/  BSYNC B3 ;  /* 0x0000000000037941 */ /* 0x000fea0003800000 */
.L_x_1460:
[----:B-1----:R4:W-:Y:S02]  /*4000*/  STG.E.128 desc[UR60][R48.64], R40 ;  /* 0x0000002830007986 */ /* 0x0029e4000c101d3c */
.L_x_1459:
[----:B------:R-:W-:Y:S05]  /*4010*/  BSYNC B2 ;  /* 0x0000000000027941 */ /* 0x000fea0003800000 */
.L_x_1458:
        /* <DEDUP_REMOVED lines=10> */
[----:B------:R-:W-:Y:S02]  /*40c0*/  LOP3.LUT R120, R95, 0xff0000ff, RZ, 0xc0, !PT ;  /* 0xff0000ff5f787812 */ /* 0x000fe400078ec0ff */
[----:B------:R-:W-:Y:S01]  /*40d0*/  SHF.R.U32.HI R166, RZ, 0x10, R95 ;  /* 0x00000010ffa67819 */ /* 0x000fe2000001165f */
[----:B------:R-:W-:Y:S01]  /*40e0*/  IMAD.SHL.U32 R95, R94, 0x100, RZ ;  /* 0x000001005e5f7824 */ /* 0x000fe200078e00ff */
[----:B------:R-:W-:Y:S01]  /*40f0*/  LOP3.LUT R131, R121, 0xff0000ff, RZ, 0xc0, !PT ;  /* 0xff0000ff79837812 */ /* 0x000fe200078ec0ff */
[----:B------:R-:W-:Y:S01]  /*4100*/  IMAD.MOV.U32 R94, RZ, RZ, R41 ;  /* 0x000000ffff5e7224 */ /* 0x000fe200078e0029 */
[----:B------:R-:W-:Y:S01]  /*4110*/  SHF.R.U32.HI R133, RZ, 0x10, R121 ;  /* 0x00000010ff857819 */ /* 0x000fe20000011679 */
[----:B------:R-:W-:Y:S01]  /*4120*/  IMAD.SHL.U32 R132, R132, 0x100, RZ ;  /* 0x0000010084847824 */ /* 0x000fe200078e00ff */
[----:B------:R-:W-:Y:S01]  /*4130*/  LOP3.LUT R40, R120, 0xff00, R95, 0xf8, !PT ;  /* 0x0000ff0078287812 */ /* 0x000fe200078ef85f */
[----:B------:R-:W-:Y:S01]  /*4140*/  IMAD.U32 R95, R166, 0x10000, RZ ;  /* 0x00010000a65f7824 */ /* 0x000fe200078e00ff */
[----:B------:R-:W-:Y:S01]  /*4150*/  F2FP.F16.E4M3.UNPACK_B R41, R94 ;  /* 0x0000005eff29723e */ /* 0x000fe200020006ff */
[----:B------:R-:W-:Y:S01]  /*4160*/  IMAD.U32 R133, R133, 0x10000, RZ ;  /* 0x0001000085857824 */ /* 0x000fe200078e00ff */
[----:B------:R-:W-:-:S02]  /*4170*/  LOP3.LUT R120, R131, 0xff00, R132, 0xf8, !PT ;  /* 0x0000ff0083787812 */ /* 0x000fc400078ef884 */
[-C--:B------:R-:W-:Y:S01]  /*4180*/  F2FP.F16.E4M3.UNPACK_B R132, R165.reuse.H1 ;  /* 0x000000a5ff84723e */ /* 0x080fe200030006ff */
[--C-:B------:R-:W-:Y:S01]  /*4190*/  HADD2.F32 R121, -RZ, R41.reuse.H1_H1 ;  /* 0x30000029ff797230 */ /* 0x100fe20000004100 */
[----:B------:R-:W-:Y:S01]  /*41a0*/  LOP3.LUT R40, R40, 0xff0000, R95, 0xf8, !PT ;  /* 0x00ff000028287812 */ /* 0x000fe200078ef85f */
[----:B------:R-:W-:Y:S01]  /*41b0*/  HADD2.F32 R95, -RZ, R41.H0_H0 ;  /* 0x20000029ff5f7230 */ /* 0x000fe20000004100 */
[----:B------:R-:W-:Y:S01]  /*41c0*/  F2FP.F16.E4M3.UNPACK_B R131, R164.H1 ;  /* 0x000000a4ff83723e */ /* 0x000fe200030006ff */
[--C-:B------:R-:W-:Y:S01]  /*41d0*/  HADD2.F32 R168, -RZ, R132.reuse.H0_H0 ;  /* 0x20000084ffa87230 */ /* 0x100fe20000004100 */
[----:B------:R-:W-:Y:S01]  /*41e0*/  LOP3.LUT R41, R120, 0xff0000, R133, 0xf8, !PT ;  /* 0x00ff000078297812 */ /* 0x000fe200078ef885 */
[----:B------:R-:W-:Y:S01]  /*41f0*/  HADD2.F32 R169, -RZ, R132.H1_H1 ;  /* 0x30000084ffa97230 */ /* 0x000fe20000004100 */
[----:B------:R-:W-:Y:S01]  /*4200*/  F2FP.F16.E4M3.UNPACK_B R120, R94.H1 ;  /* 0x0000005eff78723e */ /* 0x000fe200030006ff */
[--C-:B------:R-:W-:Y:S02]  /*4210*/  HADD2.F32 R166, -RZ, R131.reuse.H0_H0 ;  /* 0x20000083ffa67230 */ /* 0x100fe40000004100 */
[-C--:B------:R-:W-:Y:S01]  /*4220*/  FMUL.FTZ R94, R121, R168.reuse ;  /* 0x000000a8795e7220 */ /* 0x080fe20000410000 */
[----:B------:R-:W-:Y:S01]  /*4230*/  FMUL.FTZ R168, R95, R168 ;  /* 0x000000a85fa87220 */ /* 0x000fe20000410000 */
[----:B------:R-:W-:Y:S01]  /*4240*/  HADD2.F32 R133, -RZ, R131.H1_H1 ;  /* 0x30000083ff857230 */ /* 0x000fe20000004100 */
[----:B------:R-:W-:Y:S01]  /*4250*/  F2FP.F16.E4M3.UNPACK_B R167, R165 ;  /* 0x000000a5ffa7723e */ /* 0x000fe200020006ff */
[----:B------:R-:W-:-:S02]  /*4260*/  HADD2.F32 R132, -RZ, R120.H1_H1 ;  /* 0x30000078ff847230 */ /* 0x000fc40000004100 */
[-C--:B------:R-:W-:Y:S01]  /*4270*/  FFMA.FTZ R94, R95, R166.reuse, -R94 ;  /* 0x000000a65f5e7223 */ /* 0x080fe2000001085e */
[----:B------:R-:W-:Y:S02]  /*4280*/  HADD2.F32 R120, -RZ, R120.H0_H0 ;  /* 0x20000078ff787230 */ /* 0x000fe40000004100 */
[----:B------:R-:W-:Y:S01]  /*4290*/  FFMA.FTZ R95, R121, R166, R168 ;  /* 0x000000a6795f7223 */ /* 0x000fe200000100a8 */
[----:B------:R-:W-:Y:S01]  /*42a0*/  F2FP.F16.E4M3.UNPACK_B R121, R130.H1 ;  /* 0x00000082ff79723e */ /* 0x000fe200030006ff */
[-C--:B------:R-:W-:Y:S01]  /*42b0*/  FMUL.FTZ R131, R132, R169.reuse ;  /* 0x000000a984837220 */ /* 0x080fe20000410000 */
[----:B------:R-:W-:Y:S01]  /*42c0*/  F2FP.F16.E4M3.UNPACK_B R165, R164 ;  /* 0x000000a4ffa5723e */ /* 0x000fe200020006ff */
[C---:B------:R-:W-:Y:S01]  /*42d0*/  FMUL.FTZ R169, R120.reuse, R169 ;  /* 0x000000a978a97220 */ /* 0x040fe20000410000 */
[----:B------:R-:W-:Y:S02]  /*42e0*/  HADD2.F32 R168, -RZ, R167.H1_H1 ;  /* 0x300000a7ffa87230 */ /* 0x000fe40000004100 */
[----:B------:R-:W-:Y:S01]  /*42f0*/  FFMA.FTZ R120, R120, R133, -R131 ;  /* 0x0000008578787223 */ /* 0x000fe20000010883 */
[----:B------:R-:W-:-:S02]  /*4300*/  HADD2.F32 R164, -RZ, R121.H1_H1 ;  /* 0x30000079ffa47230 */ /* 0x000fc40000004100 */
[----:B------:R-:W-:Y:S02]  /*4310*/  HADD2.F32 R131, -RZ, R121.H0_H0 ;  /* 0x20000079ff837230 */ /* 0x000fe40000004100 */
[----:B------:R-:W-:Y:S01]  /*4320*/  FFMA.FTZ R121, R132, R133, R169 ;  /* 0x0000008584797223 */ /* 0x000fe200000100a9 */
[----:B------:R-:W-:Y:S01]  /*4330*/  F2FP.F16.E4M3.UNPACK_B R132, R130 ;  /* 0x00000082ff84723e */ /* 0x000fe200020006ff */
[----:B------:R-:W-:Y:S02]  /*4340*/  HADD2.F32 R166, -RZ, R165.H1_H1 ;  /* 0x300000a5ffa67230 */ /* 0x000fe40000004100 */
[-C--:B------:R-:W-:Y:S01]  /*4350*/  FMUL.FTZ R130, R164, R168.reuse ;  /* 0x000000a8a4827220 */ /* 0x080fe20000410000 */
[----:B------:R-:W-:Y:S01]  /*4360*/  FMUL.FTZ R169, R131, R168 ;  /* 0x000000a883a97220 */ /* 0x000fe20000410000 */
[----:B------:R-:W-:Y:S02]  /*4370*/  HADD2.F32 R167, -RZ, R167.H0_H0 ;  /* 0x200000a7ffa77230 */ /* 0x000fe40000004100 */
[----:B------:R-:W-:-:S02]  /*4380*/  HADD2.F32 R133, -RZ, R132.H1_H1 ;  /* 0x30000084ff857230 */ /* 0x000fc40000004100 */
[-C--:B------:R-:W-:Y:S01]  /*4390*/  FFMA.FTZ R130, R131, R166.reuse, -R130 ;  /* 0x000000a683827223 */ /* 0x080fe20000010882 */
[----:B------:R-:W-:Y:S01]  /*43a0*/  FFMA.FTZ R131, R164, R166, R169 ;  /* 0x000000a6a4837223 */ /* 0x000fe200000100a9 */
[----:B------:R-:W-:Y:S02]  /*43b0*/  HADD2.F32 R132, -RZ, R132.H0_H0 ;  /* 0x20000084ff847230 */ /* 0x000fe40000004100 */
[----:B------:R-:W-:Y:S02]  /*43c0*/  HADD2.F32 R166, -RZ, R165.H0_H0 ;  /* 0x200000a5ffa67230 */ /* 0x000fe40000004100 */
[-C--:B------:R-:W-:Y:S01]  /*43d0*/  FMUL.FTZ R169, R133, R167.reuse ;  /* 0x000000a785a97220 */ /* 0x080fe20000410000 */
[----:B------:R-:W-:Y:S02]  /*43e0*/  IMAD.MOV.U32 R165, RZ, RZ, R43 ;  /* 0x000000ffffa57224 */ /* 0x000fe400078e002b */
[C---:B------:R-:W-:Y:S01]  /*43f0*/  FMUL.FTZ R168, R132.reuse, R167 ;  /* 0x000000a784a87220 */ /* 0x040fe20000410000 */
[----:B------:R-:W-:Y:S01]  /*4400*/  F2FP.SATFINITE.E4M3.F32.PACK_AB_MERGE_C R130, R131, R130, RZ ;  /* 0x000000828382723e */ /* 0x000fe200048070ff */
[-C--:B------:R-:W-:Y:S01]  /*4410*/  FFMA.FTZ R43, R132, R166.reuse, -R169 ;  /* 0x000000a6842b7223 */ /* 0x080fe200000108a9 */
[----:B------:R-:W-:Y:S01]  /*4420*/  F2FP.F16.E4M3.UNPACK_B R169, R41.H1 ;  /* 0x00000029ffa9723e */ /* 0x000fe200030006ff */
[----:B------:R-:W-:Y:S01]  /*4430*/  FFMA.FTZ R132, R133, R166, R168 ;  /* 0x000000a685847223 */ /* 0x000fe200000100a8 */
[----:B------:R-:W-:-:S02]  /*4440*/  F2FP.F16.E4M3.UNPACK_B R164, R165 ;  /* 0x000000a5ffa4723e */ /* 0x000fc400020006ff */
[----:B------:R-:W-:Y:S01]  /*4450*/  F2FP.F16.E4M3.UNPACK_B R168, R40.H1 ;  /* 0x00000028ffa8723e */ /* 0x000fe200030006ff */
[----:B------:R-:W-:Y:S01]  /*4460*/  HADD2.F32 R133, -RZ, R169.H0_H0 ;  /* 0x200000a9ff857230 */ /* 0x000fe20000004100 */
[----:B------:R-:W-:Y:S01]  /*4470*/  F2FP.F16.E4M3.UNPACK_B R165, R165.H1 ;  /* 0x000000a5ffa5723e */ /* 0x000fe200030006ff */
[--C-:B------:R-:W-:Y:S02]  /*4480*/  HADD2.F32 R166, -RZ, R164.reuse.H1_H1 ;  /* 0x300000a4ffa67230 */ /* 0x100fe40000004100 */
[----:B------:R-:W-:Y:S02]  /*4490*/  HADD2.F32 R164, -RZ, R164.H0_H0 ;  /* 0x200000a4ffa47230 */ /* 0x000fe40000004100 */
[--C-:B------:R-:W-:Y:S02]  /*44a0*/  HADD2.F32 R167, -RZ, R168.reuse.H0_H0 ;  /* 0x200000a8ffa77230 */ /* 0x100fe40000004100 */
[----:B------:R-:W-:Y:S01]  /*44b0*/  FMUL.FTZ R171, R166, R133 ;  /* 0x00000085a6ab7220 */ /* 0x000fe20000410000 */
[----:B------:R-:W-:-:S02]  /*44c0*/  HADD2.F32 R168, -RZ, R168.H1_H1 ;  /* 0x300000a8ffa87230 */ /* 0x000fc40000004100 */
[C---:B------:R-:W-:Y:S01]  /*44d0*/  FMUL.FTZ R173, R164.reuse, R133 ;  /* 0x00000085a4ad7220 */ /* 0x040fe20000410000 */
[----:B------:R-:W-:-:S03]  /*44e0*/  FFMA.FTZ R133, R164, R167, -R171 ;  /* 0x000000a7a4857223 */ /* 0x000fc600000108ab */
[----:B------:R-:W-:Y:S01]  /*44f0*/  FFMA.FTZ R164, R166, R167, R173 ;  /* 0x000000a7a6a47223 */ /* 0x000fe200000100ad */
[----:B------:R-:W-:Y:S02]  /*4500*/  IMAD.MOV.U32 R166, RZ, RZ, R42 ;  /* 0x000000ffffa67224 */ /* 0x000fe400078e002a */
[----:B------:R-:W-:Y:S01]  /*4510*/  HADD2.F32 R42, -RZ, R169.H1_H1 ;  /* 0x300000a9ff2a7230 */ /* 0x000fe20000004100 */
[----:B------:R-:W-:Y:S01]  /*4520*/  F2FP.F16.E4M3.UNPACK_B R169, R41 ;  /* 0x00000029ffa9723e */ /* 0x000fe200020006ff */
[--C-:B------:R-:W-:Y:S02]  /*4530*/  HADD2.F32 R167, -RZ, R165.reuse.H1_H1 ;  /* 0x300000a5ffa77230 */ /* 0x100fe40000004100 */
[----:B------:R-:W-:-:S03]  /*4540*/  HADD2.F32 R165, -RZ, R165.H0_H0 ;  /* 0x200000a5ffa57230 */ /* 0x000fc60000004100 */
[-C--:B------:R-:W-:Y:S02]  /*4550*/  FMUL.FTZ R170, R167, R42.reuse ;  /* 0x0000002aa7aa7220 */ /* 0x080fe40000410000 */
[C---:B------:R-:W-:Y:S02]  /*4560*/  FMUL.FTZ R172, R165.reuse, R42 ;  /* 0x0000002aa5ac7220 */ /* 0x040fe40000410000 */
[-C--:B------:R-:W-:Y:S02]  /*4570*/  FFMA.FTZ R42, R165, R168.reuse, -R170 ;  /* 0x000000a8a52a7223 */ /* 0x080fe400000108aa */
[----:B------:R-:W-:Y:S01]  /*4580*/  FFMA.FTZ R165, R167, R168, R172 ;  /* 0x000000a8a7a57223 */ /* 0x000fe200000100ac */
[----:B------:R-:W-:Y:S02]  /*4590*/  F2FP.F16.E4M3.UNPACK_B R167, R166.H1 ;  /* 0x000000a6ffa7723e */ /* 0x000fe400030006ff */
[----:B------:R-:W-:Y:S01]  /*45a0*/  F2FP.F16.E4M3.UNPACK_B R168, R40 ;  /* 0x00000028ffa8723e */ /* 0x000fe200020006ff */
[----:B------:R-:W-:Y:S01]  /*45b0*/  HADD2.F32 R40, -RZ, R169.H1_H1 ;  /* 0x300000a9ff287230 */ /* 0x000fe20000004100 */
[----:B------:R-:W-:Y:S01]  /*45c0*/  F2FP.F16.E4M3.UNPACK_B R166, R166 ;  /* 0x000000a6ffa6723e */ /* 0x000fe200020006ff */
[--C-:B------:R-:W-:Y:S01]  /*45d0*/  HADD2.F32 R41, -RZ, R167.reuse.H1_H1 ;  /* 0x300000a7ff297230 */ /* 0x100fe20000004100 */
[----:B------:R-:W-:Y:S01]  /*45e0*/  F2FP.SATFINITE.E4M3.F32.PACK_AB_MERGE_C R165, R165, R42, RZ ;  /* 0x0000002aa5a5723e */ /* 0x000fe200048070ff */
[----:B------:R-:W-:-:S02]  /*45f0*/  HADD2.F32 R167, -RZ, R167.H0_H0 ;  /* 0x200000a7ffa77230 */ /* 0x000fc40000004100 */
[--C-:B------:R-:W-:Y:S02]  /*4600*/  HADD2.F32 R170, -RZ, R168.reuse.H1_H1 ;  /* 0x300000a8ffaa7230 */ /* 0x100fe40000004100 */
[-C--:B------:R-:W-:Y:S01]  /*4610*/  FMUL.FTZ R172, R41, R40.reuse ;  /* 0x0000002829ac7220 */ /* 0x080fe20000410000 */
[----:B------:R-:W-:Y:S02]  /*4620*/  HADD2.F32 R169, -RZ, R169.H0_H0 ;  /* 0x200000a9ffa97230 */ /* 0x000fe40000004100 */
[C---:B------:R-:W-:Y:S01]  /*4630*/  FMUL.FTZ R174, R167.reuse, R40 ;  /* 0x00000028a7ae7220 */ /* 0x040fe20000410000 */
[----:B------:R-:W-:Y:S02]  /*4640*/  HADD2.F32 R168, -RZ, R168.H0_H0 ;  /* 0x200000a8ffa87230 */ /* 0x000fe40000004100 */
[-C--:B------:R-:W-:Y:S01]  /*4650*/  FFMA.FTZ R40, R167, R170.reuse, -R172 ;  /* 0x000000aaa7287223 */ /* 0x080fe200000108ac */
[----:B------:R-:W-:Y:S01]  /*4660*/  FFMA.FTZ R167, R41, R170, R174 ;  /* 0x000000aa29a77223 */ /* 0x000fe200000100ae */
[--C-:B------:R-:W-:Y:S01]  /*4670*/  HADD2.F32 R41, -RZ, R166.reuse.H1_H1 ;  /* 0x300000a6ff297230 */ /* 0x100fe20000004100 */
[----:B------:R-:W-:Y:S01]  /*4680*/  F2FP.SATFINITE.E4M3.F32.PACK_AB_MERGE_C R170, R121, R120, RZ ;  /* 0x0000007879aa723e */ /* 0x000fe200048070ff */
[----:B------:R-:W-:-:S02]  /*4690*/  HADD2.F32 R166, -RZ, R166.H0_H0 ;  /* 0x200000a6ffa67230 */ /* 0x000fc40000004100 */
[----:B------:R-:W-:Y:S01]  /*46a0*/  F2FP.SATFINITE.E4M3.F32.PACK_AB_MERGE_C R167, R167, R40, RZ ;  /* 0x00000028a7a7723e */ /* 0x000fe200048070ff */
[C---:B------:R-:W-:Y:S01]  /*46b0*/  FMUL.FTZ R121, R41.reuse, R169 ;  /* 0x000000a929797220 */ /* 0x040fe20000410000 */
[----:B------:R-:W-:Y:S01]  /*46c0*/  F2FP.SATFINITE.E4M3.F32.PACK_AB_MERGE_C R40, R132, R43, R130 ;  /* 0x0000002b8428723e */ /* 0x000fe20004807082 */
[----:B------:R-:W-:Y:S01]  /*46d0*/  FMUL.FTZ R120, R166, R169 ;  /* 0x000000a9a6787220 */ /* 0x000fe20000410000 */
[----:B------:R-:W-:Y:S01]  /*46e0*/  F2FP.SATFINITE.E4M3.F32.PACK_AB_MERGE_C R43, R164, R133, R165 ;  /* 0x00000085a42b723e */ /* 0x000fe200048070a5 */
[-C--:B------:R-:W-:Y:S02]  /*46f0*/  FFMA.FTZ R121, R166, R168.reuse, -R121 ;  /* 0x000000a8a6797223 */ /* 0x080fe40000010879 */
[----:B------:R-:W-:Y:S01]  /*4700*/  FFMA.FTZ R120, R41, R168, R120 ;  /* 0x000000a829787223 */ /* 0x000fe20000010078 */
[----:B------:R-:W-:-:S04]  /*4710*/  F2FP.SATFINITE.E4M3.F32.PACK_AB_MERGE_C R41, R95, R94, R170 ;  /* 0x0000005e5f29723e */ /* 0x000fc800048070aa */
[----:B------:R-:W-:-:S07]  /*4720*/  F2FP.SATFINITE.E4M3.F32.PACK_AB_MERGE_C R42, R120, R121, R167 ;  /* 0x00000079782a723e */ /* 0x000fce00048070a7 */
.L_x_1465:
[----:B------:R-:W-:Y:S05]  /*4730*/  BSYNC B3 ;  /* 0x0000000000037941 */ /* 0x000fea0003800000 */
.L_x_1464:
[----:B-1----:R0:W-:Y:S02]  /*4740*/  STG.E.128 desc[UR60][R48.64+0x20], R40 ;  /* 0x0000202830007986 */ /* 0x0021e4000c101d3c */
.L_x_1463:
[----:B------:R-:W-:Y:S05]  /*4750*/  BSYNC B2 ;  /* 0x0000000000027941 */ /* 0x000fea0003800000 */
.L_x_1462:
        /* <DEDUP_REMOVED lines=9> */
[----:B------:R-:W-:Y:S01]  /*47f0*/  SHF.R.U32.HI R121, RZ, 0x10, R87 ;  /* 0x00000010ff797819 */ /* 0x000fe20000011657 */
[----:B------:R-:W-:Y:S01]  /*4800*/  IMAD.SHL.U32 R86, R86, 0x100, RZ ;  /* 0x0000010056567824 */ /* 0x000fe200078e00ff */
[----:B------:R-:W-:Y:S02]  /*4810*/  SHF.R.U32.HI R95, RZ, 0x10, R93 ;  /* 0x00000010ff5f7819 */ /* 0x000fe4000001165d */
[----:B------:R-:W-:Y:S01]  /*4820*/  LOP3.LUT R94, R93, 0xff0000ff, RZ, 0xc0, !PT ;  /* 0xff0000ff5d5e7812 */ /* 0x000fe200078ec0ff */
[----:B------:R-:W-:Y:S01]  /*4830*/  IMAD.SHL.U32 R93, R92, 0x100, RZ ;  /* 0x000001005c5d7824 */ /* 0x000fe200078e00ff */
[----:B------:R-:W-:Y:S01]  /*4840*/  LOP3.LUT R87, R87, 0xff0000ff, RZ, 0xc0, !PT ;  /* 0xff0000ff57577812 */ /* 0x000fe200078ec0ff */
[----:B-1----:R-:W-:Y:S01]  /*4850*/  IMAD.MOV.U32 R92, RZ, RZ, R40 ;  /* 0x000000ffff5c7224 */ /* 0x002fe200078e0028 */
[----:B------:R-:W-:-:S02]  /*4860*/  F2FP.F16.E4M3.UNPACK_B R40, R41 ;  /* 0x00000029ff28723e */ /* 0x000fc400020006ff */
[----:B------:R-:W-:Y:S01]  /*4870*/  LOP3.LUT R87, R87, 0xff00, R86, 0xf8, !PT ;  /* 0x0000ff0057577812 */ /* 0x000fe200078ef856 */
[----:B------:R-:W-:Y:S01]  /*4880*/  IMAD.U32 R86, R121, 0x10000, RZ ;  /* 0x0001000079567824 */ /* 0x000fe200078e00ff */
[----:B------:R-:W-:Y:S01]  /*4890*/  LOP3.LUT R120, R94, 0xff00, R93, 0xf8, !PT ;  /* 0x0000ff005e787812 */ /* 0x000fe200078ef85d */
[----:B------:R-:W-:Y:S01]  /*48a0*/  IMAD.U32 R93, R95, 0x10000, RZ ;  /* 0x000100005f5d7824 */ /* 0x000fe200078e00ff */
[----:B------:R-:W-:Y:S02]  /*48b0*/  F2FP.F16.E4M3.UNPACK_B R94, R161.H1 ;  /* 0x000000a1ff5e723e */ /* 0x000fe400030006ff */
[----:B------:R-:W-:Y:S02]  /*48c0*/  LOP3.LUT R86, R87, 0xff0000, R86, 0xf8, !PT ;  /* 0x00ff000057567812 */ /* 0x000fe400078ef856 */
[----:B------:R-:W-:Y:S01]  /*48d0*/  LOP3.LUT R87, R120, 0xff0000, R93, 0xf8, !PT ;  /* 0x00ff000078577812 */ /* 0x000fe200078ef85d */
[----:B------:R-:W-:Y:S01]  /*48e0*/  HADD2.F32 R130, -RZ, R94.H0_H0 ;  /* 0x2000005eff827230 */ /* 0x000fe20000004100 */
[----:B------:R-:W-:Y:S01]  /*48f0*/  F2FP.F16.E4M3.UNPACK_B R120, R160.H1 ;  /* 0x000000a0ff78723e */ /* 0x000fe200030006ff */
[--C-:B------:R-:W-:Y:S01]  /*4900*/  HADD2.F32 R93, -RZ, R40.reuse.H1_H1 ;  /* 0x30000028ff5d7230 */ /* 0x100fe20000004100 */
[----:B------:R-:W-:Y:S01]  /*4910*/  F2FP.F16.E4M3.UNPACK_B R41, R41.H1 ;  /* 0x00000029ff29723e */ /* 0x000fe200030006ff */
[----:B------:R-:W-:Y:S01]  /*4920*/  HADD2.F32 R40, -RZ, R40.H0_H0 ;  /* 0x20000028ff287230 */ /* 0x000fe20000004100 */
[----:B------:R-:W-:Y:S01]  /*4930*/  F2FP.F16.E4M3.UNPACK_B R161, R161 ;  /* 0x000000a1ffa1723e */ /* 0x000fe200020006ff */
        /* <DEDUP_REMOVED lines=17> */
[----:B------:R-:W-:-:S02]  /*4a50*/  HADD2.F32 R120, -RZ, R93.H1_H1 ;  /* 0x3000005dff787230 */ /* 0x000fc40000004100 */
[----:B------:R-:W-:Y:S02]  /*4a60*/  HADD2.F32 R95, -RZ, R93.H0_H0 ;  /* 0x2000005dff5f7230 */ /* 0x000fe40000004100 */
        /* <DEDUP_REMOVED lines=15> */
[----:B------:R-:W-:Y:S01]  /*4b60*/  F2FP.F16.E4M3.UNPACK_B R164, R87.H1 ;  /* 0x00000057ffa4723e */ /* 0x000fe200030006ff */
[--C-:B------:R-:W-:Y:S01]  /*4b70*/  HADD2.F32 R133, -RZ, R120.reuse.H1_H1 ;  /* 0x30000078ff857230 */ /* 0x100fe20000004100 */
[----:B------:R-:W-:Y:S01]  /*4b80*/  F2FP.SATFINITE.E4M3.F32.PACK_AB_MERGE_C R95, R132, R95, RZ ;  /* 0x0000005f845f723e */ /* 0x000fe200048070ff */
[----:B------:R-:W-:Y:S01]  /*4b90*/  HADD2.F32 R132, -RZ, R120.H0_H0 ;  /* 0x20000078ff847230 */ /* 0x000fe20000004100 */
[----:B------:R-:W-:Y:S01]  /*4ba0*/  F2FP.F16.E4M3.UNPACK_B R120, R86.H1 ;  /* 0x00000056ff78723e */ /* 0x000fe200030006ff */
[--C-:B------:R-:W-:Y:S01]  /*4bb0*/  HADD2.F32 R160, -RZ, R164.reuse.H1_H1 ;  /* 0x300000a4ffa07230 */ /* 0x100fe20000004100 */
[----:B------:R-:W-:Y:S01]  /*4bc0*/  F2FP.F16.E4M3.UNPACK_B R130, R42.H1 ;  /* 0x0000002aff82723e */ /* 0x000fe200030006ff */
[----:B------:R-:W-:Y:S01]  /*4bd0*/  HADD2.F32 R164, -RZ, R164.H0_H0 ;  /* 0x200000a4ffa47230 */ /* 0x000fe20000004100 */
        /* <DEDUP_REMOVED lines=10> */
[-C--:B------:R-:W-:Y:S01]  /*4c80*/  FMUL.FTZ R167, R131, R165.reuse ;  /* 0x000000a583a77220 */ /* 0x080fe20000410000 */
[----:B------:R-:W-:Y:S01]  /*4c90*/  F2FP.F16.E4M3.UNPACK_B R42, R42 ;  /* 0x0000002aff2a723e */ /* 0x000fe200020006ff */
[C---:B------:R-:W-:Y:S01]  /*4ca0*/  FMUL.FTZ R166, R130.reuse, R165 ;  /* 0x000000a582a67220 */ /* 0x040fe20000410000 */
[----:B------:R-:W-:Y:S01]  /*4cb0*/  F2FP.F16.E4M3.UNPACK_B R132, R43 ;  /* 0x0000002bff84723e */ /* 0x000fe200020006ff */
[----:B------:R-:W-:Y:S01]  /*4cc0*/  FFMA.FTZ R167, R130, R160, -R167 ;  /* 0x000000a082a77223 */ /* 0x000fe200000108a7 */
[----:B------:R-:W-:-:S02]  /*4cd0*/  HADD2.F32 R121, -RZ, R121.H0_H0 ;  /* 0x20000079ff797230 */ /* 0x000fc40000004100 */
[----:B------:R-:W-:Y:S01]  /*4ce0*/  FFMA.FTZ R166, R131, R160, R166 ;  /* 0x000000a083a67223 */ /* 0x000fe200000100a6 */
[----:B------:R-:W-:Y:S02]  /*4cf0*/  HADD2.F32 R130, -RZ, R42.H0_H0 ;  /* 0x2000002aff827230 */ /* 0x000fe40000004100 */
[----:B------:R-:W-:Y:S01]  /*4d00*/  FFMA.FTZ R43, R133, R161, R168 ;  /* 0x000000a1852b7223 */ /* 0x000fe200000100a8 */
[----:B------:R-:W-:Y:S01]  /*4d10*/  HADD2.F32 R131, -RZ, R132.H0_H0 ;  /* 0x20000084ff837230 */ /* 0x000fe20000004100 */
[----:B------:R-:W-:Y:S01]  /*4d20*/  F2FP.SATFINITE.E4M3.F32.PACK_AB_MERGE_C R41, R41, R40, R94 ;  /* 0x000000282929723e */ /* 0x000fe2000480705e */
[----:B------:R-:W-:Y:S01]  /*4d30*/  HADD2.F32 R42, -RZ, R42.H1_H1 ;  /* 0x3000002aff2a7230 */ /* 0x000fe20000004100 */
[----:B------:R-:W-:Y:S01]  /*4d40*/  F2FP.SATFINITE.E4M3.F32.PACK_AB_MERGE_C R166, R166, R167, RZ ;  /* 0x000000a7a6a6723e */ /* 0x000fe200048070ff */
[----:B------:R-:W-:Y:S02]  /*4d50*/  HADD2.F32 R132, -RZ, R132.H1_H1 ;  /* 0x30000084ff847230 */ /* 0x000fe40000004100 */
[----:B------:R-:W-:Y:S01]  /*4d60*/  FMUL.FTZ R161, R131, R164 ;  /* 0x000000a483a17220 */ /* 0x000fe20000410000 */
[----:B------:R-:W-:-:S02]  /*4d70*/  HADD2.F32 R120, -RZ, R120.H0_H0 ;  /* 0x20000078ff787230 */ /* 0x000fc40000004100 */
[-C--:B------:R-:W-:Y:S01]  /*4d80*/  FMUL.FTZ R133, R42, R121.reuse ;  /* 0x000000792a857220 */ /* 0x080fe20000410000 */
[----:B------:R-:W-:Y:S02]  /*4d90*/  HADD2.F32 R87, -RZ, R87.H0_H0 ;  /* 0x20000057ff577230 */ /* 0x000fe40000004100 */
[----:B------:R-:W-:Y:S01]  /*4da0*/  FMUL.FTZ R160, R132, R164 ;  /* 0x000000a484a07220 */ /* 0x000fe20000410000 */
[----:B------:R-:W-:Y:S01]  /*4db0*/  FMUL.FTZ R121, R130, R121 ;  /* 0x0000007982797220 */ /* 0x000fe20000410000 */
[----:B------:R-:W-:Y:S01]  /*4dc0*/  FFMA.FTZ R161, R132, R120, R161 ;  /* 0x0000007884a17223 */ /* 0x000fe200000100a1 */
[----:B------:R-:W-:Y:S01]  /*4dd0*/  F2FP.SATFINITE.E4M3.F32.PACK_AB_MERGE_C R43, R43, R86, RZ ;  /* 0x000000562b2b723e */ /* 0x000fe200048070ff */
[----:B------:R-:W-:Y:S01]  /*4de0*/  FFMA.FTZ R160, R131, R120, -R160 ;  /* 0x0000007883a07223 */ /* 0x000fe200000108a0 */
[-C--:B------:R-:W-:Y:S01]  /*4df0*/  FFMA.FTZ R133, R130, R87.reuse, -R133 ;  /* 0x0000005782857223 */ /* 0x080fe20000010885 */
[----:B------:R-:W-:Y:S01]  /*4e00*/  FFMA.FTZ R42, R42, R87, R121 ;  /* 0x000000572a2a7223 */ /* 0x000fe20000010079 */
[----:B------:R-:W-:-:S02]  /*4e10*/  F2FP.SATFINITE.E4M3.F32.PACK_AB_MERGE_C R40, R93, R92, R95 ;  /* 0x0000005c5d28723e */ /* 0x000fc4000480705f */
[----:B------:R-:W-:Y:S02]  /*4e20*/  F2FP.SATFINITE.E4M3.F32.PACK_AB_MERGE_C R43, R161, R160, R43 ;  /* 0x000000a0a12b723e */ /* 0x000fe4000480702b */
[----:B------:R-:W-:-:S07]  /*4e30*/  F2FP.SATFINITE.E4M3.F32.PACK_AB_MERGE_C R42, R42, R133, R166 ;  /* 0x000000852a2a723e */ /* 0x000fce00048070a6 */
.L_x_1469:
[----:B------:R-:W-:Y:S05]  /*4e40*/  BSYNC B3 ;  /* 0x0000000000037941 */ /* 0x000fea0003800000 */
.L_x_1468:
[----:B-1----:R0:W-:Y:S02]  /*4e50*/  STG.E.128 desc[UR60][R48.64+0x40], R40 ;  /* 0x0000402830007986 */ /* 0x0021e4000c101d3c */
.L_x_1467:
[----:B------:R-:W-:Y:S05]  /*4e60*/  BSYNC B2 ;  /* 0x0000000000027941 */ /* 0x000fea0003800000 */
.L_x_1466:
        /* <DEDUP_REMOVED lines=16> */
[----:B------:R-:W-:-:S02]  /*4f70*/  IMAD.U32 R83, R87, 0x10000, RZ ;  /* 0x0001000057537824 */ /* 0x000fc400078e00ff */
[----:B-1----:R-:W-:Y:S01]  /*4f80*/  IMAD.MOV.U32 R84, RZ, RZ, R40 ;  /* 0x000000ffff547224 */ /* 0x002fe200078e0028 */
[----:B------:R-:W-:Y:S01]  /*4f90*/  LOP3.LUT R85, R86, 0xff00, R85, 0xf8, !PT ;  /* 0x0000ff0056557812 */ /* 0x000fe200078ef855 */
[----:B------:R-:W-:Y:S01]  /*4fa0*/  IMAD.U32 R92, R92, 0x10000, RZ ;  /* 0x000100005c5c7824 */ /* 0x000fe200078e00ff */
        /* <DEDUP_REMOVED lines=68> */
[--C-:B------:R-:W-:Y:S02]  /*53f0*/  HADD2.F32 R92, -RZ, R43.reuse.H1_H1 ;  /* 0x3000002bff5c7230 */ /* 0x100fe40000004100 */
[----:B------:R-:W-:Y:S01]  /*5400*/  FFMA.FTZ R132, R83, R94, R132 ;  /* 0x0000005e53847223 */ /* 0x000fe20000010084 */
[----:B------:R-:W-:Y:S02]  /*5410*/  HADD2.F32 R83, -RZ, R43.H0_H0 ;  /* 0x2000002bff537230 */ /* 0x000fe40000004100 */
[----:B------:R-:W-:Y:S01]  /*5420*/  FFMA.FTZ R121, R93, R121, R158 ;  /* 0x000000795d797223 */ /* 0x000fe2000001009e */
[--C-:B------:R-:W-:Y:S02]  /*5430*/  HADD2.F32 R43, -RZ, R42.reuse.H0_H0 ;  /* 0x2000002aff2b7230 */ /* 0x100fe40000004100 */
[----:B------:R-:W-:Y:S01]  /*5440*/  FMUL.FTZ R158, R92, R131 ;  /* 0x000000835c9e7220 */ /* 0x000fe20000410000 */
[----:B------:R-:W-:-:S02]  /*5450*/  HADD2.F32 R42, -RZ, R42.H1_H1 ;  /* 0x3000002aff2a7230 */ /* 0x000fc40000004100 */
[----:B------:R-:W-:Y:S01]  /*5460*/  FMUL.FTZ R131, R83, R131 ;  /* 0x0000008353837220 */ /* 0x000fe20000410000 */
[----:B------:R-:W-:Y:S02]  /*5470*/  HADD2.F32 R120, -RZ, R120.H0_H0 ;  /* 0x20000078ff787230 */ /* 0x000fe40000004100 */
[-C--:B------:R-:W-:Y:S01]  /*5480*/  FMUL.FTZ R93, R43, R130.reuse ;  /* 0x000000822b5d7220 */ /* 0x080fe20000410000 */
[----:B------:R-:W-:Y:S02]  /*5490*/  HADD2.F32 R95, -RZ, R95.H0_H0 ;  /* 0x2000005fff5f7230 */ /* 0x000fe40000004100 */
[----:B------:R-:W-:Y:S01]  /*54a0*/  FMUL.FTZ R94, R42, R130 ;  /* 0x000000822a5e7220 */ /* 0x000fe20000410000 */
[----:B------:R-:W-:Y:S01]  /*54b0*/  F2FP.SATFINITE.E4M3.F32.PACK_AB_MERGE_C R132, R132, R133, RZ ;  /* 0x000000858484723e */ /* 0x000fe200048070ff */
        /* <DEDUP_REMOVED lines=8> */
[----:B------:R-:W-:-:S07]  /*5540*/  F2FP.SATFINITE.E4M3.F32.PACK_AB_MERGE_C R43, R131, R158, R82 ;  /* 0x0000009e832b723e */ /* 0x000fce0004807052 */
.L_x_1473:
[----:B------:R-:W-:Y:S05]  /*5550*/  BSYNC B3 ;  /* 0x0000000000037941 */ /* 0x000fea0003800000 */
.L_x_1472:
[----:B-1----:R0:W-:Y:S02]  /*5560*/  STG.E.128 desc[UR60][R48.64+0x60], R40 ;  /* 0x0000602830007986 */ /* 0x0021e4000c101d3c */
.L_x_1471:
[----:B------:R-:W-:Y:S05]  /*5570*/  BSYNC B2 ;  /* 0x0000000000027941 */ /* 0x000fea0003800000 */
.L_x_1470:
        /* <DEDUP_REMOVED lines=48> */
[----:B------:R-:W-:Y:S01]  /*5880*/  F2FP.F16.E4M3.UNPACK_B R95, R79.H1 ;  /* 0x0000004fff5f723e */ /* 0x000fe200030006ff */
[----:B------:R-:W-:Y:S01]  /*5890*/  HADD2.F32 R83, -RZ, R81.H0_H0 ;  /* 0x20000051ff537230 */ /* 0x000fe20000004100 */
[----:B------:R-:W-:Y:S01]  /*58a0*/  F2FP.F16.E4M3.UNPACK_B R87, R78 ;  /* 0x0000004eff57723e */ /* 0x000fe200020006ff */
[----:B------:R-:W-:Y:S02]  /*58b0*/  HADD2.F32 R155, -RZ, R155.H0_H0 ;  /* 0x2000009bff9b7230 */ /* 0x000fe40000004100 */
[----:B------:R-:W-:Y:S01]  /*58c0*/  FMUL.FTZ R92, R84, R85 ;  /* 0x00000055545c7220 */ /* 0x000fe20000410000 */
[----:B------:R-:W-:-:S02]  /*58d0*/  HADD2.F32 R81, -RZ, R80.H0_H0 ;  /* 0x20000050ff517230 */ /* 0x000fc40000004100 */
[----:B------:R-:W-:Y:S01]  /*58e0*/  FMUL.FTZ R85, R83, R85 ;  /* 0x0000005553557220 */ /* 0x000fe20000410000 */
[----:B------:R-:W-:Y:S02]  /*58f0*/  HADD2.F32 R82, -RZ, R80.H1_H1 ;  /* 0x30000050ff527230 */ /* 0x000fe40000004100 */
        /* <DEDUP_REMOVED lines=8> */
[----:B------:R-:W-:Y:S01]  /*5980*/  F2FP.F16.E4M3.UNPACK_B R85, R43.H1 ;  /* 0x0000002bff55723e */ /* 0x000fe200030006ff */
[--C-:B------:R-:W-:Y:S01]  /*5990*/  HADD2.F32 R121, -RZ, R95.reuse.H1_H1 ;  /* 0x3000005fff797230 */ /* 0x100fe20000004100 */
[----:B------:R-:W-:Y:S01]  /*59a0*/  F2FP.SATFINITE.E4M3.F32.PACK_AB_MERGE_C R82, R94, R93, RZ ;  /* 0x0000005d5e52723e */ /* 0x000fe200048070ff */
[----:B------:R-:W-:Y:S01]  /*59b0*/  HADD2.F32 R95, -RZ, R95.H0_H0 ;  /* 0x2000005fff5f7230 */ /* 0x000fe20000004100 */
[----:B------:R-:W-:Y:S01]  /*59c0*/  F2FP.SATFINITE.E4M3.F32.PACK_AB_MERGE_C R83, R84, R83, RZ ;  /* 0x000000535453723e */ /* 0x000fe200048070ff */
[--C-:B------:R-:W-:Y:S01]  /*59d0*/  HADD2.F32 R86, -RZ, R85.reuse.H0_H0 ;  /* 0x20000055ff567230 */ /* 0x100fe20000004100 */
[----:B------:R-:W-:Y:S01]  /*59e0*/  F2FP.F16.E4M3.UNPACK_B R84, R42.H1 ;  /* 0x0000002aff54723e */ /* 0x000fe200030006ff */
[----:B------:R-:W-:Y:S01]  /*59f0*/  HADD2.F32 R85, -RZ, R85.H1_H1 ;  /* 0x30000055ff557230 */ /* 0x000fe20000004100 */
[----:B------:R-:W-:-:S02]  /*5a00*/  F2FP.F16.E4M3.UNPACK_B R94, R79 ;  /* 0x0000004fff5e723e */ /* 0x000fc400020006ff */
[----:B------:R-:W-:Y:S01]  /*5a10*/  F2FP.F16.E4M3.UNPACK_B R92, R78.H1 ;  /* 0x0000004eff5c723e */ /* 0x000fe200030006ff */
[----:B------:R-:W-:Y:S02]  /*5a20*/  HADD2.F32 R79, -RZ, R84.H1_H1 ;  /* 0x30000054ff4f7230 */ /* 0x000fe40000004100 */
[-C--:B------:R-:W-:Y:S01]  /*5a30*/  FMUL.FTZ R131, R85, R121.reuse ;  /* 0x0000007955837220 */ /* 0x080fe20000410000 */
[----:B------:R-:W-:Y:S02]  /*5a40*/  HADD2.F32 R120, -RZ, R94.H1_H1 ;  /* 0x3000005eff787230 */ /* 0x000fe40000004100 */
[----:B------:R-:W-:Y:S01]  /*5a50*/  FMUL.FTZ R130, R86, R121 ;  /* 0x0000007956827220 */ /* 0x000fe20000410000 */
[----:B------:R-:W-:Y:S01]  /*5a60*/  HADD2.F32 R84, -RZ, R84.H0_H0 ;  /* 0x20000054ff547230 */ /* 0x000fe20000004100 */
[----:B------:R-:W-:Y:S01]  /*5a70*/  F2FP.F16.E4M3.UNPACK_B R43, R43 ;  /* 0x0000002bff2b723e */ /* 0x000fe200020006ff */
[----:B------:R-:W-:Y:S02]  /*5a80*/  HADD2.F32 R78, -RZ, R87.H1_H1 ;  /* 0x30000057ff4e7230 */ /* 0x000fe40000004100 */
[----:B------:R-:W-:Y:S01]  /*5a90*/  FMUL.FTZ R121, R79, R120 ;  /* 0x000000784f797220 */ /* 0x000fe20000410000 */
[----:B------:R-:W-:Y:S01]  /*5aa0*/  F2FP.F16.E4M3.UNPACK_B R42, R42 ;  /* 0x0000002aff2a723e */ /* 0x000fe200020006ff */
[----:B------:R-:W-:Y:S01]  /*5ab0*/  FMUL.FTZ R120, R84, R120 ;  /* 0x0000007854787220 */ /* 0x000fe20000410000 */
[----:B------:R-:W-:-:S02]  /*5ac0*/  HADD2.F32 R93, -RZ, R92.H1_H1 ;  /* 0x3000005cff5d7230 */ /* 0x000fc40000004100 */
[-C--:B------:R-:W-:Y:S01]  /*5ad0*/  FFMA.FTZ R121, R84, R78.reuse, -R121 ;  /* 0x0000004e54797223 */ /* 0x080fe20000010879 */
[----:B------:R-:W-:Y:S02]  /*5ae0*/  HADD2.F32 R94, -RZ, R94.H0_H0 ;  /* 0x2000005eff5e7230 */ /* 0x000fe40000004100 */
[----:B------:R-:W-:Y:S01]  /*5af0*/  FFMA.FTZ R120, R79, R78, R120 ;  /* 0x0000004e4f787223 */ /* 0x000fe20000010078 */
[--C-:B------:R-:W-:Y:S02]  /*5b00*/  HADD2.F32 R78, -RZ, R43.reuse.H0_H0 ;  /* 0x2000002bff4e7230 */ /* 0x100fe40000004100 */
[-C--:B------:R-:W-:Y:S01]  /*5b10*/  FFMA.FTZ R131, R86, R93.reuse, -R131 ;  /* 0x0000005d56837223 */ /* 0x080fe20000010883 */
[----:B------:R-:W-:Y:S02]  /*5b20*/  HADD2.F32 R79, -RZ, R43.H1_H1 ;  /* 0x3000002bff4f7230 */ /* 0x000fe40000004100 */
[----:B------:R-:W-:Y:S01]  /*5b30*/  FFMA.FTZ R130, R85, R93, R130 ;  /* 0x0000005d55827223 */ /* 0x000fe20000010082 */
[----:B------:R-:W-:-:S02]  /*5b40*/  HADD2.F32 R43, -RZ, R42.H0_H0 ;  /* 0x2000002aff2b7230 */ /* 0x000fc40000004100 */
[-C--:B------:R-:W-:Y:S01]  /*5b50*/  FMUL.FTZ R86, R78, R95.reuse ;  /* 0x0000005f4e567220 */ /* 0x080fe20000410000 */
[----:B------:R-:W-:Y:S02]  /*5b60*/  HADD2.F32 R42, -RZ, R42.H1_H1 ;  /* 0x3000002aff2a7230 */ /* 0x000fe40000004100 */
        /* <DEDUP_REMOVED lines=15> */
.L_x_1477:
[----:B------:R-:W-:Y:S05]  /*5c60*/  BSYNC B3 ;  /* 0x0000000000037941 */ /* 0x000fea0003800000 */
.L_x_1476:
[----:B-1----:R0:W-:Y:S02]  /*5c70*/  STG.E.128 desc[UR60][R48.64+0x80], R40 ;  /* 0x0000802830007986 */ /* 0x0021e4000c101d3c */
.L_x_1475:
[----:B------:R-:W-:Y:S05]  /*5c80*/  BSYNC B2 ;  /* 0x0000000000027941 */ /* 0x000fea0003800000 */
.L_x_1474:
        /* <DEDUP_REMOVED lines=47> */
[----:B------:R-:W-:Y:S01]  /*5f80*/  HADD2.F32 R80, -RZ, R77.H1_H1 ;  /* 0x3000004dff507230 */ /* 0x000fe20000004100 */
[----:B------:R-:W-:Y:S01]  /*5f90*/  F2FP.SATFINITE.E4M3.F32.PACK_AB_MERGE_C R95, R86, R85, RZ ;  /* 0x00000055565f723e */ /* 0x000fe200048070ff */
[--C-:B------:R-:W-:Y:S02]  /*5fa0*/  HADD2.F32 R77, -RZ, R76.reuse.H0_H0 ;  /* 0x2000004cff4d7230 */ /* 0x100fe40000004100 */
[-C--:B------:R-:W-:Y:S01]  /*5fb0*/  FMUL.FTZ R83, R79, R81.reuse ;  /* 0x000000514f537220 */ /* 0x080fe20000410000 */
[----:B------:R-:W-:Y:S02]  /*5fc0*/  HADD2.F32 R78, -RZ, R76.H1_H1 ;  /* 0x3000004cff4e7230 */ /* 0x000fe40000004100 */
[----:B------:R-:W-:Y:S01]  /*5fd0*/  FMUL.FTZ R84, R80, R81 ;  /* 0x0000005150547220 */ /* 0x000fe20000410000 */
[----:B------:R-:W-:Y:S01]  /*5fe0*/  HADD2.F32 R154, -RZ, R154.H0_H0 ;  /* 0x2000009aff9a7230 */ /* 0x000fe20000004100 */
[----:B------:R-:W-:Y:S01]  /*5ff0*/  F2FP.F16.E4M3.UNPACK_B R85, R75.H1 ;  /* 0x0000004bff55723e */ /* 0x000fe200030006ff */
[--C-:B------:R-:W-:Y:S01]  /*6000*/  HADD2.F32 R76, -RZ, R148.reuse.H1_H1 ;  /* 0x30000094ff4c7230 */ /* 0x100fe20000004100 */
[----:B------:R-:W-:Y:S01]  /*6010*/  F2FP.SATFINITE.E4M3.F32.PACK_AB_MERGE_C R41, R41, R40, R95 ;  /* 0x000000282929723e */ /* 0x000fe2000480705f */
[----:B------:R-:W-:-:S02]  /*6020*/  HADD2.F32 R148, -RZ, R148.H0_H0 ;  /* 0x20000094ff947230 */ /* 0x000fc40000004100 */
[-C--:B------:R-:W-:Y:S01]  /*6030*/  FMUL.FTZ R82, R78, R154.reuse ;  /* 0x0000009a4e527220 */ /* 0x080fe20000410000 */
[----:B------:R-:W-:Y:S01]  /*6040*/  FMUL.FTZ R81, R77, R154 ;  /* 0x0000009a4d517220 */ /* 0x000fe20000410000 */
[-C--:B------:R-:W-:Y:S01]  /*6050*/  FFMA.FTZ R84, R79, R76.reuse, -R84 ;  /* 0x0000004c4f547223 */ /* 0x080fe20000010854 */
[----:B------:R-:W-:Y:S01]  /*6060*/  FFMA.FTZ R83, R80, R76, R83 ;  /* 0x0000004c50537223 */ /* 0x000fe20000010053 */
[-C--:B------:R-:W-:Y:S01]  /*6070*/  FFMA.FTZ R76, R77, R148.reuse, -R82 ;  /* 0x000000944d4c7223 */ /* 0x080fe20000010852 */
[----:B------:R-:W-:Y:S01]  /*6080*/  F2FP.F16.E4M3.UNPACK_B R79, R43.H1 ;  /* 0x0000002bff4f723e */ /* 0x000fe200030006ff */
[----:B------:R-:W-:Y:S01]  /*6090*/  FFMA.FTZ R77, R78, R148, R81 ;  /* 0x000000944e4d7223 */ /* 0x000fe20000010051 */
[----:B------:R-:W-:Y:S01]  /*60a0*/  F2FP.F16.E4M3.UNPACK_B R78, R42.H1 ;  /* 0x0000002aff4e723e */ /* 0x000fe200030006ff */
[----:B------:R-:W-:Y:S01]  /*60b0*/  HADD2.F32 R87, -RZ, R85.H1_H1 ;  /* 0x30000055ff577230 */ /* 0x000fe20000004100 */
[----:B------:R-:W-:Y:S01]  /*60c0*/  F2FP.SATFINITE.E4M3.F32.PACK_AB_MERGE_C R94, R83, R84, RZ ;  /* 0x00000054535e723e */ /* 0x000fe200048070ff */
[--C-:B------:R-:W-:Y:S01]  /*60d0*/  HADD2.F32 R80, -RZ, R79.reuse.H0_H0 ;  /* 0x2000004fff507230 */ /* 0x100fe20000004100 */
[----:B------:R-:W-:Y:S01]  /*60e0*/  F2FP.F16.E4M3.UNPACK_B R84, R75 ;  /* 0x0000004bff54723e */ /* 0x000fe200020006ff */
[----:B------:R-:W-:Y:S01]  /*60f0*/  HADD2.F32 R79, -RZ, R79.H1_H1 ;  /* 0x3000004fff4f7230 */ /* 0x000fe20000004100 */
[-C--:B------:R-:W-:Y:S01]  /*6100*/  F2FP.F16.E4M3.UNPACK_B R81, R74.reuse ;  /* 0x0000004aff51723e */ /* 0x080fe200020006ff */
[----:B------:R-:W-:Y:S01]  /*6110*/  HADD2.F32 R75, -RZ, R78.H1_H1 ;  /* 0x3000004eff4b7230 */ /* 0x000fe20000004100 */
[----:B------:R-:W-:Y:S01]  /*6120*/  F2FP.F16.E4M3.UNPACK_B R82, R74.H1 ;  /* 0x0000004aff52723e */ /* 0x000fe200030006ff */
[----:B------:R-:W-:-:S02]  /*6130*/  HADD2.F32 R86, -RZ, R84.H1_H1 ;  /* 0x30000054ff567230 */ /* 0x000fc40000004100 */
[-C--:B------:R-:W-:Y:S01]  /*6140*/  FMUL.FTZ R93, R79, R87.reuse ;  /* 0x000000574f5d7220 */ /* 0x080fe20000410000 */
[----:B------:R-:W-:Y:S02]  /*6150*/  HADD2.F32 R78, -RZ, R78.H0_H0 ;  /* 0x2000004eff4e7230 */ /* 0x000fe40000004100 */
[----:B------:R-:W-:Y:S01]  /*6160*/  FMUL.FTZ R92, R80, R87 ;  /* 0x00000057505c7220 */ /* 0x000fe20000410000 */
[----:B------:R-:W-:Y:S02]  /*6170*/  HADD2.F32 R74, -RZ, R81.H1_H1 ;  /* 0x30000051ff4a7230 */ /* 0x000fe40000004100 */
[-C--:B------:R-:W-:Y:S01]  /*6180*/  FMUL.FTZ R87, R75, R86.reuse ;  /* 0x000000564b577220 */ /* 0x080fe20000410000 */
[----:B------:R-:W-:Y:S01]  /*6190*/  F2FP.F16.E4M3.UNPACK_B R43, R43 ;  /* 0x0000002bff2b723e */ /* 0x000fe200020006ff */
[C---:B------:R-:W-:Y:S01]  /*61a0*/  FMUL.FTZ R86, R78.reuse, R86 ;  /* 0x000000564e567220 */ /* 0x040fe20000410000 */
[----:B------:R-:W-:Y:S01]  /*61b0*/  F2FP.F16.E4M3.UNPACK_B R42, R42 ;  /* 0x0000002aff2a723e */ /* 0x000fe200020006ff */
[----:B------:R-:W-:Y:S01]  /*61c0*/  FFMA.FTZ R87, R78, R74, -R87 ;  /* 0x0000004a4e577223 */ /* 0x000fe20000010857 */
[----:B------:R-:W-:-:S02]  /*61d0*/  HADD2.F32 R83, -RZ, R82.H1_H1 ;  /* 0x30000052ff537230 */ /* 0x000fc40000004100 */
[----:B------:R-:W-:Y:S01]  /*61e0*/  FFMA.FTZ R86, R75, R74, R86 ;  /* 0x0000004a4b567223 */ /* 0x000fe20000010056 */
[--C-:B------:R-:W-:Y:S01]  /*61f0*/  HADD2.F32 R74, -RZ, R43.reuse.H0_H0 ;  /* 0x2000002bff4a7230 */ /* 0x100fe20000004100 */
[----:B------:R-:W-:Y:S01]  /*6200*/  F2FP.SATFINITE.E4M3.F32.PACK_AB_MERGE_C R40, R77, R76, R94 ;  /* 0x0000004c4d28723e */ /* 0x000fe2000480705e */
[----:B------:R-:W-:Y:S02]  /*6210*/  HADD2.F32 R75, -RZ, R43.H1_H1 ;  /* 0x3000002bff4b7230 */ /* 0x000fe40000004100 */
[-C--:B------:R-:W-:Y:S01]  /*6220*/  FFMA.FTZ R93, R80, R83.reuse, -R93 ;  /* 0x00000053505d7223 */ /* 0x080fe2000001085d */
[--C-:B------:R-:W-:Y:S02]  /*6230*/  HADD2.F32 R43, -RZ, R42.reuse.H0_H0 ;  /* 0x2000002aff2b7230 */ /* 0x100fe40000004100 */
[----:B------:R-:W-:Y:S01]  /*6240*/  FFMA.FTZ R92, R79, R83, R92 ;  /* 0x000000534f5c7223 */ /* 0x000fe2000001005c */
[----:B------:R-:W-:Y:S01]  /*6250*/  HADD2.F32 R85, -RZ, R85.H0_H0 ;  /* 0x20000055ff557230 */ /* 0x000fe20000004100 */
[----:B------:R-:W-:Y:S01]  /*6260*/  F2FP.SATFINITE.E4M3.F32.PACK_AB_MERGE_C R86, R86, R87, RZ ;  /* 0x000000575656723e */ /* 0x000fe200048070ff */
[----:B------:R-:W-:-:S02]  /*6270*/  HADD2.F32 R42, -RZ, R42.H1_H1 ;  /* 0x3000002aff2a7230 */ /* 0x000fc40000004100 */
[----:B------:R-:W-:Y:S02]  /*6280*/  HADD2.F32 R84, -RZ, R84.H0_H0 ;  /* 0x20000054ff547230 */ /* 0x000fe40000004100 */
        /* <DEDUP_REMOVED lines=10> */
[----:B------:R-:W-:-:S04]  /*6330*/  F2FP.SATFINITE.E4M3.F32.PACK_AB_MERGE_C R92, R92, R93, RZ ;  /* 0x0000005d5c5c723e */ /* 0x000fc800048070ff */
[----:B------:R-:W-:Y:S02]  /*6340*/  F2FP.SATFINITE.E4M3.F32.PACK_AB_MERGE_C R42, R79, R78, R86 ;  /* 0x0000004e4f2a723e */ /* 0x000fe40004807056 */
[----:B------:R-:W-:-:S07]  /*6350*/  F2FP.SATFINITE.E4M3.F32.PACK_AB_MERGE_C R43, R80, R83, R92 ;  /* 0x00000053502b723e */ /* 0x000fce000480705c */
.L_x_1479:
[----:B------:R-:W-:Y:S05]  /*6360*/  BSYNC B2 ;  /* 0x0000000000027941 */ /* 0x000fea0003800000 */
.L_x_1478:
[----:B-1----:R0:W-:Y:S02]  /*6370*/  STG.E.128 desc[UR60][R48.64+0xa0], R40 ;  /* 0x0000a02830007986 */ /* 0x0021e4000c101d3c */
.L_x_1457:
[----:B------:R-:W-:Y:S05]  /*6380*/  BSYNC B1 ;  /* 0x0000000000017941 */ /* 0x000fea0003800000 */
.L_x_1456:
        /* <DEDUP_REMOVED lines=111> */
.L_x_1484:
[----:B------:R-:W-:Y:S05]  /*6a80*/  BSYNC B2 ;  /* 0x0000000000027941 */ /* 0x000fea0003800000 */
.L_x_1483:
[----:B-1----:R0:W-:Y:S02]  /*6a90*/  STG.E.128 desc[UR60][R44.64], R40 ;  /* 0x000000282c007986 */ /* 0x0021e4000c101d3c */
.L_x_1482:
[----:B------:R-:W-:Y:S05]  /*6aa0*/  BSYNC B1 ;  /* 0x0000000000017941 */ /* 0x000fea0003800000 */
.L_x_1481:
[----:B------:R-:W-:Y:S01]  /*6ab0*/  ISETP.NE.AND P2, PT, R35, RZ, PT ;  /* 0x000000ff2300720c */ /* 0x000fe20003f45270 */
[----:B------:R-:W-:-:S12]  /*6ac0*/  BSSY B1, `(.L_x_1485) ;  /* 0x000006f000017945 */ /* 0x000fd80003800000 */
[----:B------:R-:W-:Y:S05]  /*6ad0*/  @!P2 BRA `(.L_x_1486) ;  /* 0x0000000400b4a947 */ /* 0x000fea0003800000 */
[----:B012-4-:R0:W1:Y:S01]  /*6ae0*/  LDS.128 R40, [R46+0x1c400] ;  /* 0x01c400002e287984 */ /* 0x0170620000000c00 */
[----:B------:R-:W-:Y:S01]  /*6af0*/  ISETP.GE.AND P2, PT, R197, R126, PT ;  /* 0x0000007ec500720c */ /* 0x000fe20003f46270 */
[----:B------:R-:W-:-:S12]  /*6b00*/  BSSY B2, `(.L_x_1487) ;  /* 0x0000069000027945 */ /* 0x000fd80003800000 */
[----:B0-----:R-:W-:Y:S05]  /*6b10*/  @P2 BRA `(.L_x_1488) ;  /* 0x00000004009c2947 */ /* 0x001fea0003800000 */
[--C-:B------:R-:W-:Y:S01]  /*6b20*/  SHF.R.U32.HI R71, RZ, 0x10, R67.reuse ;  /* 0x00000010ff477819 */ /* 0x100fe20000011643 */
[----:B-1----:R-:W-:Y:S01]  /*6b30*/  IMAD.MOV.U32 R48, RZ, RZ, R40 ;  /* 0x000000ffff307224 */ /* 0x002fe200078e0028 */
        /* <DEDUP_REMOVED lines=9> */
[----:B------:R-:W-:-:S02]  /*6bd0*/  F2FP.F16.E4M3.UNPACK_B R40, R41 ;  /* 0x00000029ff28723e */ /* 0x000fc400020006ff */
[----:B------:R-:W-:Y:S01]  /*6be0*/  LOP3.LUT R69, R68, 0xff00, R67, 0xf8, !PT ;  /* 0x0000ff0044457812 */ /* 0x000fe200078ef843 */
[----:B------:R-:W-:Y:S01]  /*6bf0*/  IMAD.U32 R68, R70, 0x10000, RZ ;  /* 0x0001000046447824 */ /* 0x000fe200078e00ff */
        /* <DEDUP_REMOVED lines=89> */
.L_x_1488:
[----:B------:R-:W-:Y:S05]  /*7190*/  BSYNC B2 ;  /* 0x0000000000027941 */ /* 0x000fea0003800000 */
.L_x_1487:
[----:B-1----:R0:W-:Y:S02]  /*71a0*/  STG.E.128 desc[UR60][R44.64+0x20], R40 ;  /* 0x000020282c007986 */ /* 0x0021e4000c101d3c */
.L_x_1486:
[----:B------:R-:W-:Y:S05]  /*71b0*/  BSYNC B1 ;  /* 0x0000000000017941 */ /* 0x000fea0003800000 */
.L_x_1485:
        /* <DEDUP_REMOVED lines=110> */
.L_x_1492:
[----:B------:R-:W-:Y:S05]  /*78a0*/  BSYNC B2 ;  /* 0x0000000000027941 */ /* 0x000fea0003800000 */
.L_x_1491:
[----:B-1----:R0:W-:Y:S02]  /*78b0*/  STG.E.128 desc[UR60][R44.64+0x40], R40 ;  /* 0x000040282c007986 */ /* 0x0021e4000c101d3c */
.L_x_1490:
[----:B------:R-:W-:Y:S05]  /*78c0*/  BSYNC B1 ;  /* 0x0000000000017941 */ /* 0x000fea0003800000 */
.L_x_1489:
        /* <DEDUP_REMOVED lines=22> */
[----:B------:R-:W-:Y:S02]  /*7a30*/  F2FP.F16.E4M3.UNPACK_B R41, R41.H1 ;  /* 0x00000029ff29723e */ /* 0x000fe400030006ff */
[----:B------:R-:W-:Y:S01]  /*7a40*/  LOP3.LUT R64, R62, 0xff0000, R59, 0xf8, !PT ;  /* 0x00ff00003e407812 */ /* 0x000fe200078ef83b */
[----:B------:R-:W-:Y:S01]  /*7a50*/  HADD2.F32 R62, -RZ, R60.H0_H0 ;  /* 0x2000003cff3e7230 */ /* 0x000fe20000004100 */
[----:B------:R-:W-:Y:S01]  /*7a60*/  LOP3.LUT R61, R58, 0xff0000, R49, 0xf8, !PT ;  /* 0x00ff00003a3d7812 */ /* 0x000fe200078ef831 */
[----:B------:R-:W-:Y:S01]  /*7a70*/  HADD2.F32 R49, -RZ, R40.H1_H1 ;  /* 0x30000028ff317230 */ /* 0x000fe20000004100 */
[----:B------:R-:W-:Y:S01]  /*7a80*/  F2FP.F16.E4M3.UNPACK_B R59, R134.H1 ;  /* 0x00000086ff3b723e */ /* 0x000fe200030006ff */
[----:B------:R-:W-:Y:S01]  /*7a90*/  HADD2.F32 R63, -RZ, R60.H1_H1 ;  /* 0x3000003cff3f7230 */ /* 0x000fe20000004100 */
[----:B------:R-:W-:Y:S01]  /*7aa0*/  F2FP.F16.E4M3.UNPACK_B R135, R135 ;  /* 0x00000087ff87723e */ /* 0x000fe200020006ff */
[----:B------:R-:W-:-:S02]  /*7ab0*/  HADD2.F32 R58, -RZ, R41.H1_H1 ;  /* 0x30000029ff3a7230 */ /* 0x000fc40000004100 */
[----:B------:R-:W-:Y:S01]  /*7ac0*/  FMUL.FTZ R65, R49, R62 ;  /* 0x0000003e31417220 */ /* 0x000fe20000410000 */
[----:B------:R-:W-:Y:S01]  /*7ad0*/  HADD2.F32 R40, -RZ, R40.H0_H0 ;  /* 0x20000028ff287230 */ /* 0x000fe20000004100 */
[----:B------:R-:W-:Y:S01]  /*7ae0*/  F2FP.F16.E4M3.UNPACK_B R134, R134 ;  /* 0x00000086ff86723e */ /* 0x000fe200020006ff */
[----:B------:R-:W-:Y:S02]  /*7af0*/  HADD2.F32 R60, -RZ, R59.H0_H0 ;  /* 0x2000003bff3c7230 */ /* 0x000fe40000004100 */
[-C--:B------:R-:W-:Y:S01]  /*7b00*/  FMUL.FTZ R66, R58, R63.reuse ;  /* 0x0000003f3a427220 */ /* 0x080fe20000410000 */
[----:B------:R-:W-:Y:S02]  /*7b10*/  HADD2.F32 R41, -RZ, R41.H0_H0 ;  /* 0x20000029ff297230 */ /* 0x000fe40000004100 */
[C---:B------:R-:W-:Y:S01]  /*7b20*/  FMUL.FTZ R62, R40.reuse, R62 ;  /* 0x0000003e283e7220 */ /* 0x040fe20000410000 */
[----:B------:R-:W-:Y:S02]  /*7b30*/  HADD2.F32 R59, -RZ, R59.H1_H1 ;  /* 0x3000003bff3b7230 */ /* 0x000fe40000004100 */
[-C--:B------:R-:W-:Y:S01]  /*7b40*/  FFMA.FTZ R40, R40, R60.reuse, -R65 ;  /* 0x0000003c28287223 */ /* 0x080fe20000010841 */
        /* <DEDUP_REMOVED lines=70> */
.L_x_1496:
[----:B------:R-:W-:Y:S05]  /*7fb0*/  BSYNC B2 ;  /* 0x0000000000027941 */ /* 0x000fea0003800000 */
.L_x_1495:
[----:B-1----:R0:W-:Y:S02]  /*7fc0*/  STG.E.128 desc[UR60][R44.64+0x60], R40 ;  /* 0x000060282c007986 */ /* 0x0021e4000c101d3c */
.L_x_1494:
[----:B------:R-:W-:Y:S05]  /*7fd0*/  BSYNC B1 ;  /* 0x0000000000017941 */ /* 0x000fea0003800000 */
.L_x_1493:
        /* <DEDUP_REMOVED lines=11> */
[----:B------:R-:W-:Y:S01]  /*8090*/  SHF.R.U32.HI R56, RZ, 0x10, R55 ;  /* 0x00000010ff387819 */ /* 0x000fe20000011637 */
[----:B------:R-:W-:Y:S01]  /*80a0*/  IMAD.SHL.U32 R42, R59, 0x100, RZ ;  /* 0x000001003b2a7824 */ /* 0x000fe200078e00ff */
[--C-:B------:R-:W-:Y:S02]  /*80b0*/  SHF.R.U32.HI R55, RZ, 0x8, R57.reuse ;  /* 0x00000008ff377819 */ /* 0x100fe40000011639 */
[----:B------:R-:W-:Y:S02]  /*80c0*/  LOP3.LUT R54, R57, 0xff0000ff, RZ, 0xc0, !PT ;  /* 0xff0000ff39367812 */ /* 0x000fe400078ec0ff */
[----:B------:R-:W-:Y:S01]  /*80d0*/  SHF.R.U32.HI R58, RZ, 0x10, R57 ;  /* 0x00000010ff3a7819 */ /* 0x000fe20000011639 */
[----:B------:R-:W-:Y:S01]  /*80e0*/  IMAD.SHL.U32 R43, R55, 0x100, RZ ;  /* 0x00000100372b7824 */ /* 0x000fe200078e00ff */
[----:B------:R-:W-:-:S02]  /*80f0*/  LOP3.LUT R47, R47, 0xff00, R42, 0xf8, !PT ;  /* 0x0000ff002f2f7812 */ /* 0x000fc400078ef82a */
[----:B------:R-:W-:Y:S01]  /*8100*/  F2FP.F16.E4M3.UNPACK_B R55, R91.H1 ;  /* 0x0000005bff37723e */ /* 0x000fe200030006ff */
[----:B------:R-:W-:Y:S01]  /*8110*/  IMAD.U32 R58, R58, 0x10000, RZ ;  /* 0x000100003a3a7824 */ /* 0x000fe200078e00ff */
[----:B------:R-:W-:Y:S01]  /*8120*/  LOP3.LUT R43, R54, 0xff00, R43, 0xf8, !PT ;  /* 0x0000ff00362b7812 */ /* 0x000fe200078ef82b */
[----:B------:R-:W-:Y:S01]  /*8130*/  IMAD.U32 R54, R56, 0x10000, RZ ;  /* 0x0001000038367824 */ /* 0x000fe200078e00ff */
[-C--:B------:R-:W-:Y:S01]  /*8140*/  F2FP.F16.E4M3.UNPACK_B R42, R41.reuse ;  /* 0x00000029ff2a723e */ /* 0x080fe200020006ff */
[--C-:B------:R-:W-:Y:S01]  /*8150*/  HADD2.F32 R57, -RZ, R55.reuse.H0_H0 ;  /* 0x20000037ff397230 */ /* 0x100fe20000004100 */
[----:B------:R-:W-:Y:S01]  /*8160*/  LOP3.LUT R59, R43, 0xff0000, R58, 0xf8, !PT ;  /* 0x00ff00002b3b7812 */ /* 0x000fe200078ef83a */
[----:B------:R-:W-:Y:S01]  /*8170*/  HADD2.F32 R58, -RZ, R55.H1_H1 ;  /* 0x30000037ff3a7230 */ /* 0x000fe20000004100 */
[----:B------:R-:W-:Y:S01]  /*8180*/  LOP3.LUT R56, R47, 0xff0000, R54, 0xf8, !PT ;  /* 0x00ff00002f387812 */ /* 0x000fe200078ef836 */
[--C-:B------:R-:W-:Y:S01]  /*8190*/  HADD2.F32 R43, -RZ, R42.reuse.H1_H1 ;  /* 0x3000002aff2b7230 */ /* 0x100fe20000004100 */
[----:B------:R-:W-:Y:S01]  /*81a0*/  F2FP.F16.E4M3.UNPACK_B R54, R90.H1 ;  /* 0x0000005aff36723e */ /* 0x000fe200030006ff */
[----:B------:R-:W-:Y:S01]  /*81b0*/  HADD2.F32 R42, -RZ, R42.H0_H0 ;  /* 0x2000002aff2a7230 */ /* 0x000fe20000004100 */
[----:B------:R-:W-:-:S02]  /*81c0*/  F2FP.F16.E4M3.UNPACK_B R41, R41.H1 ;  /* 0x00000029ff29723e */ /* 0x000fc400030006ff */
[-C--:B------:R-:W-:Y:S01]  /*81d0*/  FMUL.FTZ R61, R43, R57.reuse ;  /* 0x000000392b3d7220 */ /* 0x080fe20000410000 */
[--C-:B------:R-:W-:Y:S02]  /*81e0*/  HADD2.F32 R55, -RZ, R54.reuse.H0_H0 ;  /* 0x20000036ff377230 */ /* 0x100fe40000004100 */
[C---:B------:R-:W-:Y:S01]  /*81f0*/  FMUL.FTZ R60, R42.reuse, R57 ;  /* 0x000000392a3c7220 */ /* 0x040fe20000410000 */
[--C-:B------:R-:W-:Y:S01]  /*8200*/  HADD2.F32 R47, -RZ, R41.reuse.H1_H1 ;  /* 0x30000029ff2f7230 */ /* 0x100fe20000004100 */
[----:B------:R-:W-:Y:S01]  /*8210*/  F2FP.F16.E4M3.UNPACK_B R91, R91 ;  /* 0x0000005bff5b723e */ /* 0x000fe200020006ff */
        /* <DEDUP_REMOVED lines=75> */
.L_x_1500:
[----:B------:R-:W-:Y:S05]  /*86d0*/  BSYNC B2 ;  /* 0x0000000000027941 */ /* 0x000fea0003800000 */
.L_x_1499:
[----:B-1----:R0:W-:Y:S02]  /*86e0*/  STG.E.128 desc[UR60][R44.64+0x80], R40 ;  /* 0x000080282c007986 */ /* 0x0021e4000c101d3c */
.L_x_1498:
[----:B------:R-:W-:Y:S05]  /*86f0*/  BSYNC B1 ;  /* 0x0000000000017941 */ /* 0x000fea0003800000 */
.L_x_1497:
        /* <DEDUP_REMOVED lines=8> */
[----:B------:R-:W-:Y:S01]  /*8780*/  SHF.R.U32.HI R46, RZ, 0x8, R53 ;  /* 0x00000008ff2e7819 */ /* 0x000fe20000011635 */
[----:B------:R-:W-:Y:S01]  /*8790*/  IMAD.MOV.U32 R48, RZ, RZ, R43 ;  /* 0x000000ffff307224 */ /* 0x000fe200078e002b */
[----:B------:R-:W-:Y:S01]  /*87a0*/  SHF.R.U32.HI R54, RZ, 0x10, R51 ;  /* 0x00000010ff367819 */ /* 0x000fe20000011633 */
[----:B------:R-:W-:Y:S01]  /*87b0*/  IMAD.SHL.U32 R42, R52, 0x100, RZ ;  /* 0x00000100342a7824 */ /* 0x000fe200078e00ff */
[----:B------:R-:W-:Y:S01]  /*87c0*/  LOP3.LUT R49, R51, 0xff0000ff, RZ, 0xc0, !PT ;  /* 0xff0000ff33317812 */ /* 0x000fe200078ec0ff */
[----:B------:R-:W-:Y:S01]  /*87d0*/  IMAD.SHL.U32 R43, R46, 0x100, RZ ;  /* 0x000001002e2b7824 */ /* 0x000fe200078e00ff */
[----:B------:R-:W-:Y:S02]  /*87e0*/  SHF.R.U32.HI R51, RZ, 0x10, R53 ;  /* 0x00000010ff337819 */ /* 0x000fe40000011635 */
[----:B------:R-:W-:-:S02]  /*87f0*/  LOP3.LUT R50, R53, 0xff0000ff, RZ, 0xc0, !PT ;  /* 0xff0000ff35327812 */ /* 0x000fc400078ec0ff */
        /* <DEDUP_REMOVED lines=92> */
[----:B------:R-:W-:Y:S01]  /*8dc0*/  F2FP.SATFINITE.E4M3.F32.PACK_AB_MERGE_C R41, R57, R56, R61 ;  /* 0x000000383929723e */ /* 0x000fe2000480703d */
[----:B------:R-:W-:Y:S01]  /*8dd0*/  IMAD.MOV.U32 R42, RZ, RZ, R52 ;  /* 0x000000ffff2a7224 */ /* 0x000fe200078e0034 */
[----:B------:R-:W-:-:S07]  /*8de0*/  F2FP.SATFINITE.E4M3.F32.PACK_AB_MERGE_C R40, R88, R55, R60 ;  /* 0x000000375828723e */ /* 0x000fce000480703c */
.L_x_1502:
[----:B------:R-:W-:Y:S05]  /*8df0*/  BSYNC B1 ;  /* 0x0000000000017941 */ /* 0x000fea0003800000 */
.L_x_1501:
[----:B-1----:R0:W-:Y:S01]  /*8e00*/  STG.E.128 desc[UR60][R44.64+0xa0], R40 ;  /* 0x0000a0282c007986 */ /* 0x0021e2000c101d3c */
[----:B------:R-:W-:Y:S05]  /*8e10*/  BRA `(.L_x_1480) ;  /* 0x0000006800687947 */ /* 0x000fea0003800000 */
.L_x_1448:
        /* <DEDUP_REMOVED lines=43> */
.L_x_1504:
[----:B------:R-:W-:Y:S05]  /*90d0*/  BSYNC B1 ;  /* 0x0000000000017941 */ /* 0x000fea0003800000 */
.L_x_1503:
        /* <DEDUP_REMOVED lines=47> */
.L_x_1506:
[----:B------:R-:W-:Y:S05]  /*93d0*/  BSYNC B1 ;  /* 0x0000000000017941 */ /* 0x000fea0003800000 */
.L_x_1505:
        /* <DEDUP_REMOVED lines=26> */
.L_x_1507:
[----:B------:R-:W-:Y:S01]  /*9580*/  IMAD R97, R18, 0x8, R16 ;  /* 0x0000000812617824 */ /* 0x000fe200078e0210 */
[----:B------:R-:W-:Y:S01]  /*9590*/  SHF.L.U32 R98, R195, 0x1f, RZ ;  /* 0x0000001fc3627819 */ /* 0x000fe200000006ff */
[----:B------:R-:W1:Y:S01]  /*95a0*/  LDC R150, c[0x0][0x2f4] ;  /* 0x0000bd00ff967b82 */ /* 0x000e620000000800 */
[----:B------:R-:W-:Y:S02]  /*95b0*/  BSSY B1, `(.L_x_1508) ;  /* 0x0000004000017945 */ /* 0x000fe40003800000 */
[----:B------:R-:W2:Y:S05]  /*95c0*/  SYNCS.PHASECHK.TRANS64.TRYWAIT P5, [R97+URZ+0x29890], R98 ;  /* 0x02989062610075a7 */ /* 0x000eaa00080a017f */
[----:B------:R-:W3:Y:S01]  /*95d0*/  LDC.64 R130, c[0x0][0x300] ;  /* 0x0000c000ff827b82 */ /* 0x000ee20000000a00 */
[----:B--2---:R-:W-:Y:S05]  /*95e0*/  @!P5 BRA `(.L_x_1509) ;  /* 0x000002a40034d947 */ /* 0x004fea0003800000 */
.L_x_1844:
[----:B------:R-:W-:Y:S05]  /*95f0*/  BSYNC B1 ;  /* 0x0000000000017941 */ /* 0x000fea0003800000 */
.L_x_1508:
        /* <DEDUP_REMOVED lines=24> */
[----:B------:R-:W-:-:S04]  /*9780*/  IMAD.IADD R89, R89, 0x1, R88 ;  /* 0x0000000159597824 */ /* 0x000fc800078e0258 */
[C---:B------:R-:W-:Y:S02]  /*9790*/  IMAD R91, R18.reuse, 0x7800, R89 ;  /* 0x00007800125b7824 */ /* 0x040fe400078e0259 */
        /* <DEDUP_REMOVED lines=8> */
[----:B------:R-:W-:Y:S02]  /*9820*/  LOP3.LUT R52, R53, 0xff0000ff, RZ, 0xc0, !PT ;  /* 0xff0000ff35347812 */ /* 0x000fe400078ec0ff */
[--C-:B------:R-:W-:Y:S01]  /*9830*/  SHF.R.U32.HI R42, RZ, 0x10, R55.reuse ;  /* 0x00000010ff2a7819 */ /* 0x100fe20000011637 */
[----:B------:R-:W-:Y:S01]  /*9840*/  IMAD.SHL.U32 R181, R54, 0x100, RZ ;  /* 0x0000010036b57824 */ /* 0x000fe200078e00ff */
[----:B------:R-:W-:Y:S02]  /*9850*/  SHF.R.U32.HI R53, RZ, 0x8, R55 ;  /* 0x00000008ff357819 */ /* 0x000fe40000011637 */
[----:B------:R-:W-:Y:S01]  /*9860*/  LOP3.LUT R179, R55, 0xff0000ff, RZ, 0xc0, !PT ;  /* 0xff0000ff37b37812 */ /* 0x000fe200078ec0ff */
[----:B------:R-:W-:Y:S01]  /*9870*/  IMAD.U32 R42, R42, 0x10000, RZ ;  /* 0x000100002a2a7824 */ /* 0x000fe200078e00ff */
[----:B------:R-:W-:Y:S01]  /*9880*/  SHF.R.U32.HI R55, RZ, 0x8, R41 ;  /* 0x00000008ff377819 */ /* 0x000fe20000011629 */
[----:B------:R-:W-:Y:S01]  /*9890*/  IMAD.SHL.U32 R182, R53, 0x100, RZ ;  /* 0x0000010035b67824 */ /* 0x000fe200078e00ff */
[----:B------:R-:W-:-:S02]  /*98a0*/  LOP3.LUT R180, R41, 0xff0000ff, RZ, 0xc0, !PT ;  /* 0xff0000ff29b47812 */ /* 0x000fc400078ec0ff */
[----:B------:R-:W-:Y:S01]  /*98b0*/  SHF.R.U32.HI R178, RZ, 0x10, R41 ;  /* 0x00000010ffb27819 */ /* 0x000fe20000011629 */
[----:B------:R-:W-:Y:S01]  /*98c0*/  IMAD.SHL.U32 R53, R55, 0x100, RZ ;  /* 0x0000010037357824 */ /* 0x000fe200078e00ff */
[----:B------:R-:W-:Y:S02]  /*98d0*/  LOP3.LUT R55, R179, 0xff00, R182, 0xf8, !PT ;  /* 0x0000ff00b3377812 */ /* 0x000fe400078ef8b6 */
[----:B------:R-:W-:Y:S02]  /*98e0*/  LOP3.LUT R52, R52, 0xff00, R181, 0xf8, !PT ;  /* 0x0000ff0034347812 */ /* 0x000fe400078ef8b5 */
[----:B------:R-:W-:Y:S01]  /*98f0*/  LOP3.LUT R179, R180, 0xff00, R53, 0xf8, !PT ;  /* 0x0000ff00b4b37812 */ /* 0x000fe200078ef835 */
[----:B------:R-:W-:Y:S01]  /*9900*/  IMAD.U32 R53, R40, 0x10000, RZ ;  /* 0x0001000028357824 */ /* 0x000fe200078e00ff */
[--C-:B------:R-:W-:Y:S01]  /*9910*/  SHF.R.U32.HI R54, RZ, 0x8, R43.reuse ;  /* 0x00000008ff367819 */ /* 0x100fe2000001162b */
[----:B------:R-:W-:Y:S01]  /*9920*/  IMAD.U32 R40, R178, 0x10000, RZ ;  /* 0x00010000b2287824 */ /* 0x000fe200078e00ff */
[----:B------:R-:W-:-:S02]  /*9930*/  SHF.R.U32.HI R41, RZ, 0x10, R43 ;  /* 0x00000010ff297819 */ /* 0x000fc4000001162b */
[----:B------:R-:W-:Y:S01]  /*9940*/  LOP3.LUT R178, R52, 0xff0000, R53, 0xf8, !PT ;  /* 0x00ff000034b27812 */ /* 0x000fe200078ef835 */
[----:B------:R-:W-:Y:S01]  /*9950*/  IMAD.SHL.U32 R54, R54, 0x100, RZ ;  /* 0x0000010036367824 */ /* 0x000fe200078e00ff */
[----:B------:R-:W-:Y:S01]  /*9960*/  LOP3.LUT R40, R179, 0xff0000, R40, 0xf8, !PT ;  /* 0x00ff0000b3287812 */ /* 0x000fe200078ef828 */
[----:B------:R-:W-:Y:S01]  /*9970*/  IMAD.U32 R41, R41, 0x10000, RZ ;  /* 0x0001000029297824 */ /* 0x000fe200078e00ff */
[----:B0-----:R-:W-:Y:S02]  /*9980*/  F2FP.F16.E4M3.UNPACK_B R179, R93 ;  /* 0x0000005dffb3723e */ /* 0x001fe400020006ff */
[----:B------:R-:W-:Y:S02]  /*9990*/  F2FP.F16.E4M3.UNPACK_B R181, R40 ;  /* 0x00000028ffb5723e */ /* 0x000fe400020006ff */
[----:B-1----:R-:W-:Y:S01]  /*99a0*/  F2FP.F16.E4M3.UNPACK_B R52, R89 ;  /* 0x00000059ff34723e */ /* 0x002fe200020006ff */
[----:B------:R-:W-:Y:S01]  /*99b0*/  HADD2.F32 R53, -RZ, R179.H0_H0 ;  /* 0x200000b3ff357230 */ /* 0x000fe20000004100 */
[-C--:B------:R-:W-:Y:S01]  /*99c0*/  F2FP.F16.E4M3.UNPACK_B R182, R178.reuse ;  /* 0x000000b2ffb6723e */ /* 0x080fe200020006ff */
[----:B------:R-:W-:Y:S01]  /*99d0*/  HADD2.F32 R184, -RZ, R181.H0_H0 ;  /* 0x200000b5ffb87230 */ /* 0x000fe20000004100 */
[----:B------:R-:W-:Y:S01]  /*99e0*/  F2FP.F16.E4M3.UNPACK_B R93, R93.H1 ;  /* 0x0000005dff5d723e */ /* 0x000fe200030006ff */
[----:B------:R-:W-:Y:S01]  /*99f0*/  HADD2.F32 R180, -RZ, R52.H0_H0 ;  /* 0x20000034ffb47230 */ /* 0x000fe20000004100 */
[----:B------:R-:W-:Y:S01]  /*9a00*/  F2FP.F16.E4M3.UNPACK_B R178, R178.H1 ;  /* 0x000000b2ffb2723e */ /* 0x000fe200030006ff */
        /* <DEDUP_REMOVED lines=8> */
[----:B------:R-:W-:Y:S01]  /*9a90*/  HADD2.F32 R183, -RZ, R179.H1_H1 ;  /* 0x300000b3ffb77230 */ /* 0x000fe20000004100 */
[----:B------:R-:W-:-:S04]  /*9aa0*/  LOP3.LUT R43, R43, 0xff0000ff, RZ, 0xc0, !PT ;  /* 0xff0000ff2b2b7812 */ /* 0x000fc800078ec0ff */
[-C--:B------:R-:W-:Y:S01]  /*9ab0*/  FMUL.FTZ R179, R183, R181.reuse ;  /* 0x000000b5b7b37220 */ /* 0x080fe20000410000 */
[C---:B------:R-:W-:Y:S01]  /*9ac0*/  FMUL.FTZ R181, R52.reuse, R181 ;  /* 0x000000b534b57220 */ /* 0x040fe20000410000 */
[----:B------:R-:W-:Y:S02]  /*9ad0*/  LOP3.LUT R43, R43, 0xff00, R54, 0xf8, !PT ;  /* 0x0000ff002b2b7812 */ /* 0x000fe400078ef836 */
        /* <DEDUP_REMOVED lines=9> */
[----:B------:R-:W-:-:S02]  /*9b70*/  HADD2.F32 R89, -RZ, R182.H0_H0 ;  /* 0x200000b6ff597230 */ /* 0x000fc40000004100 */
[----:B------:R-:W-:Y:S02]  /*9b80*/  HADD2.F32 R93, -RZ, R93.H1_H1 ;  /* 0x3000005dff5d7230 */ /* 0x000fe40000004100 */
        /* <DEDUP_REMOVED lines=100> */
[-C--:B------:R-:W-:Y:S01]  /*a1d0*/  FFMA.FTZ R89, R41, R175.reuse, -R89 ;  /* 0x000000af29597223 */ /* 0x080fe20000010859 */
[----:B------:R-:W-:Y:S01]  /*a1e0*/  F2FP.SATFINITE.E4M3.F32.PACK_AB_MERGE_C R55, R55, R184, RZ ;  /* 0x000000b83737723e */ /* 0x000fe200048070ff */
[----:B------:R-:W-:Y:S01]  /*a1f0*/  FFMA.FTZ R41, R92, R175, R173 ;  /* 0x000000af5c297223 */ /* 0x000fe200000100ad */
[----:B------:R-:W-:Y:S01]  /*a200*/  F2FP.F16.E4M3.UNPACK_B R92, R94.H1 ;  /* 0x0000005eff5c723e */ /* 0x000fe200030006ff */
[--C-:B------:R-:W-:Y:S01]  /*a210*/  HADD2.F32 R175, -RZ, R95.reuse.H0_H0 ;  /* 0x2000005fffaf7230 */ /* 0x100fe20000004100 */
[----:B------:R-:W-:Y:S01]  /*a220*/  F2FP.SATFINITE.E4M3.F32.PACK_AB_MERGE_C R178, R89, R178, R88 ;  /* 0x000000b259b2723e */ /* 0x000fe20004807058 */
[----:B------:R-:W-:Y:S01]  /*a230*/  HADD2.F32 R95, -RZ, R95.H1_H1 ;  /* 0x3000005fff5f7230 */ /* 0x000fe20000004100 */
[----:B------:R-:W-:Y:S01]  /*a240*/  F2FP.F16.E4M3.UNPACK_B R88, R174.H1 ;  /* 0x000000aeff58723e */ /* 0x000fe200030006ff */
        /* <DEDUP_REMOVED lines=11> */
[----:B------:R-:W-:Y:S01]  /*a300*/  FMUL.FTZ R185, R173, R185 ;  /* 0x000000b9adb97220 */ /* 0x000fe20000410000 */
[----:B------:R-:W-:Y:S01]  /*a310*/  F2FP.SATFINITE.E4M3.F32.PACK_AB_MERGE_C R41, R41, R180, R55 ;  /* 0x000000b42929723e */ /* 0x000fe20004807037 */
[-C--:B------:R-:W-:Y:S02]  /*a320*/  FFMA.FTZ R181, R173, R175.reuse, -R181 ;  /* 0x000000afadb57223 */ /* 0x080fe400000108b5 */
[----:B------:R-:W-:Y:S01]  /*a330*/  FFMA.FTZ R185, R93, R175, R185 ;  /* 0x000000af5db97223 */ /* 0x000fe200000100b9 */
[-C--:B------:R-:W-:Y:S01]  /*a340*/  FMUL.FTZ R93, R92, R88.reuse ;  /* 0x000000585c5d7220 */ /* 0x080fe20000410000 */
[----:B------:R-:W-:Y:S01]  /*a350*/  FMUL.FTZ R88, R89, R88 ;  /* 0x0000005859587220 */ /* 0x000fe20000410000 */
[----:B------:R-:W-:-:S02]  /*a360*/  HADD2.F32 R175, -RZ, R174.H0_H0 ;  /* 0x200000aeffaf7230 */ /* 0x000fc40000004100 */
[-C--:B------:R-:W-:Y:S01]  /*a370*/  FFMA.FTZ R89, R89, R95.reuse, -R93 ;  /* 0x0000005f59597223 */ /* 0x080fe2000001085d */
[----:B------:R-:W-:Y:S01]  /*a380*/  FFMA.FTZ R88, R92, R95, R88 ;  /* 0x0000005f5c587223 */ /* 0x000fe20000010058 */
[----:B------:R-:W-:Y:S02]  /*a390*/  HADD2.F32 R92, -RZ, R94.H0_H0 ;  /* 0x2000005eff5c7230 */ /* 0x000fe40000004100 */
        /* <DEDUP_REMOVED lines=12> */
[----:B------:R-:W-:Y:S01]  /*a460*/  F2FP.SATFINITE.E4M3.F32.PACK_AB_MERGE_C R88, R88, R185, RZ ;  /* 0x000000b95858723e */ /* 0x000fe200048070ff */
[----:B------:R-:W-:Y:S01]  /*a470*/  FMUL.FTZ R174, R90, R174 ;  /* 0x000000ae5aae7220 */ /* 0x000fe20000410000 */
[----:B------:R-:W-:Y:S01]  /*a480*/  F2FP.SATFINITE.E4M3.F32.PACK_AB_MERGE_C R93, R52, R53, R40 ;  /* 0x00000035345d723e */ /* 0x000fe20004807028 */
[-C--:B------:R-:W-:Y:S01]  /*a490*/  FFMA.FTZ R92, R90, R176.reuse, -R92 ;  /* 0x000000b05a5c7223 */ /* 0x080fe2000001085c */
[----:B------:R-:W-:Y:S01]  /*a4a0*/  F2FP.SATFINITE.E4M3.F32.PACK_AB_MERGE_C R95, R43, R183, R42 ;  /* 0x000000b72b5f723e */ /* 0x000fe2000480702a */
[----:B------:R-:W-:-:S03]  /*a4b0*/  FFMA.FTZ R174, R94, R176, R174 ;  /* 0x000000b05eae7223 */ /* 0x000fc600000100ae */
[----:B------:R-:W-:Y:S01]  /*a4c0*/  F2FP.SATFINITE.E4M3.F32.PACK_AB_MERGE_C R90, R92, R173, R89 ;  /* 0x000000ad5c5a723e */ /* 0x000fe20004807059 */
[----:B------:R-:W-:Y:S01]  /*a4d0*/  IMAD.MOV.U32 R89, RZ, RZ, R179 ;  /* 0x000000ffff597224 */ /* 0x000fe200078e00b3 */
[----:B------:R-:W-:Y:S01]  /*a4e0*/  F2FP.SATFINITE.E4M3.F32.PACK_AB_MERGE_C R94, R174, R175, R88 ;  /* 0x000000afae5e723e */ /* 0x000fe20004807058 */
[----:B------:R-:W-:Y:S02]  /*a4f0*/  IMAD.MOV.U32 R88, RZ, RZ, R178 ;  /* 0x000000ffff587224 */ /* 0x000fe400078e00b2 */
[----:B------:R-:W-:-:S07]  /*a500*/  IMAD.MOV.U32 R92, RZ, RZ, R41 ;  /* 0x000000ffff5c7224 */ /* 0x000fce00078e0029 */
.L_x_1515:
[----:B------:R-:W-:Y:S05]  /*a510*/  BSYNC B3 ;  /* 0x0000000000037941 */ /* 0x000fea0003800000 */
.L_x_1514:
        /* <DEDUP_REMOVED lines=9> */
[----:B-1----:R1:W-:Y:S01]  /*a5b0*/  STG.E.128 desc[UR60][R40.64], R88 ;  /* 0x0000005828007986 */ /* 0x0023e2000c101d3c */
[----:B------:R-:W-:-:S05]  /*a5c0*/  @!P4 IMAD.X R43, R52, 0x1, R121, P5 ;  /* 0x00000001342bc824 */ /* 0x000fca00028e0679 */
[----:B0-----:R1:W-:Y:S03]  /*a5d0*/  @!P4 STG.E.128 desc[UR60][R42.64], R92 ;  /* 0x0000005c2a00c986 */ /* 0x0013e6000c101d3c */
.L_x_1513:
[----:B------:R-:W-:Y:S05]  /*a5e0*/  BSYNC B2 ;  /* 0x0000000000027941 */ /* 0x000fea0003800000 */
.L_x_1512:
[----:B------:R-:W-:Y:S01]  /*a5f0*/  ISETP.NE.AND P4, PT, R35, RZ, PT ;  /* 0x000000ff2300720c */ /* 0x000fe20003f85270 */
[----:B------:R-:W-:-:S12]  /*a600*/  BSSY B2, `(.L_x_1516) ;  /* 0x00000f6000027945 */ /* 0x000fd80003800000 */
[----:B------:R-:W-:Y:S05]  /*a610*/  @!P4 BRA `(.L_x_1517) ;  /* 0x0000000c00d0c947 */ /* 0x000fea0003800000 */
[----:B-1----:R-:W-:Y:S01]  /*a620*/  SEL R40, R99, R155, !P3 ;  /* 0x0000009b63287207 */ /* 0x002fe20005800000 */
        /* <DEDUP_REMOVED lines=9> */
[----:B------:R-:W-:-:S04]  /*a6c0*/  LEA.HI R40, R40, R41, RZ, 0x2 ;  /* 0x0000002928287211 */ /* 0x000fc800078f10ff */
[----:B------:R-:W-:Y:S02]  /*a6d0*/  SHF.R.S32.HI R41, RZ, 0x2, R40 ;  /* 0x00000002ff297819 */ /* 0x000fe40000011428 */
[----:B------:R-:W-:-:S03]  /*a6e0*/  LOP3.LUT R40, R202, 0x30, R90, 0xf8, !PT ;  /* 0x00000030ca287812 */ /* 0x000fc600078ef85a */
[----:B------:R-:W-:Y:S01]  /*a6f0*/  IMAD R41, R41, 0x2800, R208 ;  /* 0x0000280029297824 */ /* 0x000fe200078e02d0 */
[----:B------:R-:W-:-:S05]  /*a700*/  LOP3.LUT R40, R40, R203, RZ, 0x3c, !PT ;  /* 0x000000cb28287212 */ /* 0x000fca00078e3cff */
[----:B------:R-:W-:Y:S02]  /*a710*/  IMAD.IADD R43, R41, 0x1, R40 ;  /* 0x00000001292b7824 */ /* 0x000fe400078e0228 */
        /* <DEDUP_REMOVED lines=8> */
[----:B------:R-:W-:Y:S02]  /*a7a0*/  LOP3.LUT R44, R57, 0xff0000ff, RZ, 0xc0, !PT ;  /* 0xff0000ff392c7812 */ /* 0x000fe400078ec0ff */
[----:B------:R-:W-:Y:S02]  /*a7b0*/  SHF.R.U32.HI R58, RZ, 0x10, R57 ;  /* 0x00000010ff3a7819 */ /* 0x000fe40000011639 */
[--C-:B------:R-:W-:Y:S02]  /*a7c0*/  SHF.R.U32.HI R57, RZ, 0x8, R45.reuse ;  /* 0x00000008ff397819 */ /* 0x100fe4000001162d */
[----:B------:R-:W-:Y:S02]  /*a7d0*/  SHF.R.U32.HI R56, RZ, 0x10, R45 ;  /* 0x00000010ff387819 */ /* 0x000fe4000001162d */
[----:B------:R-:W-:Y:S01]  /*a7e0*/  LOP3.LUT R46, R45, 0xff0000ff, RZ, 0xc0, !PT ;  /* 0xff0000ff2d2e7812 */ /* 0x000fe200078ec0ff */
[----:B------:R-:W-:-:S02]  /*a7f0*/  IMAD.SHL.U32 R57, R57, 0x100, RZ ;  /* 0x0000010039397824 */ /* 0x000fc400078e00ff */
[----:B------:R-:W-:Y:S02]  /*a800*/  IMAD.SHL.U32 R45, R91, 0x100, RZ ;  /* 0x000001005b2d7824 */ /* 0x000fe400078e00ff */
[----:B------:R-:W-:Y:S01]  /*a810*/  IMAD.U32 R56, R56, 0x10000, RZ ;  /* 0x0001000038387824 */ /* 0x000fe200078e00ff */
[----:B------:R-:W-:Y:S01]  /*a820*/  LOP3.LUT R57, R46, 0xff00, R57, 0xf8, !PT ;  /* 0x0000ff002e397812 */ /* 0x000fe200078ef839 */
[----:B------:R-:W-:Y:S01]  /*a830*/  IMAD.U32 R46, R58, 0x10000, RZ ;  /* 0x000100003a2e7824 */ /* 0x000fe200078e00ff */
[----:B------:R-:W-:Y:S01]  /*a840*/  LOP3.LUT R45, R44, 0xff00, R45, 0xf8, !PT ;  /* 0x0000ff002c2d7812 */ /* 0x000fe200078ef82d */
[----:B-1----:R-:W-:Y:S01]  /*a850*/  IMAD.MOV.U32 R58, RZ, RZ, R53 ;  /* 0x000000ffff3a7224 */ /* 0x002fe200078e0035 */
[----:B------:R-:W-:Y:S02]  /*a860*/  LOP3.LUT R44, R57, 0xff0000, R56, 0xf8, !PT ;  /* 0x00ff0000392c7812 */ /* 0x000fe400078ef838 */
[----:B0-----:R-:W-:Y:S02]  /*a870*/  F2FP.F16.E4M3.UNPACK_B R53, R41 ;  /* 0x00000029ff35723e */ /* 0x001fe400020006ff */
[----:B------:R-:W-:-:S02]  /*a880*/  F2FP.F16.E4M3.UNPACK_B R91, R58 ;  /* 0x0000003aff5b723e */ /* 0x000fc400020006ff */
[----:B------:R-:W-:Y:S01]  /*a890*/  F2FP.F16.E4M3.UNPACK_B R92, R44 ;  /* 0x0000002cff5c723e */ /* 0x000fe200020006ff */
[----:B------:R-:W-:Y:S01]  /*a8a0*/  HADD2.F32 R56, -RZ, R53.H0_H0 ;  /* 0x20000035ff387230 */ /* 0x000fe20000004100 */
[----:B------:R-:W-:Y:S01]  /*a8b0*/  LOP3.LUT R57, R45, 0xff0000, R46, 0xf8, !PT ;  /* 0x00ff00002d397812 */ /* 0x000fe200078ef82e */
[--C-:B------:R-:W-:Y:S01]  /*a8c0*/  HADD2.F32 R46, -RZ, R91.reuse.H0_H0 ;  /* 0x2000005bff2e7230 */ /* 0x100fe20000004100 */
[----:B------:R-:W-:Y:S01]  /*a8d0*/  F2FP.F16.E4M3.UNPACK_B R58, R58.H1 ;  /* 0x0000003aff3a723e */ /* 0x000fe200030006ff */
[----:B------:R-:W-:Y:S01]  /*a8e0*/  HADD2.F32 R91, -RZ, R91.H1_H1 ;  /* 0x3000005bff5b7230 */ /* 0x000fe20000004100 */
[-C--:B------:R-:W-:Y:S01]  /*a8f0*/  F2FP.F16.E4M3.UNPACK_B R45, R57.reuse ;  /* 0x00000039ff2d723e */ /* 0x080fe200020006ff */
[--C-:B------:R-:W-:Y:S01]  /*a900*/  HADD2.F32 R94, -RZ, R92.reuse.H1_H1 ;  /* 0x3000005cff5e7230 */ /* 0x100fe20000004100 */
[----:B------:R-:W-:Y:S01]  /*a910*/  F2FP.F16.E4M3.UNPACK_B R57, R57.H1 ;  /* 0x00000039ff39723e */ /* 0x000fe200030006ff */
[----:B------:R-:W-:Y:S02]  /*a920*/  HADD2.F32 R53, -RZ, R53.H1_H1 ;  /* 0x30000035ff357230 */ /* 0x000fe40000004100 */
[----:B------:R-:W-:-:S02]  /*a930*/  HADD2.F32 R95, -RZ, R92.H0_H0 ;  /* 0x2000005cff5f7230 */ /* 0x000fc40000004100 */
[-C--:B------:R-:W-:Y:S01]  /*a940*/  FMUL.FTZ R174, R91, R94.reuse ;  /* 0x0000005e5bae7220 */ /* 0x080fe20000410000 */
[--C-:B------:R-:W-:Y:S02]  /*a950*/  HADD2.F32 R92, -RZ, R45.reuse.H1_H1 ;  /* 0x3000002dff5c7230 */ /* 0x100fe40000004100 */
[C---:B------:R-:W-:Y:S01]  /*a960*/  FMUL.FTZ R94, R53.reuse, R94 ;  /* 0x0000005e355e7220 */ /* 0x040fe20000410000 */
[----:B------:R-:W-:Y:S02]  /*a970*/  HADD2.F32 R93, -RZ, R45.H0_H0 ;  /* 0x2000002dff5d7230 */ /* 0x000fe40000004100 */
[-C--:B------:R-:W-:Y:S01]  /*a980*/  FMUL.FTZ R173, R46, R95.reuse ;  /* 0x0000005f2ead7220 */ /* 0x080fe20000410000 */
[C---:B------:R-:W-:Y:S01]  /*a990*/  FMUL.FTZ R95, R56.reuse, R95 ;  /* 0x0000005f385f7220 */ /* 0x040fe20000410000 */
[-C--:B------:R-:W-:Y:S01]  /*a9a0*/  FFMA.FTZ R53, R53, R92.reuse, -R174 ;  /* 0x0000005c35357223 */ /* 0x080fe200000108ae */
[----:B------:R-:W-:Y:S01]  /*a9b0*/  FFMA.FTZ R45, R91, R92, R94 ;  /* 0x0000005c5b2d7223 */ /* 0x000fe2000001005e */
[----:B------:R-:W-:Y:S01]  /*a9c0*/  F2FP.F16.E4M3.UNPACK_B R92, R44.H1 ;  /* 0x0000002cff5c723e */ /* 0x000fe200030006ff */
[----:B------:R-:W-:Y:S01]  /*a9d0*/  FFMA.FTZ R56, R56, R93, -R173 ;  /* 0x0000005d38387223 */ /* 0x000fe200000108ad */
[----:B------:R-:W-:Y:S01]  /*a9e0*/  F2FP.F16.E4M3.UNPACK_B R91, R41.H1 ;  /* 0x00000029ff5b723e */ /* 0x000fe200030006ff */
[----:B------:R-:W-:-:S02]  /*a9f0*/  HADD2.F32 R41, -RZ, R58.H0_H0 ;  /* 0x2000003aff297230 */ /* 0x000fc40000004100 */
[----:B------:R-:W-:Y:S01]  /*aa00*/  FFMA.FTZ R46, R46, R93, R95 ;  /* 0x0000005d2e2e7223 */ /* 0x000fe2000001005f */
[----:B------:R-:W-:Y:S02]  /*aa10*/  HADD2.F32 R94, -RZ, R92.H0_H0 ;  /* 0x2000005cff5e7230 */ /* 0x000fe40000004100 */
[----:B------:R-:W-:Y:S02]  /*aa20*/  HADD2.F32 R44, -RZ, R91.H0_H0 ;  /* 0x2000005bff2c7230 */ /* 0x000fe40000004100 */
[----:B------:R-:W-:Y:S02]  /*aa30*/  HADD2.F32 R93, -RZ, R57.H0_H0 ;  /* 0x20000039ff5d7230 */ /* 0x000fe40000004100 */
[-C--:B------:R-:W-:Y:S01]  /*aa40*/  FMUL.FTZ R95, R41, R94.reuse ;  /* 0x0000005e295f7220 */ /* 0x080fe20000410000 */
[----:B------:R-:W-:Y:S02]  /*aa50*/  HADD2.F32 R91, -RZ, R91.H1_H1 ;  /* 0x3000005bff5b7230 */ /* 0x000fe40000004100 */
[C---:B------:R-:W-:Y:S01]  /*aa60*/  FMUL.FTZ R94, R44.reuse, R94 ;  /* 0x0000005e2c5e7220 */ /* 0x040fe20000410000 */
[----:B------:R-:W-:-:S03]  /*aa70*/  FFMA.FTZ R44, R44, R93, -R95 ;  /* 0x0000005d2c2c7223 */ /* 0x000fc6000001085f */
[----:B------:R-:W-:Y:S01]  /*aa80*/  FFMA.FTZ R41, R41, R93, R94 ;  /* 0x0000005d29297223 */ /* 0x000fe2000001005e */
[----:B------:R-:W-:Y:S02]  /*aa90*/  HADD2.F32 R93, -RZ, R58.H1_H1 ;  /* 0x3000003aff5d7230 */ /* 0x000fe40000004100 */
[----:B------:R-:W-:Y:S02]  /*aaa0*/  HADD2.F32 R58, -RZ, R92.H1_H1 ;  /* 0x3000005cff3a7230 */ /* 0x000fe40000004100 */
[----:B------:R-:W-:-:S03]  /*aab0*/  HADD2.F32 R92, -RZ, R57.H1_H1 ;  /* 0x30000039ff5c7230 */ /* 0x000fc60000004100 */
[-C--:B------:R-:W-:Y:S01]  /*aac0*/  FMUL.FTZ R94, R93, R58.reuse ;  /* 0x0000003a5d5e7220 */ /* 0x080fe20000410000 */
[----:B------:R-:W-:-:S03]  /*aad0*/  FMUL.FTZ R174, R91, R58 ;  /* 0x0000003a5bae7220 */ /* 0x000fc60000410000 */
[-C--:B------:R-:W-:Y:S01]  /*aae0*/  FFMA.FTZ R58, R91, R92.reuse, -R94 ;  /* 0x0000005c5b3a7223 */ /* 0x080fe2000001085e */
[----:B------:R-:W-:Y:S01]  /*aaf0*/  SHF.R.U32.HI R94, RZ, 0x8, R47 ;  /* 0x00000008ff5e7819 */ /* 0x000fe2000001162f */
[----:B------:R-:W-:Y:S01]  /*ab00*/  FFMA.FTZ R57, R93, R92, R174 ;  /* 0x0000005c5d397223 */ /* 0x000fe200000100ae */
[----:B------:R-:W-:Y:S02]  /*ab10*/  SHF.R.U32.HI R92, RZ, 0x8, R59 ;  /* 0x00000008ff5c7819 */ /* 0x000fe4000001163b */
[----:B------:R-:W-:Y:S01]  /*ab20*/  SHF.R.U32.HI R174, RZ, 0x10, R47 ;  /* 0x00000010ffae7819 */ /* 0x000fe2000001162f */
[----:B------:R-:W-:Y:S01]  /*ab30*/  IMAD.SHL.U32 R94, R94, 0x100, RZ ;  /* 0x000001005e5e7824 */ /* 0x000fe200078e00ff */
[----:B------:R-:W-:Y:S01]  /*ab40*/  LOP3.LUT R91, R59, 0xff0000ff, RZ, 0xc0, !PT ;  /* 0xff0000ff3b5b7812 */ /* 0x000fe200078ec0ff */
[----:B------:R-:W-:Y:S01]  /*ab50*/  IMAD.SHL.U32 R92, R92, 0x100, RZ ;  /* 0x000001005c5c7824 */ /* 0x000fe200078e00ff */
[----:B------:R-:W-:Y:S01]  /*ab60*/  SHF.R.U32.HI R93, RZ, 0x10, R59 ;  /* 0x00000010ff5d7819 */ /* 0x000fe2000001163b */
[----:B------:R-:W-:Y:S01]  /*ab70*/  IMAD.U32 R174, R174, 0x10000, RZ ;  /* 0x00010000aeae7824 */ /* 0x000fe200078e00ff */
[----:B------:R-:W-:Y:S01]  /*ab80*/  LOP3.LUT R59, R47, 0xff0000ff, RZ, 0xc0, !PT ;  /* 0xff0000ff2f3b7812 */ /* 0x000fe200078ec0ff */
[----:B------:R-:W-:Y:S01]  /*ab90*/  IMAD.MOV.U32 R47, RZ, RZ, R55 ;  /* 0x000000ffff2f7224 */ /* 0x000fe200078e0037 */
[----:B------:R-:W-:Y:S01]  /*aba0*/  LOP3.LUT R91, R91, 0xff00, R92, 0xf8, !PT ;  /* 0x0000ff005b5b7812 */ /* 0x000fe200078ef85c */
[----:B------:R-:W-:Y:S01]  /*abb0*/  IMAD.U32 R92, R93, 0x10000, RZ ;  /* 0x000100005d5c7824 */ /* 0x000fe200078e00ff */
[----:B------:R-:W-:-:S02]  /*abc0*/  LOP3.LUT R59, R59, 0xff00, R94, 0xf8, !PT ;  /* 0x0000ff003b3b7812 */ /* 0x000fc400078ef85e */
[----:B------:R-:W-:Y:S02]  /*abd0*/  F2FP.F16.E4M3.UNPACK_B R94, R47 ;  /* 0x0000002fff5e723e */ /* 0x000fe400020006ff */
[----:B------:R-:W-:Y:S02]  /*abe0*/  LOP3.LUT R174, R59, 0xff0000, R174, 0xf8, !PT ;  /* 0x00ff00003bae7812 */ /* 0x000fe400078ef8ae */
[----:B------:R-:W-:Y:S01]  /*abf0*/  LOP3.LUT R175, R91, 0xff0000, R92, 0xf8, !PT ;  /* 0x00ff00005baf7812 */ /* 0x000fe200078ef85c */
[--C-:B------:R-:W-:Y:S01]  /*ac00*/  HADD2.F32 R55, -RZ, R94.reuse.H0_H0 ;  /* 0x2000005eff377230 */ /* 0x100fe20000004100 */
[-C--:B------:R-:W-:Y:S01]  /*ac10*/  F2FP.F16.E4M3.UNPACK_B R95, R174.reuse ;  /* 0x000000aeff5f723e */ /* 0x080fe200020006ff */
[----:B------:R-:W-:Y:S01]  /*ac20*/  HADD2.F32 R94, -RZ, R94.H1_H1 ;  /* 0x3000005eff5e7230 */ /* 0x000fe20000004100 */
[----:B------:R-:W-:Y:S02]  /*ac30*/  F2FP.F16.E4M3.UNPACK_B R93, R43 ;  /* 0x0000002bff5d723e */ /* 0x000fe400020006ff */
[----:B------:R-:W-:Y:S01]  /*ac40*/  F2FP.F16.E4M3.UNPACK_B R173, R175 ;  /* 0x000000afffad723e */ /* 0x000fe200020006ff */
[----:B------:R-:W-:Y:S01]  /*ac50*/  HADD2.F32 R176, -RZ, R95.H0_H0 ;  /* 0x2000005fffb07230 */ /* 0x000fe20000004100 */
[----:B------:R-:W-:Y:S01]  /*ac60*/  F2FP.F16.E4M3.UNPACK_B R91, R47.H1 ;  /* 0x0000002fff5b723e */ /* 0x000fe200030006ff */
[----:B------:R-:W-:Y:S01]  /*ac70*/  HADD2.F32 R59, -RZ, R93.H0_H0 ;  /* 0x2000005dff3b7230 */ /* 0x000fe20000004100 */
[----:B------:R-:W-:Y:S01]  /*ac80*/  F2FP.F16.E4M3.UNPACK_B R174, R174.H1 ;  /* 0x000000aeffae723e */ /* 0x000fe200030006ff */
[----:B------:R-:W-:-:S02]  /*ac90*/  HADD2.F32 R92, -RZ, R173.H0_H0 ;  /* 0x200000adff5c7230 */ /* 0x000fc40000004100 */
[-C--:B------:R-:W-:Y:S01]  /*aca0*/  FMUL.FTZ R178, R55, R176.reuse ;  /* 0x000000b037b27220 */ /* 0x080fe20000410000 */
[----:B------:R-:W-:Y:S01]  /*acb0*/  F2FP.F16.E4M3.UNPACK_B R175, R175.H1 ;  /* 0x000000afffaf723e */ /* 0x000fe200030006ff */
[C---:B------:R-:W-:Y:S01]  /*acc0*/  FMUL.FTZ R176, R59.reuse, R176 ;  /* 0x000000b03bb07220 */ /* 0x040fe20000410000 */
[----:B------:R-:W-:Y:S02]  /*acd0*/  HADD2.F32 R47, -RZ, R91.H0_H0 ;  /* 0x2000005bff2f7230 */ /* 0x000fe40000004100 */
[-C--:B------:R-:W-:Y:S01]  /*ace0*/  FFMA.FTZ R59, R59, R92.reuse, -R178 ;  /* 0x0000005c3b3b7223 */ /* 0x080fe200000108b2 */
[----:B------:R-:W-:Y:S02]  /*acf0*/  HADD2.F32 R177, -RZ, R174.H0_H0 ;  /* 0x200000aeffb17230 */ /* 0x000fe40000004100 */
[----:B------:R-:W-:Y:S01]  /*ad00*/  FFMA.FTZ R55, R55, R92, R176 ;  /* 0x0000005c37377223 */ /* 0x000fe200000100b0 */
[----:B------:R-:W-:Y:S01]  /*ad10*/  F2FP.F16.E4M3.UNPACK_B R92, R43.H1 ;  /* 0x0000002bff5c723e */ /* 0x000fe200030006ff */
[----:B------:R-:W-:Y:S01]  /*ad20*/  HADD2.F32 R176, -RZ, R175.H0_H0 ;  /* 0x200000afffb07230 */ /* 0x000fe20000004100 */
[----:B------:R-:W-:Y:S01]  /*ad30*/  F2FP.SATFINITE.E4M3.F32.PACK_AB_MERGE_C R44, R58, R44, RZ ;  /* 0x0000002c3a2c723e */ /* 0x000fe200048070ff */
[----:B------:R-:W-:Y:S01]  /*ad40*/  FMUL.FTZ R178, R47, R177 ;  /* 0x000000b12fb27220 */ /* 0x000fe20000410000 */
[----:B------:R-:W-:Y:S01]  /*ad50*/  HADD2.F32 R91, -RZ, R91.H1_H1 ;  /* 0x3000005bff5b7230 */ /* 0x000fe20000004100 */
[----:B------:R-:W-:Y:S01]  /*ad60*/  F2FP.SATFINITE.E4M3.F32.PACK_AB_MERGE_C R57, R57, R41, RZ ;  /* 0x000000293939723e */ /* 0x000fe200048070ff */
[----:B------:R-:W-:Y:S01]  /*ad70*/  HADD2.F32 R43, -RZ, R92.H0_H0 ;  /* 0x2000005cff2b7230 */ /* 0x000fe20000004100 */
[----:B------:R-:W-:Y:S01]  /*ad80*/  F2FP.SATFINITE.E4M3.F32.PACK_AB_MERGE_C R41, R53, R56, R44 ;  /* 0x000000383529723e */ /* 0x000fe2000480702c */
[----:B------:R-:W-:Y:S01]  /*ad90*/  HADD2.F32 R174, -RZ, R174.H1_H1 ;  /* 0x300000aeffae7230 */ /* 0x000fe20000004100 */
[----:B------:R-:W-:-:S02]  /*ada0*/  F2FP.SATFINITE.E4M3.F32.PACK_AB_MERGE_C R53, R45, R46, R57 ;  /* 0x0000002e2d35723e */ /* 0x000fc40004807039 */
[C---:B------:R-:W-:Y:S01]  /*adb0*/  FMUL.FTZ R177, R43.reuse, R177 ;  /* 0x000000b12bb17220 */ /* 0x040fe20000410000 */
[----:B------:R-:W-:Y:S01]  /*adc0*/  FFMA.FTZ R43, R43, R176, -R178 ;  /* 0x000000b02b2b7223 */ /* 0x000fe200000108b2 */
[----:B------:R-:W-:Y:S02]  /*add0*/  F2FP.F16.E4M3.UNPACK_B R178, R170.H1 ;  /* 0x000000aaffb2723e */ /* 0x000fe400030006ff */
[----:B------:R-:W-:Y:S01]  /*ade0*/  FFMA.FTZ R47, R47, R176, R177 ;  /* 0x000000b02f2f7223 */ /* 0x000fe200000100b1 */
[----:B------:R-:W-:Y:S02]  /*adf0*/  HADD2.F32 R177, -RZ, R92.H1_H1 ;  /* 0x3000005cffb17230 */ /* 0x000fe40000004100 */
[----:B------:R-:W-:Y:S01]  /*ae00*/  FMUL.FTZ R92, R91, R174 ;  /* 0x000000ae5b5c7220 */ /* 0x000fe20000410000 */
[----:B------:R-:W-:Y:S01]  /*ae10*/  HADD2.F32 R176, -RZ, R175.H1_H1 ;  /* 0x300000afffb07230 */ /* 0x000fe20000004100 */
[----:B------:R-:W-:Y:S01]  /*ae20*/  F2FP.F16.E4M3.UNPACK_B R170, R170 ;  /* 0x000000aaffaa723e */ /* 0x000fe200020006ff */
[----:B------:R-:W-:-:S02]  /*ae30*/  HADD2.F32 R175, -RZ, R95.H1_H1 ;  /* 0x3000005fffaf7230 */ /* 0x000fc40000004100 */
[C---:B------:R-:W-:Y:S01]  /*ae40*/  FMUL.FTZ R174, R177.reuse, R174 ;  /* 0x000000aeb1ae7220 */ /* 0x040fe20000410000 */
[----:B------:R-:W-:Y:S02]  /*ae50*/  HADD2.F32 R95, -RZ, R173.H1_H1 ;  /* 0x300000adff5f7230 */ /* 0x000fe40000004100 */
[----:B------:R-:W-:Y:S01]  /*ae60*/  FFMA.FTZ R92, R177, R176, -R92 ;  /* 0x000000b0b15c7223 */ /* 0x000fe2000001085c */
[----:B------:R-:W-:Y:S01]  /*ae70*/  F2FP.F16.E4M3.UNPACK_B R173, R172.H1 ;  /* 0x000000acffad723e */ /* 0x000fe200030006ff */
[----:B------:R-:W-:Y:S01]  /*ae80*/  FFMA.FTZ R91, R91, R176, R174 ;  /* 0x000000b05b5b7223 */ /* 0x000fe200000100ae */
[----:B------:R-:W-:Y:S02]  /*ae90*/  HADD2.F32 R176, -RZ, R93.H1_H1 ;  /* 0x3000005dffb07230 */ /* 0x000fe40000004100 */
[----:B------:R-:W-:Y:S01]  /*aea0*/  FMUL.FTZ R93, R94, R175 ;  /* 0x000000af5e5d7220 */ /* 0x000fe20000410000 */
[----:B------:R-:W-:Y:S01]  /*aeb0*/  IMAD.MOV.U32 R174, RZ, RZ, R52 ;  /* 0x000000ffffae7224 */ /* 0x000fe200078e0034 */
[----:B------:R-:W-:Y:S01]  /*aec0*/  F2FP.F16.E4M3.UNPACK_B R172, R172 ;  /* 0x000000acffac723e */ /* 0x000fe200020006ff */
[----:B------:R-:W-:-:S02]  /*aed0*/  HADD2.F32 R182, -RZ, R173.H0_H0 ;  /* 0x200000adffb67230 */ /* 0x000fc40000004100 */
[C---:B------:R-:W-:Y:S01]  /*aee0*/  FMUL.FTZ R52, R176.reuse, R175 ;  /* 0x000000afb0347220 */ /* 0x040fe20000410000 */
[-C--:B------:R-:W-:Y:S01]  /*aef0*/  FFMA.FTZ R93, R176, R95.reuse, -R93 ;  /* 0x0000005fb05d7223 */ /* 0x080fe2000001085d */
[----:B------:R-:W-:Y:S01]  /*af00*/  F2FP.F16.E4M3.UNPACK_B R176, R174.H1 ;  /* 0x000000aeffb0723e */ /* 0x000fe200030006ff */
[----:B------:R-:W-:Y:S01]  /*af10*/  HADD2.F32 R180, -RZ, R178.H0_H0 ;  /* 0x200000b2ffb47230 */ /* 0x000fe20000004100 */
[----:B------:R-:W-:Y:S01]  /*af20*/  F2FP.F16.E4M3.UNPACK_B R175, R40.H1 ;  /* 0x00000028ffaf723e */ /* 0x000fe200030006ff */
[----:B------:R-:W-:Y:S01]  /*af30*/  HADD2.F32 R173, -RZ, R173.H1_H1 ;  /* 0x300000adffad7230 */ /* 0x000fe20000004100 */
[----:B------:R-:W-:Y:S01]  /*af40*/  F2FP.F16.E4M3.UNPACK_B R174, R174 ;  /* 0x000000aeffae723e */ /* 0x000fe200020006ff */
[--C-:B------:R-:W-:Y:S01]  /*af50*/  HADD2.F32 R177, -RZ, R176.reuse.H0_H0 ;  /* 0x200000b0ffb17230 */ /* 0x100fe20000004100 */
[----:B------:R-:W-:Y:S01]  /*af60*/  F2FP.F16.E4M3.UNPACK_B R40, R40 ;  /* 0x00000028ff28723e */ /* 0x000fe200020006ff */
[----:B------:R-:W-:Y:S02]  /*af70*/  HADD2.F32 R179, -RZ, R175.H0_H0 ;  /* 0x200000afffb37230 */ /* 0x000fe40000004100 */
[----:B------:R-:W-:Y:S01]  /*af80*/  FFMA.FTZ R52, R94, R95, R52 ;  /* 0x0000005f5e347223 */ /* 0x000fe20000010034 */
[----:B------:R-:W-:-:S02]  /*af90*/  HADD2.F32 R176, -RZ, R176.H1_H1 ;  /* 0x300000b0ffb07230 */ /* 0x000fc40000004100 */
[-C--:B------:R-:W-:Y:S01]  /*afa0*/  FMUL.FTZ R181, R177, R182.reuse ;  /* 0x000000b6b1b57220 */ /* 0x080fe20000410000 */
[----:B------:R-:W-:Y:S02]  /*afb0*/  HADD2.F32 R175, -RZ, R175.H1_H1 ;  /* 0x300000afffaf7230 */ /* 0x000fe40000004100 */
[C---:B------:R-:W-:Y:S01]  /*afc0*/  FMUL.FTZ R182, R179.reuse, R182 ;  /* 0x000000b6b3b67220 */ /* 0x040fe20000410000 */
[----:B------:R-:W-:Y:S02]  /*afd0*/  HADD2.F32 R178, -RZ, R178.H1_H1 ;  /* 0x300000b2ffb27230 */ /* 0x000fe40000004100 */
[-C--:B------:R-:W-:Y:S01]  /*afe0*/  FFMA.FTZ R181, R179, R180.reuse, -R181 ;  /* 0x000000b4b3b57223 */ /* 0x080fe200000108b5 */
[----:B------:R-:W-:Y:S01]  /*aff0*/  F2FP.SATFINITE.E4M3.F32.PACK_AB_MERGE_C R47, R91, R47, RZ ;  /* 0x0000002f5b2f723e */ /* 0x000fe200048070ff */
[----:B------:R-:W-:Y:S01]  /*b000*/  FFMA.FTZ R182, R177, R180, R182 ;  /* 0x000000b4b1b67223 */ /* 0x000fe200000100b6 */
[-C--:B------:R-:W-:Y:S01]  /*b010*/  FMUL.FTZ R177, R176, R173.reuse ;  /* 0x000000adb0b17220 */ /* 0x080fe20000410000 */
[C---:B------:R-:W-:Y:S01]  /*b020*/  FMUL.FTZ R173, R175.reuse, R173 ;  /* 0x000000adafad7220 */ /* 0x040fe20000410000 */
[----:B------:R-:W-:Y:S01]  /*b030*/  HADD2.F32 R180, -RZ, R172.H0_H0 ;  /* 0x200000acffb47230 */ /* 0x000fe20000004100 */
[----:B------:R-:W-:Y:S01]  /*b040*/  F2FP.SATFINITE.E4M3.F32.PACK_AB_MERGE_C R92, R92, R43, RZ ;  /* 0x0000002b5c5c723e */ /* 0x000fe200048070ff */
[-C--:B------:R-:W-:Y:S01]  /*b050*/  FFMA.FTZ R175, R175, R178.reuse, -R177 ;  /* 0x000000b2afaf7223 */ /* 0x080fe200000108b1 */
[----:B------:R-:W-:Y:S01]  /*b060*/  FFMA.FTZ R173, R176, R178, R173 ;  /* 0x000000b2b0ad7223 */ /* 0x000fe200000100ad */
[----:B------:R-:W-:Y:S01]  /*b070*/  HADD2.F32 R176, -RZ, R174.H0_H0 ;  /* 0x200000aeffb07230 */ /* 0x000fe20000004100 */
[----:B------:R-:W-:Y:S01]  /*b080*/  F2FP.SATFINITE.E4M3.F32.PACK_AB_MERGE_C R55, R52, R55, R47 ;  /* 0x000000373437723e */ /* 0x000fe2000480702f */
[----:B------:R-:W-:Y:S01]  /*b090*/  HADD2.F32 R178, -RZ, R40.H0_H0 ;  /* 0x20000028ffb27230 */ /* 0x000fe20000004100 */
[----:B------:R-:W-:Y:S01]  /*b0a0*/  F2FP.SATFINITE.E4M3.F32.PACK_AB_MERGE_C R175, R175, R181, RZ ;  /* 0x000000b5afaf723e */ /* 0x000fe200048070ff */
[----:B------:R-:W-:-:S02]  /*b0b0*/  HADD2.F32 R177, -RZ, R170.H0_H0 ;  /* 0x200000aaffb17230 */ /* 0x000fc40000004100 */
[-C--:B------:R-:W-:Y:S01]  /*b0c0*/  FMUL.FTZ R179, R176, R180.reuse ;  /* 0x000000b4b0b37220 */ /* 0x080fe20000410000 */
[----:B------:R-:W-:Y:S02]  /*b0d0*/  HADD2.F32 R172, -RZ, R172.H1_H1 ;  /* 0x300000acffac7230 */ /* 0x000fe40000004100 */
[C---:B------:R-:W-:Y:S01]  /*b0e0*/  FMUL.FTZ R180, R178.reuse, R180 ;  /* 0x000000b4b2b47220 */ /* 0x040fe20000410000 */
[----:B------:R-:W-:Y:S02]  /*b0f0*/  HADD2.F32 R174, -RZ, R174.H1_H1 ;  /* 0x300000aeffae7230 */ /* 0x000fe40000004100 */
[-C--:B------:R-:W-:Y:S01]  /*b100*/  FFMA.FTZ R179, R178, R177.reuse, -R179 ;  /* 0x000000b1b2b37223 */ /* 0x080fe200000108b3 */
[----:B------:R-:W-:Y:S02]  /*b110*/  HADD2.F32 R40, -RZ, R40.H1_H1 ;  /* 0x30000028ff287230 */ /* 0x000fe40000004100 */
[----:B------:R-:W-:Y:S01]  /*b120*/  FFMA.FTZ R180, R176, R177, R180 ;  /* 0x000000b1b0b47223 */ /* 0x000fe200000100b4 */
[----:B------:R-:W-:-:S02]  /*b130*/  HADD2.F32 R170, -RZ, R170.H1_H1 ;  /* 0x300000aaffaa7230 */ /* 0x000fc40000004100 */
[----:B------:R-:W-:Y:S01]  /*b140*/  FMUL.FTZ R176, R174, R172 ;  /* 0x000000acaeb07220 */ /* 0x000fe20000410000 */
[----:B------:R-:W-:Y:S01]  /*b150*/  F2FP.SATFINITE.E4M3.F32.PACK_AB_MERGE_C R173, R173, R182, RZ ;  /* 0x000000b6adad723e */ /* 0x000fe200048070ff */
[C---:B------:R-:W-:Y:S01]  /*b160*/  FMUL.FTZ R172, R40.reuse, R172 ;  /* 0x000000ac28ac7220 */ /* 0x040fe20000410000 */
[----:B------:R-:W-:Y:S01]  /*b170*/  F2FP.SATFINITE.E4M3.F32.PACK_AB_MERGE_C R43, R93, R59, R92 ;  /* 0x0000003b5d2b723e */ /* 0x000fe2000480705c */
[-C--:B------:R-:W-:Y:S02]  /*b180*/  FFMA.FTZ R176, R40, R170.reuse, -R176 ;  /* 0x000000aa28b07223 */ /* 0x080fe400000108b0 */
[----:B------:R-:W-:Y:S01]  /*b190*/  FFMA.FTZ R40, R174, R170, R172 ;  /* 0x000000aaae287223 */ /* 0x000fe200000100ac */
[----:B------:R-:W-:Y:S01]  /*b1a0*/  IMAD.MOV.U32 R170, RZ, RZ, R42 ;  /* 0x000000ffffaa7224 */ /* 0x000fe200078e002a */
[----:B------:R-:W-:Y:S02]  /*b1b0*/  F2FP.F16.E4M3.UNPACK_B R42, R171.H1 ;  /* 0x000000abff2a723e */ /* 0x000fe400030006ff */
[----:B------:R-:W-:-:S02]  /*b1c0*/  F2FP.F16.E4M3.UNPACK_B R174, R54.H1 ;  /* 0x00000036ffae723e */ /* 0x000fc400030006ff */
[----:B------:R-:W-:Y:S01]  /*b1d0*/  F2FP.F16.E4M3.UNPACK_B R172, R170.H1 ;  /* 0x000000aaffac723e */ /* 0x000fe200030006ff */
[----:B------:R-:W-:Y:S01]  /*b1e0*/  HADD2.F32 R183, -RZ, R42.H0_H0 ;  /* 0x2000002affb77230 */ /* 0x000fe20000004100 */
[----:B------:R-:W-:Y:S01]  /*b1f0*/  F2FP.SATFINITE.E4M3.F32.PACK_AB_MERGE_C R179, R176, R179, R175 ;  /* 0x000000b3b0b3723e */ /* 0x000fe200048070af */
[----:B------:R-:W-:Y:S01]  /*b200*/  HADD2.F32 R175, -RZ, R174.H0_H0 ;  /* 0x200000aeffaf7230 */ /* 0x000fe20000004100 */
[----:B------:R-:W-:Y:S01]  /*b210*/  F2FP.F16.E4M3.UNPACK_B R176, R169.H1 ;  /* 0x000000a9ffb0723e */ /* 0x000fe200030006ff */
[----:B------:R-:W-:Y:S01]  /*b220*/  HADD2.F32 R177, -RZ, R172.H0_H0 ;  /* 0x200000acffb17230 */ /* 0x000fe20000004100 */
[----:B------:R-:W-:Y:S01]  /*b230*/  F2FP.F16.E4M3.UNPACK_B R171, R171 ;  /* 0x000000abffab723e */ /* 0x000fe200020006ff */
[----:B------:R-:W-:Y:S02]  /*b240*/  HADD2.F32 R42, -RZ, R42.H1_H1 ;  /* 0x3000002aff2a7230 */ /* 0x000fe40000004100 */
[----:B------:R-:W-:Y:S01]  /*b250*/  FMUL.FTZ R181, R175, R183 ;  /* 0x000000b7afb57220 */ /* 0x000fe20000410000 */
[----:B------:R-:W-:-:S02]  /*b260*/  HADD2.F32 R178, -RZ, R176.H0_H0 ;  /* 0x200000b0ffb27230 */ /* 0x000fc40000004100 */
[----:B------:R-:W-:Y:S01]  /*b270*/  FMUL.FTZ R183, R177, R183 ;  /* 0x000000b7b1b77220 */ /* 0x000fe20000410000 */
[----:B------:R-:W-:Y:S01]  /*b280*/  HADD2.F32 R174, -RZ, R174.H1_H1 ;  /* 0x300000aeffae7230 */ /* 0x000fe20000004100 */
[----:B------:R-:W-:Y:S01]  /*b290*/  F2FP.F16.E4M3.UNPACK_B R54, R54 ;  /* 0x00000036ff36723e */ /* 0x000fe200020006ff */
[----:B------:R-:W-:Y:S02]  /*b2a0*/  HADD2.F32 R172, -RZ, R172.H1_H1 ;  /* 0x300000acffac7230 */ /* 0x000fe40000004100 */
[----:B------:R-:W-:Y:S01]  /*b2b0*/  FFMA.FTZ R183, R175, R178, R183 ;  /* 0x000000b2afb77223 */ /* 0x000fe200000100b7 */
[----:B------:R-:W-:Y:S02]  /*b2c0*/  HADD2.F32 R176, -RZ, R176.H1_H1 ;  /* 0x300000b0ffb07230 */ /* 0x000fe40000004100 */
[----:B------:R-:W-:Y:S01]  /*b2d0*/  FMUL.FTZ R175, R174, R42 ;  /* 0x0000002aaeaf7220 */ /* 0x000fe20000410000 */
[----:B------:R-:W-:Y:S01]  /*b2e0*/  F2FP.F16.E4M3.UNPACK_B R170, R170 ;  /* 0x000000aaffaa723e */ /* 0x000fe200020006ff */
[C---:B------:R-:W-:Y:S01]  /*b2f0*/  FMUL.FTZ R42, R172.reuse, R42 ;  /* 0x0000002aac2a7220 */ /* 0x040fe20000410000 */
[----:B------:R-:W-:Y:S01]  /*b300*/  FFMA.FTZ R181, R177, R178, -R181 ;  /* 0x000000b2b1b57223 */ /* 0x000fe200000108b5 */
[-C--:B------:R-:W-:Y:S01]  /*b310*/  FFMA.FTZ R172, R172, R176.reuse, -R175 ;  /* 0x000000b0acac7223 */ /* 0x080fe200000108af */
[----:B------:R-:W-:Y:S01]  /*b320*/  F2FP.F16.E4M3.UNPACK_B R169, R169 ;  /* 0x000000a9ffa9723e */ /* 0x000fe200020006ff */
[----:B------:R-:W-:Y:S01]  /*b330*/  FFMA.FTZ R42, R174, R176, R42 ;  /* 0x000000b0ae2a7223 */ /* 0x000fe2000001002a */
[----:B------:R-:W-:Y:S01]  /*b340*/  HADD2.F32 R178, -RZ, R171.H0_H0 ;  /* 0x200000abffb27230 */ /* 0x000fe20000004100 */
[----:B------:R-:W-:Y:S01]  /*b350*/  F2FP.SATFINITE.E4M3.F32.PACK_AB_MERGE_C R180, R40, R180, R173 ;  /* 0x000000b428b4723e */ /* 0x000fe200048070ad */
[----:B------:R-:W-:Y:S01]  /*b360*/  HADD2.F32 R174, -RZ, R54.H0_H0 ;  /* 0x20000036ffae7230 */ /* 0x000fe20000004100 */
[----:B------:R-:W-:Y:S01]  /*b370*/  F2FP.SATFINITE.E4M3.F32.PACK_AB_MERGE_C R172, R172, R181, RZ ;  /* 0x000000b5acac723e */ /* 0x000fe200048070ff */
[----:B------:R-:W-:-:S02]  /*b380*/  HADD2.F32 R176, -RZ, R170.H0_H0 ;  /* 0x200000aaffb07230 */ /* 0x000fc40000004100 */
[----:B------:R-:W-:Y:S02]  /*b390*/  HADD2.F32 R175, -RZ, R169.H0_H0 ;  /* 0x200000a9ffaf7230 */ /* 0x000fe40000004100 */
        /* <DEDUP_REMOVED lines=9> */
[----:B------:R-:W-:Y:S02]  /*b430*/  IMAD.MOV.U32 R40, RZ, RZ, R179 ;  /* 0x000000ffff287224 */ /* 0x000fe400078e00b3 */
[C---:B------:R-:W-:Y:S01]  /*b440*/  FMUL.FTZ R171, R170.reuse, R171 ;  /* 0x000000abaaab7220 */ /* 0x040fe20000410000 */
[----:B------:R-:W-:Y:S02]  /*b450*/  IMAD.MOV.U32 R52, RZ, RZ, R180 ;  /* 0x000000ffff347224 */ /* 0x000fe400078e00b4 */
[-C--:B------:R-:W-:Y:S01]  /*b460*/  FFMA.FTZ R170, R170, R169.reuse, -R175 ;  /* 0x000000a9aaaa7223 */ /* 0x080fe200000108af */
[----:B------:R-:W-:Y:S01]  /*b470*/  FFMA.FTZ R171, R54, R169, R171 ;  /* 0x000000a936ab7223 */ /* 0x000fe200000100ab */
[----:B------:R-:W-:-:S03]  /*b480*/  F2FP.SATFINITE.E4M3.F32.PACK_AB_MERGE_C R54, R42, R183, RZ ;  /* 0x000000b72a36723e */ /* 0x000fc600048070ff */
[----:B------:R-:W-:Y:S02]  /*b490*/  F2FP.SATFINITE.E4M3.F32.PACK_AB_MERGE_C R42, R170, R177, R172 ;  /* 0x000000b1aa2a723e */ /* 0x000fe400048070ac */
[----:B------:R-:W-:-:S07]  /*b4a0*/  F2FP.SATFINITE.E4M3.F32.PACK_AB_MERGE_C R54, R171, R178, R54 ;  /* 0x000000b2ab36723e */ /* 0x000fce0004807036 */
.L_x_1519:
[----:B------:R-:W-:Y:S05]  /*b4b0*/  BSYNC B3 ;  /* 0x0000000000037941 */ /* 0x000fea0003800000 */
.L_x_1518:
        /* <DEDUP_REMOVED lines=10> */
.L_x_1517:
[----:B------:R-:W-:Y:S05]  /*b560*/  BSYNC B2 ;  /* 0x0000000000027941 */ /* 0x000fea0003800000 */
.L_x_1516:
[----:B------:R-:W-:-:S13]  /*b570*/  ISETP.NE.AND P4, PT, R36, RZ, PT ;  /* 0x000000ff2400720c */ /* 0x000fda0003f85270 */
[----:B------:R-:W-:Y:S05]  /*b580*/  @!P4 BRA `(.L_x_1511) ;  /* 0x0000000c00e0c947 */ /* 0x000fea0003800000 */
[----:B01----:R-:W3:Y:S01]  /*b590*/  LDL R40, [R1] ;  /* 0x0000000001287983 */ /* 0x003ee20000100800 */
        /* <DEDUP_REMOVED lines=32> */
[----:B------:R-:W-:Y:S02]  /*b7a0*/  SHF.R.U32.HI R58, RZ, 0x10, R63 ;  /* 0x00000010ff3a7819 */ /* 0x000fe4000001163f */
[----:B------:R-:W-:Y:S01]  /*b7b0*/  LOP3.LUT R59, R59, 0xff00, R40, 0xf8, !PT ;  /* 0x0000ff003b3b7812 */ /* 0x000fe200078ef828 */
[----:B------:R-:W-:Y:S01]  /*b7c0*/  IMAD.SHL.U32 R40, R88, 0x100, RZ ;  /* 0x0000010058287824 */ /* 0x000fe200078e00ff */
[----:B------:R-:W-:Y:S01]  /*b7d0*/  LOP3.LUT R61, R63, 0xff0000ff, RZ, 0xc0, !PT ;  /* 0xff0000ff3f3d7812 */ /* 0x000fe200078ec0ff */
[----:B------:R-:W-:Y:S01]  /*b7e0*/  IMAD.U32 R44, R89, 0x10000, RZ ;  /* 0x00010000592c7824 */ /* 0x000fe200078e00ff */
[----:B------:R-:W-:-:S02]  /*b7f0*/  SHF.R.U32.HI R62, RZ, 0x8, R49 ;  /* 0x00000008ff3e7819 */ /* 0x000fc40000011631 */
[----:B------:R-:W-:Y:S02]  /*b800*/  SHF.R.U32.HI R60, RZ, 0x8, R51 ;  /* 0x00000008ff3c7819 */ /* 0x000fe40000011633 */
[----:B------:R-:W-:Y:S01]  /*b810*/  LOP3.LUT R61, R61, 0xff00, R40, 0xf8, !PT ;  /* 0x0000ff003d3d7812 */ /* 0x000fe200078ef828 */
[----:B------:R-:W-:Y:S01]  /*b820*/  IMAD.U32 R40, R58, 0x10000, RZ ;  /* 0x000100003a287824 */ /* 0x000fe200078e00ff */
[----:B------:R-:W-:Y:S01]  /*b830*/  SHF.R.U32.HI R50, RZ, 0x10, R49 ;  /* 0x00000010ff327819 */ /* 0x000fe20000011631 */
[----:B------:R-:W-:Y:S01]  /*b840*/  IMAD.SHL.U32 R42, R62, 0x100, RZ ;  /* 0x000001003e2a7824 */ /* 0x000fe200078e00ff */
[----:B------:R-:W-:Y:S01]  /*b850*/  LOP3.LUT R63, R49, 0xff0000ff, RZ, 0xc0, !PT ;  /* 0xff0000ff313f7812 */ /* 0x000fe200078ec0ff */
[----:B------:R-:W-:Y:S01]  /*b860*/  IMAD.MOV.U32 R49, RZ, RZ, R46 ;  /* 0x000000ffff317224 */ /* 0x000fe200078e002e */
[----:B------:R-:W-:Y:S01]  /*b870*/  LOP3.LUT R44, R59, 0xff0000, R44, 0xf8, !PT ;  /* 0x00ff00003b2c7812 */ /* 0x000fe200078ef82c */
[----:B------:R-:W-:Y:S01]  /*b880*/  IMAD.SHL.U32 R46, R60, 0x100, RZ ;  /* 0x000001003c2e7824 */ /* 0x000fe200078e00ff */
[----:B------:R-:W-:-:S02]  /*b890*/  SHF.R.U32.HI R57, RZ, 0x10, R51 ;  /* 0x00000010ff397819 */ /* 0x000fc40000011633 */
[----:B------:R-:W-:Y:S02]  /*b8a0*/  F2FP.F16.E4M3.UNPACK_B R62, R164.H1 ;  /* 0x000000a4ff3e723e */ /* 0x000fe400030006ff */
[----:B------:R-:W-:Y:S02]  /*b8b0*/  F2FP.F16.E4M3.UNPACK_B R59, R56.H1 ;  /* 0x00000038ff3b723e */ /* 0x000fe400030006ff */
[----:B------:R-:W-:Y:S02]  /*b8c0*/  LOP3.LUT R51, R51, 0xff0000ff, RZ, 0xc0, !PT ;  /* 0xff0000ff33337812 */ /* 0x000fe400078ec0ff */
[----:B------:R-:W-:Y:S01]  /*b8d0*/  F2FP.F16.E4M3.UNPACK_B R58, R54.H1 ;  /* 0x00000036ff3a723e */ /* 0x000fe200030006ff */
[----:B------:R-:W-:Y:S01]  /*b8e0*/  HADD2.F32 R60, -RZ, R59.H0_H0 ;  /* 0x2000003bff3c7230 */ /* 0x000fe20000004100 */
[----:B------:R-:W-:Y:S02]  /*b8f0*/  LOP3.LUT R40, R61, 0xff0000, R40, 0xf8, !PT ;  /* 0x00ff00003d287812 */ /* 0x000fe400078ef828 */
[----:B------:R-:W-:Y:S01]  /*b900*/  LOP3.LUT R63, R63, 0xff00, R42, 0xf8, !PT ;  /* 0x0000ff003f3f7812 */ /* 0x000fe200078ef82a */
[----:B------:R-:W-:Y:S01]  /*b910*/  HADD2.F32 R42, -RZ, R62.H0_H0 ;  /* 0x2000003eff2a7230 */ /* 0x000fe20000004100 */
[----:B------:R-:W-:-:S02]  /*b920*/  F2FP.F16.E4M3.UNPACK_B R61, R166.H1 ;  /* 0x000000a6ff3d723e */ /* 0x000fc400030006ff */
[----:B------:R-:W-:Y:S01]  /*b930*/  LOP3.LUT R89, R51, 0xff00, R46, 0xf8, !PT ;  /* 0x0000ff0033597812 */ /* 0x000fe200078ef82e */
[--C-:B------:R-:W-:Y:S02]  /*b940*/  HADD2.F32 R51, -RZ, R58.reuse.H0_H0 ;  /* 0x2000003aff337230 */ /* 0x100fe40000004100 */
[----:B------:R-:W-:Y:S01]  /*b950*/  FMUL.FTZ R88, R60, R42 ;  /* 0x0000002a3c587220 */ /* 0x000fe20000410000 */
[----:B------:R-:W-:Y:S01]  /*b960*/  IMAD.U32 R46, R50, 0x10000, RZ ;  /* 0x00010000322e7824 */ /* 0x000fe200078e00ff */
[----:B------:R-:W-:Y:S01]  /*b970*/  F2FP.F16.E4M3.UNPACK_B R164, R164 ;  /* 0x000000a4ffa4723e */ /* 0x000fe200020006ff */
[----:B------:R-:W-:Y:S02]  /*b980*/  IMAD.U32 R50, R57, 0x10000, RZ ;  /* 0x0001000039327824 */ /* 0x000fe400078e00ff */
[----:B------:R-:W-:Y:S01]  /*b990*/  FMUL.FTZ R91, R51, R42 ;  /* 0x0000002a335b7220 */ /* 0x000fe20000410000 */
[--C-:B------:R-:W-:Y:S01]  /*b9a0*/  HADD2.F32 R57, -RZ, R61.reuse.H0_H0 ;  /* 0x2000003dff397230 */ /* 0x100fe20000004100 */
[----:B------:R-:W-:Y:S01]  /*b9b0*/  LOP3.LUT R46, R63, 0xff0000, R46, 0xf8, !PT ;  /* 0x00ff00003f2e7812 */ /* 0x000fe200078ef82e */
[----:B------:R-:W-:Y:S01]  /*b9c0*/  HADD2.F32 R58, -RZ, R58.H1_H1 ;  /* 0x3000003aff3a7230 */ /* 0x000fe20000004100 */
[----:B------:R-:W-:Y:S01]  /*b9d0*/  LOP3.LUT R42, R89, 0xff0000, R50, 0xf8, !PT ;  /* 0x00ff0000592a7812 */ /* 0x000fe200078ef832 */
[----:B------:R-:W-:-:S02]  /*b9e0*/  HADD2.F32 R63, -RZ, R61.H1_H1 ;  /* 0x3000003dff3f7230 */ /* 0x000fc40000004100 */
[-C--:B------:R-:W-:Y:S01]  /*b9f0*/  FFMA.FTZ R50, R51, R57.reuse, -R88 ;  /* 0x0000003933327223 */ /* 0x080fe20000010858 */
[----:B------:R-:W-:Y:S01]  /*ba00*/  FFMA.FTZ R51, R60, R57, R91 ;  /* 0x000000393c337223 */ /* 0x000fe2000001005b */
[----:B------:R-:W-:Y:S01]  /*ba10*/  HADD2.F32 R57, -RZ, R62.H1_H1 ;  /* 0x3000003eff397230 */ /* 0x000fe20000004100 */
[----:B------:R-:W-:Y:S01]  /*ba20*/  F2FP.F16.E4M3.UNPACK_B R60, R56 ;  /* 0x00000038ff3c723e */ /* 0x000fe200020006ff */
[----:B------:R-:W-:Y:S01]  /*ba30*/  HADD2.F32 R62, -RZ, R59.H1_H1 ;  /* 0x3000003bff3e7230 */ /* 0x000fe20000004100 */
[----:B------:R-:W-:Y:S01]  /*ba40*/  F2FP.F16.E4M3.UNPACK_B R59, R54 ;  /* 0x00000036ff3b723e */ /* 0x000fe200020006ff */
[----:B------:R-:W-:Y:S02]  /*ba50*/  HADD2.F32 R88, -RZ, R164.H0_H0 ;  /* 0x200000a4ff587230 */ /* 0x000fe40000004100 */
[-C--:B------:R-:W-:Y:S01]  /*ba60*/  FMUL.FTZ R91, R58, R57.reuse ;  /* 0x000000393a5b7220 */ /* 0x080fe20000410000 */
[----:B------:R-:W-:Y:S01]  /*ba70*/  F2FP.F16.E4M3.UNPACK_B R166, R166 ;  /* 0x000000a6ffa6723e */ /* 0x000fe200020006ff */
[----:B------:R-:W-:Y:S01]  /*ba80*/  FMUL.FTZ R89, R62, R57 ;  /* 0x000000393e597220 */ /* 0x000fe20000410000 */
[----:B------:R-:W-:-:S02]  /*ba90*/  HADD2.F32 R61, -RZ, R60.H0_H0 ;  /* 0x2000003cff3d7230 */ /* 0x000fc40000004100 */
[-C--:B------:R-:W-:Y:S01]  /*baa0*/  FFMA.FTZ R54, R62, R63.reuse, R91 ;  /* 0x0000003f3e367223 */ /* 0x080fe2000001005b */
[--C-:B------:R-:W-:Y:S02]  /*bab0*/  HADD2.F32 R56, -RZ, R59.reuse.H0_H0 ;  /* 0x2000003bff387230 */ /* 0x100fe40000004100 */
[----:B------:R-:W-:Y:S01]  /*bac0*/  FFMA.FTZ R57, R58, R63, -R89 ;  /* 0x0000003f3a397223 */ /* 0x000fe20000010859 */
[----:B------:R-:W-:Y:S02]  /*bad0*/  HADD2.F32 R164, -RZ, R164.H1_H1 ;  /* 0x300000a4ffa47230 */ /* 0x000fe40000004100 */
[-C--:B------:R-:W-:Y:S01]  /*bae0*/  FMUL.FTZ R63, R61, R88.reuse ;  /* 0x000000583d3f7220 */ /* 0x080fe20000410000 */
[----:B------:R-:W-:Y:S02]  /*baf0*/  HADD2.F32 R62, -RZ, R60.H1_H1 ;  /* 0x3000003cff3e7230 */ /* 0x000fe40000004100 */
[----:B------:R-:W-:Y:S01]  /*bb00*/  FMUL.FTZ R88, R56, R88 ;  /* 0x0000005838587220 */ /* 0x000fe20000410000 */
[----:B------:R-:W-:Y:S01]  /*bb10*/  HADD2.F32 R58, -RZ, R166.H0_H0 ;  /* 0x200000a6ff3a7230 */ /* 0x000fe20000004100 */
[----:B------:R-:W-:Y:S01]  /*bb20*/  F2FP.F16.E4M3.UNPACK_B R89, R165.H1 ;  /* 0x000000a5ff59723e */ /* 0x000fe200030006ff */
[----:B------:R-:W-:-:S02]  /*bb30*/  HADD2.F32 R59, -RZ, R59.H1_H1 ;  /* 0x3000003bff3b7230 */ /* 0x000fc40000004100 */
        /* <DEDUP_REMOVED lines=25> */
[----:B------:R-:W-:Y:S01]  /*bcd0*/  FMUL.FTZ R92, R63, R92 ;  /* 0x0000005c3f5c7220 */ /* 0x000fe20000410000 */
[----:B------:R-:W-:Y:S01]  /*bce0*/  F2FP.F16.E4M3.UNPACK_B R88, R49 ;  /* 0x00000031ff58723e */ /* 0x000fe200020006ff */
[----:B------:R-:W-:Y:S01]  /*bcf0*/  HADD2.F32 R49, -RZ, R48.H0_H0 ;  /* 0x20000030ff317230 */ /* 0x000fe20000004100 */
[----:B------:R-:W-:Y:S01]  /*bd00*/  F2FP.F16.E4M3.UNPACK_B R167, R167 ;  /* 0x000000a7ffa7723e */ /* 0x000fe200020006ff */
[----:B------:R-:W-:Y:S01]  /*bd10*/  FFMA.FTZ R93, R89, R90, R92 ;  /* 0x0000005a595d7223 */ /* 0x000fe2000001005c */
[----:B------:R-:W-:-:S02]  /*bd20*/  HADD2.F32 R92, -RZ, R165.H0_H0 ;  /* 0x200000a5ff5c7230 */ /* 0x000fc40000004100 */
[----:B------:R-:W-:Y:S01]  /*bd30*/  FFMA.FTZ R63, R63, R90, -R94 ;  /* 0x0000005a3f3f7223 */ /* 0x000fe2000001085e */
[--C-:B------:R-:W-:Y:S01]  /*bd40*/  HADD2.F32 R89, -RZ, R88.reuse.H0_H0 ;  /* 0x20000058ff597230 */ /* 0x100fe20000004100 */
[----:B------:R-:W-:Y:S01]  /*bd50*/  F2FP.SATFINITE.E4M3.F32.PACK_AB_MERGE_C R50, R57, R50, RZ ;  /* 0x000000323932723e */ /* 0x000fe200048070ff */
[----:B------:R-:W-:Y:S01]  /*bd60*/  HADD2.F32 R165, -RZ, R165.H1_H1 ;  /* 0x300000a5ffa57230 */ /* 0x000fe20000004100 */
[----:B------:R-:W-:Y:S01]  /*bd70*/  F2FP.SATFINITE.E4M3.F32.PACK_AB_MERGE_C R54, R54, R51, RZ ;  /* 0x000000333636723e */ /* 0x000fe200048070ff */
[----:B------:R-:W-:Y:S02]  /*bd80*/  HADD2.F32 R88, -RZ, R88.H1_H1 ;  /* 0x30000058ff587230 */ /* 0x000fe40000004100 */
[-C--:B------:R-:W-:Y:S01]  /*bd90*/  FMUL.FTZ R94, R89, R92.reuse ;  /* 0x0000005c595e7220 */ /* 0x080fe20000410000 */
[----:B------:R-:W-:Y:S02]  /*bda0*/  HADD2.F32 R48, -RZ, R48.H1_H1 ;  /* 0x30000030ff307230 */ /* 0x000fe40000004100 */
[----:B------:R-:W-:Y:S01]  /*bdb0*/  FMUL.FTZ R92, R49, R92 ;  /* 0x0000005c315c7220 */ /* 0x000fe20000410000 */
[----:B------:R-:W-:-:S02]  /*bdc0*/  HADD2.F32 R90, -RZ, R167.H0_H0 ;  /* 0x200000a7ff5a7230 */ /* 0x000fc40000004100 */
[-C--:B------:R-:W-:Y:S01]  /*bdd0*/  FMUL.FTZ R91, R88, R165.reuse ;  /* 0x000000a5585b7220 */ /* 0x080fe20000410000 */
[----:B------:R-:W-:Y:S02]  /*bde0*/  HADD2.F32 R167, -RZ, R167.H1_H1 ;  /* 0x300000a7ffa77230 */ /* 0x000fe40000004100 */
[C---:B------:R-:W-:Y:S01]  /*bdf0*/  FMUL.FTZ R165, R48.reuse, R165 ;  /* 0x000000a530a57220 */ /* 0x040fe20000410000 */
[----:B------:R-:W-:Y:S01]  /*be00*/  F2FP.SATFINITE.E4M3.F32.PACK_AB_MERGE_C R60, R63, R60, RZ ;  /* 0x0000003c3f3c723e */ /* 0x000fe200048070ff */
[----:B------:R-:W-:Y:S01]  /*be10*/  FFMA.FTZ R49, R49, R90, -R94 ;  /* 0x0000005a31317223 */ /* 0x000fe2000001085e */
[----:B------:R-:W-:Y:S01]  /*be20*/  F2FP.SATFINITE.E4M3.F32.PACK_AB_MERGE_C R51, R61, R56, R50 ;  /* 0x000000383d33723e */ /* 0x000fe20004807032 */
[----:B------:R-:W-:Y:S01]  /*be30*/  FFMA.FTZ R48, R48, R167, -R91 ;  /* 0x000000a730307223 */ /* 0x000fe2000001085b */
[----:B------:R-:W-:Y:S01]  /*be40*/  F2FP.F16.E4M3.UNPACK_B R57, R45 ;  /* 0x0000002dff39723e */ /* 0x000fe200020006ff */
[----:B------:R-:W-:Y:S01]  /*be50*/  FFMA.FTZ R92, R89, R90, R92 ;  /* 0x0000005a595c7223 */ /* 0x000fe2000001005c */
[----:B------:R-:W-:Y:S01]  /*be60*/  F2FP.F16.E4M3.UNPACK_B R63, R46 ;  /* 0x0000002eff3f723e */ /* 0x000fe200020006ff */
[----:B------:R-:W-:Y:S01]  /*be70*/  FFMA.FTZ R165, R88, R167, R165 ;  /* 0x000000a758a57223 */ /* 0x000fe200000100a5 */
[----:B------:R-:W-:-:S02]  /*be80*/  F2FP.F16.E4M3.UNPACK_B R56, R41 ;  /* 0x00000029ff38723e */ /* 0x000fc400020006ff */
[----:B------:R-:W-:Y:S02]  /*be90*/  F2FP.SATFINITE.E4M3.F32.PACK_AB_MERGE_C R62, R93, R62, RZ ;  /* 0x0000003e5d3e723e */ /* 0x000fe400048070ff */
        /* <DEDUP_REMOVED lines=90> */
[----:B------:R-:W-:Y:S01]  /*c440*/  F2FP.SATFINITE.E4M3.F32.PACK_AB_MERGE_C R47, R61, R42, R62 ;  /* 0x0000002a3d2f723e */ /* 0x000fe2000480703e */
[----:B------:R-:W-:-:S07]  /*c450*/  IMAD.MOV.U32 R42, RZ, RZ, R49 ;  /* 0x000000ffff2a7224 */ /* 0x000fce00078e0031 */
.L_x_1521:
[----:B------:R-:W-:Y:S05]  /*c460*/  BSYNC B2 ;  /* 0x0000000000027941 */ /* 0x000fea0003800000 */
.L_x_1520:
        /* <DEDUP_REMOVED lines=10> */
.L_x_1511:
[----:B------:R-:W-:Y:S05]  /*c510*/  BSYNC B1 ;  /* 0x0000000000017941 */ /* 0x000fea0003800000 */
.L_x_1510:
[-C--:B01-34-:R-:W-:Y:S02]  /*c520*/  IMAD R40, R145, R130.reuse, RZ ;  /* 0x0000008291287224 */ /* 0x09bfe400078e02ff */
        /* <DEDUP_REMOVED lines=45> */
[----:B------:R-:W-:Y:S01]  /*c800*/  IMAD.MOV.U32 R54, RZ, RZ, R42 ;  /* 0x000000ffff367224 */ /* 0x000fe200078e002a */
[----:B------:R-:W-:Y:S01]  /*c810*/  LOP3.LUT R55, R77, 0xff0000ff, RZ, 0xc0, !PT ;  /* 0xff0000ff4d377812 */ /* 0x000fe200078ec0ff */
[----:B------:R-:W-:Y:S01]  /*c820*/  IMAD.SHL.U32 R42, R62, 0x100, RZ ;  /* 0x000001003e2a7824 */ /* 0x000fe200078e00ff */
[--C-:B------:R-:W-:Y:S01]  /*c830*/  SHF.R.U32.HI R64, RZ, 0x8, R79.reuse ;  /* 0x00000008ff407819 */ /* 0x100fe2000001164f */
[----:B------:R-:W-:Y:S01]  /*c840*/  IMAD.U32 R41, R66, 0x10000, RZ ;  /* 0x0001000042297824 */ /* 0x000fe200078e00ff */
[----:B------:R-:W-:Y:S01]  /*c850*/  LOP3.LUT R59, R65, 0xff0000ff, RZ, 0xc0, !PT ;  /* 0xff0000ff413b7812 */ /* 0x000fe200078ec0ff */
[----:B------:R-:W-:Y:S01]  /*c860*/  IMAD.SHL.U32 R61, R61, 0x100, RZ ;  /* 0x000001003d3d7824 */ /* 0x000fe200078e00ff */
[----:B------:R-:W-:Y:S01]  /*c870*/  SHF.R.U32.HI R63, RZ, 0x10, R79 ;  /* 0x00000010ff3f7819 */ /* 0x000fe2000001164f */
[----:B-1----:R-:W-:Y:S01]  /*c880*/  IMAD.MOV.U32 R58, RZ, RZ, R44 ;  /* 0x000000ffff3a7224 */ /* 0x002fe200078e002c */
[----:B------:R-:W-:Y:S01]  /*c890*/  LOP3.LUT R40, R55, 0xff00, R40, 0xf8, !PT ;  /* 0x0000ff0037287812 */ /* 0x000fe200078ef828 */
[----:B------:R-:W-:Y:S01]  /*c8a0*/  IMAD.SHL.U32 R55, R64, 0x100, RZ ;  /* 0x0000010040377824 */ /* 0x000fe200078e00ff */
[----:B------:R-:W-:-:S02]  /*c8b0*/  LOP3.LUT R60, R67, 0xff0000ff, RZ, 0xc0, !PT ;  /* 0xff0000ff433c7812 */ /* 0x000fc400078ec0ff */
[----:B------:R-:W-:Y:S02]  /*c8c0*/  LOP3.LUT R56, R79, 0xff0000ff, RZ, 0xc0, !PT ;  /* 0xff0000ff4f387812 */ /* 0x000fe400078ec0ff */
[----:B------:R-:W-:Y:S02]  /*c8d0*/  LOP3.LUT R44, R59, 0xff00, R42, 0xf8, !PT ;  /* 0x0000ff003b2c7812 */ /* 0x000fe400078ef82a */
[----:B------:R-:W-:Y:S01]  /*c8e0*/  LOP3.LUT R42, R40, 0xff0000, R41, 0xf8, !PT ;  /* 0x00ff0000282a7812 */ /* 0x000fe200078ef829 */
[----:B------:R-:W-:Y:S01]  /*c8f0*/  IMAD.U32 R40, R63, 0x10000, RZ ;  /* 0x000100003f287824 */ /* 0x000fe200078e00ff */
[----:B------:R-:W-:Y:S02]  /*c900*/  LOP3.LUT R64, R60, 0xff00, R61, 0xf8, !PT ;  /* 0x0000ff003c407812 */ /* 0x000fe400078ef83d */
[----:B------:R-:W-:Y:S02]  /*c910*/  LOP3.LUT R55, R56, 0xff00, R55, 0xf8, !PT ;  /* 0x0000ff0038377812 */ /* 0x000fe400078ef837 */
[----:B------:R-:W-:-:S02]  /*c920*/  F2FP.F16.E4M3.UNPACK_B R63, R158.H1 ;  /* 0x0000009eff3f723e */ /* 0x000fc400030006ff */
        /* <DEDUP_REMOVED lines=77> */
[----:B------:R-:W-:-:S02]  /*ce00*/  HADD2.F32 R63, -RZ, R63.H1_H1 ;  /* 0x3000003fff3f7230 */ /* 0x000fc40000004100 */
[----:B------:R-:W-:Y:S01]  /*ce10*/  FMUL.FTZ R66, R54, R159 ;  /* 0x0000009f36427220 */ /* 0x000fe20000410000 */
[--C-:B------:R-:W-:Y:S02]  /*ce20*/  HADD2.F32 R65, -RZ, R161.reuse.H0_H0 ;  /* 0x200000a1ff417230 */ /* 0x100fe40000004100 */
[----:B------:R-:W-:Y:S01]  /*ce30*/  FMUL.FTZ R77, R64, R67 ;  /* 0x00000043404d7220 */ /* 0x000fe20000410000 */
[----:B------:R-:W-:Y:S02]  /*ce40*/  HADD2.F32 R161, -RZ, R161.H1_H1 ;  /* 0x300000a1ffa17230 */ /* 0x000fe40000004100 */
[C---:B------:R-:W-:Y:S01]  /*ce50*/  FMUL.FTZ R79, R63.reuse, R159 ;  /* 0x0000009f3f4f7220 */ /* 0x040fe20000410000 */
[C---:B------:R-:W-:Y:S01]  /*ce60*/  FMUL.FTZ R67, R46.reuse, R67 ;  /* 0x000000432e437220 */ /* 0x040fe20000410000 */
[----:B------:R-:W-:Y:S01]  /*ce70*/  FFMA.FTZ R77, R46, R65, -R77 ;  /* 0x000000412e4d7223 */ /* 0x000fe2000001084d */
[----:B------:R-:W-:Y:S01]  /*ce80*/  F2FP.F16.E4M3.UNPACK_B R58, R53 ;  /* 0x00000035ff3a723e */ /* 0x000fe200020006ff */
[----:B------:R-:W-:Y:S01]  /*ce90*/  FFMA.FTZ R54, R54, R161, -R79 ;  /* 0x000000a136367223 */ /* 0x000fe2000001084f */
[----:B------:R-:W-:Y:S01]  /*cea0*/  FFMA.FTZ R46, R64, R65, R67 ;  /* 0x00000041402e7223 */ /* 0x000fe20000010043 */
[----:B------:R-:W-:Y:S01]  /*ceb0*/  FFMA.FTZ R161, R63, R161, R66 ;  /* 0x000000a13fa17223 */ /* 0x000fe20000010042 */
[----:B------:R-:W-:-:S02]  /*cec0*/  F2FP.F16.E4M3.UNPACK_B R63, R45 ;  /* 0x0000002dff3f723e */ /* 0x000fc400020006ff */
[----:B------:R-:W-:Y:S02]  /*ced0*/  F2FP.F16.E4M3.UNPACK_B R64, R44 ;  /* 0x0000002cff40723e */ /* 0x000fe400020006ff */
[----:B------:R-:W-:Y:S01]  /*cee0*/  F2FP.SATFINITE.E4M3.F32.PACK_AB_MERGE_C R56, R62, R59, R55 ;  /* 0x0000003b3e38723e */ /* 0x000fe20004807037 */
[--C-:B------:R-:W-:Y:S01]  /*cef0*/  HADD2.F32 R59, -RZ, R63.reuse.H0_H0 ;  /* 0x2000003fff3b7230 */ /* 0x100fe20000004100 */
[----:B------:R-:W-:Y:S01]  /*cf00*/  F2FP.SATFINITE.E4M3.F32.PACK_AB_MERGE_C R55, R61, R60, R57 ;  /* 0x0000003c3d37723e */ /* 0x000fe20004807039 */
[----:B------:R-:W-:Y:S01]  /*cf10*/  HADD2.F32 R60, -RZ, R64.H0_H0 ;  /* 0x20000040ff3c7230 */ /* 0x000fe20000004100 */
[----:B------:R-:W-:Y:S01]  /*cf20*/  F2FP.SATFINITE.E4M3.F32.PACK_AB_MERGE_C R76, R91, R76, RZ ;  /* 0x0000004c5b4c723e */ /* 0x000fe200048070ff */
[----:B------:R-:W-:Y:S01]  /*cf30*/  HADD2.F32 R57, -RZ, R58.H0_H0 ;  /* 0x2000003aff397230 */ /* 0x000fe20000004100 */
[----:B------:R-:W-:Y:S01]  /*cf40*/  F2FP.F16.E4M3.UNPACK_B R61, R42 ;  /* 0x0000002aff3d723e */ /* 0x000fe200020006ff */
[----:B------:R-:W-:Y:S01]  /*cf50*/  HADD2.F32 R63, -RZ, R63.H1_H1 ;  /* 0x3000003fff3f7230 */ /* 0x000fe20000004100 */
[----:B------:R-:W-:Y:S01]  /*cf60*/  F2FP.SATFINITE.E4M3.F32.PACK_AB_MERGE_C R46, R161, R46, R76 ;  /* 0x0000002ea12e723e */ /* 0x000fe2000480704c */
[-C--:B------:R-:W-:Y:S01]  /*cf70*/  FMUL.FTZ R66, R59, R60.reuse ;  /* 0x0000003c3b427220 */ /* 0x080fe20000410000 */
[----:B------:R-:W-:Y:S01]  /*cf80*/  FMUL.FTZ R76, R57, R60 ;  /* 0x0000003c394c7220 */ /* 0x000fe20000410000 */
[----:B------:R-:W-:Y:S01]  /*cf90*/  HADD2.F32 R62, -RZ, R61.H0_H0 ;  /* 0x2000003dff3e7230 */ /* 0x000fe20000004100 */
[----:B------:R-:W-:Y:S01]  /*cfa0*/  F2FP.F16.E4M3.UNPACK_B R53, R53.H1 ;  /* 0x00000035ff35723e */ /* 0x000fe200030006ff */
[----:B------:R-:W-:Y:S01]  /*cfb0*/  HADD2.F32 R64, -RZ, R64.H1_H1 ;  /* 0x30000040ff407230 */ /* 0x000fe20000004100 */
[----:B------:R-:W-:Y:S01]  /*cfc0*/  F2FP.F16.E4M3.UNPACK_B R42, R42.H1 ;  /* 0x0000002aff2a723e */ /* 0x000fe200030006ff */
[----:B------:R-:W-:-:S02]  /*cfd0*/  HADD2.F32 R60, -RZ, R58.H1_H1 ;  /* 0x3000003aff3c7230 */ /* 0x000fc40000004100 */
[-C--:B------:R-:W-:Y:S01]  /*cfe0*/  FFMA.FTZ R57, R57, R62.reuse, -R66 ;  /* 0x0000003e39397223 */ /* 0x080fe20000010842 */
[----:B------:R-:W-:Y:S01]  /*cff0*/  FFMA.FTZ R58, R59, R62, R76 ;  /* 0x0000003e3b3a7223 */ /* 0x000fe2000001004c */
[----:B------:R-:W-:Y:S02]  /*d000*/  HADD2.F32 R61, -RZ, R61.H1_H1 ;  /* 0x3000003dff3d7230 */ /* 0x000fe40000004100 */
[CC--:B------:R-:W-:Y:S01]  /*d010*/  FMUL.FTZ R65, R63.reuse, R64.reuse ;  /* 0x000000403f417220 */ /* 0x0c0fe20000410000 */
[C---:B------:R-:W-:Y:S01]  /*d020*/  FMUL.FTZ R64, R60.reuse, R64 ;  /* 0x000000403c407220 */ /* 0x040fe20000410000 */
[----:B------:R-:W-:Y:S02]  /*d030*/  F2FP.F16.E4M3.UNPACK_B R59, R45.H1 ;  /* 0x0000002dff3b723e */ /* 0x000fe400030006ff */
[----:B------:R-:W-:Y:S01]  /*d040*/  F2FP.F16.E4M3.UNPACK_B R62, R44.H1 ;  /* 0x0000002cff3e723e */ /* 0x000fe200030006ff */
[-C--:B------:R-:W-:Y:S01]  /*d050*/  FFMA.FTZ R60, R60, R61.reuse, -R65 ;  /* 0x0000003d3c3c7223 */ /* 0x080fe20000010841 */
[----:B------:R-:W-:Y:S01]  /*d060*/  FFMA.FTZ R45, R63, R61, R64 ;  /* 0x0000003d3f2d7223 */ /* 0x000fe20000010040 */
[----:B------:R-:W-:Y:S01]  /*d070*/  HADD2.F32 R61, -RZ, R59.H0_H0 ;  /* 0x2000003bff3d7230 */ /* 0x000fe20000004100 */
[----:B------:R-:W-:Y:S01]  /*d080*/  F2FP.SATFINITE.E4M3.F32.PACK_AB_MERGE_C R78, R78, R89, RZ ;  /* 0x000000594e4e723e */ /* 0x000fe200048070ff */
[----:B------:R-:W-:Y:S01]  /*d090*/  HADD2.F32 R63, -RZ, R62.H0_H0 ;  /* 0x2000003eff3f7230 */ /* 0x000fe20000004100 */
[----:B------:R-:W-:Y:S01]  /*d0a0*/  F2FP.F16.E4M3.UNPACK_B R67, R41 ;  /* 0x00000029ff43723e */ /* 0x000fe200020006ff */
[----:B------:R-:W-:Y:S01]  /*d0b0*/  HADD2.F32 R44, -RZ, R53.H0_H0 ;  /* 0x20000035ff2c7230 */ /* 0x000fe20000004100 */
[----:B------:R-:W-:Y:S01]  /*d0c0*/  F2FP.SATFINITE.E4M3.F32.PACK_AB_MERGE_C R54, R54, R77, R78 ;  /* 0x0000004d3636723e */ /* 0x000fe2000480704e */
[----:B------:R-:W-:-:S02]  /*d0d0*/  HADD2.F32 R59, -RZ, R59.H1_H1 ;  /* 0x3000003bff3b7230 */ /* 0x000fc40000004100 */
[-C--:B------:R-:W-:Y:S01]  /*d0e0*/  FMUL.FTZ R65, R61, R63.reuse ;  /* 0x0000003f3d417220 */ /* 0x080fe20000410000 */
[----:B------:R-:W-:Y:S02]  /*d0f0*/  HADD2.F32 R66, -RZ, R62.H1_H1 ;  /* 0x3000003eff427230 */ /* 0x000fe40000004100 */
[C---:B------:R-:W-:Y:S01]  /*d100*/  FMUL.FTZ R76, R44.reuse, R63 ;  /* 0x0000003f2c4c7220 */ /* 0x040fe20000410000 */
[--C-:B------:R-:W-:Y:S02]  /*d110*/  HADD2.F32 R62, -RZ, R42.reuse.H0_H0 ;  /* 0x2000002aff3e7230 */ /* 0x100fe40000004100 */
[----:B------:R-:W-:Y:S02]  /*d120*/  HADD2.F32 R53, -RZ, R53.H1_H1 ;  /* 0x30000035ff357230 */ /* 0x000fe40000004100 */
[----:B------:R-:W-:Y:S01]  /*d130*/  FMUL.FTZ R78, R59, R66 ;  /* 0x000000423b4e7220 */ /* 0x000fe20000410000 */
[----:B------:R-:W-:Y:S02]  /*d140*/  HADD2.F32 R64, -RZ, R42.H1_H1 ;  /* 0x3000002aff407230 */ /* 0x000fe40000004100 */
[-C--:B------:R-:W-:Y:S01]  /*d150*/  FFMA.FTZ R42, R44, R62.reuse, -R65 ;  /* 0x0000003e2c2a7223 */ /* 0x080fe20000010841 */
[----:B------:R-:W-:Y:S01]  /*d160*/  FFMA.FTZ R44, R61, R62, R76 ;  /* 0x0000003e3d2c7223 */ /* 0x000fe2000001004c */
[C---:B------:R-:W-:Y:S01]  /*d170*/  FMUL.FTZ R66, R53.reuse, R66 ;  /* 0x0000004235427220 */ /* 0x040fe20000410000 */
[----:B------:R-:W-:Y:S01]  /*d180*/  F2FP.F16.E4M3.UNPACK_B R61, R47 ;  /* 0x0000002fff3d723e */ /* 0x000fe200020006ff */
[-C--:B------:R-:W-:Y:S01]  /*d190*/  FFMA.FTZ R79, R53, R64.reuse, -R78 ;  /* 0x00000040354f7223 */ /* 0x080fe2000001084e */
[----:B------:R-:W-:Y:S01]  /*d1a0*/  F2FP.F16.E4M3.UNPACK_B R53, R43 ;  /* 0x0000002bff35723e */ /* 0x000fe200020006ff */
[----:B------:R-:W-:Y:S01]  /*d1b0*/  FFMA.FTZ R89, R59, R64, R66 ;  /* 0x000000403b597223 */ /* 0x000fe20000010042 */
[----:B------:R-:W-:Y:S01]  /*d1c0*/  F2FP.F16.E4M3.UNPACK_B R62, R47.H1 ;  /* 0x0000002fff3e723e */ /* 0x000fe200030006ff */
[----:B------:R-:W-:Y:S01]  /*d1d0*/  HADD2.F32 R63, -RZ, R61.H0_H0 ;  /* 0x2000003dff3f7230 */ /* 0x000fe20000004100 */
[----:B------:R-:W-:Y:S01]  /*d1e0*/  F2FP.F16.E4M3.UNPACK_B R76, R41.H1 ;  /* 0x00000029ff4c723e */ /* 0x000fe200030006ff */
[----:B------:R-:W-:Y:S01]  /*d1f0*/  HADD2.F32 R78, -RZ, R67.H0_H0 ;  /* 0x20000043ff4e7230 */ /* 0x000fe20000004100 */
[----:B------:R-:W-:Y:S01]  /*d200*/  F2FP.F16.E4M3.UNPACK_B R43, R43.H1 ;  /* 0x0000002bff2b723e */ /* 0x000fe200030006ff */
[----:B------:R-:W-:Y:S01]  /*d210*/  HADD2.F32 R47, -RZ, R53.H0_H0 ;  /* 0x20000035ff2f7230 */ /* 0x000fe20000004100 */
[-C--:B------:R-:W-:Y:S01]  /*d220*/  F2FP.F16.E4M3.UNPACK_B R41, R40.reuse ;  /* 0x00000028ff29723e */ /* 0x080fe200020006ff */
[----:B------:R-:W-:Y:S01]  /*d230*/  HADD2.F32 R77, -RZ, R76.H0_H0 ;  /* 0x2000004cff4d7230 */ /* 0x000fe20000004100 */
[----:B------:R-:W-:Y:S01]  /*d240*/  F2FP.F16.E4M3.UNPACK_B R64, R40.H1 ;  /* 0x00000028ff40723e */ /* 0x000fe200030006ff */
[----:B------:R-:W-:-:S02]  /*d250*/  HADD2.F32 R40, -RZ, R62.H0_H0 ;  /* 0x2000003eff287230 */ /* 0x000fc40000004100 */
[-C--:B------:R-:W-:Y:S01]  /*d260*/  FMUL.FTZ R88, R63, R78.reuse ;  /* 0x0000004e3f587220 */ /* 0x080fe20000410000 */
[----:B------:R-:W-:Y:S02]  /*d270*/  HADD2.F32 R59, -RZ, R43.H0_H0 ;  /* 0x2000002bff3b7230 */ /* 0x000fe40000004100 */
[----:B------:R-:W-:Y:S01]  /*d280*/  FMUL.FTZ R78, R47, R78 ;  /* 0x0000004e2f4e7220 */ /* 0x000fe20000410000 */
[----:B------:R-:W-:Y:S02]  /*d290*/  HADD2.F32 R66, -RZ, R41.H0_H0 ;  /* 0x20000029ff427230 */ /* 0x000fe40000004100 */
[-C--:B------:R-:W-:Y:S01]  /*d2a0*/  FMUL.FTZ R90, R40, R77.reuse ;  /* 0x0000004d285a7220 */ /* 0x080fe20000410000 */
[----:B------:R-:W-:Y:S02]  /*d2b0*/  HADD2.F32 R65, -RZ, R64.H0_H0 ;  /* 0x20000040ff417230 */ /* 0x000fe40000004100 */
[----:B------:R-:W-:Y:S01]  /*d2c0*/  FMUL.FTZ R77, R59, R77 ;  /* 0x0000004d3b4d7220 */ /* 0x000fe20000410000 */
[----:B------:R-:W-:-:S02]  /*d2d0*/  HADD2.F32 R62, -RZ, R62.H1_H1 ;  /* 0x3000003eff3e7230 */ /* 0x000fc40000004100 */
[-C--:B------:R-:W-:Y:S01]  /*d2e0*/  FFMA.FTZ R88, R47, R66.reuse, -R88 ;  /* 0x000000422f587223 */ /* 0x080fe20000010858 */
[----:B------:R-:W-:Y:S02]  /*d2f0*/  HADD2.F32 R76, -RZ, R76.H1_H1 ;  /* 0x3000004cff4c7230 */ /* 0x000fe40000004100 */
[----:B------:R-:W-:Y:S01]  /*d300*/  FFMA.FTZ R78, R63, R66, R78 ;  /* 0x000000423f4e7223 */ /* 0x000fe2000001004e */
[----:B------:R-:W-:Y:S02]  /*d310*/  HADD2.F32 R43, -RZ, R43.H1_H1 ;  /* 0x3000002bff2b7230 */ /* 0x000fe40000004100 */
[----:B------:R-:W-:Y:S01]  /*d320*/  FFMA.FTZ R77, R40, R65, R77 ;  /* 0x00000041284d7223 */ /* 0x000fe2000001004d */
[----:B------:R-:W-:Y:S02]  /*d330*/  HADD2.F32 R61, -RZ, R61.H1_H1 ;  /* 0x3000003dff3d7230 */ /* 0x000fe40000004100 */
[----:B------:R-:W-:Y:S01]  /*d340*/  FMUL.FTZ R92, R62, R76 ;  /* 0x0000004c3e5c7220 */ /* 0x000fe20000410000 */
[----:B------:R-:W-:-:S02]  /*d350*/  HADD2.F32 R66, -RZ, R67.H1_H1 ;  /* 0x30000043ff427230 */ /* 0x000fc40000004100 */
[----:B------:R-:W-:Y:S01]  /*d360*/  FFMA.FTZ R90, R59, R65, -R90 ;  /* 0x000000413b5a7223 */ /* 0x000fe2000001085a */
[----:B------:R-:W-:Y:S01]  /*d370*/  HADD2.F32 R53, -RZ, R53.H1_H1 ;  /* 0x30000035ff357230 */ /* 0x000fe20000004100 */
[----:B------:R-:W-:Y:S01]  /*d380*/  F2FP.SATFINITE.E4M3.F32.PACK_AB_MERGE_C R42, R79, R42, RZ ;  /* 0x0000002a4f2a723e */ /* 0x000fe200048070ff */
[----:B------:R-:W-:Y:S02]  /*d390*/  HADD2.F32 R40, -RZ, R41.H1_H1 ;  /* 0x30000029ff287230 */ /* 0x000fe40000004100 */
[----:B------:R-:W-:Y:S01]  /*d3a0*/  FMUL.FTZ R41, R43, R76 ;  /* 0x0000004c2b297220 */ /* 0x000fe20000410000 */
[----:B------:R-:W-:Y:S02]  /*d3b0*/  HADD2.F32 R64, -RZ, R64.H1_H1 ;  /* 0x30000040ff407230 */ /* 0x000fe40000004100 */
[-C--:B------:R-:W-:Y:S01]  /*d3c0*/  FMUL.FTZ R76, R61, R66.reuse ;  /* 0x000000423d4c7220 */ /* 0x080fe20000410000 */
        /* <DEDUP_REMOVED lines=14> */
[----:B------:R-:W-:-:S07]  /*d4b0*/  F2FP.SATFINITE.E4M3.F32.PACK_AB_MERGE_C R47, R61, R78, R62 ;  /* 0x0000004e3d2f723e */ /* 0x000fce000480703e */
.L_x_1525:
[----:B------:R-:W-:Y:S05]  /*d4c0*/  BSYNC B2 ;  /* 0x0000000000027941 */ /* 0x000fea0003800000 */
.L_x_1524:
[----:B0-----:R0:W-:Y:S04]  /*d4d0*/  STG.E.128 desc[UR60][R48.64], R40 ;  /* 0x0000002830007986 */ /* 0x0011e8000c101d3c */
[----:B-1----:R0:W-:Y:S02]  /*d4e0*/  @!P2 STG.E.128 desc[UR60][R50.64], R44 ;  /* 0x0000002c3200a986 */ /* 0x0021e4000c101d3c */
.L_x_1523:
[----:B------:R-:W-:Y:S05]  /*d4f0*/  BSYNC B1 ;  /* 0x0000000000017941 */ /* 0x000fea0003800000 */
.L_x_1522:
        /* <DEDUP_REMOVED lines=42> */
[----:B------:R-:W-:Y:S01]  /*d7a0*/  SHF.R.U32.HI R67, RZ, 0x10, R81 ;  /* 0x00000010ff437819 */ /* 0x000fe20000011651 */
[----:B------:R-:W-:Y:S01]  /*d7b0*/  IMAD.MOV.U32 R53, RZ, RZ, R41 ;  /* 0x000000ffff357224 */ /* 0x000fe200078e0029 */
[----:B------:R-:W-:Y:S01]  /*d7c0*/  LOP3.LUT R55, R55, 0xff00, R40, 0xf8, !PT ;  /* 0x0000ff0037377812 */ /* 0x000fe200078ef828 */
[----:B------:R-:W-:Y:S01]  /*d7d0*/  IMAD.SHL.U32 R40, R65, 0x100, RZ ;  /* 0x0000010041287824 */ /* 0x000fe200078e00ff */
[----:B------:R-:W-:Y:S01]  /*d7e0*/  SHF.R.U32.HI R66, RZ, 0x10, R83 ;  /* 0x00000010ff427819 */ /* 0x000fe20000011653 */
[----:B------:R-:W-:Y:S01]  /*d7f0*/  IMAD.SHL.U32 R44, R58, 0x100, RZ ;  /* 0x000001003a2c7824 */ /* 0x000fe200078e00ff */
[----:B------:R-:W-:Y:S01]  /*d800*/  LOP3.LUT R61, R83, 0xff0000ff, RZ, 0xc0, !PT ;  /* 0xff0000ff533d7812 */ /* 0x000fe200078ec0ff */
[----:B------:R-:W-:Y:S01]  /*d810*/  IMAD.U32 R42, R67, 0x10000, RZ ;  /* 0x00010000432a7824 */ /* 0x000fe200078e00ff */
[----:B------:R-:W-:-:S02]  /*d820*/  SHF.R.U32.HI R60, RZ, 0x8, R69 ;  /* 0x00000008ff3c7819 */ /* 0x000fc40000011645 */
[----:B------:R-:W-:Y:S02]  /*d830*/  LOP3.LUT R63, R71, 0xff0000ff, RZ, 0xc0, !PT ;  /* 0xff0000ff473f7812 */ /* 0x000fe400078ec0ff */
[----:B------:R-:W-:Y:S01]  /*d840*/  LOP3.LUT R61, R61, 0xff00, R40, 0xf8, !PT ;  /* 0x0000ff003d3d7812 */ /* 0x000fe200078ef828 */
[----:B------:R-:W-:Y:S01]  /*d850*/  IMAD.U32 R40, R66, 0x10000, RZ ;  /* 0x0001000042287824 */ /* 0x000fe200078e00ff */
[----:B------:R-:W-:Y:S01]  /*d860*/  LOP3.LUT R67, R63, 0xff00, R44, 0xf8, !PT ;  /* 0x0000ff003f437812 */ /* 0x000fe200078ef82c */
[----:B------:R-:W-:Y:S01]  /*d870*/  IMAD.SHL.U32 R41, R60, 0x100, RZ ;  /* 0x000001003c297824 */ /* 0x000fe200078e00ff */
[----:B------:R-:W-:Y:S02]  /*d880*/  LOP3.LUT R56, R69, 0xff0000ff, RZ, 0xc0, !PT ;  /* 0xff0000ff45387812 */ /* 0x000fe400078ec0ff */
[----:B------:R-:W-:Y:S02]  /*d890*/  F2FP.F16.E4M3.UNPACK_B R63, R151.H1 ;  /* 0x00000097ff3f723e */ /* 0x000fe400030006ff */
[----:B------:R-:W-:-:S02]  /*d8a0*/  F2FP.F16.E4M3.UNPACK_B R60, R59.H1 ;  /* 0x0000003bff3c723e */ /* 0x000fc400030006ff */
[----:B------:R-:W-:Y:S02]  /*d8b0*/  F2FP.F16.E4M3.UNPACK_B R58, R57.H1 ;  /* 0x00000039ff3a723e */ /* 0x000fe400030006ff */
[----:B------:R-:W-:Y:S02]  /*d8c0*/  SHF.R.U32.HI R62, RZ, 0x10, R69 ;  /* 0x00000010ff3e7819 */ /* 0x000fe40000011645 */
[----:B------:R-:W-:Y:S02]  /*d8d0*/  LOP3.LUT R40, R61, 0xff0000, R40, 0xf8, !PT ;  /* 0x00ff00003d287812 */ /* 0x000fe400078ef828 */
[----:B------:R-:W-:Y:S01]  /*d8e0*/  LOP3.LUT R65, R56, 0xff00, R41, 0xf8, !PT ;  /* 0x0000ff0038417812 */ /* 0x000fe200078ef829 */
[----:B------:R-:W-:Y:S01]  /*d8f0*/  HADD2.F32 R41, -RZ, R63.H0_H0 ;  /* 0x2000003fff297230 */ /* 0x000fe20000004100 */
[----:B------:R-:W-:Y:S01]  /*d900*/  LOP3.LUT R42, R55, 0xff0000, R42, 0xf8, !PT ;  /* 0x00ff0000372a7812 */ /* 0x000fe200078ef82a */
[----:B------:R-:W-:Y:S01]  /*d910*/  HADD2.F32 R56, -RZ, R60.H0_H0 ;  /* 0x2000003cff387230 */ /* 0x000fe20000004100 */
[----:B------:R-:W-:Y:S01]  /*d920*/  F2FP.F16.E4M3.UNPACK_B R61, R153.H1 ;  /* 0x00000099ff3d723e */ /* 0x000fe200030006ff */
[----:B------:R-:W-:Y:S01]  /*d930*/  HADD2.F32 R55, -RZ, R58.H0_H0 ;  /* 0x2000003aff377230 */ /* 0x000fe20000004100 */
[----:B------:R-:W-:Y:S01]  /*d940*/  SHF.R.U32.HI R64, RZ, 0x10, R71 ;  /* 0x00000010ff407819 */ /* 0x000fe20000011647 */
[----:B------:R-:W-:-:S02]  /*d950*/  IMAD.U32 R44, R62, 0x10000, RZ ;  /* 0x000100003e2c7824 */ /* 0x000fc400078e00ff */
[-C--:B------:R-:W-:Y:S01]  /*d960*/  FMUL.FTZ R66, R56, R41.reuse ;  /* 0x0000002938427220 */ /* 0x080fe20000410000 */
[----:B------:R-:W-:Y:S02]  /*d970*/  HADD2.F32 R62, -RZ, R61.H0_H0 ;  /* 0x2000003dff3e7230 */ /* 0x000fe40000004100 */
        /* <DEDUP_REMOVED lines=69> */
[----:B------:R-:W-:Y:S01]  /*ddd0*/  FMUL.FTZ R65, R46, R65 ;  /* 0x000000412e417220 */ /* 0x000fe20000410000 */
[----:B------:R-:W-:Y:S02]  /*dde0*/  HADD2.F32 R154, -RZ, R154.H1_H1 ;  /* 0x3000009aff9a7230 */ /* 0x000fe40000004100 */
        /* <DEDUP_REMOVED lines=19> */
[----:B------:R-:W-:Y:S01]  /*df20*/  FMUL.FTZ R68, R57, R60 ;  /* 0x0000003c39447220 */ /* 0x000fe20000410000 */
[----:B------:R-:W-:Y:S01]  /*df30*/  F2FP.SATFINITE.E4M3.F32.PACK_AB_MERGE_C R76, R79, R76, RZ ;  /* 0x0000004c4f4c723e */ /* 0x000fe200048070ff */
[----:B------:R-:W-:Y:S01]  /*df40*/  HADD2.F32 R63, -RZ, R63.H1_H1 ;  /* 0x3000003fff3f7230 */ /* 0x000fe20000004100 */
[----:B------:R-:W-:Y:S01]  /*df50*/  F2FP.F16.E4M3.UNPACK_B R53, R53.H1 ;  /* 0x00000035ff35723e */ /* 0x000fe200030006ff */
[----:B------:R-:W-:Y:S01]  /*df60*/  HADD2.F32 R60, -RZ, R58.H1_H1 ;  /* 0x3000003aff3c7230 */ /* 0x000fe20000004100 */
[----:B------:R-:W-:Y:S01]  /*df70*/  F2FP.SATFINITE.E4M3.F32.PACK_AB_MERGE_C R46, R65, R46, R76 ;  /* 0x0000002e412e723e */ /* 0x000fe2000480704c */
        /* <DEDUP_REMOVED lines=8> */
[----:B------:R-:W-:Y:S01]  /*e000*/  HADD2.F32 R44, -RZ, R53.H0_H0 ;  /* 0x20000035ff2c7230 */ /* 0x000fe20000004100 */
[----:B------:R-:W-:Y:S01]  /*e010*/  F2FP.F16.E4M3.UNPACK_B R42, R42.H1 ;  /* 0x0000002aff2a723e */ /* 0x000fe200030006ff */
[----:B------:R-:W-:Y:S02]  /*e020*/  HADD2.F32 R61, -RZ, R59.H0_H0 ;  /* 0x2000003bff3d7230 */ /* 0x000fe40000004100 */
[----:B------:R-:W-:Y:S01]  /*e030*/  FFMA.FTZ R60, R60, R62, -R65 ;  /* 0x0000003e3c3c7223 */ /* 0x000fe20000010841 */
[----:B------:R-:W-:Y:S01]  /*e040*/  HADD2.F32 R64, -RZ, R63.H0_H0 ;  /* 0x2000003fff407230 */ /* 0x000fe20000004100 */
[----:B------:R-:W-:Y:S01]  /*e050*/  F2FP.F16.E4M3.UNPACK_B R65, R41 ;  /* 0x00000029ff41723e */ /* 0x000fe200020006ff */
[----:B------:R-:W-:Y:S02]  /*e060*/  HADD2.F32 R59, -RZ, R59.H1_H1 ;  /* 0x3000003bff3b7230 */ /* 0x000fe40000004100 */
[----:B------:R-:W-:-:S02]  /*e070*/  HADD2.F32 R66, -RZ, R63.H1_H1 ;  /* 0x3000003fff427230 */ /* 0x000fc40000004100 */
[-C--:B------:R-:W-:Y:S01]  /*e080*/  FMUL.FTZ R63, R61, R64.reuse ;  /* 0x000000403d3f7220 */ /* 0x080fe20000410000 */
[----:B------:R-:W-:Y:S02]  /*e090*/  HADD2.F32 R53, -RZ, R53.H1_H1 ;  /* 0x30000035ff357230 */ /* 0x000fe40000004100 */
[----:B------:R-:W-:Y:S01]  /*e0a0*/  FMUL.FTZ R68, R44, R64 ;  /* 0x000000402c447220 */ /* 0x000fe20000410000 */
[--C-:B------:R-:W-:Y:S02]  /*e0b0*/  HADD2.F32 R62, -RZ, R42.reuse.H0_H0 ;  /* 0x2000002aff3e7230 */ /* 0x100fe40000004100 */
[----:B------:R-:W-:Y:S02]  /*e0c0*/  HADD2.F32 R64, -RZ, R42.H1_H1 ;  /* 0x3000002aff407230 */ /* 0x000fe40000004100 */
[-C--:B------:R-:W-:Y:S01]  /*e0d0*/  FMUL.FTZ R42, R59, R66.reuse ;  /* 0x000000423b2a7220 */ /* 0x080fe20000410000 */
[----:B------:R-:W-:Y:S01]  /*e0e0*/  FMUL.FTZ R66, R53, R66 ;  /* 0x0000004235427220 */ /* 0x000fe20000410000 */
[----:B------:R-:W-:Y:S01]  /*e0f0*/  FFMA.FTZ R70, R61, R62, R68 ;  /* 0x0000003e3d467223 */ /* 0x000fe20000010044 */
[----:B------:R-:W-:-:S02]  /*e100*/  HADD2.F32 R67, -RZ, R65.H0_H0 ;  /* 0x20000041ff437230 */ /* 0x000fc40000004100 */
[-C--:B------:R-:W-:Y:S01]  /*e110*/  FFMA.FTZ R76, R53, R64.reuse, -R42 ;  /* 0x00000040354c7223 */ /* 0x080fe2000001082a */
[----:B------:R-:W-:Y:S01]  /*e120*/  F2FP.F16.E4M3.UNPACK_B R53, R47 ;  /* 0x0000002fff35723e */ /* 0x000fe200020006ff */
[----:B------:R-:W-:Y:S01]  /*e130*/  FFMA.FTZ R71, R59, R64, R66 ;  /* 0x000000403b477223 */ /* 0x000fe20000010042 */
[----:B------:R-:W-:Y:S01]  /*e140*/  F2FP.F16.E4M3.UNPACK_B R66, R41.H1 ;  /* 0x00000029ff42723e */ /* 0x000fe200030006ff */
[----:B------:R-:W-:Y:S01]  /*e150*/  FFMA.FTZ R69, R44, R62, -R63 ;  /* 0x0000003e2c457223 */ /* 0x000fe2000001083f */
[----:B------:R-:W-:Y:S01]  /*e160*/  F2FP.F16.E4M3.UNPACK_B R42, R43 ;  /* 0x0000002bff2a723e */ /* 0x000fe200020006ff */
[----:B------:R-:W-:Y:S01]  /*e170*/  HADD2.F32 R61, -RZ, R53.H0_H0 ;  /* 0x20000035ff3d7230 */ /* 0x000fe20000004100 */
[----:B------:R-:W-:Y:S01]  /*e180*/  F2FP.F16.E4M3.UNPACK_B R59, R47.H1 ;  /* 0x0000002fff3b723e */ /* 0x000fe200030006ff */
[----:B------:R-:W-:Y:S01]  /*e190*/  HADD2.F32 R68, -RZ, R66.H0_H0 ;  /* 0x20000042ff447230 */ /* 0x000fe20000004100 */
[-C--:B------:R-:W-:Y:S01]  /*e1a0*/  F2FP.F16.E4M3.UNPACK_B R41, R40.reuse ;  /* 0x00000028ff29723e */ /* 0x080fe200020006ff */
[----:B------:R-:W-:Y:S01]  /*e1b0*/  HADD2.F32 R44, -RZ, R42.H0_H0 ;  /* 0x2000002aff2c7230 */ /* 0x000fe20000004100 */
[----:B------:R-:W-:Y:S01]  /*e1c0*/  F2FP.F16.E4M3.UNPACK_B R43, R43.H1 ;  /* 0x0000002bff2b723e */ /* 0x000fe200030006ff */
[----:B------:R-:W-:Y:S01]  /*e1d0*/  FMUL.FTZ R77, R61, R67 ;  /* 0x000000433d4d7220 */ /* 0x000fe20000410000 */
[----:B------:R-:W-:Y:S01]  /*e1e0*/  F2FP.F16.E4M3.UNPACK_B R62, R40.H1 ;  /* 0x00000028ff3e723e */ /* 0x000fe200030006ff */
[----:B------:R-:W-:-:S02]  /*e1f0*/  HADD2.F32 R40, -RZ, R59.H0_H0 ;  /* 0x2000003bff287230 */ /* 0x000fc40000004100 */
[----:B------:R-:W-:Y:S01]  /*e200*/  FMUL.FTZ R78, R44, R67 ;  /* 0x000000432c4e7220 */ /* 0x000fe20000410000 */
[----:B------:R-:W-:Y:S01]  /*e210*/  HADD2.F32 R63, -RZ, R41.H0_H0 ;  /* 0x20000029ff3f7230 */ /* 0x000fe20000004100 */
[----:B------:R-:W-:Y:S01]  /*e220*/  F2FP.SATFINITE.E4M3.F32.PACK_AB_MERGE_C R69, R76, R69, RZ ;  /* 0x000000454c45723e */ /* 0x000fe200048070ff */
[----:B------:R-:W-:Y:S02]  /*e230*/  HADD2.F32 R47, -RZ, R43.H0_H0 ;  /* 0x2000002bff2f7230 */ /* 0x000fe40000004100 */
[-C--:B------:R-:W-:Y:S01]  /*e240*/  FMUL.FTZ R80, R40, R68.reuse ;  /* 0x0000004428507220 */ /* 0x080fe20000410000 */
[----:B------:R-:W-:Y:S02]  /*e250*/  HADD2.F32 R59, -RZ, R59.H1_H1 ;  /* 0x3000003bff3b7230 */ /* 0x000fe40000004100 */
[----:B------:R-:W-:Y:S01]  /*e260*/  FFMA.FTZ R77, R44, R63, -R77 ;  /* 0x0000003f2c4d7223 */ /* 0x000fe2000001084d */
[----:B------:R-:W-:Y:S02]  /*e270*/  HADD2.F32 R66, -RZ, R66.H1_H1 ;  /* 0x30000042ff427230 */ /* 0x000fe40000004100 */
[----:B------:R-:W-:Y:S01]  /*e280*/  FMUL.FTZ R67, R47, R68 ;  /* 0x000000442f437220 */ /* 0x000fe20000410000 */
[----:B------:R-:W-:-:S02]  /*e290*/  HADD2.F32 R43, -RZ, R43.H1_H1 ;  /* 0x3000002bff2b7230 */ /* 0x000fc40000004100 */
[----:B------:R-:W-:Y:S01]  /*e2a0*/  FFMA.FTZ R78, R61, R63, R78 ;  /* 0x0000003f3d4e7223 */ /* 0x000fe2000001004e */
[----:B------:R-:W-:Y:S02]  /*e2b0*/  HADD2.F32 R64, -RZ, R62.H0_H0 ;  /* 0x2000003eff407230 */ /* 0x000fe40000004100 */
[-C--:B------:R-:W-:Y:S01]  /*e2c0*/  FMUL.FTZ R44, R59, R66.reuse ;  /* 0x000000423b2c7220 */ /* 0x080fe20000410000 */
[----:B------:R-:W-:Y:S02]  /*e2d0*/  HADD2.F32 R53, -RZ, R53.H1_H1 ;  /* 0x30000035ff357230 */ /* 0x000fe40000004100 */
[----:B------:R-:W-:Y:S01]  /*e2e0*/  FMUL.FTZ R66, R43, R66 ;  /* 0x000000422b427220 */ /* 0x000fe20000410000 */
[----:B------:R-:W-:Y:S02]  /*e2f0*/  HADD2.F32 R65, -RZ, R65.H1_H1 ;  /* 0x30000041ff417230 */ /* 0x000fe40000004100 */
[----:B------:R-:W-:Y:S01]  /*e300*/  FFMA.FTZ R80, R47, R64, -R80 ;  /* 0x000000402f507223 */ /* 0x000fe20000010850 */
[----:B------:R-:W-:-:S02]  /*e310*/  HADD2.F32 R42, -RZ, R42.H1_H1 ;  /* 0x3000002aff2a7230 */ /* 0x000fc40000004100 */
[----:B------:R-:W-:Y:S01]  /*e320*/  FFMA.FTZ R67, R40, R64, R67 ;  /* 0x0000004028437223 */ /* 0x000fe20000010043 */
[----:B------:R-:W-:Y:S02]  /*e330*/  HADD2.F32 R62, -RZ, R62.H1_H1 ;  /* 0x3000003eff3e7230 */ /* 0x000fe40000004100 */
[-C--:B------:R-:W-:Y:S01]  /*e340*/  FMUL.FTZ R47, R53, R65.reuse ;  /* 0x00000041352f7220 */ /* 0x080fe20000410000 */
[----:B------:R-:W-:Y:S02]  /*e350*/  HADD2.F32 R41, -RZ, R41.H1_H1 ;  /* 0x30000029ff297230 */ /* 0x000fe40000004100 */
[----:B------:R-:W-:Y:S01]  /*e360*/  FMUL.FTZ R40, R42, R65 ;  /* 0x000000412a287220 */ /* 0x000fe20000410000 */
[----:B------:R-:W-:Y:S01]  /*e370*/  F2FP.SATFINITE.E4M3.F32.PACK_AB_MERGE_C R57, R60, R57, R69 ;  /* 0x000000393c39723e */ /* 0x000fe20004807045 */
[-C--:B------:R-:W-:Y:S01]  /*e380*/  FFMA.FTZ R43, R43, R62.reuse, -R44 ;  /* 0x0000003e2b2b7223 */ /* 0x080fe2000001082c */
[----:B------:R-:W-:Y:S01]  /*e390*/  FFMA.FTZ R66, R59, R62, R66 ;  /* 0x0000003e3b427223 */ /* 0x000fe20000010042 */
[-C--:B------:R-:W-:Y:S01]  /*e3a0*/  FFMA.FTZ R42, R42, R41.reuse, -R47 ;  /* 0x000000292a2a7223 */ /* 0x080fe2000001082f */
[----:B------:R-:W-:Y:S01]  /*e3b0*/  FFMA.FTZ R41, R53, R41, R40 ;  /* 0x0000002935297223 */ /* 0x000fe20000010028 */
[----:B------:R-:W-:Y:S01]  /*e3c0*/  F2FP.SATFINITE.E4M3.F32.PACK_AB_MERGE_C R70, R71, R70, RZ ;  /* 0x000000464746723e */ /* 0x000fe200048070ff */
[----:B------:R-:W-:Y:S01]  /*e3d0*/  IMAD.MOV.U32 R40, RZ, RZ, R56 ;  /* 0x000000ffff287224 */ /* 0x000fe200078e0038 */
[----:B------:R-:W-:Y:S01]  /*e3e0*/  F2FP.SATFINITE.E4M3.F32.PACK_AB_MERGE_C R43, R43, R80, RZ ;  /* 0x000000502b2b723e */ /* 0x000fe200048070ff */
[----:B------:R-:W-:Y:S01]  /*e3f0*/  IMAD.MOV.U32 R44, RZ, RZ, R55 ;  /* 0x000000ffff2c7224 */ /* 0x000fe200078e0037 */
[----:B------:R-:W-:-:S02]  /*e400*/  F2FP.SATFINITE.E4M3.F32.PACK_AB_MERGE_C R66, R66, R67, RZ ;  /* 0x000000434242723e */ /* 0x000fc400048070ff */
[----:B------:R-:W-:Y:S01]  /*e410*/  F2FP.SATFINITE.E4M3.F32.PACK_AB_MERGE_C R43, R42, R77, R43 ;  /* 0x0000004d2a2b723e */ /* 0x000fe2000480702b */
[----:B------:R-:W-:Y:S01]  /*e420*/  IMAD.MOV.U32 R42, RZ, RZ, R54 ;  /* 0x000000ffff2a7224 */ /* 0x000fe200078e0036 */
[----:B------:R-:W-:Y:S01]  /*e430*/  F2FP.SATFINITE.E4M3.F32.PACK_AB_MERGE_C R47, R41, R78, R66 ;  /* 0x0000004e292f723e */ /* 0x000fe20004807042 */
[----:B------:R-:W-:Y:S01]  /*e440*/  IMAD.MOV.U32 R41, RZ, RZ, R57 ;  /* 0x000000ffff297224 */ /* 0x000fe200078e0039 */
[----:B------:R-:W-:-:S07]  /*e450*/  F2FP.SATFINITE.E4M3.F32.PACK_AB_MERGE_C R45, R45, R58, R70 ;  /* 0x0000003a2d2d723e */ /* 0x000fce0004807046 */
.L_x_1529:
[----:B------:R-:W-:Y:S05]  /*e460*/  BSYNC B2 ;  /* 0x0000000000027941 */ /* 0x000fea0003800000 */
.L_x_1528:
[----:B0-----:R3:W-:Y:S04]  /*e470*/  STG.E.128 desc[UR60][R48.64], R40 ;  /* 0x0000002830007986 */ /* 0x0017e8000c101d3c */
[----:B-1----:R3:W-:Y:S02]  /*e480*/  @!P2 STG.E.128 desc[UR60][R50.64], R44 ;  /* 0x0000002c3200a986 */ /* 0x0027e4000c101d3c */
.L_x_1527:
[----:B------:R-:W-:Y:S05]  /*e490*/  BSYNC B1 ;  /* 0x0000000000017941 */ /* 0x000fea0003800000 */
.L_x_1526:
[----:B------:R-:W-:-:S13]  /*e4a0*/  ISETP.NE.AND P2, PT, R36, RZ, PT ;  /* 0x000000ff2400720c */ /* 0x000fda0003f45270 */
[----:B------:R-:W-:Y:S05]  /*e4b0*/  @!P2 BRA `(.L_x_1480) ;  /* 0x0000001000c0a947 */ /* 0x000fea0003800000 */
[----:B0--3--:R-:W3:Y:S01]  /*e4c0*/  LDL R40, [R1] ;  /* 0x0000000001287983 */ /* 0x009ee20000100800 */
        /* <DEDUP_REMOVED lines=31> */
[----:B------:R-:W-:Y:S01]  /*e6c0*/  IMAD.SHL.U32 R55, R55, 0x100, RZ ;  /* 0x0000010037377824 */ /* 0x000fe200078e00ff */
[----:B------:R-:W-:Y:S01]  /*e6d0*/  SHF.R.U32.HI R62, RZ, 0x8, R87 ;  /* 0x00000008ff3e7819 */ /* 0x000fe20000011657 */
[----:B------:R-:W-:Y:S01]  /*e6e0*/  IMAD.MOV.U32 R53, RZ, RZ, R46 ;  /* 0x000000ffff357224 */ /* 0x000fe200078e002e */
[----:B------:R-:W-:Y:S01]  /*e6f0*/  SHF.R.U32.HI R63, RZ, 0x8, R75 ;  /* 0x00000008ff3f7819 */ /* 0x000fe2000001164b */
[----:B------:R-:W-:Y:S01]  /*e700*/  IMAD.MOV.U32 R50, RZ, RZ, R42 ;  /* 0x000000ffff327224 */ /* 0x000fe200078e002a */
[----:B------:R-:W-:Y:S01]  /*e710*/  LOP3.LUT R44, R54, 0xff00, R55, 0xf8, !PT ;  /* 0x0000ff00362c7812 */ /* 0x000fe200078ef837 */
[----:B------:R-:W-:Y:S01]  /*e720*/  IMAD.U32 R55, R66, 0x10000, RZ ;  /* 0x0001000042377824 */ /* 0x000fe200078e00ff */
[----:B------:R-:W-:Y:S01]  /*e730*/  SHF.R.U32.HI R61, RZ, 0x8, R73 ;  /* 0x00000008ff3d7819 */ /* 0x000fe20000011649 */
[----:B------:R-:W-:Y:S01]  /*e740*/  IMAD.SHL.U32 R40, R62, 0x100, RZ ;  /* 0x000001003e287824 */ /* 0x000fe200078e00ff */
[----:B------:R-:W-:Y:S01]  /*e750*/  SHF.R.U32.HI R64, RZ, 0x10, R87 ;  /* 0x00000010ff407819 */ /* 0x000fe20000011657 */
[----:B------:R-:W-:Y:S01]  /*e760*/  IMAD.SHL.U32 R63, R63, 0x100, RZ ;  /* 0x000001003f3f7824 */ /* 0x000fe200078e00ff */
[----:B------:R-:W-:Y:S01]  /*e770*/  LOP3.LUT R57, R87, 0xff0000ff, RZ, 0xc0, !PT ;  /* 0xff0000ff57397812 */ /* 0x000fe200078ec0ff */
[----:B------:R-:W-:Y:S01]  /*e780*/  IMAD.SHL.U32 R61, R61, 0x100, RZ ;  /* 0x000001003d3d7824 */ /* 0x000fe200078e00ff */
[----:B------:R-:W-:-:S02]  /*e790*/  LOP3.LUT R60, R75, 0xff0000ff, RZ, 0xc0, !PT ;  /* 0xff0000ff4b3c7812 */ /* 0x000fc400078ec0ff */
        /* <DEDUP_REMOVED lines=73> */
[--C-:B------:R-:W-:Y:S02]  /*ec30*/  HADD2.F32 R60, -RZ, R147.reuse.H0_H0 ;  /* 0x20000093ff3c7230 */ /* 0x100fe40000004100 */
[----:B------:R-:W-:Y:S01]  /*ec40*/  FFMA.FTZ R63, R56, R61, -R57 ;  /* 0x0000003d383f7223 */ /* 0x000fe20000010839 */
[----:B------:R-:W-:Y:S01]  /*ec50*/  F2FP.F16.E4M3.UNPACK_B R56, R53 ;  /* 0x00000035ff38723e */ /* 0x000fe200020006ff */
[----:B------:R-:W-:Y:S01]  /*ec60*/  HADD2.F32 R53, -RZ, R50.H0_H0 ;  /* 0x20000032ff357230 */ /* 0x000fe20000004100 */
[----:B------:R-:W-:Y:S01]  /*ec70*/  F2FP.F16.E4M3.UNPACK_B R149, R149 ;  /* 0x00000095ff95723e */ /* 0x000fe200020006ff */
        /* <DEDUP_REMOVED lines=10> */
[C---:B------:R-:W-:Y:S01]  /*ed20*/  FMUL.FTZ R60, R53.reuse, R60 ;  /* 0x0000003c353c7220 */ /* 0x040fe20000410000 */
[----:B------:R-:W-:Y:S02]  /*ed30*/  HADD2.F32 R149, -RZ, R149.H1_H1 ;  /* 0x30000095ff957230 */ /* 0x000fe40000004100 */
[-C--:B------:R-:W-:Y:S01]  /*ed40*/  FMUL.FTZ R59, R56, R147.reuse ;  /* 0x00000093383b7220 */ /* 0x080fe20000410000 */
        /* <DEDUP_REMOVED lines=19> */
[----:B------:R-:W-:Y:S01]  /*ee80*/  F2FP.SATFINITE.E4M3.F32.PACK_AB_MERGE_C R50, R147, R60, R70 ;  /* 0x0000003c9332723e */ /* 0x000fe20004807046 */
[----:B------:R-:W-:-:S02]  /*ee90*/  HADD2.F32 R60, -RZ, R58.H1_H1 ;  /* 0x3000003aff3c7230 */ /* 0x000fc40000004100 */
[C---:B------:R-:W-:Y:S01]  /*eea0*/  FMUL.FTZ R64, R56.reuse, R64 ;  /* 0x0000004038407220 */ /* 0x040fe20000410000 */
[-C--:B------:R-:W-:Y:S01]  /*eeb0*/  FFMA.FTZ R56, R56, R62.reuse, -R65 ;  /* 0x0000003e38387223 */ /* 0x080fe20000010841 */
[----:B------:R-:W-:Y:S01]  /*eec0*/  HADD2.F32 R58, -RZ, R57.H1_H1 ;  /* 0x30000039ff3a7230 */ /* 0x000fe20000004100 */
[----:B------:R-:W-:Y:S01]  /*eed0*/  F2FP.F16.E4M3.UNPACK_B R41, R41.H1 ;  /* 0x00000029ff29723e */ /* 0x000fe200030006ff */
[----:B------:R-:W-:Y:S02]  /*eee0*/  HADD2.F32 R61, -RZ, R61.H1_H1 ;  /* 0x3000003dff3d7230 */ /* 0x000fe40000004100 */
[-C--:B------:R-:W-:Y:S01]  /*eef0*/  FMUL.FTZ R65, R60, R63.reuse ;  /* 0x0000003f3c417220 */ /* 0x080fe20000410000 */
[----:B------:R-:W-:Y:S01]  /*ef00*/  FFMA.FTZ R57, R59, R62, R64 ;  /* 0x0000003e3b397223 */ /* 0x000fe20000010040 */
[C---:B------:R-:W-:Y:S01]  /*ef10*/  FMUL.FTZ R63, R58.reuse, R63 ;  /* 0x0000003f3a3f7220 */ /* 0x040fe20000410000 */
[----:B------:R-:W-:Y:S01]  /*ef20*/  F2FP.F16.E4M3.UNPACK_B R59, R45.H1 ;  /* 0x0000002dff3b723e */ /* 0x000fe200030006ff */
[-C--:B------:R-:W-:Y:S01]  /*ef30*/  FFMA.FTZ R67, R58, R61.reuse, -R65 ;  /* 0x0000003d3a437223 */ /* 0x080fe20000010841 */
[----:B------:R-:W-:Y:S01]  /*ef40*/  F2FP.F16.E4M3.UNPACK_B R58, R46.H1 ;  /* 0x0000002eff3a723e */ /* 0x000fe200030006ff */
[----:B------:R-:W-:Y:S01]  /*ef50*/  FFMA.FTZ R66, R60, R61, R63 ;  /* 0x0000003d3c427223 */ /* 0x000fe2000001003f */
[----:B------:R-:W-:Y:S01]  /*ef60*/  HADD2.F32 R45, -RZ, R41.H0_H0 ;  /* 0x20000029ff2d7230 */ /* 0x000fe20000004100 */
[----:B------:R-:W-:Y:S01]  /*ef70*/  F2FP.F16.E4M3.UNPACK_B R44, R44.H1 ;  /* 0x0000002cff2c723e */ /* 0x000fe200030006ff */
[----:B------:R-:W-:Y:S01]  /*ef80*/  HADD2.F32 R46, -RZ, R59.H0_H0 ;  /* 0x2000003bff2e7230 */ /* 0x000fe20000004100 */
[----:B------:R-:W-:Y:S01]  /*ef90*/  F2FP.F16.E4M3.UNPACK_B R63, R42.H1 ;  /* 0x0000002aff3f723e */ /* 0x000fe200030006ff */
[----:B------:R-:W-:-:S02]  /*efa0*/  HADD2.F32 R60, -RZ, R58.H0_H0 ;  /* 0x2000003aff3c7230 */ /* 0x000fc40000004100 */
[----:B------:R-:W-:Y:S02]  /*efb0*/  HADD2.F32 R59, -RZ, R59.H1_H1 ;  /* 0x3000003bff3b7230 */ /* 0x000fe40000004100 */
[----:B------:R-:W-:Y:S02]  /*efc0*/  HADD2.F32 R62, -RZ, R58.H1_H1 ;  /* 0x3000003aff3e7230 */ /* 0x000fe40000004100 */
[-C--:B------:R-:W-:Y:S01]  /*efd0*/  FMUL.FTZ R64, R46, R60.reuse ;  /* 0x0000003c2e407220 */ /* 0x080fe20000410000 */
[----:B------:R-:W-:Y:S02]  /*efe0*/  HADD2.F32 R41, -RZ, R41.H1_H1 ;  /* 0x30000029ff297230 */ /* 0x000fe40000004100 */
[----:B------:R-:W-:Y:S01]  /*eff0*/  FMUL.FTZ R61, R45, R60 ;  /* 0x0000003c2d3d7220 */ /* 0x000fe20000410000 */
[--C-:B------:R-:W-:Y:S02]  /*f000*/  HADD2.F32 R58, -RZ, R44.reuse.H0_H0 ;  /* 0x2000002cff3a7230 */ /* 0x100fe40000004100 */
[----:B------:R-:W-:Y:S01]  /*f010*/  FMUL.FTZ R60, R59, R62 ;  /* 0x0000003e3b3c7220 */ /* 0x000fe20000410000 */
[----:B------:R-:W-:-:S02]  /*f020*/  HADD2.F32 R44, -RZ, R44.H1_H1 ;  /* 0x3000002cff2c7230 */ /* 0x000fc40000004100 */
[----:B------:R-:W-:Y:S01]  /*f030*/  FMUL.FTZ R62, R41, R62 ;  /* 0x0000003e293e7220 */ /* 0x000fe20000410000 */
[----:B------:R-:W-:Y:S01]  /*f040*/  FFMA.FTZ R69, R46, R58, R61 ;  /* 0x0000003a2e457223 */ /* 0x000fe2000001003d */
[----:B------:R-:W-:Y:S02]  /*f050*/  F2FP.F16.E4M3.UNPACK_B R46, R47 ;  /* 0x0000002fff2e723e */ /* 0x000fe400020006ff */
        /* <DEDUP_REMOVED lines=53> */
.L_x_1531:
[----:B------:R-:W-:Y:S05]  /*f3b0*/  BSYNC B1 ;  /* 0x0000000000017941 */ /* 0x000fea0003800000 */
.L_x_1530:
[----:B0-----:R0:W-:Y:S01]  /*f3c0*/  STG.E.128 desc[UR60][R48.64], R40 ;  /* 0x0000002830007986 */ /* 0x0011e2000c101d3c */
[----:B------:R-:W-:-:S13]  /*f3d0*/  ISETP.GE.AND P2, PT, R51, R150, PT ;  /* 0x000000963300720c */ /* 0x000fda0003f46270 */
[----:B------:R-:W-:Y:S05]  /*f3e0*/  @P2 BRA `(.L_x_1480) ;  /* 0x0000000000f42947 */ /* 0x000fea0003800000 */
[--C-:B0-----:R-:W-:Y:S02]  /*f3f0*/  SHF.R.S32.HI R40, RZ, 0x1f, R51.reuse ;  /* 0x0000001fff287819 */ /* 0x101fe40000011433 */
[----:B------:R-:W-:-:S04]  /*f400*/  IADD3 R51, P2, P4, R118, R132, R51 ;  /* 0x0000008476337210 */ /* 0x000fc80007c5e033 */
[----:B------:R-:W-:Y:S02]  /*f410*/  IADD3.X R52, R3, R52, R40, P2, P4 ;  /* 0x0000003403347210 */ /* 0x000fe400017e8428 */
[----:B------:R-:W-:-:S05]  /*f420*/  IADD3 R120, P2, R51, R120, RZ ;  /* 0x0000007833787210 */ /* 0x000fca0007f5e0ff */
[----:B------:R-:W-:-:S05]  /*f430*/  IMAD.X R121, R52, 0x1, R121, P2 ;  /* 0x0000000134797824 */ /* 0x000fca00010e0679 */
[----:B-1----:R0:W-:Y:S01]  /*f440*/  STG.E.128 desc[UR60][R120.64], R44 ;  /* 0x0000002c78007986 */ /* 0x0021e2000c101d3c */
[----:B------:R-:W-:Y:S05]  /*f450*/  BRA `(.L_x_1480) ;  /* 0x0000000000d87947 */ /* 0x000fea0003800000 */
.L_x_1447:
[----:B------:R-:W-:-:S06]  /*f460*/  UISETP.NE.AND UP0, UPT, UR53, 0x3, UPT ;  /* 0x000000033500788c */ /* 0x000fcc000bf05270 */
[----:B------:R-:W-:-:S13]  /*f470*/  PLOP3.LUT P1, PT, PT, PT, UP0, 0x80, 0x0 ;  /* 0x000000000000781c */ /* 0x000fda0003f2f008 */
[----:B------:R-:W-:Y:S05]  /*f480*/  @!P1 BRA `(.L_x_1532) ;  /* 0x0000000000049947 */ /* 0x000fea0003800000 */
[----:B------:R-:W-:Y:S01]  /*f490*/  BPT.TRAP 0x1 ;  /* 0x000000040000795c */ /* 0x000fe20000300000 */
.L_x_1532:
[----:B------:R-:W-:Y:S01]  /*f4a0*/  IMAD R97, R18, 0x8, R16 ;  /* 0x0000000812617824 */ /* 0x000fe200078e0210 */
[----:B------:R-:W-:Y:S01]  /*f4b0*/  SHF.L.U32 R98, R195, 0x1f, RZ ;  /* 0x0000001fc3627819 */ /* 0x000fe200000006ff */
[----:B------:R-:W-:Y:S01]  /*f4c0*/  IMAD R96, R24, -0xa0, R2 ;  /* 0xffffff6018607824 */ /* 0x000fe200078e0202 */
[----:B------:R-:W-:Y:S02]  /*f4d0*/  BSSY B1, `(.L_x_1533) ;  /* 0x0000004000017945 */ /* 0x000fe40003800000 */
[----:B------:R-:W1:Y:S02]  /*f4e0*/  SYNCS.PHASECHK.TRANS64.TRYWAIT P2, [R97+URZ+0x29890], R98 ;  /* 0x02989062610075a7 */ /* 0x000e64000804017f */
[----:B------:R-:W-:Y:S01]  /*f4f0*/  VIMNMX R96, R96, 0xa0, PT ;  /* 0x000000a060607848 */ /* 0x000fe20003fe0100 */
[----:B-1----:R-:W-:Y:S06]  /*f500*/  @!P2 BRA `(.L_x_1534) ;  /* 0x000002440080a947 */ /* 0x002fec0003800000 */
.L_x_1845:
[----:B------:R-:W-:Y:S05]  /*f510*/  BSYNC B1 ;  /* 0x0000000000017941 */ /* 0x000fea0003800000 */
.L_x_1533:
        /* <DEDUP_REMOVED lines=21> */
.L_x_1536:
[----:B------:R-:W-:Y:S05]  /*f670*/  BSYNC B1 ;  /* 0x0000000000017941 */ /* 0x000fea0003800000 */
.L_x_1535:
        /* <DEDUP_REMOVED lines=20> */
.L_x_1480:
[----:B------:R-:W-:Y:S05]  /*f7c0*/  BSYNC B0 ;  /* 0x0000000000007941 */ /* 0x000fea0003800000 */
.L_x_1446:
        /* <DEDUP_REMOVED lines=17> */
.L_x_1538:
[----:B------:R-:W-:Y:S05]  /*f8e0*/  BSYNC B0 ;  /* 0x0000000000007941 */ /* 0x000fea0003800000 */
.L_x_1537:
[----:B------:R-:W1:Y:S01]  /*f8f0*/  SYNCS.PHASECHK.TRANS64.TRYWAIT P1, [R97+URZ+0x298b0], R98 ;  /* 0x0298b062610075a7 */ /* 0x000e62000802017f */
[----:B------:R-:W-:Y:S01]  /*f900*/  ULDC UR42, c[0x0][0x320] ;  /* 0x0000c800002a7ab9 */ /* 0x000fe20000000800 */
[----:B------:R-:W-:Y:S01]  /*f910*/  ULDC.64 UR38, c[0x0][0x328] ;  /* 0x0000ca0000267ab9 */ /* 0x000fe20000000a00 */
[----:B------:R-:W-:Y:S01]  /*f920*/  ULDC.64 UR40, c[0x0][0x318] ;  /* 0x0000c60000287ab9 */ /* 0x000fe20000000a00 */
[----:B------:R-:W-:Y:S01]  /*f930*/  BSSY B0, `(.L_x_1539) ;  /* 0x0000003000007945 */ /* 0x000fe20003800000 */
[----:B------:R-:W-:-:S03]  /*f940*/  IMAD R41, R18, 0x5000, R216 ;  /* 0x0000500012297824 */ /* 0x000fc600078e02d8 */
[----:B-1----:R-:W-:Y:S05]  /*f950*/  @!P1 BRA `(.L_x_1540) ;  /* 0x0000024000809947 */ /* 0x002fea0003800000 */
.L_x_1846:
[----:B------:R-:W-:Y:S05]  /*f960*/  BSYNC B0 ;  /* 0x0000000000007941 */ /* 0x000fea0003800000 */
.L_x_1539:
        /* <DEDUP_REMOVED lines=27> */
.L_x_1542:
[----:B------:R-:W-:Y:S05]  /*fb20*/  BSYNC B0 ;  /* 0x0000000000007941 */ /* 0x000fea0003800000 */
.L_x_1541:
[----:B------:R-:W-:Y:S01]  /*fb30*/  ISETP.GE.AND P1, PT, R221, R96, PT ;  /* 0x00000060dd00720c */ /* 0x000fe20003f26270 */
[----:B------:R-:W-:-:S12]  /*fb40*/  BSSY B0, `(.L_x_1543) ;  /* 0x0000017000007945 */ /* 0x000fd80003800000 */
[----:B------:R-:W-:Y:S05]  /*fb50*/  @P1 BRA `(.L_x_1544) ;  /* 0x0000000000541947 */ /* 0x000fea0003800000 */
[----:B--2---:R-:W-:Y:S01]  /*fb60*/  IADD3 R43, P1, R44, 0x80, RZ ;  /* 0x000000802c2b7810 */ /* 0x004fe20007f3e0ff */
[----:B0-----:R-:W-:Y:S02]  /*fb70*/  IMAD.MOV.U32 R40, RZ, RZ, R116 ;  /* 0x000000ffff287224 */ /* 0x001fe400078e0074 */
[----:B------:R-:W-:Y:S02]  /*fb80*/  IMAD.MOV.U32 R41, RZ, RZ, R33 ;  /* 0x000000ffff297224 */ /* 0x000fe400078e0021 */
[----:B------:R-:W-:Y:S02]  /*fb90*/  IMAD.X R44, RZ, RZ, R45, P1 ;  /* 0x000000ffff2c7224 */ /* 0x000fe400008e062d */
        /* <DEDUP_REMOVED lines=17> */
.L_x_1544:
[----:B------:R-:W-:Y:S05]  /*fcb0*/  BSYNC B0 ;  /* 0x0000000000007941 */ /* 0x000fea0003800000 */
.L_x_1543:
[----:B0-23--:R-:W2:Y:S01]  /*fcc0*/  LDL R40, [R1] ;  /* 0x0000000001287983 */ /* 0x00dea20000100800 */
        /* <DEDUP_REMOVED lines=22> */
.L_x_1441:
[----:B------:R-:W-:Y:S05]  /*fe30*/  @P0 BRA `(.L_x_1546) ;  /* 0x00000000000c0947 */ /* 0x000fea0003800000 */
[----:B------:R-:W0:Y:S01]  /*fe40*/  FENCE.VIEW.ASYNC.G ;  /* 0x00000000000073c6 */ /* 0x000e220000000100 */
[----:B------:R-:W-:Y:S05]  /*fe50*/  WARPSYNC.ALL ;  /* 0x0000000000007948 */ /* 0x000fea0003800000 */
[----:B0-----:R-:W-:Y:S06]  /*fe60*/  BAR.ARV 0xc, 0x180 ;  /* 0x0306000000007b1d */ /* 0x001fec0000002000 */
.L_x_1546:
[----:B------:R-:W-:Y:S01]  /*fe70*/  ULDC.64 UR6, c[0x0][0x998] ;  /* 0x0002660000067ab9 */ /* 0x000fe20000000a00 */
[----:B------:R-:W-:Y:S01]  /*fe80*/  ULDC.64 UR4, c[0x0][0x990] ;  /* 0x0002640000047ab9 */ /* 0x000fe20000000a00 */
[----:B------:R-:W-:Y:S02]  /*fe90*/  ISETP.NE.U32.AND P1, PT, RZ, UR6, PT ;  /* 0x00000006ff007c0c */ /* 0x000fe4000bf25070 */
[----:B------:R-:W-:Y:S02]  /*fea0*/  ISETP.NE.U32.AND P0, PT, RZ, UR4, PT ;  /* 0x00000004ff007c0c */ /* 0x000fe4000bf05070 */
[----:B------:R-:W-:Y:S02]  /*feb0*/  ISETP.NE.AND.EX P1, PT, RZ, UR7, PT, P1 ;  /* 0x00000007ff007c0c */ /* 0x000fe4000bf25310 */
[----:B------:R-:W-:-:S11]  /*fec0*/  ISETP.NE.AND.EX P0, PT, RZ, UR5, PT, P0 ;  /* 0x00000005ff007c0c */ /* 0x000fd6000bf05300 */
[----:B------:R-:W0:Y:S01]  /*fed0*/  @P1 LDC.64 R8, c[0x0][0x9b8] ;  /* 0x00026e00ff081b82 */ /* 0x000e220000000a00 */
[--C-:B------:R-:W-:Y:S02]  /*fee0*/  @P1 SHF.R.S32.HI R5, RZ, 0x1f, R207.reuse ;  /* 0x0000001fff051819 */ /* 0x100fe400000114cf */
[----:B------:R-:W-:Y:S02]  /*fef0*/  @P0 SHF.R.S32.HI R3, RZ, 0x1f, R207 ;  /* 0x0000001fff030819 */ /* 0x000fe400000114cf */
[----:B------:R-:W-:-:S03]  /*ff00*/  @P1 SHF.R.S32.HI R15, RZ, 0x1f, R206 ;  /* 0x0000001fff0f1819 */ /* 0x000fc600000114ce */
[----:B------:R-:W1:Y:S08]  /*ff10*/  @P0 LDC.64 R6, c[0x0][0x9a8] ;  /* 0x00026a00ff060b82 */ /* 0x000e700000000a00 */
[----:B------:R-:W2:Y:S08]  /*ff20*/  @P1 LDC.64 R10, c[0x0][0x9c0] ;  /* 0x00027000ff0a1b82 */ /* 0x000eb00000000a00 */
[----:B------:R-:W3:Y:S01]  /*ff30*/  @P0 LDC.64 R12, c[0x0][0x9b0] ;  /* 0x00026c00ff0c0b82 */ /* 0x000ee20000000a00 */
[----:B0-----:R-:W-:-:S02]  /*ff40*/  @P1 IMAD R2, R5, R8, RZ ;  /* 0x0000000805021224 */ /* 0x001fc400078e02ff */
[----:B------:R-:W-:-:S04]  /*ff50*/  @P1 IMAD.WIDE.U32 R4, R207, R8, RZ ;  /* 0x00000008cf041225 */ /* 0x000fc800078e00ff */
[----:B------:R-:W-:Y:S02]  /*ff60*/  @P1 IMAD R9, R207, R9, R2 ;  /* 0x00000009cf091224 */ /* 0x000fe400078e0202 */
[-C--:B-1----:R-:W-:Y:S02]  /*ff70*/  @P0 IMAD R0, R3, R6.reuse, RZ ;  /* 0x0000000603000224 */ /* 0x082fe400078e02ff */
[----:B------:R-:W-:Y:S01]  /*ff80*/  @P1 IMAD.IADD R5, R5, 0x1, R9 ;  /* 0x0000000105051824 */ /* 0x000fe200078e0209 */
[----:B------:R-:W-:Y:S01]  /*ff90*/  @P0 SHF.R.S32.HI R9, RZ, 0x1f, R206 ;  /* 0x0000001fff090819 */ /* 0x000fe200000114ce */
[C---:B------:R-:W-:Y:S02]  /*ffa0*/  @P0 IMAD R7, R207.reuse, R7, R0 ;  /* 0x00000007cf070224 */ /* 0x040fe400078e0200 */
[----:B------:R-:W-:-:S04]  /*ffb0*/  @P0 IMAD.WIDE.U32 R2, R207, R6, RZ ;  /* 0x00000006cf020225 */ /* 0x000fc800078e00ff */
[----:B--2---:R-:W-:Y:S02]  /*ffc0*/  @P1 IMAD R6, R15, R10, RZ ;  /* 0x0000000a0f061224 */ /* 0x004fe400078e02ff */
[----:B------:R-:W-:Y:S02]  /*ffd0*/  @P0 IMAD.IADD R3, R3, 0x1, R7 ;  /* 0x0000000103030824 */ /* 0x000fe400078e0207 */
[C---:B------:R-:W-:Y:S02]  /*ffe0*/  @P1 IMAD R11, R206.reuse, R11, R6 ;  /* 0x0000000bce0b1224 */ /* 0x040fe400078e0206 */
[----:B---3--:R-:W-:Y:S02]  /*fff0*/  @P0 IMAD R0, R9, R12, RZ ;  /* 0x0000000c09000224 */ /* 0x008fe400078e02ff */
[----:B------:R-:W-:-:S04]  /*10000*/  @P1 IMAD.WIDE.U32 R6, R206, R10, R4 ;  /* 0x0000000ace061225 */ /* 0x000fc800078e0004 */
[----:B------:R-:W-:Y:S01]  /*10010*/  @P0 IMAD R9, R206, R13, R0 ;  /* 0x0000000dce090224 */ /* 0x000fe200078e0200 */
[----:B------:R-:W-:Y:S01]  /*10020*/  @P1 LEA R8, P3, R6, UR6, 0x2 ;  /* 0x0000000606081c11 */ /* 0x000fe2000f8610ff */
[----:B------:R-:W-:Y:S02]  /*10030*/  @P0 IMAD.WIDE.U32 R2, R206, R12, R2 ;  /* 0x0000000cce020225 */ /* 0x000fe400078e0002 */
[----:B------:R-:W0:Y:S02]  /*10040*/  LDC.64 R12, c[0x0][0x9e0] ;  /* 0x00027800ff0c7b82 */ /* 0x000e240000000a00 */
[----:B------:R-:W-:Y:S01]  /*10050*/  @P1 IMAD.IADD R5, R7, 0x1, R11 ;  /* 0x0000000107051824 */ /* 0x000fe200078e020b */
[----:B------:R-:W-:Y:S01]  /*10060*/  @P0 LEA R4, P2, R2, UR4, 0x2 ;  /* 0x0000000402040c11 */ /* 0x000fe2000f8410ff */
[----:B------:R-:W-:Y:S01]  /*10070*/  @P0 IMAD.IADD R3, R3, 0x1, R9 ;  /* 0x0000000103030824 */ /* 0x000fe200078e0209 */
[----:B------:R-:W-:Y:S01]  /*10080*/  ULDC UR4, c[0x0][0x988] ;  /* 0x0002620000047ab9 */ /* 0x000fe20000000800 */
[----:B------:R-:W-:Y:S01]  /*10090*/  IMAD.MOV.U32 R0, RZ, RZ, 0x3f800000 ;  /* 0x3f800000ff007424 */ /* 0x000fe200078e00ff */
[----:B------:R-:W-:-:S02]  /*100a0*/  @P1 LEA.HI.X R9, R6, UR7, R5, 0x2, P3 ;  /* 0x0000000706091c11 */ /* 0x000fc400098f1405 */
[----:B------:R-:W-:Y:S01]  /*100b0*/  @P0 LEA.HI.X R5, R2, UR5, R3, 0x2, P2 ;  /* 0x0000000502050c11 */ /* 0x000fe200090f1403 */
[----:B------:R-:W-:Y:S01]  /*100c0*/  IMAD.MOV.U32 R3, RZ, RZ, 0x3f800000 ;  /* 0x3f800000ff037424 */ /* 0x000fe200078e00ff */
[----:B------:R-:W1:Y:S01]  /*100d0*/  LDC R2, c[0x0][0x448] ;  /* 0x00011200ff027b82 */ /* 0x000e620000000800 */
[----:B------:R-:W2:Y:S04]  /*100e0*/  @P1 LDG.E R0, desc[UR60][R8.64] ;  /* 0x0000003c08001981 */ /* 0x000ea8000c1e1900 */
[----:B------:R-:W2:Y:S01]  /*100f0*/  @P0 LDG.E R3, desc[UR60][R4.64] ;  /* 0x0000003c04030981 */ /* 0x000ea2000c1e1900 */
[----:B------:R-:W-:Y:S01]  /*10100*/  VIADD R7, R201, 0x7f ;  /* 0x0000007fc9077836 */ /* 0x000fe20000000000 */
[----:B0-----:R-:W-:Y:S02]  /*10110*/  ISETP.GE.AND P2, PT, R13, 0x1, PT ;  /* 0x000000010d00780c */ /* 0x001fe40003f46270 */
[----:B-1----:R-:W-:-:S13]  /*10120*/  ISETP.NE.AND P1, PT, R2, 0x1, PT ;  /* 0x000000010200780c */ /* 0x002fda0003f25270 */
[----:B------:R-:W0:Y:S08]  /*10130*/  @P1 LDC R2, c[0x0][0x44c] ;  /* 0x00011300ff021b82 */ /* 0x000e300000000800 */
[----:B------:R-:W1:Y:S01]  /*10140*/  @P1 LDC R11, c[0x0][0x450] ;  /* 0x00011400ff0b1b82 */ /* 0x000e620000000800 */
[----:B0-----:R-:W-:-:S05]  /*10150*/  @P1 IMAD.HI.U32 R2, R7, R2, RZ ;  /* 0x0000000207021227 */ /* 0x001fca00078e00ff */
[----:B-1----:R-:W-:-:S05]  /*10160*/  @P1 SHF.R.U32.HI R7, RZ, R11, R2 ;  /* 0x0000000bff071219 */ /* 0x002fca0000011602 */
[----:B------:R-:W-:Y:S02]  /*10170*/  IMAD.IADD R7, R162, 0x1, R7 ;  /* 0x00000001a2077824 */ /* 0x000fe400078e0207 */
[----:B--2---:R-:W-:Y:S02]  /*10180*/  FMUL.FTZ R0, R3, R0 ;  /* 0x0000000003007220 */ /* 0x004fe40000410000 */
[----:B------:R-:W-:Y:S02]  /*10190*/  IMAD.IADD R3, R7, 0x1, R12 ;  /* 0x0000000107037824 */ /* 0x000fe400078e020c */
[----:B------:R-:W-:Y:S01]  /*101a0*/  FMUL.FTZ R2, R0, UR4 ;  /* 0x0000000400027c20 */ /* 0x000fe20008410000 */
        /* <DEDUP_REMOVED lines=12> */
.L_x_1549:
[----:B------:R-:W-:-:S13]  /*10270*/  ISETP.NE.AND P0, PT, R13, 0x1, PT ;  /* 0x000000010d00780c */ /* 0x000fda0003f05270 */
[----:B------:R-:W0:Y:S02]  /*10280*/  @P0 LDC.64 R4, c[0x0][0x9e8] ;  /* 0x00027a00ff040b82 */ /* 0x000e240000000a00 */
[----:B0-----:R-:W-:-:S05]  /*10290*/  @P0 IMAD.HI.U32 R4, R0, R4, RZ ;  /* 0x0000000400040227 */ /* 0x001fca00078e00ff */
[----:B------:R-:W-:-:S07]  /*102a0*/  @P0 SHF.R.U32.HI R0, RZ, R5, R4 ;  /* 0x00000005ff000219 */ /* 0x000fce0000011604 */
.L_x_1550:
[----:B------:R-:W-:Y:S05]  /*102b0*/  BSYNC B0 ;  /* 0x0000000000007941 */ /* 0x000fea0003800000 */
.L_x_1548:
[----:B------:R-:W-:-:S05]  /*102c0*/  IMAD R0, R0, R13, R13 ;  /* 0x0000000d00007224 */ /* 0x000fca00078e020d */
[----:B------:R-:W-:-:S07]  /*102d0*/  VIMNMX R3, R3, R0, PT ;  /* 0x0000000003037248 */ /* 0x000fce0003fe0100 */
.L_x_1547:
[----:B------:R-:W0:Y:S01]  /*102e0*/  @P1 LDC R0, c[0x0][0x44c] ;  /* 0x00011300ff001b82 */ /* 0x000e220000000800 */
[----:B------:R-:W-:Y:S01]  /*102f0*/  VIADD R3, R3, 0x9f ;  /* 0x0000009f03037836 */ /* 0x000fe20000000000 */
[----:B------:R-:W-:Y:S01]  /*10300*/  ULDC UR4, c[0x0][0x9dc] ;  /* 0x0002770000047ab9 */ /* 0x000fe20000000800 */
[----:B------:R-:W-:Y:S02]  /*10310*/  IMAD.MOV.U32 R5, RZ, RZ, R201 ;  /* 0x000000ffff057224 */ /* 0x000fe400078e00c9 */
[----:B------:R-:W-:-:S03]  /*10320*/  IMAD.HI R3, R3, 0x66666667, RZ ;  /* 0x6666666703037827 */ /* 0x000fc600078e02ff */
[----:B------:R-:W1:Y:S01]  /*10330*/  @P1 LDC R7, c[0x0][0x450] ;  /* 0x00011400ff071b82 */ /* 0x000e620000000800 */
[----:B0-----:R-:W-:Y:S01]  /*10340*/  @P1 IMAD.HI.U32 R4, R201, R0, RZ ;  /* 0x00000000c9041227 */ /* 0x001fe200078e00ff */
[----:B------:R-:W-:-:S04]  /*10350*/  SHF.R.U32.HI R0, RZ, 0x1f, R3 ;  /* 0x0000001fff007819 */ /* 0x000fc80000011603 */
[----:B------:R-:W-:Y:S02]  /*10360*/  LEA.HI.SX32 R0, R3, R0, 0x1a ;  /* 0x0000000003007211 */ /* 0x000fe400078fd2ff */
[----:B-1----:R-:W-:Y:S02]  /*10370*/  @P1 SHF.R.U32.HI R5, RZ, R7, R4 ;  /* 0x00000007ff051219 */ /* 0x002fe40000011604 */
[----:B------:R-:W-:-:S03]  /*10380*/  VIMNMX R163, R163, R0, PT ;  /* 0x00000000a3a37248 */ /* 0x000fc60003fe0100 */
        /* <DEDUP_REMOVED lines=13> */
.L_x_1553:
[----:B------:R-:W-:-:S13]  /*10460*/  ISETP.NE.AND P0, PT, R13, 0x1, PT ;  /* 0x000000010d00780c */ /* 0x000fda0003f05270 */
[----:B------:R-:W0:Y:S02]  /*10470*/  @P0 LDC.64 R4, c[0x0][0x9e8] ;  /* 0x00027a00ff040b82 */ /* 0x000e240000000a00 */
[----:B0-----:R-:W-:-:S05]  /*10480*/  @P0 IMAD.HI.U32 R4, R3, R4, RZ ;  /* 0x0000000403040227 */ /* 0x001fca00078e00ff */
[----:B------:R-:W-:-:S07]  /*10490*/  @P0 SHF.R.U32.HI R3, RZ, R5, R4 ;  /* 0x00000005ff030219 */ /* 0x000fce0000011604 */
.L_x_1554:
[----:B------:R-:W-:Y:S05]  /*104a0*/  BSYNC B0 ;  /* 0x0000000000007941 */ /* 0x000fea0003800000 */
.L_x_1552:
[----:B------:R-:W-:-:S05]  /*104b0*/  IMAD R3, R3, R13, RZ ;  /* 0x0000000d03037224 */ /* 0x000fca00078e02ff */
[----:B------:R-:W-:-:S07]  /*104c0*/  VIMNMX R0, R0, R3, !PT ;  /* 0x0000000300007248 */ /* 0x000fce0007fe0100 */
.L_x_1551:
[----:B------:R-:W-:Y:S01]  /*104d0*/  IMAD.HI R0, R0, 0x66666667, RZ ;  /* 0x6666666700007827 */ /* 0x000fe200078e02ff */
[----:B------:R-:W-:Y:S02]  /*104e0*/  PLOP3.LUT P0, PT, PT, PT, PT, 0x80, 0x0 ;  /* 0x000000000000781c */ /* 0x000fe40003f0f070 */
[----:B------:R-:W-:Y:S02]  /*104f0*/  CS2R R88, SRZ ;  /* 0x0000000000587805 */ /* 0x000fe4000001ff00 */
[----:B------:R-:W-:Y:S02]  /*10500*/  CS2R R86, SRZ ;  /* 0x0000000000567805 */ /* 0x000fe4000001ff00 */
[----:B------:R-:W-:Y:S02]  /*10510*/  CS2R R6, SRZ ;  /* 0x0000000000067805 */ /* 0x000fe4000001ff00 */
[----:B------:R-:W-:Y:S02]  /*10520*/  SHF.R.U32.HI R3, RZ, 0x1f, R0 ;  /* 0x0000001fff037819 */ /* 0x000fe40000011600 */
[----:B------:R-:W-:-:S02]  /*10530*/  CS2R R84, SRZ ;  /* 0x0000000000547805 */ /* 0x000fc4000001ff00 */
[----:B------:R-:W-:Y:S02]  /*10540*/  CS2R R8, SRZ ;  /* 0x0000000000087805 */ /* 0x000fe4000001ff00 */
[----:B------:R-:W-:Y:S02]  /*10550*/  CS2R R4, SRZ ;  /* 0x0000000000047805 */ /* 0x000fe4000001ff00 */
[----:B------:R-:W-:Y:S02]  /*10560*/  LEA.HI.SX32 R3, R0, R3, 0x1a ;  /* 0x0000000300037211 */ /* 0x000fe400078fd2ff */
[----:B------:R-:W-:Y:S02]  /*10570*/  CS2R R78, SRZ ;  /* 0x00000000004e7805 */ /* 0x000fe4000001ff00 */
[----:B------:R-:W-:Y:S02]  /*10580*/  CS2R R76, SRZ ;  /* 0x00000000004c7805 */ /* 0x000fe4000001ff00 */
[----:B------:R-:W-:-:S02]  /*10590*/  CS2R R10, SRZ ;  /* 0x00000000000a7805 */ /* 0x000fc4000001ff00 */
[----:B------:R-:W-:Y:S02]  /*105a0*/  VIMNMX R204, RZ, R3, !PT ;  /* 0x00000003ffcc7248 */ /* 0x000fe40007fe0100 */
[----:B------:R-:W-:Y:S02]  /*105b0*/  CS2R R70, SRZ ;  /* 0x0000000000467805 */ /* 0x000fe4000001ff00 */
[----:B------:R-:W-:Y:S02]  /*105c0*/  CS2R R12, SRZ ;  /* 0x00000000000c7805 */ /* 0x000fe4000001ff00 */
[----:B------:R-:W-:Y:S02]  /*105d0*/  CS2R R68, SRZ ;  /* 0x0000000000447805 */ /* 0x000fe4000001ff00 */
[----:B------:R-:W-:Y:S02]  /*105e0*/  ISETP.GT.AND P1, PT, R163, R204, PT ;  /* 0x000000cca300720c */ /* 0x000fe40003f24270 */
        /* <DEDUP_REMOVED lines=15> */
[----:B------:R-:W-:Y:S02]  /*106e0*/  CS2R R36, SRZ ;  /* 0x0000000000247805 */ /* 0x000fe4000001ff00 */
[----:B------:R-:W-:Y:S02]  /*106f0*/  CS2R R90, SRZ ;  /* 0x00000000005a7805 */ /* 0x000fe4000001ff00 */
[----:B------:R-:W-:Y:S02]  /*10700*/  CS2R R40, SRZ ;  /* 0x0000000000287805 */ /* 0x000fe4000001ff00 */
[----:B------:R-:W-:Y:S02]  /*10710*/  CS2R R48, SRZ ;  /* 0x0000000000307805 */ /* 0x000fe4000001ff00 */
[----:B------:R-:W-:Y:S01]  /*10720*/  CS2R R92, SRZ ;  /* 0x00000000005c7805 */ /* 0x000fe2000001ff00 */
[----:B------:R-:W-:Y:S01]  /*10730*/  IMAD.MOV.U32 R57, RZ, RZ, RZ ;  /* 0x000000ffff397224 */ /* 0x000fe200078e00ff */
[----:B------:R-:W-:Y:S01]  /*10740*/  CS2R R94, SRZ ;  /* 0x00000000005e7805 */ /* 0x000fe2000001ff00 */
[----:B------:R-:W-:Y:S06]  /*10750*/  @!P1 BRA `(.L_x_1555) ;  /* 0x0000019400f89947 */ /* 0x000fec0003800000 */
[----:B------:R-:W-:-:S03]  /*10760*/  UMOV UR4, 0xffffffff ;  /* 0xffffffff00047882 */ /* 0x000fc60000000000 */
[----:B------:R-:W-:Y:S05]  /*10770*/  BRA.DIV UR4, `(.L_x_1556) ;  /* 0x00000236040c7947 */ /* 0x000fea000b800000 */
[----:B------:R-:W0:Y:S02]  /*10780*/  S2R R0, SR_TID.X ;  /* 0x0000000000007919 */ /* 0x000e240000002100 */
[C---:B0-----:R-:W-:Y:S02]  /*10790*/  VIADD R3, R0.reuse, 0xffffff80 ;  /* 0xffffff8000037836 */ /* 0x041fe40000000000 */
[----:B------:R-:W-:-:S05]  /*107a0*/  VIADD R0, R0, 0xffffff80 ;  /* 0xffffff8000007836 */ /* 0x000fca0000000000 */
[----:B------:R-:W-:-:S04]  /*107b0*/  SHF.R.S32.HI R0, RZ, 0x1f, R0 ;  /* 0x0000001fff007819 */ /* 0x000fc80000011400 */
[----:B------:R-:W-:-:S04]  /*107c0*/  LEA.HI R0, R0, R3, RZ, 0x7 ;  /* 0x0000000300007211 */ /* 0x000fc800078f38ff */
[----:B------:R-:W-:-:S05]  /*107d0*/  SHF.R.S32.HI R0, RZ, 0x7, R0 ;  /* 0x00000007ff007819 */ /* 0x000fca0000011400 */
[----:B------:R0:W1:Y:S02]  /*107e0*/  SHFL.IDX PT, R194, R0, RZ, 0x1f ;  /* 0x00001fff00c27589 */ /* 0x00006400000e0000 */
.L_x_1849:
[----:B01----:R-:W-:Y:S01]  /*107f0*/  LEA.HI R0, R194, R194, RZ, 0x1 ;  /* 0x000000c2c2007211 */ /* 0x003fe200078f08ff */
[----:B------:R-:W-:-:S03]  /*10800*/  ULOP3.LUT UP0, URZ, UR52, 0x9f, URZ, 0xc0, !UPT ;  /* 0x0000009f343f7892 */ /* 0x000fc6000f80c03f */
[----:B------:R-:W-:-:S03]  /*10810*/  LOP3.LUT R3, R0, 0x3e, RZ, 0xc0, !PT ;  /* 0x0000003e00037812 */ /* 0x000fc600078ec0ff */
[----:B------:R-:W-:Y:S02]  /*10820*/  PLOP3.LUT P0, PT, PT, PT, UP0, 0x80, 0x0 ;  /* 0x000000000000781c */ /* 0x000fe40003f0f008 */
[----:B------:R-:W-:-:S05]  /*10830*/  IMAD.IADD R3, R194, 0x1, -R3 ;  /* 0x00000001c2037824 */ /* 0x000fca00078e0a03 */
        /* <DEDUP_REMOVED lines=20> */
.L_x_1557:
[----:B------:R-:W-:Y:S02]  /*10980*/  ULDC UR4, c[0x0][0x3f4] ;  /* 0x0000fd0000047ab9 */ /* 0x000fe40000000800 */
[----:B------:R-:W-:-:S13]  /*10990*/  ISETP.LT.AND P0, PT, RZ, UR4, PT ;  /* 0x00000004ff007c0c */ /* 0x000fda000bf01270 */
[----:B------:R-:W-:Y:S05]  /*109a0*/  @P0 BRA `(.L_x_1558) ;  /* 0x0000000000400947 */ /* 0x000fea0003800000 */
[----:B------:R-:W-:-:S04]  /*109b0*/  ULEA.HI UR4, UR43, UR43, URZ, 0x1 ;  /* 0x0000002b2b047291 */ /* 0x000fc8000f8f083f */
[----:B------:R-:W-:-:S04]  /*109c0*/  ULOP3.LUT UR4, UR4, 0xfffffffe, URZ, 0xc0, !UPT ;  /* 0xfffffffe04047892 */ /* 0x000fc8000f8ec03f */
[----:B------:R-:W-:-:S06]  /*109d0*/  UIADD3 UR4, UR43, -UR4, URZ ;  /* 0x800000042b047290 */ /* 0x000fcc000fffe03f */
[----:B------:R-:W-:-:S05]  /*109e0*/  IMAD.U32 R3, RZ, RZ, UR4 ;  /* 0x00000004ff037e24 */ /* 0x000fca000f8e00ff */
[----:B------:R-:W-:-:S04]  /*109f0*/  SHF.L.U32 R3, R3, 0x1f, RZ ;  /* 0x0000001f03037819 */ /* 0x000fc800000006ff */
[----:B------:R0:W1:Y:S03]  /*10a00*/  SYNCS.PHASECHK.TRANS64.TRYWAIT P0, [R16+URZ+0x29800], R3 ;  /* 0x02980003100075a7 */ /* 0x000066000800017f */
[----:B-1----:R-:W-:Y:S05]  /*10a10*/  @!P0 NANOSLEEP.SYNCS 0x989680 ;  /* 0x009896800000895d */ /* 0x002fea0003900000 */
[----:B------:R-:W1:Y:S01]  /*10a20*/  @!P0 SYNCS.PHASECHK.TRANS64 P0, [R16+URZ+0x29800], R3 ;  /* 0x02980003100085a7 */ /* 0x000e62000800007f */
[----:B------:R-:W-:Y:S04]  /*10a30*/  BSSY B0, `(.L_x_1559) ;  /* 0x0000006000007945 */ /* 0x000fe80003800000 */
[----:B-1----:R-:W-:Y:S05]  /*10a40*/  @P0 BRA `(.L_x_1560) ;  /* 0x0000000000100947 */ /* 0x002fea0003800000 */
.L_x_1561:
[----:B-1----:R1:W2:Y:S02]  /*10a50*/  SYNCS.PHASECHK.TRANS64.TRYWAIT P0, [R16+URZ+0x29800], R3 ;  /* 0x02980003100075a7 */ /* 0x0022a4000800017f */
[----:B--2---:R-:W-:Y:S05]  /*10a60*/  @!P0 NANOSLEEP.SYNCS 0x989680 ;  /* 0x009896800000895d */ /* 0x004fea0003900000 */
[----:B------:R-:W2:Y:S02]  /*10a70*/  @!P0 SYNCS.PHASECHK.TRANS64 P0, [R16+URZ+0x29800], R3 ;  /* 0x02980003100085a7 */ /* 0x000ea4000800007f */
[----:B--2---:R-:W-:Y:S05]  /*10a80*/  @!P0 BRA `(.L_x_1561) ;  /* 0xfffffffc00f08947 */ /* 0x004fea000383ffff */
.L_x_1560:
[----:B------:R-:W-:Y:S05]  /*10a90*/  BSYNC B0 ;  /* 0x0000000000007941 */ /* 0x000fea0003800000 */
.L_x_1559:
[----:B------:R-:W-:Y:S05]  /*10aa0*/  BRA `(.L_x_1562) ;  /* 0x0000006c009c7947 */ /* 0x000fea0003800000 */
.L_x_1558:
[----:B------:R-:W-:Y:S01]  /*10ab0*/  ULOP3.LUT UP0, URZ, UR52, 0x1bf, URZ, 0xc0, !UPT ;  /* 0x000001bf343f7892 */ /* 0x000fe2000f80c03f */
[----:B-----5:R-:W-:Y:S01]  /*10ac0*/  SHF.R.S32.HI R0, RZ, 0x1f, R144 ;  /* 0x0000001fff007819 */ /* 0x020fe20000011490 */
[----:B------:R-:W-:Y:S01]  /*10ad0*/  ULDC.64 UR4, c[0x0][0x3f8] ;  /* 0x0000fe0000047ab9 */ /* 0x000fe20000000a00 */
[----:B------:R-:W-:Y:S01]  /*10ae0*/  ULDC.64 UR6, c[0x0][0x408] ;  /* 0x0001020000067ab9 */ /* 0x000fe20000000a00 */
[----:B------:R-:W-:Y:S02]  /*10af0*/  IMAD.WIDE.U32 R24, R144, UR4, RZ ;  /* 0x0000000490187c25 */ /* 0x000fe4000f8e00ff */
[----:B------:R-:W-:Y:S02]  /*10b00*/  PLOP3.LUT P0, PT, PT, PT, UP0, 0x80, 0x0 ;  /* 0x000000000000781c */ /* 0x000fe40003f0f008 */
[C---:B------:R-:W-:Y:S02]  /*10b10*/  IMAD R3, R0.reuse, UR4, RZ ;  /* 0x0000000400037c24 */ /* 0x040fe4000f8e02ff */
[----:B------:R-:W-:-:S02]  /*10b20*/  IMAD R5, R0, UR6, RZ ;  /* 0x0000000600057c24 */ /* 0x000fc4000f8e02ff */
[C---:B------:R-:W-:Y:S02]  /*10b30*/  IMAD R3, R144.reuse, UR5, R3 ;  /* 0x0000000590037c24 */ /* 0x040fe4000f8e0203 */
[C---:B------:R-:W-:Y:S02]  /*10b40*/  IMAD R5, R144.reuse, UR7, R5 ;  /* 0x0000000790057c24 */ /* 0x040fe4000f8e0205 */
[----:B------:R-:W-:-:S04]  /*10b50*/  IMAD.WIDE.U32 R144, R144, UR6, RZ ;  /* 0x0000000690907c25 */ /* 0x000fc8000f8e00ff */
[----:B------:R-:W-:Y:S02]  /*10b60*/  IMAD.IADD R27, R3, 0x1, R25 ;  /* 0x00000001031b7824 */ /* 0x000fe400078e0219 */
[----:B------:R-:W-:Y:S01]  /*10b70*/  IMAD.IADD R29, R5, 0x1, R145 ;  /* 0x00000001051d7824 */ /* 0x000fe200078e0291 */
        /* <DEDUP_REMOVED lines=17> */
.L_x_1563:
[----:B------:R-:W-:Y:S01]  /*10c90*/  ULDC.U8 UR4, c[0x0][0x410] ;  /* 0x0001040000047ab9 */ /* 0x000fe20000000000 */
[----:B------:R-:W-:Y:S01]  /*10ca0*/  BSSY B0, `(.L_x_1564) ;  /* 0x00006bf000007945 */ /* 0x000fe20003800000 */
[----:B------:R-:W-:Y:S01]  /*10cb0*/  ISETP.NE.AND P0, PT, RZ, UR4, PT ;  /* 0x00000004ff007c0c */ /* 0x000fe2000bf05270 */
[----:B------:R-:W-:-:S12]  /*10cc0*/  IMAD.IADD R10, R191, 0x1, R201 ;  /* 0x00000001bf0a7824 */ /* 0x000fd800078e02c9 */
[----:B------:R-:W-:Y:S05]  /*10cd0*/  @!P0 BRA `(.L_x_1565) ;  /* 0x0000003400788947 */ /* 0x000fea0003800000 */
[----:B------:R-:W0:Y:S01]  /*10ce0*/  LDC R21, c[0x0][0x448] ;  /* 0x00011200ff157b82 */ /* 0x000e220000000800 */
[----:B------:R-:W-:Y:S01]  /*10cf0*/  IMAD.MOV.U32 R6, RZ, RZ, R24 ;  /* 0x000000ffff067224 */ /* 0x000fe200078e0018 */
[----:B------:R-:W-:Y:S01]  /*10d00*/  ULDC.64 UR4, c[0x0][0x3f8] ;  /* 0x0000fe0000047ab9 */ /* 0x000fe20000000a00 */
[----:B------:R-:W-:Y:S01]  /*10d10*/  IMAD.MOV.U32 R7, RZ, RZ, R27 ;  /* 0x000000ffff077224 */ /* 0x000fe200078e001b */
[----:B------:R-:W-:Y:S01]  /*10d20*/  ULDC.64 UR6, c[0x0][0x408] ;  /* 0x0001020000067ab9 */ /* 0x000fe20000000a00 */
[----:B------:R-:W-:Y:S01]  /*10d30*/  IMAD.MOV.U32 R8, RZ, RZ, R144 ;  /* 0x000000ffff087224 */ /* 0x000fe200078e0090 */
[----:B------:R-:W-:Y:S01]  /*10d40*/  ULDC.64 UR8, c[0x0][0x400] ;  /* 0x0001000000087ab9 */ /* 0x000fe20000000a00 */
[----:B------:R-:W-:Y:S01]  /*10d50*/  IMAD.MOV.U32 R9, RZ, RZ, R29 ;  /* 0x000000ffff097224 */ /* 0x000fe200078e001d */
[----:B0-----:R-:W-:-:S13]  /*10d60*/  ISETP.NE.AND P0, PT, R21, 0x1, PT ;  /* 0x000000011500780c */ /* 0x001fda0003f05270 */
[----:B------:R-:W0:Y:S08]  /*10d70*/  @P0 LDC R3, c[0x0][0x44c] ;  /* 0x00011300ff030b82 */ /* 0x000e300000000800 */
[----:B------:R-:W1:Y:S01]  /*10d80*/  @P0 LDC R5, c[0x0][0x450] ;  /* 0x00011400ff050b82 */ /* 0x000e620000000800 */
[----:B0-----:R-:W-:-:S04]  /*10d90*/  @P0 IMAD.HI.U32 R0, R10, R3, RZ ;  /* 0x000000030a000227 */ /* 0x001fc800078e00ff */
[----:B------:R-:W-:Y:S01]  /*10da0*/  IMAD.MOV.U32 R3, RZ, RZ, R10 ;  /* 0x000000ffff037224 */ /* 0x000fe200078e000a */
[----:B-1----:R-:W-:-:S04]  /*10db0*/  @P0 SHF.R.U32.HI R3, RZ, R5, R0 ;  /* 0x00000005ff030219 */ /* 0x002fc80000011600 */
[----:B------:R-:W-:Y:S01]  /*10dc0*/  SHF.R.S32.HI R0, RZ, 0x1f, R3 ;  /* 0x0000001fff007819 */ /* 0x000fe20000011403 */
[----:B------:R-:W-:-:S04]  /*10dd0*/  IMAD.WIDE.U32 R6, R3, UR4, R6 ;  /* 0x0000000403067c25 */ /* 0x000fc8000f8e0006 */
[----:B------:R-:W-:Y:S02]  /*10de0*/  IMAD R4, R0, UR4, RZ ;  /* 0x0000000400047c24 */ /* 0x000fe4000f8e02ff */
[----:B------:R-:W-:-:S04]  /*10df0*/  IMAD.WIDE.U32 R8, R3, UR6, R8 ;  /* 0x0000000603087c25 */ /* 0x000fc8000f8e0008 */
[----:B------:R-:W-:Y:S02]  /*10e00*/  IMAD R0, R0, UR6, RZ ;  /* 0x0000000600007c24 */ /* 0x000fe4000f8e02ff */
[C---:B------:R-:W-:Y:S01]  /*10e10*/  IMAD R13, R3.reuse, UR5, R4 ;  /* 0x00000005030d7c24 */ /* 0x040fe2000f8e0204 */
[----:B------:R-:W-:Y:S01]  /*10e20*/  ULDC.64 UR4, c[0x0][0x3e8] ;  /* 0x0000fa0000047ab9 */ /* 0x000fe20000000a00 */
[----:B------:R-:W-:Y:S01]  /*10e30*/  IMAD R3, R3, UR7, R0 ;  /* 0x0000000703037c24 */ /* 0x000fe2000f8e0200 */
[----:B------:R-:W-:Y:S01]  /*10e40*/  IADD3 R5, P0, R6, UR4, RZ ;  /* 0x0000000406057c10 */ /* 0x000fe2000ff1e0ff */
[----:B------:R-:W-:Y:S01]  /*10e50*/  UMOV UR4, 0xffffffff ;  /* 0xffffffff00047882 */ /* 0x000fe20000000000 */
[----:B------:R-:W-:Y:S02]  /*10e60*/  IADD3 R0, P1, R8, UR8, RZ ;  /* 0x0000000808007c10 */ /* 0x000fe4000ff3e0ff */
[----:B------:R-:W-:Y:S02]  /*10e70*/  IADD3.X R13, R7, UR5, R13, P0, !PT ;  /* 0x00000005070d7c10 */ /* 0x000fe400087fe40d */
[----:B------:R-:W-:Y:S01]  /*10e80*/  IADD3.X R7, R9, UR9, R3, P1, !PT ;  /* 0x0000000909077c10 */ /* 0x000fe20008ffe403 */
[----:B------:R-:W-:Y:S08]  /*10e90*/  BRA.DIV UR4, `(.L_x_1566) ;  /* 0x0000022e04887947 */ /* 0x000ff0000b800000 */
[----:B------:R0:W1:Y:S04]  /*10ea0*/  SHFL.IDX PT, R3, R13, RZ, 0x1e1f ;  /* 0x001e1fff0d037589 */ /* 0x00006800000e0000 */
[----:B------:R-:W2:Y:S04]  /*10eb0*/  SHFL.IDX PT, R5, R5, RZ, 0x1e1f ;  /* 0x001e1fff05057589 */ /* 0x000ea800000e0000 */
[----:B------:R-:W3:Y:S04]  /*10ec0*/  SHFL.IDX PT, R7, R7, RZ, 0x1e1f ;  /* 0x001e1fff07077589 */ /* 0x000ee800000e0000 */
[----:B------:R0:W4:Y:S02]  /*10ed0*/  SHFL.IDX PT, R14, R0, RZ, 0x1e1f ;  /* 0x001e1fff000e7589 */ /* 0x00012400000e0000 */
.L_x_1855:
[----:B0-----:R-:W-:Y:S01]  /*10ee0*/  IMAD R0, R192, R21, RZ ;  /* 0x00000015c0007224 */ /* 0x001fe200078e02ff */
[----:B------:R-:W-:Y:S01]  /*10ef0*/  BSSY B1, `(.L_x_1567) ;  /* 0x0000047000017945 */ /* 0x000fe20003800000 */
[----:B------:R-:W-:Y:S02]  /*10f00*/  CS2R R36, SRZ ;  /* 0x0000000000247805 */ /* 0x000fe4000001ff00 */
[----:B------:R-:W-:Y:S02]  /*10f10*/  CS2R R34, SRZ ;  /* 0x0000000000227805 */ /* 0x000fe4000001ff00 */
[----:B------:R-:W-:Y:S02]  /*10f20*/  CS2R R28, SRZ ;  /* 0x00000000001c7805 */ /* 0x000fe4000001ff00 */
[----:B------:R-:W-:Y:S02]  /*10f30*/  ISETP.GE.AND P0, PT, R10, R0, PT ;  /* 0x000000000a00720c */ /* 0x000fe40003f06270 */
        /* <DEDUP_REMOVED lines=19> */
[-C--:B----4-:R-:W-:Y:S02]  /*11070*/  @!P5 IADD3 R10, P1, R188, R14.reuse, RZ ;  /* 0x0000000ebc0ad210 */ /* 0x090fe40007f3e0ff */
[----:B------:R-:W-:Y:S01]  /*11080*/  @!P2 IADD3 R12, P4, R197, R5, RZ ;  /* 0x00000005c50ca210 */ /* 0x000fe20007f9e0ff */
[--C-:B-1----:R-:W-:Y:S02]  /*11090*/  @!P5 IMAD.X R9, R3, 0x1, R4.reuse, P0 ;  /* 0x000000010309d824 */ /* 0x102fe400000e0604 */
[----:B---3--:R-:W-:Y:S01]  /*110a0*/  @!P5 IMAD.X R11, R7, 0x1, R4, P1 ;  /* 0x00000001070bd824 */ /* 0x008fe200008e0604 */
[----:B------:R-:W-:Y:S01]  /*110b0*/  ISETP.GE.AND P1, PT, R199, UR4, PT ;  /* 0x00000004c7007c0c */ /* 0x000fe2000bf26270 */
[----:B------:R-:W-:Y:S01]  /*110c0*/  @!P2 IMAD.X R13, R3, 0x1, R234, P4 ;  /* 0x00000001030da824 */ /* 0x000fe200020e06ea */
[----:B------:R-:W5:Y:S01]  /*110d0*/  @!P5 LD.E.64 R38, desc[UR60][R8.64] ;  /* 0x0000003c0826d980 */ /* 0x000f62000c101b00 */
[----:B------:R-:W-:-:S02]  /*110e0*/  @!P2 IADD3 R20, P0, R197, R14, RZ ;  /* 0x0000000ec514a210 */ /* 0x000fc40007f1e0ff */
[C---:B------:R-:W-:Y:S01]  /*110f0*/  @!P3 IADD3 R40, P4, R196.reuse, R5, RZ ;  /* 0x00000005c428b210 */ /* 0x040fe20007f9e0ff */
[----:B------:R-:W5:Y:S01]  /*11100*/  @!P5 LD.E.64 R36, desc[UR60][R10.64] ;  /* 0x0000003c0a24d980 */ /* 0x000f62000c101b00 */
[----:B------:R-:W-:Y:S02]  /*11110*/  @!P3 IADD3 R42, P5, R196, R14, RZ ;  /* 0x0000000ec42ab210 */ /* 0x000fe40007fbe0ff */
[----:B------:R-:W-:Y:S02]  /*11120*/  CS2R R34, SRZ ;  /* 0x0000000000227805 */ /* 0x000fe4000001ff00 */
[----:B------:R-:W-:Y:S01]  /*11130*/  CS2R R30, SRZ ;  /* 0x00000000001e7805 */ /* 0x000fe2000001ff00 */
[----:B------:R-:W-:Y:S01]  /*11140*/  @!P2 IMAD.X R21, R7, 0x1, R234, P0 ;  /* 0x000000010715a824 */ /* 0x000fe200000e06ea */
[----:B------:R-:W-:Y:S01]  /*11150*/  CS2R R28, SRZ ;  /* 0x00000000001c7805 */ /* 0x000fe2000001ff00 */
[--C-:B------:R-:W-:Y:S01]  /*11160*/  @!P3 IMAD.X R41, R3, 0x1, R233.reuse, P4 ;  /* 0x000000010329b824 */ /* 0x100fe200020e06e9 */
[----:B------:R-:W5:Y:S01]  /*11170*/  @!P2 LD.E.64 R32, desc[UR60][R12.64] ;  /* 0x0000003c0c20a980 */ /* 0x000f62000c101b00 */
[----:B------:R-:W-:Y:S01]  /*11180*/  @!P3 IMAD.X R43, R7, 0x1, R233, P5 ;  /* 0x00000001072bb824 */ /* 0x000fe200028e06e9 */
[----:B------:R-:W-:-:S02]  /*11190*/  ISETP.GE.AND P0, PT, R198, UR4, PT ;  /* 0x00000004c6007c0c */ /* 0x000fc4000bf06270 */
[----:B------:R-:W5:Y:S01]  /*111a0*/  @!P2 LD.E.64 R34, desc[UR60][R20.64] ;  /* 0x0000003c1422a980 */ /* 0x000f62000c101b00 */
[----:B------:R-:W-:Y:S02]  /*111b0*/  ISETP.GE.AND P2, PT, R200, UR4, PT ;  /* 0x00000004c8007c0c */ /* 0x000fe4000bf46270 */
[C---:B------:R-:W-:Y:S01]  /*111c0*/  @!P1 IADD3 R48, P4, R199.reuse, R14, RZ ;  /* 0x0000000ec7309210 */ /* 0x040fe20007f9e0ff */
[----:B------:R0:W5:Y:S04]  /*111d0*/  @!P3 LD.E.64 R30, desc[UR60][R40.64] ;  /* 0x0000003c281eb980 */ /* 0x000168000c101b00 */
[----:B------:R1:W5:Y:S01]  /*111e0*/  @!P3 LD.E.64 R28, desc[UR60][R42.64] ;  /* 0x0000003c2a1cb980 */ /* 0x000362000c101b00 */
[----:B------:R-:W-:Y:S02]  /*111f0*/  @!P1 IADD3 R46, P3, R199, R5, RZ ;  /* 0x00000005c72e9210 */ /* 0x000fe40007f7e0ff */
[----:B------:R-:W-:-:S02]  /*11200*/  CS2R R26, SRZ ;  /* 0x00000000001a7805 */ /* 0x000fc4000001ff00 */
[----:B------:R-:W-:Y:S01]  /*11210*/  CS2R R24, SRZ ;  /* 0x0000000000187805 */ /* 0x000fe2000001ff00 */
[--C-:B------:R-:W-:Y:S01]  /*11220*/  @!P1 IMAD.X R49, R7, 0x1, R232.reuse, P4 ;  /* 0x0000000107319824 */ /* 0x100fe200020e06e8 */
[-C--:B------:R-:W-:Y:S01]  /*11230*/  @!P0 IADD3 R50, P5, R198, R5.reuse, RZ ;  /* 0x00000005c6328210 */ /* 0x080fe20007fbe0ff */
[----:B------:R-:W-:Y:S01]  /*11240*/  @!P1 IMAD.X R47, R3, 0x1, R232, P3 ;  /* 0x00000001032f9824 */ /* 0x000fe200018e06e8 */
[----:B0-----:R-:W-:Y:S02]  /*11250*/  @!P2 IADD3 R40, P3, R200, R5, RZ ;  /* 0x00000005c828a210 */ /* 0x001fe40007f7e0ff */
[----:B------:R-:W-:Y:S01]  /*11260*/  CS2R R12, SRZ ;  /* 0x00000000000c7805 */ /* 0x000fe2000001ff00 */
[----:B------:R1:W5:Y:S01]  /*11270*/  @!P1 LD.E.64 R24, desc[UR60][R48.64] ;  /* 0x0000003c30189980 */ /* 0x000362000c101b00 */
[----:B------:R-:W-:Y:S02]  /*11280*/  CS2R R20, SRZ ;  /* 0x0000000000147805 */ /* 0x000fe4000001ff00 */
[----:B------:R-:W-:-:S02]  /*11290*/  CS2R R10, SRZ ;  /* 0x00000000000a7805 */ /* 0x000fc4000001ff00 */
[----:B------:R-:W-:Y:S01]  /*112a0*/  CS2R R8, SRZ ;  /* 0x0000000000087805 */ /* 0x000fe2000001ff00 */
[----:B------:R1:W5:Y:S01]  /*112b0*/  @!P1 LD.E.64 R26, desc[UR60][R46.64] ;  /* 0x0000003c2e1a9980 */ /* 0x000362000c101b00 */
[-C--:B------:R-:W-:Y:S01]  /*112c0*/  @!P0 IADD3 R4, P1, R198, R14.reuse, RZ ;  /* 0x0000000ec6048210 */ /* 0x080fe20007f3e0ff */
[C-C-:B------:R-:W-:Y:S01]  /*112d0*/  @!P0 IMAD.X R51, R3.reuse, 0x1, R231.reuse, P5 ;  /* 0x0000000103338824 */ /* 0x140fe200028e06e7 */
[----:B------:R-:W-:Y:S01]  /*112e0*/  @!P2 IADD3 R14, P4, R200, R14, RZ ;  /* 0x0000000ec80ea210 */ /* 0x000fe20007f9e0ff */
[--C-:B------:R-:W-:Y:S02]  /*112f0*/  @!P2 IMAD.X R41, R3, 0x1, R230.reuse, P3 ;  /* 0x000000010329a824 */ /* 0x100fe400018e06e6 */
[C---:B------:R-:W-:Y:S01]  /*11300*/  @!P0 IMAD.X R5, R7.reuse, 0x1, R231, P1 ;  /* 0x0000000107058824 */ /* 0x040fe200008e06e7 */
[----:B------:R1:W5:Y:S01]  /*11310*/  @!P0 LD.E.64 R12, desc[UR60][R50.64] ;  /* 0x0000003c320c8980 */ /* 0x000362000c101b00 */
[----:B------:R-:W-:-:S03]  /*11320*/  @!P2 IMAD.X R15, R7, 0x1, R230, P4 ;  /* 0x00000001070fa824 */ /* 0x000fc600020e06e6 */
[----:B------:R1:W5:Y:S04]  /*11330*/  @!P0 LD.E.64 R20, desc[UR60][R4.64] ;  /* 0x0000003c04148980 */ /* 0x000368000c101b00 */
[----:B------:R1:W5:Y:S04]  /*11340*/  @!P2 LD.E.64 R10, desc[UR60][R40.64] ;  /* 0x0000003c280aa980 */ /* 0x000368000c101b00 */
[----:B------:R1:W5:Y:S02]  /*11350*/  @!P2 LD.E.64 R8, desc[UR60][R14.64] ;  /* 0x0000003c0e08a980 */ /* 0x000364000c101b00 */
.L_x_1568:
[----:B------:R-:W-:Y:S05]  /*11360*/  BSYNC B1 ;  /* 0x0000000000017941 */ /* 0x000fea0003800000 */
.L_x_1567:
[----:B------:R-:W-:Y:S01]  /*11370*/  ULEA.HI UR4, UR43, UR43, URZ, 0x1 ;  /* 0x0000002b2b047291 */ /* 0x000fe2000f8f083f */
[----:B------:R-:W-:Y:S01]  /*11380*/  VIADDMNMX R0, R0, -R201, 0x80, PT ;  /* 0x0000008000007446 */ /* 0x000fe200038009c9 */
[----:B------:R-:W-:Y:S02]  /*11390*/  BSSY B1, `(.L_x_1569) ;  /* 0x0000008000017945 */ /* 0x000fe40003800000 */
[----:B------:R-:W-:Y:S01]  /*113a0*/  ULOP3.LUT UR4, UR4, 0xfffffffe, URZ, 0xc0, !UPT ;  /* 0xfffffffe04047892 */ /* 0x000fe2000f8ec03f */
[----:B------:R-:W-:-:S03]  /*113b0*/  ISETP.GE.AND P1, PT, R191, R0, PT ;  /* 0x00000000bf00720c */ /* 0x000fc60003f26270 */
[----:B------:R-:W-:-:S06]  /*113c0*/  UIADD3 UR4, UR43, -UR4, URZ ;  /* 0x800000042b047290 */ /* 0x000fcc000fffe03f */
[----:B-1----:R-:W-:-:S05]  /*113d0*/  IMAD.U32 R3, RZ, RZ, UR4 ;  /* 0x00000004ff037e24 */ /* 0x002fca000f8e00ff */
[----:B------:R-:W-:-:S04]  /*113e0*/  SHF.L.U32 R3, R3, 0x1f, RZ ;  /* 0x0000001f03037819 */ /* 0x000fc800000006ff */
[----:B------:R-:W0:Y:S02]  /*113f0*/  SYNCS.PHASECHK.TRANS64.TRYWAIT P0, [R16+URZ+0x29800], R3 ;  /* 0x02980003100075a7 */ /* 0x000e24000800017f */
[----:B0-----:R-:W-:Y:S05]  /*11400*/  @!P0 BRA `(.L_x_1570) ;  /* 0x0000022800988947 */ /* 0x001fea0003800000 */
.L_x_1856:
[----:B------:R-:W-:Y:S05]  /*11410*/  BSYNC B1 ;  /* 0x0000000000017941 */ /* 0x000fea0003800000 */
.L_x_1569:
[----:B------:R-:W-:Y:S05]  /*11420*/  @P1 BRA `(.L_x_1571) ;  /* 0x0000006400181947 */ /* 0x000fea0003800000 */
[----:B0-----:R-:W0:Y:S01]  /*11430*/  LDC R3, c[0x0][0x3f4] ;  /* 0x0000fd00ff037b82 */ /* 0x001e220000000800 */
[----:B------:R-:W-:Y:S01]  /*11440*/  BSSY B1, `(.L_x_1572) ;  /* 0x000007f000017945 */ /* 0x000fe20003800000 */
[----:B------:R-:W-:Y:S01]  /*11450*/  IMAD.IADD R0, R16, 0x1, R214 ;  /* 0x0000000110007824 */ /* 0x000fe200078e02d6 */
[-C--:B0-----:R-:W-:Y:S02]  /*11460*/  ISETP.GE.AND P0, PT, R188, R3.reuse, PT ;  /* 0x00000003bc00720c */ /* 0x081fe40003f06270 */
[-C--:B------:R-:W-:Y:S02]  /*11470*/  ISETP.GE.AND P1, PT, R197, R3.reuse, PT ;  /* 0x00000003c500720c */ /* 0x080fe40003f26270 */
[-C--:B------:R-:W-:Y:S02]  /*11480*/  ISETP.GE.AND P2, PT, R196, R3.reuse, PT ;  /* 0x00000003c400720c */ /* 0x080fe40003f46270 */
[-C--:B------:R-:W-:Y:S02]  /*11490*/  ISETP.GE.AND P3, PT, R199, R3.reuse, PT ;  /* 0x00000003c700720c */ /* 0x080fe40003f66270 */
[----:B------:R-:W-:-:S02]  /*114a0*/  ISETP.GE.AND P4, PT, R198, R3, PT ;  /* 0x00000003c600720c */ /* 0x000fc40003f86270 */
[----:B------:R-:W-:-:S03]  /*114b0*/  ISETP.GE.AND P5, PT, R200, R3, PT ;  /* 0x00000003c800720c */ /* 0x000fc60003fa6270 */
[----:B------:R-:W-:Y:S10]  /*114c0*/  @P0 BRA `(.L_x_1573) ;  /* 0x0000000400d80947 */ /* 0x000ff40003800000 */
[----:B--23--:R-:W0:Y:S01]  /*114d0*/  LDS.128 R4, [R0+0x14400] ;  /* 0x0144000000047984 */ /* 0x00ce220000000c00 */
[----:B----45:R-:W-:Y:S02]  /*114e0*/  SHF.R.U32.HI R14, RZ, 0x8, R38 ;  /* 0x00000008ff0e7819 */ /* 0x030fe40000011626 */
        /* <DEDUP_REMOVED lines=116> */
.L_x_1573:
[----:B------:R-:W-:Y:S05]  /*11c30*/  BSYNC B1 ;  /* 0x0000000000017941 */ /* 0x000fea0003800000 */
.L_x_1572:
[----:B------:R-:W-:Y:S04]  /*11c40*/  BSSY B1, `(.L_x_1574) ;  /* 0x000007c000017945 */ /* 0x000fe80003800000 */
[----:B------:R-:W-:Y:S05]  /*11c50*/  @P1 BRA `(.L_x_1575) ;  /* 0x0000000400e81947 */ /* 0x000fea0003800000 */
[----:B0-23--:R-:W0:Y:S01]  /*11c60*/  LDS.128 R4, [R223] ;  /* 0x00000000df047984 */ /* 0x00de220000000c00 */
        /* <DEDUP_REMOVED lines=13> */
[----:B----4-:R-:W-:Y:S02]  /*11d40*/  LOP3.LUT R14, R32, 0xff, RZ, 0xc0, !PT ;  /* 0x000000ff200e7812 */ /* 0x010fe400078ec0ff */
        /* <DEDUP_REMOVED lines=107> */
.L_x_1575:
[----:B------:R-:W-:Y:S05]  /*12400*/  BSYNC B1 ;  /* 0x0000000000017941 */ /* 0x000fea0003800000 */
.L_x_1574:
[----:B------:R-:W-:Y:S04]  /*12410*/  BSSY B1, `(.L_x_1576) ;  /* 0x0000078000017945 */ /* 0x000fe80003800000 */
[----:B------:R-:W-:Y:S05]  /*12420*/  @P2 BRA `(.L_x_1577) ;  /* 0x0000000400d82947 */ /* 0x000fea0003800000 */
[----:B0123--:R-:W0:Y:S01]  /*12430*/  LDS.128 R4, [R0+0x16400] ;  /* 0x0164000000047984 */ /* 0x00fe220000000c00 */
        /* <DEDUP_REMOVED lines=117> */
.L_x_1577:
[----:B------:R-:W-:Y:S05]  /*12b90*/  BSYNC B1 ;  /* 0x0000000000017941 */ /* 0x000fea0003800000 */
.L_x_1576:
[----:B------:R-:W-:Y:S04]  /*12ba0*/  BSSY B1, `(.L_x_1578) ;  /* 0x000007c000017945 */ /* 0x000fe80003800000 */
[----:B------:R-:W-:Y:S05]  /*12bb0*/  @P3 BRA `(.L_x_1579) ;  /* 0x0000000400e83947 */ /* 0x000fea0003800000 */
[----:B0123--:R-:W0:Y:S01]  /*12bc0*/  LDS.128 R4, [R223+0x2000] ;  /* 0x00200000df047984 */ /* 0x00fe220000000c00 */
        /* <DEDUP_REMOVED lines=121> */
.L_x_1579:
[----:B------:R-:W-:Y:S05]  /*13360*/  BSYNC B1 ;  /* 0x0000000000017941 */ /* 0x000fea0003800000 */
.L_x_1578:
        /* <DEDUP_REMOVED lines=28> */
[----:B------:R-:W-:-:S02]  /*13530*/  LOP3.LUT R15, R3, 0xff0000, R12, 0xf8, !PT ;  /* 0x00ff0000030f7812 */ /* 0x000fc400078ef80c */
        /* <DEDUP_REMOVED lines=91> */
.L_x_1581:
[----:B------:R-:W-:Y:S05]  /*13af0*/  BSYNC B1 ;  /* 0x0000000000017941 */ /* 0x000fea0003800000 */
.L_x_1580:
[----:B------:R-:W-:Y:S05]  /*13b00*/  @P5 BRA `(.L_x_1571) ;  /* 0x0000003c00605947 */ /* 0x000fea0003800000 */
[----:B0123--:R-:W0:Y:S01]  /*13b10*/  LDS.128 R4, [R223+0x4000] ;  /* 0x00400000df047984 */ /* 0x00fe220000000c00 */
[----:B-----5:R-:W-:Y:S02]  /*13b20*/  SHF.R.U32.HI R12, RZ, 0x8, R11 ;  /* 0x00000008ff0c7819 */ /* 0x020fe4000001160b */
[----:B------:R-:W-:Y:S02]  /*13b30*/  SHF.R.U32.HI R20, RZ, 0x8, R9 ;  /* 0x00000008ff147819 */ /* 0x000fe40000011609 */
[----:B------:R-:W-:Y:S02]  /*13b40*/  LOP3.LUT R13, R11, 0xff, RZ, 0xc0, !PT ;  /* 0x000000ff0b0d7812 */ /* 0x000fe400078ec0ff */
[----:B------:R-:W-:Y:S02]  /*13b50*/  LOP3.LUT R21, R9, 0xff, RZ, 0xc0, !PT ;  /* 0x000000ff09157812 */ /* 0x000fe400078ec0ff */
[----:B------:R-:W-:Y:S02]  /*13b60*/  LOP3.LUT R12, R12, 0xff, RZ, 0xc0, !PT ;  /* 0x000000ff0c0c7812 */ /* 0x000fe400078ec0ff */
[----:B------:R-:W-:-:S02]  /*13b70*/  LOP3.LUT R20, R20, 0xff, RZ, 0xc0, !PT ;  /* 0x000000ff14147812 */ /* 0x000fc400078ec0ff */
[----:B------:R-:W-:Y:S02]  /*13b80*/  SHF.R.U32.HI R0, RZ, 0x8, R10 ;  /* 0x00000008ff007819 */ /* 0x000fe4000001160a */
[----:B----4-:R-:W-:Y:S02]  /*13b90*/  SHF.R.U32.HI R14, RZ, 0x8, R8 ;  /* 0x00000008ff0e7819 */ /* 0x010fe40000011608 */
        /* <DEDUP_REMOVED lines=114> */
.L_x_1565:
[----:B------:R-:W0:Y:S01]  /*142c0*/  LDC R25, c[0x0][0x448] ;  /* 0x00011200ff197b82 */ /* 0x000e220000000800 */
[----:B------:R-:W-:Y:S01]  /*142d0*/  IMAD.MOV.U32 R9, RZ, RZ, R10 ;  /* 0x000000ffff097224 */ /* 0x000fe200078e000a */
[----:B------:R-:W-:Y:S01]  /*142e0*/  ULDC.64 UR4, c[0x0][0x3f8] ;  /* 0x0000fe0000047ab9 */ /* 0x000fe20000000a00 */
[----:B------:R-:W-:Y:S01]  /*142f0*/  IMAD.MOV.U32 R4, RZ, RZ, R24 ;  /* 0x000000ffff047224 */ /* 0x000fe200078e0018 */
[----:B------:R-:W-:Y:S01]  /*14300*/  ULDC.64 UR6, c[0x0][0x408] ;  /* 0x0001020000067ab9 */ /* 0x000fe20000000a00 */
[----:B------:R-:W-:Y:S01]  /*14310*/  IMAD.MOV.U32 R5, RZ, RZ, R27 ;  /* 0x000000ffff057224 */ /* 0x000fe200078e001b */
[----:B------:R-:W-:Y:S01]  /*14320*/  ULDC.64 UR8, c[0x0][0x400] ;  /* 0x0001000000087ab9 */ /* 0x000fe20000000a00 */
[----:B------:R-:W-:Y:S02]  /*14330*/  IMAD.MOV.U32 R6, RZ, RZ, R144 ;  /* 0x000000ffff067224 */ /* 0x000fe400078e0090 */
[----:B------:R-:W-:Y:S01]  /*14340*/  IMAD.MOV.U32 R7, RZ, RZ, R29 ;  /* 0x000000ffff077224 */ /* 0x000fe200078e001d */
[----:B0-----:R-:W-:-:S13]  /*14350*/  ISETP.NE.AND P0, PT, R25, 0x1, PT ;  /* 0x000000011900780c */ /* 0x001fda0003f05270 */
[----:B------:R-:W0:Y:S08]  /*14360*/  @P0 LDC R3, c[0x0][0x44c] ;  /* 0x00011300ff030b82 */ /* 0x000e300000000800 */
[----:B------:R-:W1:Y:S01]  /*14370*/  @P0 LDC R0, c[0x0][0x450] ;  /* 0x00011400ff000b82 */ /* 0x000e620000000800 */
[----:B0-----:R-:W-:-:S05]  /*14380*/  @P0 IMAD.HI.U32 R3, R10, R3, RZ ;  /* 0x000000030a030227 */ /* 0x001fca00078e00ff */
[----:B-1----:R-:W-:-:S04]  /*14390*/  @P0 SHF.R.U32.HI R9, RZ, R0, R3 ;  /* 0x00000000ff090219 */ /* 0x002fc80000011603 */
[----:B------:R-:W-:Y:S01]  /*143a0*/  SHF.R.S32.HI R0, RZ, 0x1f, R9 ;  /* 0x0000001fff007819 */ /* 0x000fe20000011409 */
[----:B------:R-:W-:-:S04]  /*143b0*/  IMAD.WIDE.U32 R4, R9, UR4, R4 ;  /* 0x0000000409047c25 */ /* 0x000fc8000f8e0004 */
[----:B------:R-:W-:Y:S02]  /*143c0*/  IMAD R8, R0, UR4, RZ ;  /* 0x0000000400087c24 */ /* 0x000fe4000f8e02ff */
[----:B------:R-:W-:-:S04]  /*143d0*/  IMAD.WIDE.U32 R6, R9, UR6, R6 ;  /* 0x0000000609067c25 */ /* 0x000fc8000f8e0006 */
[----:B------:R-:W-:Y:S01]  /*143e0*/  IMAD R0, R0, UR6, RZ ;  /* 0x0000000600007c24 */ /* 0x000fe2000f8e02ff */
[----:B------:R-:W-:Y:S01]  /*143f0*/  IADD3 R21, P1, R6, UR8, RZ ;  /* 0x0000000806157c10 */ /* 0x000fe2000ff3e0ff */
[C---:B------:R-:W-:Y:S01]  /*14400*/  IMAD R13, R9.reuse, UR5, R8 ;  /* 0x00000005090d7c24 */ /* 0x040fe2000f8e0208 */
[----:B------:R-:W-:Y:S01]  /*14410*/  ULDC.64 UR4, c[0x0][0x3e8] ;  /* 0x0000fa0000047ab9 */ /* 0x000fe20000000a00 */
[----:B------:R-:W-:Y:S01]  /*14420*/  IMAD R9, R9, UR7, R0 ;  /* 0x0000000709097c24 */ /* 0x000fe2000f8e0200 */
[----:B------:R-:W-:Y:S01]  /*14430*/  IADD3 R3, P0, R4, UR4, RZ ;  /* 0x0000000404037c10 */ /* 0x000fe2000ff1e0ff */
[----:B------:R-:W-:-:S03]  /*14440*/  UMOV UR4, 0xffffffff ;  /* 0xffffffff00047882 */ /* 0x000fc60000000000 */
[----:B------:R-:W-:Y:S02]  /*14450*/  IADD3.X R13, R5, UR5, R13, P0, !PT ;  /* 0x00000005050d7c10 */ /* 0x000fe400087fe40d */
[----:B------:R-:W-:Y:S01]  /*14460*/  IADD3.X R20, R7, UR9, R9, P1, !PT ;  /* 0x0000000907147c10 */ /* 0x000fe20008ffe409 */
[----:B------:R-:W-:Y:S06]  /*14470*/  BRA.DIV UR4, `(.L_x_1582) ;  /* 0x000001fa04907947 */ /* 0x000fec000b800000 */
[----:B------:R0:W1:Y:S04]  /*14480*/  SHFL.IDX PT, R0, R13, RZ, 0x1e1f ;  /* 0x001e1fff0d007589 */ /* 0x00006800000e0000 */
[----:B------:R-:W2:Y:S04]  /*14490*/  SHFL.IDX PT, R3, R3, RZ, 0x1e1f ;  /* 0x001e1fff03037589 */ /* 0x000ea800000e0000 */
[----:B------:R-:W3:Y:S04]  /*144a0*/  SHFL.IDX PT, R20, R20, RZ, 0x1e1f ;  /* 0x001e1fff14147589 */ /* 0x000ee800000e0000 */
[----:B0-----:R-:W4:Y:S02]  /*144b0*/  SHFL.IDX PT, R21, R21, RZ, 0x1e1f ;  /* 0x001e1fff15157589 */ /* 0x001f2400000e0000 */
.L_x_1862:
[----:B------:R-:W-:Y:S01]  /*144c0*/  IMAD R45, R192, R25, RZ ;  /* 0x00000019c02d7224 */ /* 0x000fe200078e02ff */
        /* <DEDUP_REMOVED lines=27> */
[----:B--2---:R-:W-:Y:S01]  /*14680*/  @!P2 IADD3 R36, P3, R22, R3, RZ ;  /* 0x000000031624a210 */ /* 0x004fe20007f7e0ff */
[----:B------:R-:W-:Y:S01]  /*14690*/  @!P1 IMAD.SHL.U32 R42, R226, 0x10, RZ ;  /* 0x00000010e22a9824 */ /* 0x000fe200078e00ff */
[----:B----4-:R-:W-:Y:S01]  /*146a0*/  @!P2 IADD3 R38, P4, R22, R21, RZ ;  /* 0x000000151626a210 */ /* 0x010fe20007f9e0ff */
[----:B------:R-:W-:-:S02]  /*146b0*/  @!P0 IMAD.SHL.U32 R48, R228, 0x10, RZ ;  /* 0x00000010e4308824 */ /* 0x000fc400078e00ff */
[--C-:B-1----:R-:W-:Y:S01]  /*146c0*/  @!P2 IMAD.X R37, R0, 0x1, R5.reuse, P3 ;  /* 0x000000010025a824 */ /* 0x102fe200018e0605 */
[-C--:B------:R-:W-:Y:S01]  /*146d0*/  @!P1 IADD3 R40, P5, R3, R42.reuse, RZ ;  /* 0x0000002a03289210 */ /* 0x080fe20007fbe0ff */
[----:B---3--:R-:W-:Y:S01]  /*146e0*/  @!P2 IMAD.X R39, R20, 0x1, R5, P4 ;  /* 0x000000011427a824 */ /* 0x008fe200020e0605 */
[----:B------:R-:W-:Y:S02]  /*146f0*/  @!P1 SHF.R.S32.HI R5, RZ, 0x1f, R42 ;  /* 0x0000001fff059819 */ /* 0x000fe4000001142a */
[----:B------:R-:W-:Y:S02]  /*14700*/  @!P1 IADD3 R42, P4, R21, R42, RZ ;  /* 0x0000002a152a9210 */ /* 0x000fe40007f9e0ff */
[----:B------:R-:W-:Y:S02]  /*14710*/  CS2R R8, SRZ ;  /* 0x0000000000087805 */ /* 0x000fe4000001ff00 */
[-C--:B------:R-:W-:Y:S01]  /*14720*/  @!P0 IADD3 R46, P3, R3, R48.reuse, RZ ;  /* 0x00000030032e8210 */ /* 0x080fe20007f7e0ff */
[--C-:B------:R-:W-:Y:S01]  /*14730*/  @!P1 IMAD.X R41, R0, 0x1, R5.reuse, P5 ;  /* 0x0000000100299824 */ /* 0x100fe200028e0605 */
[----:B------:R-:W-:Y:S01]  /*14740*/  @!P0 SHF.R.S32.HI R3, RZ, 0x1f, R48 ;  /* 0x0000001fff038819 */ /* 0x000fe20000011430 */
[----:B------:R-:W-:Y:S01]  /*14750*/  @!P1 IMAD.X R43, R20, 0x1, R5, P4 ;  /* 0x00000001142b9824 */ /* 0x000fe200020e0605 */
[----:B------:R-:W-:-:S02]  /*14760*/  @!P0 IADD3 R48, P5, R21, R48, RZ ;  /* 0x0000003015308210 */ /* 0x000fc40007fbe0ff */
[----:B------:R-:W-:Y:S02]  /*14770*/  CS2R R4, SRZ ;  /* 0x0000000000047805 */ /* 0x000fe4000001ff00 */
[----:B------:R-:W-:Y:S02]  /*14780*/  CS2R R10, SRZ ;  /* 0x00000000000a7805 */ /* 0x000fe4000001ff00 */
[----:B------:R-:W-:Y:S02]  /*14790*/  CS2R R32, SRZ ;  /* 0x0000000000207805 */ /* 0x000fe4000001ff00 */
[----:B------:R-:W-:Y:S02]  /*147a0*/  CS2R R34, SRZ ;  /* 0x0000000000227805 */ /* 0x000fe4000001ff00 */
        /* <DEDUP_REMOVED lines=10> */
.L_x_1584:
[----:B------:R-:W-:Y:S05]  /*14850*/  BSYNC B1 ;  /* 0x0000000000017941 */ /* 0x000fea0003800000 */
.L_x_1583:
[----:B------:R-:W-:Y:S01]  /*14860*/  ULEA.HI UR4, UR43, UR43, URZ, 0x1 ;  /* 0x0000002b2b047291 */ /* 0x000fe2000f8f083f */
[----:B-1----:R-:W-:Y:S01]  /*14870*/  VIADDMNMX R0, R45, -R201, 0x80, PT ;  /* 0x000000802d007446 */ /* 0x002fe200038009c9 */
[----:B------:R-:W-:Y:S02]  /*14880*/  BSSY B1, `(.L_x_1585) ;  /* 0x0000008000017945 */ /* 0x000fe40003800000 */
[----:B------:R-:W-:Y:S01]  /*14890*/  ULOP3.LUT UR4, UR4, 0xfffffffe, URZ, 0xc0, !UPT ;  /* 0xfffffffe04047892 */ /* 0x000fe2000f8ec03f */
[----:B------:R-:W-:-:S03]  /*148a0*/  ISETP.GE.AND P1, PT, R191, R0, PT ;  /* 0x00000000bf00720c */ /* 0x000fc60003f26270 */
[----:B------:R-:W-:-:S06]  /*148b0*/  UIADD3 UR4, UR43, -UR4, URZ ;  /* 0x800000042b047290 */ /* 0x000fcc000fffe03f */
[----:B--2---:R-:W-:-:S05]  /*148c0*/  IMAD.U32 R3, RZ, RZ, UR4 ;  /* 0x00000004ff037e24 */ /* 0x004fca000f8e00ff */
[----:B------:R-:W-:-:S04]  /*148d0*/  SHF.L.U32 R3, R3, 0x1f, RZ ;  /* 0x0000001f03037819 */ /* 0x000fc800000006ff */
[----:B------:R-:W1:Y:S02]  /*148e0*/  SYNCS.PHASECHK.TRANS64.TRYWAIT P0, [R16+URZ+0x29800], R3 ;  /* 0x02980003100075a7 */ /* 0x000e64000800017f */
[----:B-1----:R-:W-:Y:S05]  /*148f0*/  @!P0 BRA `(.L_x_1586) ;  /* 0x000001f400e08947 */ /* 0x002fea0003800000 */
.L_x_1863:
[----:B------:R-:W-:Y:S05]  /*14900*/  BSYNC B1 ;  /* 0x0000000000017941 */ /* 0x000fea0003800000 */
.L_x_1585:
[----:B------:R-:W-:Y:S05]  /*14910*/  @P1 BRA `(.L_x_1571) ;  /* 0x0000002c00dc1947 */ /* 0x000fea0003800000 */
[----:B-1----:R-:W1:Y:S01]  /*14920*/  LDC R3, c[0x0][0x3f4] ;  /* 0x0000fd00ff037b82 */ /* 0x002e620000000800 */
[C---:B------:R-:W-:Y:S01]  /*14930*/  VIADD R0, R22.reuse, 0x20 ;  /* 0x0000002016007836 */ /* 0x040fe20000000000 */
[----:B------:R-:W-:Y:S01]  /*14940*/  BSSY B1, `(.L_x_1587) ;  /* 0x00000fc000017945 */ /* 0x000fe20003800000 */
[C---:B---3--:R-:W-:Y:S01]  /*14950*/  VIADD R20, R22.reuse, 0x40 ;  /* 0x0000004016147836 */ /* 0x048fe20000000000 */
[-C--:B-1----:R-:W-:Y:S02]  /*14960*/  ISETP.GE.AND P0, PT, R22, R3.reuse, PT ;  /* 0x000000031600720c */ /* 0x082fe40003f06270 */
[-C--:B------:R-:W-:Y:S02]  /*14970*/  ISETP.GE.AND P1, PT, R0, R3.reuse, PT ;  /* 0x000000030000720c */ /* 0x080fe40003f26270 */
[----:B------:R-:W-:-:S09]  /*14980*/  ISETP.GE.AND P2, PT, R20, R3, PT ;  /* 0x000000031400720c */ /* 0x000fd20003f46270 */
[----:B------:R-:W-:Y:S05]  /*14990*/  @P0 BRA `(.L_x_1588) ;  /* 0x0000000c00d80947 */ /* 0x000fea0003800000 */
[----:B-----5:R-:W-:Y:S02]  /*149a0*/  SHF.R.U32.HI R0, RZ, 0x8, R24 ;  /* 0x00000008ff007819 */ /* 0x020fe40000011618 */
[----:B------:R-:W-:Y:S02]  /*149b0*/  LOP3.LUT R20, R24, 0xff, RZ, 0xc0, !PT ;  /* 0x000000ff18147812 */ /* 0x000fe400078ec0ff */
[----:B----4-:R-:W-:Y:S02]  /*149c0*/  LOP3.LUT R21, R0, 0xff, RZ, 0xc0, !PT ;  /* 0x000000ff00157812 */ /* 0x010fe400078ec0ff */
[----:B------:R-:W-:Y:S02]  /*149d0*/  LEA.HI R0, R3, R227, RZ, 0x1c ;  /* 0x000000e303007211 */ /* 0x000fe400078fe0ff */
[----:B------:R-:W-:Y:S02]  /*149e0*/  PRMT R45, R21, 0x7604, R20 ;  /* 0x00007604152d7816 */ /* 0x000fe40000000014 */
[----:B------:R-:W-:-:S02]  /*149f0*/  SHF.R.S32.HI R21, RZ, 0x1f, R0 ;  /* 0x0000001fff157819 */ /* 0x000fc40000011400 */
[----:B0-----:R-:W-:Y:S02]  /*14a00*/  SHF.R.U32.HI R37, RZ, 0x8, R25 ;  /* 0x00000008ff257819 */ /* 0x001fe40000011619 */
[----:B------:R-:W-:Y:S01]  /*14a10*/  LEA.HI R20, R21, R0, RZ, 0x2 ;  /* 0x0000000015147211 */ /* 0x000fe200078f10ff */
[----:B------:R-:W-:Y:S01]  /*14a20*/  IMAD.SHL.U32 R21, R0, 0x10, RZ ;  /* 0x0000001000157824 */ /* 0x000fe200078e00ff */
[----:B------:R-:W-:Y:S02]  /*14a30*/  SHF.R.U32.HI R39, RZ, 0x8, R26 ;  /* 0x00000008ff277819 */ /* 0x000fe4000001161a */
[----:B------:R-:W-:Y:S01]  /*14a40*/  LOP3.LUT R36, R25, 0xff, RZ, 0xc0, !PT ;  /* 0x000000ff19247812 */ /* 0x000fe200078ec0ff */
[----:B------:R-:W-:Y:S01]  /*14a50*/  IMAD.SHL.U32 R20, R20, 0x800, RZ ;  /* 0x0000080014147824 */ /* 0x000fe200078e00ff */
[----:B------:R-:W-:Y:S02]  /*14a60*/  LOP3.LUT R0, R202, 0x30, R21, 0xf8, !PT ;  /* 0x00000030ca007812 */ /* 0x000fe400078ef815 */
[----:B------:R-:W-:-:S02]  /*14a70*/  LOP3.LUT R38, R26, 0xff, RZ, 0xc0, !PT ;  /* 0x000000ff1a267812 */ /* 0x000fc400078ec0ff */
[----:B------:R-:W-:Y:S02]  /*14a80*/  LOP3.LUT R0, R0, R203, RZ, 0x3c, !PT ;  /* 0x000000cb00007212 */ /* 0x000fe400078e3cff */
[----:B------:R-:W-:Y:S02]  /*14a90*/  LOP3.LUT R21, R20, 0xffffe000, RZ, 0xc0, !PT ;  /* 0xffffe00014157812 */ /* 0x000fe400078ec0ff */
[----:B------:R-:W-:Y:S02]  /*14aa0*/  LOP3.LUT R37, R37, 0xff, RZ, 0xc0, !PT ;  /* 0x000000ff25257812 */ /* 0x000fe400078ec0ff */
[----:B------:R-:W-:Y:S02]  /*14ab0*/  LOP3.LUT R39, R39, 0xff, RZ, 0xc0, !PT ;  /* 0x000000ff27277812 */ /* 0x000fe400078ec0ff */
[----:B------:R-:W-:Y:S02]  /*14ac0*/  IADD3 R21, R0, R208, R21 ;  /* 0x000000d000157210 */ /* 0x000fe40007ffe015 */
[----:B------:R-:W-:-:S02]  /*14ad0*/  PRMT R46, R37, 0x7604, R36 ;  /* 0x00007604252e7816 */ /* 0x000fc40000000024 */
[----:B------:R-:W-:Y:S01]  /*14ae0*/  PRMT R47, R39, 0x7604, R38 ;  /* 0x00007604272f7816 */ /* 0x000fe20000000026 */
[----:B------:R-:W-:Y:S01]  /*14af0*/  IMAD.IADD R0, R16, 0x1, R21 ;  /* 0x0000000110007824 */ /* 0x000fe200078e0215 */
[----:B------:R-:W-:Y:S02]  /*14b00*/  SHF.R.U32.HI R37, RZ, 0x8, R27 ;  /* 0x00000008ff257819 */ /* 0x000fe4000001161b */
[----:B------:R-:W-:Y:S02]  /*14b10*/  SHF.R.U32.HI R39, RZ, 0x8, R4 ;  /* 0x00000008ff277819 */ /* 0x000fe40000011604 */
[----:B------:R-:W-:Y:S02]  /*14b20*/  SHF.R.U32.HI R40, RZ, 0x8, R5 ;  /* 0x00000008ff287819 */ /* 0x000fe40000011605 */
[----:B------:R-:W-:Y:S02]  /*14b30*/  LOP3.LUT R36, R27, 0xff, RZ, 0xc0, !PT ;  /* 0x000000ff1b247812 */ /* 0x000fe400078ec0ff */
[----:B------:R-:W-:-:S02]  /*14b40*/  LOP3.LUT R38, R4, 0xff, RZ, 0xc0, !PT ;  /* 0x000000ff04267812 */ /* 0x000fc400078ec0ff */
[----:B------:R-:W-:Y:S02]  /*14b50*/  LOP3.LUT R37, R37, 0xff, RZ, 0xc0, !PT ;  /* 0x000000ff25257812 */ /* 0x000fe400078ec0ff */
[----:B------:R-:W-:Y:S02]  /*14b60*/  LOP3.LUT R39, R39, 0xff, RZ, 0xc0, !PT ;  /* 0x000000ff27277812 */ /* 0x000fe400078ec0ff */
[----:B------:R-:W-:Y:S02]  /*14b70*/  LOP3.LUT R21, R40, 0xff, RZ, 0xc0, !PT ;  /* 0x000000ff28157812 */ /* 0x000fe400078ec0ff */
[----:B------:R-:W0:Y:S01]  /*14b80*/  LDS.128 R40, [R0+0x14400] ;  /* 0x0144000000287984 */ /* 0x000e220000000c00 */
[----:B------:R-:W-:Y:S02]  /*14b90*/  PRMT R20, R37, 0x7604, R36 ;  /* 0x0000760425147816 */ /* 0x000fe40000000024 */
[----:B------:R-:W-:Y:S02]  /*14ba0*/  PRMT R53, R39, 0x7604, R38 ;  /* 0x0000760427357816 */ /* 0x000fe40000000026 */
[----:B------:R-:W1:Y:S01]  /*14bb0*/  LDS.128 R36, [R237+0x14400] ;  /* 0x01440000ed247984 */ /* 0x000e620000000c00 */
[----:B------:R-:W-:-:S02]  /*14bc0*/  SHF.R.U32.HI R50, RZ, 0x8, R6 ;  /* 0x00000008ff327819 */ /* 0x000fc40000011606 */
[----:B------:R-:W-:Y:S02]  /*14bd0*/  LOP3.LUT R48, R5, 0xff, RZ, 0xc0, !PT ;  /* 0x000000ff05307812 */ /* 0x000fe400078ec0ff */
[----:B------:R-:W-:Y:S02]  /*14be0*/  LOP3.LUT R49, R6, 0xff, RZ, 0xc0, !PT ;  /* 0x000000ff06317812 */ /* 0x000fe400078ec0ff */
[----:B------:R-:W-:Y:S02]  /*14bf0*/  LOP3.LUT R50, R50, 0xff, RZ, 0xc0, !PT ;  /* 0x000000ff32327812 */ /* 0x000fe400078ec0ff */
[----:B------:R-:W-:Y:S02]  /*14c00*/  PRMT R48, R21, 0x7604, R48 ;  /* 0x0000760415307816 */ /* 0x000fe40000000030 */
[----:B------:R-:W-:Y:S02]  /*14c10*/  SHF.R.U32.HI R55, RZ, 0x10, R5 ;  /* 0x00000010ff377819 */ /* 0x000fe40000011605 */
[----:B------:R-:W-:-:S02]  /*14c20*/  SHF.R.U32.HI R21, RZ, 0x10, R25 ;  /* 0x00000010ff157819 */ /* 0x000fc40000011619 */
[----:B------:R-:W-:Y:S01]  /*14c30*/  PRMT R57, R50, 0x7604, R49 ;  /* 0x0000760432397816 */ /* 0x000fe20000000031 */
[----:B------:R-:W-:Y:S01]  /*14c40*/  IMAD.U32 R55, R55, 0x10000, RZ ;  /* 0x0001000037377824 */ /* 0x000fe200078e00ff */
[----:B------:R-:W-:Y:S01]  /*14c50*/  SHF.R.U32.HI R49, RZ, 0x10, R27 ;  /* 0x00000010ff317819 */ /* 0x000fe2000001161b */
[----:B------:R-:W-:Y:S01]  /*14c60*/  IMAD.U32 R21, R21, 0x10000, RZ ;  /* 0x0001000015157824 */ /* 0x000fe200078e00ff */
[----:B------:R-:W-:Y:S02]  /*14c70*/  SHF.R.U32.HI R52, RZ, 0x8, R7 ;  /* 0x00000008ff347819 */ /* 0x000fe40000011607 */
[----:B------:R-:W-:Y:S01]  /*14c80*/  LOP3.LUT R51, R7, 0xff, RZ, 0xc0, !PT ;  /* 0x000000ff07337812 */ /* 0x000fe200078ec0ff */
[----:B------:R-:W-:Y:S01]  /*14c90*/  IMAD.U32 R49, R49, 0x10000, RZ ;  /* 0x0001000031317824 */ /* 0x000fe200078e00ff */
[----:B------:R-:W-:Y:S02]  /*14ca0*/  LOP3.LUT R52, R52, 0xff, RZ, 0xc0, !PT ;  /* 0x000000ff34347812 */ /* 0x000fe400078ec0ff */
[----:B------:R-:W-:-:S02]  /*14cb0*/  LOP3.LUT R55, R48, 0xff0000, R55, 0xf8, !PT ;  /* 0x00ff000030377812 */ /* 0x000fc400078ef837 */
[----:B------:R-:W-:Y:S02]  /*14cc0*/  LOP3.LUT R21, R46, 0xff0000, R21, 0xf8, !PT ;  /* 0x00ff00002e157812 */ /* 0x000fe400078ef815 */
[----:B------:R-:W-:Y:S02]  /*14cd0*/  PRMT R52, R52, 0x7604, R51 ;  /* 0x0000760434347816 */ /* 0x000fe40000000033 */
[----:B------:R-:W-:Y:S02]  /*14ce0*/  SHF.R.U32.HI R59, RZ, 0x10, R7 ;  /* 0x00000010ff3b7819 */ /* 0x000fe40000011607 */
[----:B------:R-:W-:Y:S02]  /*14cf0*/  LOP3.LUT R51, R20, 0xff0000, R49, 0xf8, !PT ;  /* 0x00ff000014337812 */ /* 0x000fe400078ef831 */
[----:B------:R-:W-:Y:S01]  /*14d00*/  LOP3.LUT R47, R47, 0xff0000, R26, 0xf8, !PT ;  /* 0x00ff00002f2f7812 */ /* 0x000fe200078ef81a */
[----:B------:R-:W-:Y:S01]  /*14d10*/  IMAD.U32 R59, R59, 0x10000, RZ ;  /* 0x000100003b3b7824 */ /* 0x000fe200078e00ff */
        /* <DEDUP_REMOVED lines=8> */
[----:B------:R-:W-:Y:S01]  /*14da0*/  F2FP.F16.E4M3.UNPACK_B R26, R50 ;  /* 0x00000032ff1a723e */ /* 0x000fe200020006ff */
[----:B------:R-:W-:Y:S01]  /*14db0*/  HADD2.F32 R58, -RZ, R56.H0_H0 ;  /* 0x20000038ff3a7230 */ /* 0x000fe20000004100 */
[----:B------:R-:W-:Y:S01]  /*14dc0*/  LOP3.LUT R49, R45, 0xff000000, R24, 0xf8, !PT ;  /* 0xff0000002d317812 */ /* 0x000fe200078ef818 */
[----:B------:R-:W-:Y:S01]  /*14dd0*/  HADD2.F32 R5, -RZ, R27.H0_H0 ;  /* 0x2000001bff057230 */ /* 0x000fe20000004100 */
[----:B-1----:R-:W-:Y:S02]  /*14de0*/  F2FP.F16.E4M3.UNPACK_B R24, R37 ;  /* 0x00000025ff18723e */ /* 0x002fe400020006ff */
[----:B------:R-:W-:Y:S01]  /*14df0*/  LOP3.LUT R59, R52, 0xff0000, R59, 0xf8, !PT ;  /* 0x00ff0000343b7812 */ /* 0x000fe200078ef83b */
[----:B------:R-:W-:Y:S02]  /*14e00*/  HADD2.F32 R52, -RZ, R26.H0_H0 ;  /* 0x2000001aff347230 */ /* 0x000fe40000004100 */
[C---:B------:R-:W-:Y:S01]  /*14e10*/  FMUL.FTZ R60, R5.reuse, R58 ;  /* 0x0000003a053c7220 */ /* 0x040fe20000410000 */
[----:B------:R-:W-:Y:S01]  /*14e20*/  HADD2.F32 R25, -RZ, R24.H0_H0 ;  /* 0x20000018ff197230 */ /* 0x000fe20000004100 */
[----:B------:R-:W-:Y:S01]  /*14e30*/  F2FP.F16.E4M3.UNPACK_B R46, R41.H1 ;  /* 0x00000029ff2e723e */ /* 0x000fe200030006ff */
[----:B------:R-:W-:Y:S01]  /*14e40*/  FMUL.FTZ R51, R5, R52 ;  /* 0x0000003405337220 */ /* 0x000fe20000410000 */
[----:B------:R-:W-:-:S02]  /*14e50*/  F2FP.F16.E4M3.UNPACK_B R50, R50.H1 ;  /* 0x00000032ff32723e */ /* 0x000fc400030006ff */
        /* <DEDUP_REMOVED lines=170> */
.L_x_1588:
[----:B------:R-:W-:Y:S05]  /*15900*/  BSYNC B1 ;  /* 0x0000000000017941 */ /* 0x000fea0003800000 */
.L_x_1587:
[----:B------:R-:W-:Y:S04]  /*15910*/  BSSY B1, `(.L_x_1589) ;  /* 0x0000100000017945 */ /* 0x000fe80003800000 */
[----:B------:R-:W-:Y:S05]  /*15920*/  @P1 BRA `(.L_x_1590) ;  /* 0x0000000c00f81947 */ /* 0x000fea0003800000 */
[----:B-1---5:R-:W-:Y:S02]  /*15930*/  SHF.R.U32.HI R0, RZ, 0x8, R28 ;  /* 0x00000008ff007819 */ /* 0x022fe4000001161c */
[----:B------:R-:W-:Y:S02]  /*15940*/  LOP3.LUT R5, R28, 0xff, RZ, 0xc0, !PT ;  /* 0x000000ff1c057812 */ /* 0x000fe400078ec0ff */
[----:B------:R-:W-:Y:S02]  /*15950*/  LOP3.LUT R4, R0, 0xff, RZ, 0xc0, !PT ;  /* 0x000000ff00047812 */ /* 0x000fe400078ec0ff */
[----:B------:R-:W-:Y:S02]  /*15960*/  LEA.HI R0, R3, R226, RZ, 0x1c ;  /* 0x000000e203007211 */ /* 0x000fe400078fe0ff */
[----:B0-----:R-:W-:Y:S02]  /*15970*/  PRMT R37, R4, 0x7604, R5 ;  /* 0x0000760404257816 */ /* 0x001fe40000000005 */
[----:B------:R-:W-:-:S02]  /*15980*/  SHF.R.S32.HI R5, RZ, 0x1f, R0 ;  /* 0x0000001fff057819 */ /* 0x000fc40000011400 */
[----:B------:R-:W-:Y:S02]  /*15990*/  SHF.R.U32.HI R20, RZ, 0x8, R31 ;  /* 0x00000008ff147819 */ /* 0x000fe4000001161f */
[----:B------:R-:W-:Y:S01]  /*159a0*/  LEA.HI R4, R5, R0, RZ, 0x2 ;  /* 0x0000000005047211 */ /* 0x000fe200078f10ff */
[----:B------:R-:W-:Y:S01]  /*159b0*/  IMAD.SHL.U32 R5, R0, 0x10, RZ ;  /* 0x0000001000057824 */ /* 0x000fe200078e00ff */
[----:B------:R-:W-:Y:S02]  /*159c0*/  SHF.R.U32.HI R6, RZ, 0x8, R29 ;  /* 0x00000008ff067819 */ /* 0x000fe4000001161d */
[----:B----4-:R-:W-:Y:S01]  /*159d0*/  LOP3.LUT R21, R31, 0xff, RZ, 0xc0, !PT ;  /* 0x000000ff1f157812 */ /* 0x010fe200078ec0ff */
[----:B------:R-:W-:Y:S01]  /*159e0*/  IMAD.SHL.U32 R4, R4, 0x800, RZ ;  /* 0x0000080004047824 */ /* 0x000fe200078e00ff */
[----:B------:R-:W-:Y:S02]  /*159f0*/  LOP3.LUT R0, R202, 0x30, R5, 0xf8, !PT ;  /* 0x00000030ca007812 */ /* 0x000fe400078ef805 */
[----:B------:R-:W-:-:S02]  /*15a00*/  LOP3.LUT R20, R20, 0xff, RZ, 0xc0, !PT ;  /* 0x000000ff14147812 */ /* 0x000fc400078ec0ff */
[----:B------:R-:W-:Y:S02]  /*15a10*/  SHF.R.U32.HI R24, RZ, 0x8, R8 ;  /* 0x00000008ff187819 */ /* 0x000fe40000011608 */
[----:B------:R-:W-:Y:S02]  /*15a20*/  LOP3.LUT R0, R0, R203, RZ, 0x3c, !PT ;  /* 0x000000cb00007212 */ /* 0x000fe400078e3cff */
[----:B------:R-:W-:Y:S02]  /*15a30*/  LOP3.LUT R5, R4, 0xffffe000, RZ, 0xc0, !PT ;  /* 0xffffe00004057812 */ /* 0x000fe400078ec0ff */
[----:B------:R-:W-:Y:S02]  /*15a40*/  LOP3.LUT R7, R29, 0xff, RZ, 0xc0, !PT ;  /* 0x000000ff1d077812 */ /* 0x000fe400078ec0ff */
[----:B------:R-:W-:Y:S02]  /*15a50*/  LOP3.LUT R6, R6, 0xff, RZ, 0xc0, !PT ;  /* 0x000000ff06067812 */ /* 0x000fe400078ec0ff */
[----:B------:R-:W-:-:S02]  /*15a60*/  PRMT R41, R20, 0x7604, R21 ;  /* 0x0000760414297816 */ /* 0x000fc40000000015 */
[----:B------:R-:W-:Y:S02]  /*15a70*/  LOP3.LUT R25, R8, 0xff, RZ, 0xc0, !PT ;  /* 0x000000ff08197812 */ /* 0x000fe400078ec0ff */
[----:B------:R-:W-:Y:S02]  /*15a80*/  LOP3.LUT R24, R24, 0xff, RZ, 0xc0, !PT ;  /* 0x000000ff18187812 */ /* 0x000fe400078ec0ff */
[----:B------:R-:W-:Y:S02]  /*15a90*/  IADD3 R21, R0, R208, R5 ;  /* 0x000000d000157210 */ /* 0x000fe40007ffe005 */
[----:B------:R-:W-:Y:S02]  /*15aa0*/  PRMT R36, R6, 0x7604, R7 ;  /* 0x0000760406247816 */ /* 0x000fe40000000007 */
[----:B------:R-:W-:Y:S02]  /*15ab0*/  SHF.R.U32.HI R0, RZ, 0x8, R9 ;  /* 0x00000008ff007819 */ /* 0x000fe40000011609 */
[----:B------:R-:W-:-:S02]  /*15ac0*/  SHF.R.U32.HI R6, RZ, 0x8, R30 ;  /* 0x00000008ff067819 */ /* 0x000fc4000001161e */
[----:B------:R-:W-:Y:S02]  /*15ad0*/  PRMT R45, R24, 0x7604, R25 ;  /* 0x00007604182d7816 */ /* 0x000fe40000000019 */
[----:B------:R-:W-:Y:S02]  /*15ae0*/  LOP3.LUT R25, R9, 0xff, RZ, 0xc0, !PT ;  /* 0x000000ff09197812 */ /* 0x000fe400078ec0ff */
[----:B------:R-:W-:Y:S02]  /*15af0*/  SHF.R.U32.HI R24, RZ, 0x8, R11 ;  /* 0x00000008ff187819 */ /* 0x000fe4000001160b */
[----:B------:R-:W-:Y:S02]  /*15b00*/  LOP3.LUT R0, R0, 0xff, RZ, 0xc0, !PT ;  /* 0x000000ff00007812 */ /* 0x000fe400078ec0ff */
[----:B------:R-:W-:Y:S02]  /*15b10*/  LOP3.LUT R7, R30, 0xff, RZ, 0xc0, !PT ;  /* 0x000000ff1e077812 */ /* 0x000fe400078ec0ff */
[----:B------:R-:W-:-:S02]  /*15b20*/  LOP3.LUT R6, R6, 0xff, RZ, 0xc0, !PT ;  /* 0x000000ff06067812 */ /* 0x000fc400078ec0ff */
[----:B------:R-:W-:Y:S02]  /*15b30*/  SHF.R.U32.HI R20, RZ, 0x8, R10 ;  /* 0x00000008ff147819 */ /* 0x000fe4000001160a */
[----:B------:R-:W-:Y:S02]  /*15b40*/  LOP3.LUT R27, R10, 0xff, RZ, 0xc0, !PT ;  /* 0x000000ff0a1b7812 */ /* 0x000fe400078ec0ff */
[----:B------:R-:W-:Y:S02]  /*15b50*/  LOP3.LUT R24, R24, 0xff, RZ, 0xc0, !PT ;  /* 0x000000ff18187812 */ /* 0x000fe400078ec0ff */
[----:B------:R-:W-:Y:S01]  /*15b60*/  PRMT R49, R0, 0x7604, R25 ;  /* 0x0000760400317816 */ /* 0x000fe20000000019 */
[----:B------:R-:W-:Y:S01]  /*15b70*/  IMAD.IADD R0, R16, 0x1, R21 ;  /* 0x0000000110007824 */ /* 0x000fe200078e0215 */
[----:B------:R-:W-:Y:S02]  /*15b80*/  LOP3.LUT R20, R20, 0xff, RZ, 0xc0, !PT ;  /* 0x000000ff14147812 */ /* 0x000fe400078ec0ff */
[----:B------:R-:W-:-:S02]  /*15b90*/  LOP3.LUT R43, R11, 0xff, RZ, 0xc0, !PT ;  /* 0x000000ff0b2b7812 */ /* 0x000fc400078ec0ff */
[----:B------:R-:W-:Y:S02]  /*15ba0*/  PRMT R39, R6, 0x7604, R7 ;  /* 0x0000760406277816 */ /* 0x000fe40000000007 */
[----:B------:R-:W0:Y:S01]  /*15bb0*/  LDS.128 R4, [R236+0x14400] ;  /* 0x01440000ec047984 */ /* 0x000e220000000c00 */
[----:B------:R-:W-:Y:S02]  /*15bc0*/  PRMT R51, R20, 0x7604, R27 ;  /* 0x0000760414337816 */ /* 0x000fe4000000001b */
[----:B------:R-:W-:Y:S02]  /*15bd0*/  PRMT R53, R24, 0x7604, R43 ;  /* 0x0000760418357816 */ /* 0x000fe4000000002b */
[----:B------:R-:W1:Y:S01]  /*15be0*/  LDS.128 R24, [R0+0x14400] ;  /* 0x0144000000187984 */ /* 0x000e620000000c00 */
[----:B------:R-:W-:Y:S02]  /*15bf0*/  SHF.R.U32.HI R20, RZ, 0x10, R28 ;  /* 0x00000010ff147819 */ /* 0x000fe4000001161c */
[----:B------:R-:W-:-:S02]  /*15c00*/  SHF.R.U32.HI R21, RZ, 0x10, R29 ;  /* 0x00000010ff157819 */ /* 0x000fc4000001161d */
[----:B------:R-:W-:Y:S02]  /*15c10*/  SHF.R.U32.HI R38, RZ, 0x10, R30 ;  /* 0x00000010ff267819 */ /* 0x000fe4000001161e */
[----:B------:R-:W-:Y:S02]  /*15c20*/  LOP3.LUT R20, R20, 0xff, RZ, 0xc0, !PT ;  /* 0x000000ff14147812 */ /* 0x000fe400078ec0ff */
[----:B------:R-:W-:Y:S02]  /*15c30*/  LOP3.LUT R21, R21, 0xff, RZ, 0xc0, !PT ;  /* 0x000000ff15157812 */ /* 0x000fe400078ec0ff */
[----:B------:R-:W-:Y:S02]  /*15c40*/  SHF.R.U32.HI R40, RZ, 0x10, R31 ;  /* 0x00000010ff287819 */ /* 0x000fe4000001161f */
[----:B------:R-:W-:Y:S02]  /*15c50*/  LOP3.LUT R38, R38, 0xff, RZ, 0xc0, !PT ;  /* 0x000000ff26267812 */ /* 0x000fe400078ec0ff */
[----:B------:R-:W-:-:S02]  /*15c60*/  PRMT R37, R20, 0x7054, R37 ;  /* 0x0000705414257816 */ /* 0x000fc40000000025 */
[----:B------:R-:W-:Y:S02]  /*15c70*/  PRMT R21, R21, 0x7054, R36 ;  /* 0x0000705415157816 */ /* 0x000fe40000000024 */
[----:B------:R-:W-:Y:S02]  /*15c80*/  LOP3.LUT R40, R40, 0xff, RZ, 0xc0, !PT ;  /* 0x000000ff28287812 */ /* 0x000fe400078ec0ff */
[----:B------:R-:W-:Y:S02]  /*15c90*/  PRMT R39, R38, 0x7054, R39 ;  /* 0x0000705426277816 */ /* 0x000fe40000000027 */
[----:B------:R-:W-:Y:S02]  /*15ca0*/  SHF.R.U32.HI R20, RZ, 0x10, R8 ;  /* 0x00000010ff147819 */ /* 0x000fe40000011608 */
[----:B------:R-:W-:Y:S02]  /*15cb0*/  SHF.R.U32.HI R36, RZ, 0x10, R9 ;  /* 0x00000010ff247819 */ /* 0x000fe40000011609 */
[----:B------:R-:W-:-:S02]  /*15cc0*/  SHF.R.U32.HI R38, RZ, 0x10, R10 ;  /* 0x00000010ff267819 */ /* 0x000fc4000001160a */
[----:B------:R-:W-:Y:S02]  /*15cd0*/  PRMT R43, R40, 0x7054, R41 ;  /* 0x00007054282b7816 */ /* 0x000fe40000000029 */
        /* <DEDUP_REMOVED lines=10> */
[----:B------:R-:W-:-:S02]  /*15d80*/  LOP3.LUT R47, R47, 0xff000000, R8, 0xf8, !PT ;  /* 0xff0000002f2f7812 */ /* 0x000fc400078ef808 */
[----:B------:R-:W-:Y:S02]  /*15d90*/  LOP3.LUT R49, R49, 0xff000000, R9, 0xf8, !PT ;  /* 0xff00000031317812 */ /* 0x000fe400078ef809 */
[----:B------:R-:W-:Y:S02]  /*15da0*/  PRMT R53, R40, 0x7054, R53 ;  /* 0x0000705428357816 */ /* 0x000fe40000000035 */
[----:B------:R-:W-:Y:S02]  /*15db0*/  LOP3.LUT R8, R51, 0xff000000, R10, 0xf8, !PT ;  /* 0xff00000033087812 */ /* 0x000fe400078ef80a */
[-C--:B0-----:R-:W-:Y:S02]  /*15dc0*/  F2FP.F16.E4M3.UNPACK_B R29, R7.reuse ;  /* 0x00000007ff1d723e */ /* 0x081fe400020006ff */
[----:B------:R-:W-:Y:S02]  /*15dd0*/  F2FP.F16.E4M3.UNPACK_B R30, R7.H1 ;  /* 0x00000007ff1e723e */ /* 0x000fe400030006ff */
[----:B------:R-:W-:-:S02]  /*15de0*/  LOP3.LUT R40, R37, 0xff000000, R28, 0xf8, !PT ;  /* 0xff00000025287812 */ /* 0x000fc400078ef81c */
[-C--:B------:R-:W-:Y:S02]  /*15df0*/  F2FP.F16.E4M3.UNPACK_B R7, R4.reuse ;  /* 0x00000004ff07723e */ /* 0x080fe400020006ff */
[----:B------:R-:W-:Y:S02]  /*15e00*/  F2FP.F16.E4M3.UNPACK_B R10, R4.H1 ;  /* 0x00000004ff0a723e */ /* 0x000fe400030006ff */
[----:B------:R-:W-:Y:S02]  /*15e10*/  LOP3.LUT R45, R43, 0xff000000, R31, 0xf8, !PT ;  /* 0xff0000002b2d7812 */ /* 0x000fe400078ef81f */
[-C--:B------:R-:W-:Y:S02]  /*15e20*/  F2FP.F16.E4M3.UNPACK_B R4, R6.reuse ;  /* 0x00000006ff04723e */ /* 0x080fe400020006ff */
[----:B------:R-:W-:Y:S02]  /*15e30*/  F2FP.F16.E4M3.UNPACK_B R28, R6.H1 ;  /* 0x00000006ff1c723e */ /* 0x000fe400030006ff */
[----:B------:R-:W-:-:S02]  /*15e40*/  F2FP.F16.E4M3.UNPACK_B R43, R49 ;  /* 0x00000031ff2b723e */ /* 0x000fc400020006ff */
[----:B-1----:R-:W-:Y:S02]  /*15e50*/  F2FP.F16.E4M3.UNPACK_B R6, R25 ;  /* 0x00000019ff06723e */ /* 0x002fe400020006ff */
[----:B------:R-:W-:Y:S01]  /*15e60*/  F2FP.F16.E4M3.UNPACK_B R42, R41 ;  /* 0x00000029ff2a723e */ /* 0x000fe200020006ff */
[----:B------:R-:W-:Y:S01]  /*15e70*/  HADD2.F32 R48, -RZ, R43.H0_H0 ;  /* 0x2000002bff307230 */ /* 0x000fe20000004100 */
[----:B------:R-:W-:Y:S02]  /*15e80*/  LOP3.LUT R53, R53, 0xff000000, R11, 0xf8, !PT ;  /* 0xff00000035357812 */ /* 0x000fe400078ef80b */
[-C--:B------:R-:W-:Y:S01]  /*15e90*/  F2FP.F16.E4M3.UNPACK_B R11, R5.reuse ;  /* 0x00000005ff0b723e */ /* 0x080fe200020006ff */
[----:B------:R-:W-:Y:S01]  /*15ea0*/  HADD2.F32 R46, -RZ, R42.H0_H0 ;  /* 0x2000002aff2e7230 */ /* 0x000fe20000004100 */
[----:B------:R-:W-:Y:S01]  /*15eb0*/  F2FP.F16.E4M3.UNPACK_B R21, R5.H1 ;  /* 0x00000005ff15723e */ /* 0x000fe200030006ff */
[----:B------:R-:W-:Y:S01]  /*15ec0*/  HADD2.F32 R5, -RZ, R6.H0_H0 ;  /* 0x20000006ff057230 */ /* 0x000fe20000004100 */
[----:B------:R-:W-:Y:S01]  /*15ed0*/  F2FP.F16.E4M3.UNPACK_B R31, R25.H1 ;  /* 0x00000019ff1f723e */ /* 0x000fe200030006ff */
[--C-:B------:R-:W-:Y:S01]  /*15ee0*/  HADD2.F32 R9, -RZ, R11.reuse.H0_H0 ;  /* 0x2000000bff097230 */ /* 0x100fe20000004100 */
[-C--:B------:R-:W-:Y:S01]  /*15ef0*/  F2FP.F16.E4M3.UNPACK_B R38, R27.reuse ;  /* 0x0000001bff26723e */ /* 0x080fe200020006ff */
[----:B------:R-:W-:Y:S01]  /*15f00*/  HADD2.F32 R42, -RZ, R42.H1_H1 ;  /* 0x3000002aff2a7230 */ /* 0x000fe20000004100 */
[----:B------:R-:W-:Y:S01]  /*15f10*/  F2FP.F16.E4M3.UNPACK_B R39, R27.H1 ;  /* 0x0000001bff27723e */ /* 0x000fe200030006ff */
[C---:B------:R-:W-:Y:S01]  /*15f20*/  FMUL.FTZ R51, R5.reuse, R46 ;  /* 0x0000002e05337220 */ /* 0x040fe20000410000 */
[-C--:B------:R-:W-:Y:S01]  /*15f30*/  F2FP.F16.E4M3.UNPACK_B R25, R24.reuse ;  /* 0x00000018ff19723e */ /* 0x080fe200020006ff */
[----:B------:R-:W-:Y:S01]  /*15f40*/  HADD2.F32 R6, -RZ, R6.H1_H1 ;  /* 0x30000006ff067230 */ /* 0x000fe20000004100 */
        /* <DEDUP_REMOVED lines=9> */
[----:B------:R-:W-:-:S02]  /*15fe0*/  HADD2.F32 R46, -RZ, R43.H1_H1 ;  /* 0x3000002bff2e7230 */ /* 0x000fc40000004100 */
[C---:B------:R-:W-:Y:S01]  /*15ff0*/  FMUL.FTZ R55, R6.reuse, R42 ;  /* 0x0000002a06377220 */ /* 0x040fe20000410000 */
[----:B------:R-:W-:Y:S02]  /*16000*/  HADD2.F32 R51, -RZ, R49.H0_H0 ;  /* 0x20000031ff337230 */ /* 0x000fe40000004100 */
[----:B------:R-:W-:Y:S02]  /*16010*/  HADD2.F32 R26, -RZ, R31.H0_H0 ;  /* 0x2000001fff1a7230 */ /* 0x000fe40000004100 */
[-C--:B------:R-:W-:Y:S01]  /*16020*/  FMUL.FTZ R48, R6, R46.reuse ;  /* 0x0000002e06307220 */ /* 0x080fe20000410000 */
[----:B------:R-:W-:Y:S02]  /*16030*/  HADD2.F32 R43, -RZ, R41.H0_H0 ;  /* 0x20000029ff2b7230 */ /* 0x000fe40000004100 */
[----:B------:R-:W-:Y:S01]  /*16040*/  FFMA.FTZ R50, R11, R46, R55 ;  /* 0x0000002e0b327223 */ /* 0x000fe20000010037 */
[----:B------:R-:W-:Y:S02]  /*16050*/  HADD2.F32 R24, -RZ, R21.H0_H0 ;  /* 0x20000015ff187230 */ /* 0x000fe40000004100 */
[----:B------:R-:W-:Y:S01]  /*16060*/  FMUL.FTZ R57, R26, R51 ;  /* 0x000000331a397220 */ /* 0x000fe20000410000 */
[----:B------:R-:W-:-:S02]  /*16070*/  HADD2.F32 R46, -RZ, R49.H1_H1 ;  /* 0x30000031ff2e7230 */ /* 0x000fc40000004100 */
[-C--:B------:R-:W-:Y:S01]  /*16080*/  FMUL.FTZ R26, R26, R43.reuse ;  /* 0x0000002b1a1a7220 */ /* 0x080fe20000410000 */
[----:B------:R-:W-:Y:S02]  /*16090*/  HADD2.F32 R31, -RZ, R31.H1_H1 ;  /* 0x3000001fff1f7230 */ /* 0x000fe40000004100 */
[C---:B------:R-:W-:Y:S01]  /*160a0*/  FFMA.FTZ R57, R24.reuse, R43, -R57 ;  /* 0x0000002b18397223 */ /* 0x040fe20000010839 */
[----:B------:R-:W-:Y:S01]  /*160b0*/  F2FP.F16.E4M3.UNPACK_B R43, R53 ;  /* 0x00000035ff2b723e */ /* 0x000fe200020006ff */
[----:B------:R-:W-:Y:S01]  /*160c0*/  FFMA.FTZ R51, R24, R51, R26 ;  /* 0x0000003318337223 */ /* 0x000fe2000001001a */
[----:B------:R-:W-:Y:S01]  /*160d0*/  HADD2.F32 R26, -RZ, R41.H1_H1 ;  /* 0x30000029ff1a7230 */ /* 0x000fe20000004100 */
[----:B------:R-:W-:Y:S01]  /*160e0*/  F2FP.F16.E4M3.UNPACK_B R41, R45 ;  /* 0x0000002dff29723e */ /* 0x000fe200020006ff */
[----:B------:R-:W-:Y:S01]  /*160f0*/  FFMA.FTZ R6, R11, R42, -R48 ;  /* 0x0000002a0b067223 */ /* 0x000fe20000010830 */
[----:B------:R-:W-:Y:S02]  /*16100*/  HADD2.F32 R48, -RZ, R43.H0_H0 ;  /* 0x2000002bff307230 */ /* 0x000fe40000004100 */
[----:B------:R-:W-:Y:S01]  /*16110*/  FMUL.FTZ R52, R31, R46 ;  /* 0x0000002e1f347220 */ /* 0x000fe20000410000 */
[----:B------:R-:W-:-:S02]  /*16120*/  HADD2.F32 R24, -RZ, R38.H0_H0 ;  /* 0x20000026ff187230 */ /* 0x000fc40000004100 */
[----:B------:R-:W-:Y:S01]  /*16130*/  FMUL.FTZ R31, R31, R26 ;  /* 0x0000001a1f1f7220 */ /* 0x000fe20000410000 */
[----:B------:R-:W-:Y:S01]  /*16140*/  HADD2.F32 R21, -RZ, R21.H1_H1 ;  /* 0x30000015ff157230 */ /* 0x000fe20000004100 */
[----:B------:R-:W-:Y:S01]  /*16150*/  F2FP.F16.E4M3.UNPACK_B R53, R53.H1 ;  /* 0x00000035ff35723e */ /* 0x000fe200030006ff */
[----:B------:R-:W-:Y:S02]  /*16160*/  HADD2.F32 R42, -RZ, R41.H0_H0 ;  /* 0x20000029ff2a7230 */ /* 0x000fe40000004100 */
[C---:B------:R-:W-:Y:S01]  /*16170*/  FMUL.FTZ R54, R24.reuse, R48 ;  /* 0x0000003018367220 */ /* 0x040fe20000410000 */
[----:B------:R-:W-:Y:S02]  /*16180*/  HADD2.F32 R11, -RZ, R29.H0_H0 ;  /* 0x2000001dff0b7230 */ /* 0x000fe40000004100 */
[----:B------:R-:W-:Y:S01]  /*16190*/  FFMA.FTZ R52, R21, R26, -R52 ;  /* 0x0000001a15347223 */ /* 0x000fe20000010834 */
[----:B------:R-:W-:Y:S02]  /*161a0*/  HADD2.F32 R43, -RZ, R43.H1_H1 ;  /* 0x3000002bff2b7230 */ /* 0x000fe40000004100 */
[----:B------:R-:W-:Y:S01]  /*161b0*/  FMUL.FTZ R49, R24, R42 ;  /* 0x0000002a18317220 */ /* 0x000fe20000410000 */
[----:B------:R-:W-:-:S02]  /*161c0*/  HADD2.F32 R38, -RZ, R38.H1_H1 ;  /* 0x30000026ff267230 */ /* 0x000fc40000004100 */
[----:B------:R-:W-:Y:S01]  /*161d0*/  FFMA.FTZ R46, R21, R46, R31 ;  /* 0x0000002e152e7223 */ /* 0x000fe2000001001f */
[----:B------:R-:W-:Y:S01]  /*161e0*/  HADD2.F32 R41, -RZ, R41.H1_H1 ;  /* 0x30000029ff297230 */ /* 0x000fe20000004100 */
[----:B------:R-:W-:Y:S01]  /*161f0*/  F2FP.F16.E4M3.UNPACK_B R45, R45.H1 ;  /* 0x0000002dff2d723e */ /* 0x000fe200030006ff */
[----:B------:R-:W-:Y:S02]  /*16200*/  HADD2.F32 R26, -RZ, R53.H0_H0 ;  /* 0x20000035ff1a7230 */ /* 0x000fe40000004100 */
[C---:B------:R-:W-:Y:S01]  /*16210*/  FFMA.FTZ R54, R11.reuse, R42, -R54 ;  /* 0x0000002a0b367223 */ /* 0x040fe20000010836 */
[----:B------:R-:W-:Y:S02]  /*16220*/  HADD2.F32 R21, -RZ, R39.H0_H0 ;  /* 0x20000027ff157230 */ /* 0x000fe40000004100 */
[----:B------:R-:W-:Y:S01]  /*16230*/  FFMA.FTZ R49, R11, R48, R49 ;  /* 0x000000300b317223 */ /* 0x000fe20000010031 */
[----:B------:R-:W-:Y:S02]  /*16240*/  HADD2.F32 R29, -RZ, R29.H1_H1 ;  /* 0x3000001dff1d7230 */ /* 0x000fe40000004100 */
[----:B------:R-:W-:Y:S01]  /*16250*/  FMUL.FTZ R42, R38, R43 ;  /* 0x0000002b262a7220 */ /* 0x000fe20000410000 */
[----:B------:R-:W-:-:S02]  /*16260*/  HADD2.F32 R24, -RZ, R45.H0_H0 ;  /* 0x2000002dff187230 */ /* 0x000fc40000004100 */
[-C--:B------:R-:W-:Y:S01]  /*16270*/  FMUL.FTZ R38, R38, R41.reuse ;  /* 0x0000002926267220 */ /* 0x080fe20000410000 */
[----:B------:R-:W-:Y:S02]  /*16280*/  HADD2.F32 R11, -RZ, R30.H0_H0 ;  /* 0x2000001eff0b7230 */ /* 0x000fe40000004100 */
[----:B------:R-:W-:Y:S01]  /*16290*/  FMUL.FTZ R56, R21, R26 ;  /* 0x0000001a15387220 */ /* 0x000fe20000410000 */
[C---:B------:R-:W-:Y:S01]  /*162a0*/  FFMA.FTZ R55, R29.reuse, R41, -R42 ;  /* 0x000000291d377223 */ /* 0x040fe2000001082a */
[----:B------:R-:W-:Y:S01]  /*162b0*/  FFMA.FTZ R48, R29, R43, R38 ;  /* 0x0000002b1d307223 */ /* 0x000fe20000010026 */
[-C--:B------:R-:W-:Y:S01]  /*162c0*/  FMUL.FTZ R21, R21, R24.reuse ;  /* 0x0000001815157220 */ /* 0x080fe20000410000 */
[C---:B------:R-:W-:Y:S01]  /*162d0*/  FFMA.FTZ R56, R11.reuse, R24, -R56 ;  /* 0x000000180b387223 */ /* 0x040fe20000010838 */
[-C--:B------:R-:W-:Y:S01]  /*162e0*/  F2FP.F16.E4M3.UNPACK_B R29, R47.reuse.H1 ;  /* 0x0000002fff1d723e */ /* 0x080fe200030006ff */
[----:B------:R-:W-:Y:S01]  /*162f0*/  HADD2.F32 R45, -RZ, R45.H1_H1 ;  /* 0x3000002dff2d7230 */ /* 0x000fe20000004100 */
[----:B------:R-:W-:Y:S01]  /*16300*/  F2FP.F16.E4M3.UNPACK_B R24, R40.H1 ;  /* 0x00000028ff18723e */ /* 0x000fe200030006ff */
[----:B------:R-:W-:Y:S01]  /*16310*/  FFMA.FTZ R58, R11, R26, R21 ;  /* 0x0000001a0b3a7223 */ /* 0x000fe20000010015 */
[----:B------:R-:W-:Y:S01]  /*16320*/  HADD2.F32 R21, -RZ, R27.H0_H0 ;  /* 0x2000001bff157230 */ /* 0x000fe20000004100 */
[----:B------:R-:W-:Y:S01]  /*16330*/  F2FP.F16.E4M3.UNPACK_B R47, R47 ;  /* 0x0000002fff2f723e */ /* 0x000fe200020006ff */
[----:B------:R-:W-:Y:S01]  /*16340*/  HADD2.F32 R38, -RZ, R29.H0_H0 ;  /* 0x2000001dff267230 */ /* 0x000fe20000004100 */
[----:B------:R-:W-:Y:S01]  /*16350*/  F2FP.F16.E4M3.UNPACK_B R40, R40 ;  /* 0x00000028ff28723e */ /* 0x000fe200020006ff */
[----:B------:R-:W-:Y:S01]  /*16360*/  HADD2.F32 R26, -RZ, R24.H0_H0 ;  /* 0x20000018ff1a7230 */ /* 0x000fe20000004100 */
[----:B------:R-:W-:Y:S01]  /*16370*/  F2FP.SATFINITE.E4M3.F32.PACK_AB_MERGE_C R52, R52, R57, RZ ;  /* 0x000000393434723e */ /* 0x000fe200048070ff */
[----:B------:R-:W-:-:S02]  /*16380*/  HADD2.F32 R53, -RZ, R53.H1_H1 ;  /* 0x30000035ff357230 */ /* 0x000fc40000004100 */
[C---:B------:R-:W-:Y:S01]  /*16390*/  FMUL.FTZ R42, R21.reuse, R38 ;  /* 0x00000026152a7220 */ /* 0x040fe20000410000 */
[----:B------:R-:W-:Y:S02]  /*163a0*/  HADD2.F32 R39, -RZ, R39.H1_H1 ;  /* 0x30000027ff277230 */ /* 0x000fe40000004100 */
[----:B------:R-:W-:Y:S01]  /*163b0*/  FMUL.FTZ R21, R21, R26 ;  /* 0x0000001a15157220 */ /* 0x000fe20000410000 */
[----:B------:R-:W-:Y:S01]  /*163c0*/  HADD2.F32 R11, -RZ, R10.H0_H0 ;  /* 0x2000000aff0b7230 */ /* 0x000fe20000004100 */
[----:B------:R-:W-:Y:S01]  /*163d0*/  F2FP.SATFINITE.E4M3.F32.PACK_AB_MERGE_C R46, R46, R51, RZ ;  /* 0x000000332e2e723e */ /* 0x000fe200048070ff */
[----:B------:R-:W-:Y:S02]  /*163e0*/  HADD2.F32 R29, -RZ, R29.H1_H1 ;  /* 0x3000001dff1d7230 */ /* 0x000fe40000004100 */
[C---:B------:R-:W-:Y:S01]  /*163f0*/  FMUL.FTZ R31, R39.reuse, R53 ;  /* 0x00000035271f7220 */ /* 0x040fe20000410000 */
[----:B------:R-:W-:Y:S02]  /*16400*/  HADD2.F32 R27, -RZ, R27.H1_H1 ;  /* 0x3000001bff1b7230 */ /* 0x000fe40000004100 */
[----:B------:R-:W-:Y:S01]  /*16410*/  FMUL.FTZ R60, R39, R45 ;  /* 0x0000002d273c7220 */ /* 0x000fe20000410000 */
[----:B------:R-:W-:-:S02]  /*16420*/  HADD2.F32 R30, -RZ, R30.H1_H1 ;  /* 0x3000001eff1e7230 */ /* 0x000fc40000004100 */
[----:B------:R-:W-:Y:S01]  /*16430*/  FFMA.FTZ R38, R11, R38, R21 ;  /* 0x000000260b267223 */ /* 0x000fe20000010015 */
[----:B------:R-:W-:Y:S02]  /*16440*/  HADD2.F32 R24, -RZ, R24.H1_H1 ;  /* 0x30000018ff187230 */ /* 0x000fe40000004100 */
[----:B------:R-:W-:Y:S01]  /*16450*/  FMUL.FTZ R21, R27, R29 ;  /* 0x0000001d1b157220 */ /* 0x000fe20000410000 */
[----:B------:R-:W-:Y:S02]  /*16460*/  HADD2.F32 R10, -RZ, R10.H1_H1 ;  /* 0x3000000aff0a7230 */ /* 0x000fe40000004100 */
[C---:B------:R-:W-:Y:S01]  /*16470*/  FFMA.FTZ R45, R30.reuse, R45, -R31 ;  /* 0x0000002d1e2d7223 */ /* 0x040fe2000001081f */
[----:B------:R-:W-:Y:S01]  /*16480*/  FFMA.FTZ R53, R30, R53, R60 ;  /* 0x000000351e357223 */ /* 0x000fe2000001003c */
[----:B------:R-:W-:Y:S01]  /*16490*/  FFMA.FTZ R42, R11, R26, -R42 ;  /* 0x0000001a0b2a7223 */ /* 0x000fe2000001082a */
[----:B------:R-:W-:Y:S01]  /*164a0*/  FMUL.FTZ R30, R27, R24 ;  /* 0x000000181b1e7220 */ /* 0x000fe20000410000 */
[----:B------:R-:W-:-:S02]  /*164b0*/  HADD2.F32 R26, -RZ, R47.H0_H0 ;  /* 0x2000002fff1a7230 */ /* 0x000fc40000004100 */
[C---:B------:R-:W-:Y:S01]  /*164c0*/  FFMA.FTZ R39, R10.reuse, R24, -R21 ;  /* 0x000000180a277223 */ /* 0x040fe20000010815 */
[----:B------:R-:W-:Y:S02]  /*164d0*/  HADD2.F32 R11, -RZ, R25.H0_H0 ;  /* 0x20000019ff0b7230 */ /* 0x000fe40000004100 */
[----:B------:R-:W-:Y:S01]  /*164e0*/  FFMA.FTZ R41, R10, R29, R30 ;  /* 0x0000001d0a297223 */ /* 0x000fe2000001001e */
[--C-:B------:R-:W-:Y:S01]  /*164f0*/  HADD2.F32 R21, -RZ, R40.reuse.H0_H0 ;  /* 0x20000028ff157230 */ /* 0x100fe20000004100 */
[----:B------:R-:W-:Y:S01]  /*16500*/  F2FP.SATFINITE.E4M3.F32.PACK_AB_MERGE_C R5, R6, R5, R52 ;  /* 0x000000050605723e */ /* 0x000fe20004807034 */
[----:B------:R-:W-:Y:S02]  /*16510*/  HADD2.F32 R10, -RZ, R7.H0_H0 ;  /* 0x20000007ff0a7230 */ /* 0x000fe40000004100 */
[C---:B------:R-:W-:Y:S01]  /*16520*/  FMUL.FTZ R27, R11.reuse, R26 ;  /* 0x0000001a0b1b7220 */ /* 0x040fe20000410000 */
[----:B------:R-:W-:Y:S02]  /*16530*/  HADD2.F32 R25, -RZ, R25.H1_H1 ;  /* 0x30000019ff197230 */ /* 0x000fe40000004100 */
[----:B------:R-:W-:Y:S01]  /*16540*/  FMUL.FTZ R11, R11, R21 ;  /* 0x000000150b0b7220 */ /* 0x000fe20000410000 */
[----:B------:R-:W-:-:S02]  /*16550*/  HADD2.F32 R40, -RZ, R40.H1_H1 ;  /* 0x30000028ff287230 */ /* 0x000fc40000004100 */
[C---:B------:R-:W-:Y:S01]  /*16560*/  FFMA.FTZ R29, R10.reuse, R21, -R27 ;  /* 0x000000150a1d7223 */ /* 0x040fe2000001081b */
[----:B------:R-:W-:Y:S01]  /*16570*/  HADD2.F32 R24, -RZ, R47.H1_H1 ;  /* 0x3000002fff187230 */ /* 0x000fe20000004100 */
[----:B------:R-:W-:Y:S01]  /*16580*/  F2FP.F16.E4M3.UNPACK_B R27, R8.H1 ;  /* 0x00000008ff1b723e */ /* 0x000fe200030006ff */
[----:B------:R-:W-:Y:S02]  /*16590*/  HADD2.F32 R7, -RZ, R7.H1_H1 ;  /* 0x30000007ff077230 */ /* 0x000fe40000004100 */
[----:B------:R-:W-:Y:S01]  /*165a0*/  FFMA.FTZ R26, R10, R26, R11 ;  /* 0x0000001a0a1a7223 */ /* 0x000fe2000001000b */
[----:B------:R-:W-:Y:S01]  /*165b0*/  F2FP.F16.E4M3.UNPACK_B R11, R20.H1 ;  /* 0x00000014ff0b723e */ /* 0x000fe200030006ff */
[C---:B------:R-:W-:Y:S01]  /*165c0*/  FMUL.FTZ R21, R25.reuse, R40 ;  /* 0x0000002819157220 */ /* 0x040fe20000410000 */
[----:B------:R-:W-:Y:S01]  /*165d0*/  FMUL.FTZ R30, R25, R24 ;  /* 0x00000018191e7220 */ /* 0x000fe20000410000 */
[----:B------:R-:W-:Y:S01]  /*165e0*/  HADD2.F32 R25, -RZ, R27.H0_H0 ;  /* 0x2000001bff197230 */ /* 0x000fe20000004100 */
[----:B------:R-:W-:Y:S01]  /*165f0*/  F2FP.F16.E4M3.UNPACK_B R20, R20 ;  /* 0x00000014ff14723e */ /* 0x000fe200020006ff */
[----:B------:R-:W-:-:S02]  /*16600*/  HADD2.F32 R10, -RZ, R37.H0_H0 ;  /* 0x20000025ff0a7230 */ /* 0x000fc40000004100 */
[C---:B------:R-:W-:Y:S01]  /*16610*/  FFMA.FTZ R31, R7.reuse, R24, R21 ;  /* 0x00000018071f7223 */ /* 0x040fe20000010015 */
[--C-:B------:R-:W-:Y:S02]  /*16620*/  HADD2.F32 R21, -RZ, R11.reuse.H0_H0 ;  /* 0x2000000bff157230 */ /* 0x100fe40000004100 */
[----:B------:R-:W-:Y:S01]  /*16630*/  FFMA.FTZ R30, R7, R40, -R30 ;  /* 0x00000028071e7223 */ /* 0x000fe2000001081e */
[----:B------:R-:W-:Y:S02]  /*16640*/  HADD2.F32 R7, -RZ, R28.H0_H0 ;  /* 0x2000001cff077230 */ /* 0x000fe40000004100 */
[C---:B------:R-:W-:Y:S01]  /*16650*/  FMUL.FTZ R24, R10.reuse, R25 ;  /* 0x000000190a187220 */ /* 0x040fe20000410000 */
[----:B------:R-:W-:Y:S02]  /*16660*/  HADD2.F32 R11, -RZ, R11.H1_H1 ;  /* 0x3000000bff0b7230 */ /* 0x000fe40000004100 */
[----:B------:R-:W-:Y:S01]  /*16670*/  FMUL.FTZ R10, R10, R21 ;  /* 0x000000150a0a7220 */ /* 0x000fe20000410000 */
[----:B------:R-:W-:-:S02]  /*16680*/  HADD2.F32 R27, -RZ, R27.H1_H1 ;  /* 0x3000001bff1b7230 */ /* 0x000fc40000004100 */
[----:B------:R-:W-:Y:S01]  /*16690*/  FFMA.FTZ R40, R7, R21, -R24 ;  /* 0x0000001507287223 */ /* 0x000fe20000010818 */
[----:B------:R-:W-:Y:S01]  /*166a0*/  HADD2.F32 R37, -RZ, R37.H1_H1 ;  /* 0x30000025ff257230 */ /* 0x000fe20000004100 */
[----:B------:R-:W-:Y:S01]  /*166b0*/  F2FP.SATFINITE.E4M3.F32.PACK_AB_MERGE_C R9, R50, R9, R46 ;  /* 0x000000093209723e */ /* 0x000fe2000480702e */
[----:B------:R-:W-:-:S03]  /*166c0*/  HADD2.F32 R28, -RZ, R28.H1_H1 ;  /* 0x3000001cff1c7230 */ /* 0x000fc60000004100 */
[C---:B------:R-:W-:Y:S01]  /*166d0*/  FMUL.FTZ R21, R37.reuse, R27 ;  /* 0x0000001b25157220 */ /* 0x040fe20000410000 */
[----:B------:R-:W-:Y:S01]  /*166e0*/  FMUL.FTZ R24, R37, R11 ;  /* 0x0000000b25187220 */ /* 0x000fe20000410000 */
[----:B------:R-:W-:Y:S01]  /*166f0*/  FFMA.FTZ R37, R7, R25, R10 ;  /* 0x0000001907257223 */ /* 0x000fe2000001000a */
[----:B------:R-:W-:Y:S01]  /*16700*/  F2FP.F16.E4M3.UNPACK_B R7, R8 ;  /* 0x00000008ff07723e */ /* 0x000fe200020006ff */
[C---:B------:R-:W-:Y:S01]  /*16710*/  FFMA.FTZ R43, R28.reuse, R11, -R21 ;  /* 0x0000000b1c2b7223 */ /* 0x040fe20000010815 */
[--C-:B------:R-:W-:Y:S02]  /*16720*/  HADD2.F32 R10, -RZ, R20.reuse.H0_H0 ;  /* 0x20000014ff0a7230 */ /* 0x100fe40000004100 */
[----:B------:R-:W-:Y:S01]  /*16730*/  FFMA.FTZ R28, R28, R27, R24 ;  /* 0x0000001b1c1c7223 */ /* 0x000fe20000010018 */
[----:B------:R-:W-:Y:S02]  /*16740*/  HADD2.F32 R11, -RZ, R20.H1_H1 ;  /* 0x30000014ff0b7230 */ /* 0x000fe40000004100 */
[----:B------:R-:W-:Y:S01]  /*16750*/  HADD2.F32 R8, -RZ, R36.H0_H0 ;  /* 0x20000024ff087230 */ /* 0x000fe20000004100 */
[----:B------:R-:W-:Y:S01]  /*16760*/  F2FP.SATFINITE.E4M3.F32.PACK_AB_MERGE_C R40, R43, R40, RZ ;  /* 0x000000282b28723e */ /* 0x000fe200048070ff */
[--C-:B------:R-:W-:Y:S01]  /*16770*/  HADD2.F32 R20, -RZ, R7.reuse.H0_H0 ;  /* 0x20000007ff147230 */ /* 0x100fe20000004100 */
[----:B------:R-:W-:Y:S01]  /*16780*/  F2FP.SATFINITE.E4M3.F32.PACK_AB_MERGE_C R28, R28, R37, RZ ;  /* 0x000000251c1c723e */ /* 0x000fe200048070ff */
[----:B------:R-:W-:-:S02]  /*16790*/  HADD2.F32 R21, -RZ, R7.H1_H1 ;  /* 0x30000007ff157230 */ /* 0x000fc40000004100 */
[C---:B------:R-:W-:Y:S01]  /*167a0*/  FMUL.FTZ R25, R8.reuse, R10 ;  /* 0x0000000a08197220 */ /* 0x040fe20000410000 */
[----:B------:R-:W-:Y:S02]  /*167b0*/  HADD2.F32 R36, -RZ, R36.H1_H1 ;  /* 0x30000024ff247230 */ /* 0x000fe40000004100 */
[----:B------:R-:W-:Y:S01]  /*167c0*/  FMUL.FTZ R24, R8, R20 ;  /* 0x0000001408187220 */ /* 0x000fe20000410000 */
[--C-:B------:R-:W-:Y:S01]  /*167d0*/  HADD2.F32 R7, -RZ, R4.reuse.H0_H0 ;  /* 0x20000004ff077230 */ /* 0x100fe20000004100 */
[----:B------:R-:W-:Y:S01]  /*167e0*/  F2FP.SATFINITE.E4M3.F32.PACK_AB_MERGE_C R8, R41, R38, RZ ;  /* 0x000000262908723e */ /* 0x000fe200048070ff */
[----:B------:R-:W-:Y:S02]  /*167f0*/  HADD2.F32 R4, -RZ, R4.H1_H1 ;  /* 0x30000004ff047230 */ /* 0x000fe40000004100 */
[C---:B------:R-:W-:Y:S01]  /*16800*/  FMUL.FTZ R27, R36.reuse, R21 ;  /* 0x00000015241b7220 */ /* 0x040fe20000410000 */
        /* <DEDUP_REMOVED lines=8> */
[----:B------:R-:W-:Y:S02]  /*16890*/  F2FP.SATFINITE.E4M3.F32.PACK_AB_MERGE_C R7, R55, R54, R7 ;  /* 0x000000363707723e */ /* 0x000fe40004807007 */
[----:B------:R-:W-:Y:S02]  /*168a0*/  F2FP.SATFINITE.E4M3.F32.PACK_AB_MERGE_C R4, R30, R29, R4 ;  /* 0x0000001d1e04723e */ /* 0x000fe40004807004 */
[----:B------:R-:W-:Y:S02]  /*168b0*/  F2FP.SATFINITE.E4M3.F32.PACK_AB_MERGE_C R6, R27, R24, R40 ;  /* 0x000000181b06723e */ /* 0x000fe40004807028 */
[----:B------:R-:W-:-:S02]  /*168c0*/  F2FP.SATFINITE.E4M3.F32.PACK_AB_MERGE_C R11, R48, R49, R11 ;  /* 0x00000031300b723e */ /* 0x000fc4000480700b */
[----:B------:R-:W-:Y:S01]  /*168d0*/  F2FP.SATFINITE.E4M3.F32.PACK_AB_MERGE_C R8, R31, R26, R8 ;  /* 0x0000001a1f08723e */ /* 0x000fe20004807008 */
[----:B------:R2:W-:Y:S01]  /*168e0*/  STS.128 [R236+0x14400], R4 ;  /* 0x01440004ec007388 */ /* 0x0005e20000000c00 */
[----:B------:R-:W-:-:S05]  /*168f0*/  F2FP.SATFINITE.E4M3.F32.PACK_AB_MERGE_C R10, R21, R10, R28 ;  /* 0x0000000a150a723e */ /* 0x000fca000480701c */
[----:B------:R2:W-:Y:S02]  /*16900*/  STS.128 [R0+0x14400], R8 ;  /* 0x0144000800007388 */ /* 0x0005e40000000c00 */
.L_x_1590:
[----:B------:R-:W-:Y:S05]  /*16910*/  BSYNC B1 ;  /* 0x0000000000017941 */ /* 0x000fea0003800000 */
.L_x_1589:
[----:B------:R-:W-:Y:S05]  /*16920*/  @P2 BRA `(.L_x_1571) ;  /* 0x0000000c00d82947 */ /* 0x000fea0003800000 */
[----:B-12--5:R-:W-:Y:S02]  /*16930*/  SHF.R.U32.HI R4, RZ, 0x8, R32 ;  /* 0x00000008ff047819 */ /* 0x026fe40000011620 */
[----:B------:R-:W-:Y:S02]  /*16940*/  LOP3.LUT R0, R32, 0xff, RZ, 0xc0, !PT ;  /* 0x000000ff20007812 */ /* 0x000fe400078ec0ff */
[----:B------:R-:W-:Y:S02]  /*16950*/  SHF.R.U32.HI R8, RZ, 0x8, R34 ;  /* 0x00000008ff087819 */ /* 0x000fe40000011622 */
[----:B------:R-:W-:Y:S02]  /*16960*/  LOP3.LUT R5, R4, 0xff, RZ, 0xc0, !PT ;  /* 0x000000ff04057812 */ /* 0x000fe400078ec0ff */
[----:B------:R-:W-:Y:S02]  /*16970*/  LEA.HI R3, R3, R228, RZ, 0x1c ;  /* 0x000000e403037211 */ /* 0x000fe400078fe0ff */
[----:B------:R-:W-:-:S02]  /*16980*/  LOP3.LUT R4, R34, 0xff, RZ, 0xc0, !PT ;  /* 0x000000ff22047812 */ /* 0x000fc400078ec0ff */
[----:B------:R-:W-:Y:S02]  /*16990*/  LOP3.LUT R9, R8, 0xff, RZ, 0xc0, !PT ;  /* 0x000000ff08097812 */ /* 0x000fe400078ec0ff */
[----:B----4-:R-:W-:Y:S02]  /*169a0*/  PRMT R21, R5, 0x7604, R0 ;  /* 0x0000760405157816 */ /* 0x010fe40000000000 */
        /* <DEDUP_REMOVED lines=23> */
[----:B------:R-:W1:Y:S01]  /*16b20*/  LDS.128 R8, [R0+0x14400] ;  /* 0x0144000000087984 */ /* 0x000e620000000c00 */
[----:B------:R-:W-:Y:S02]  /*16b30*/  PRMT R24, R6, 0x7604, R5 ;  /* 0x0000760406187816 */ /* 0x000fe40000000005 */
[----:B------:R-:W-:Y:S01]  /*16b40*/  SHF.R.U32.HI R30, RZ, 0x8, R15 ;  /* 0x00000008ff1e7819 */ /* 0x000fe2000001160f */
[----:B------:R-:W2:Y:S01]  /*16b50*/  LDS.128 R4, [R235+0x14400] ;  /* 0x01440000eb047984 */ /* 0x000ea20000000c00 */
[----:B------:R-:W-:-:S02]  /*16b60*/  LOP3.LUT R29, R15, 0xff, RZ, 0xc0, !PT ;  /* 0x000000ff0f1d7812 */ /* 0x000fc400078ec0ff */
[----:B------:R-:W-:Y:S02]  /*16b70*/  LOP3.LUT R30, R30, 0xff, RZ, 0xc0, !PT ;  /* 0x000000ff1e1e7812 */ /* 0x000fe400078ec0ff */
[----:B------:R-:W-:Y:S02]  /*16b80*/  LOP3.LUT R26, R13, 0xff, RZ, 0xc0, !PT ;  /* 0x000000ff0d1a7812 */ /* 0x000fe400078ec0ff */
[----:B------:R-:W-:Y:S02]  /*16b90*/  SHF.R.U32.HI R28, RZ, 0x8, R14 ;  /* 0x00000008ff1c7819 */ /* 0x000fe4000001160e */
[----:B------:R-:W-:Y:S02]  /*16ba0*/  PRMT R30, R30, 0x7604, R29 ;  /* 0x000076041e1e7816 */ /* 0x000fe4000000001d */
[----:B------:R-:W-:Y:S02]  /*16bb0*/  PRMT R26, R3, 0x7604, R26 ;  /* 0x00007604031a7816 */ /* 0x000fe4000000001a */
[----:B------:R-:W-:-:S02]  /*16bc0*/  SHF.R.U32.HI R29, RZ, 0x10, R13 ;  /* 0x00000010ff1d7819 */ /* 0x000fc4000001160d */
[----:B------:R-:W-:Y:S02]  /*16bd0*/  LOP3.LUT R27, R14, 0xff, RZ, 0xc0, !PT ;  /* 0x000000ff0e1b7812 */ /* 0x000fe400078ec0ff */
[----:B------:R-:W-:Y:S01]  /*16be0*/  LOP3.LUT R28, R28, 0xff, RZ, 0xc0, !PT ;  /* 0x000000ff1c1c7812 */ /* 0x000fe200078ec0ff */
[----:B------:R-:W-:Y:S01]  /*16bf0*/  IMAD.U32 R29, R29, 0x10000, RZ ;  /* 0x000100001d1d7824 */ /* 0x000fe200078e00ff */
[----:B------:R-:W-:Y:S02]  /*16c00*/  SHF.R.U32.HI R3, RZ, 0x10, R33 ;  /* 0x00000010ff037819 */ /* 0x000fe40000011621 */
[----:B0-----:R-:W-:Y:S02]  /*16c10*/  PRMT R39, R28, 0x7604, R27 ;  /* 0x000076041c277816 */ /* 0x001fe4000000001b */
[----:B------:R-:W-:Y:S01]  /*16c20*/  SHF.R.U32.HI R27, RZ, 0x10, R35 ;  /* 0x00000010ff1b7819 */ /* 0x000fe20000011623 */
[----:B------:R-:W-:Y:S01]  /*16c30*/  IMAD.U32 R3, R3, 0x10000, RZ ;  /* 0x0001000003037824 */ /* 0x000fe200078e00ff */
[----:B------:R-:W-:-:S02]  /*16c40*/  SHF.R.U32.HI R41, RZ, 0x10, R15 ;  /* 0x00000010ff297819 */ /* 0x000fc4000001160f */
[--C-:B------:R-:W-:Y:S01]  /*16c50*/  LOP3.LUT R21, R21, 0xff0000, R32.reuse, 0xf8, !PT ;  /* 0x00ff000015157812 */ /* 0x100fe200078ef820 */
[----:B------:R-:W-:Y:S01]  /*16c60*/  IMAD.U32 R27, R27, 0x10000, RZ ;  /* 0x000100001b1b7824 */ /* 0x000fe200078e00ff */
[----:B------:R-:W-:Y:S01]  /*16c70*/  LOP3.LUT R37, R26, 0xff0000, R29, 0xf8, !PT ;  /* 0x00ff00001a257812 */ /* 0x000fe200078ef81d */
[----:B------:R-:W-:Y:S01]  /*16c80*/  IMAD.U32 R41, R41, 0x10000, RZ ;  /* 0x0001000029297824 */ /* 0x000fe200078e00ff */
[----:B------:R-:W-:Y:S02]  /*16c90*/  LOP3.LUT R3, R20, 0xff0000, R3, 0xf8, !PT ;  /* 0x00ff000014037812 */ /* 0x000fe400078ef803 */
[----:B------:R-:W-:Y:S02]  /*16ca0*/  LOP3.LUT R29, R21, 0xff000000, R32, 0xf8, !PT ;  /* 0xff000000151d7812 */ /* 0x000fe400078ef820 */
[----:B------:R-:W-:Y:S02]  /*16cb0*/  LOP3.LUT R37, R37, 0xff000000, R13, 0xf8, !PT ;  /* 0xff00000025257812 */ /* 0x000fe400078ef80d */
[----:B------:R-:W-:-:S02]  /*16cc0*/  LOP3.LUT R25, R25, 0xff0000, R34, 0xf8, !PT ;  /* 0x00ff000019197812 */ /* 0x000fc400078ef822 */
[----:B------:R-:W-:Y:S02]  /*16cd0*/  LOP3.LUT R32, R3, 0xff000000, R33, 0xf8, !PT ;  /* 0xff00000003207812 */ /* 0x000fe400078ef821 */
[----:B------:R-:W-:Y:S02]  /*16ce0*/  LOP3.LUT R27, R24, 0xff0000, R27, 0xf8, !PT ;  /* 0x00ff0000181b7812 */ /* 0x000fe400078ef81b */
[----:B------:R-:W-:Y:S02]  /*16cf0*/  LOP3.LUT R31, R31, 0xff0000, R12, 0xf8, !PT ;  /* 0x00ff00001f1f7812 */ /* 0x000fe400078ef80c */
[----:B------:R-:W-:Y:S02]  /*16d00*/  LOP3.LUT R41, R30, 0xff0000, R41, 0xf8, !PT ;  /* 0x00ff00001e297812 */ /* 0x000fe400078ef829 */
[----:B------:R-:W-:Y:S02]  /*16d10*/  F2FP.F16.E4M3.UNPACK_B R36, R37 ;  /* 0x00000025ff24723e */ /* 0x000fe400020006ff */
[----:B-1----:R-:W-:-:S02]  /*16d20*/  F2FP.F16.E4M3.UNPACK_B R21, R9 ;  /* 0x00000009ff15723e */ /* 0x002fc400020006ff */
        /* <DEDUP_REMOVED lines=182> */
.L_x_1571:
[----:B------:R-:W-:Y:S05]  /*17890*/  BSYNC B0 ;  /* 0x0000000000007941 */ /* 0x000fea0003800000 */
.L_x_1564:
        /* <DEDUP_REMOVED lines=8> */
.L_x_1562:
[----:B------:R-:W-:Y:S01]  /*17920*/  IMAD.U32 R205, RZ, RZ, UR53 ;  /* 0x00000035ffcd7e24 */ /* 0x000fe2000f8e00ff */
[----:B------:R-:W-:-:S04]  /*17930*/  LOP3.LUT R17, R17, 0xfffffff7, RZ, 0xc0, !PT ;  /* 0xfffffff711117812 */ /* 0x000fc800078ec0ff */
[----:B------:R-:W-:-:S13]  /*17940*/  ISETP.NE.AND P0, PT, R205, 0x3, PT ;  /* 0x00000003cd00780c */ /* 0x000fda0003f05270 */
[----:B------:R-:W-:Y:S01]  /*17950*/  @P0 LOP3.LUT R17, R17, 0x8, RZ, 0xfc, !PT ;  /* 0x0000000811110812 */ /* 0x000fe200078efcff */
[----:B------:R-:W-:Y:S06]  /*17960*/  @!P0 BRA `(.L_x_1591) ;  /* 0x0000000000048947 */ /* 0x000fec0003800000 */
[----:B------:R-:W-:Y:S01]  /*17970*/  BPT.TRAP 0x1 ;  /* 0x000000040000795c */ /* 0x000fe20000300000 */
.L_x_1591:
[----:B0-23-5:R-:W-:Y:S01]  /*17980*/  IMAD R7, R190, 0x8, R16 ;  /* 0x00000008be077824 */ /* 0x02dfe200078e0210 */
[----:B------:R-:W-:-:S04]  /*17990*/  SHF.L.U32 R0, R19, 0x1f, RZ ;  /* 0x0000001f13007819 */ /* 0x000fc800000006ff */
[----:B------:R0:W2:Y:S01]  /*179a0*/  SYNCS.PHASECHK.TRANS64.TRYWAIT P1, [R7+URZ+0x29830], R0 ;  /* 0x02983000070075a7 */ /* 0x0000a2000802017f */
[----:B------:R-:W-:Y:S05]  /*179b0*/  @!P0 BRA `(.L_x_1592) ;  /* 0x0000000000048947 */ /* 0x000fea0003800000 */
[----:B------:R-:W-:Y:S01]  /*179c0*/  BPT.TRAP 0x1 ;  /* 0x000000040000795c */ /* 0x000fe20000300000 */
.L_x_1592:
[----:B-1----:R-:W1:Y:S02]  /*179d0*/  S2R R3, SR_TID.X ;  /* 0x0000000000037919 */ /* 0x002e640000002100 */
[----:B-1----:R-:W-:-:S04]  /*179e0*/  LOP3.LUT R3, R3, 0x7f, RZ, 0xc0, !PT ;  /* 0x0000007f03037812 */ /* 0x002fc800078ec0ff */
[----:B------:R-:W-:Y:S01]  /*179f0*/  ISETP.NE.AND P0, PT, R3, RZ, PT ;  /* 0x000000ff0300720c */ /* 0x000fe20003f05270 */
[----:B--2---:R-:W-:-:S12]  /*17a00*/  @P1 BRA `(.L_x_1593) ;  /* 0x0000000000081947 */ /* 0x004fd80003800000 */
[----:B------:R-:W1:Y:S02]  /*17a10*/  SYNCS.PHASECHK.TRANS64.TRYWAIT P1, [R7+URZ+0x29830], R0 ;  /* 0x02983000070075a7 */ /* 0x000e64000802017f */
[----:B-1----:R-:W-:Y:S05]  /*17a20*/  @!P1 BRA `(.L_x_1594) ;  /* 0x000001c400a89947 */ /* 0x002fea0003800000 */
.L_x_1593:
[----:B------:R-:W-:Y:S05]  /*17a30*/  WARPSYNC.ALL ;  /* 0x0000000000007948 */ /* 0x000fea0003800000 */
[----:B01----:R-:W-:Y:S01]  /*17a40*/  VIADD R0, R16, 0x1a400 ;  /* 0x0001a40010007836 */ /* 0x003fe20000000000 */
[----:B------:R-:W-:Y:S01]  /*17a50*/  R2UR UR24, R44 ;  /* 0x000000002c1872ca */ /* 0x000fe200000e0000 */
[----:B------:R-:W-:Y:S01]  /*17a60*/  IMAD.MOV.U32 R5, RZ, RZ, -0x7fffffe0 ;  /* 0x80000020ff057424 */ /* 0x000fe200078e00ff */
[----:B------:R-:W-:Y:S01]  /*17a70*/  WARPGROUP.ARRIVE ;  /* 0x00000000000079c5 */ /* 0x000fe20000000000 */
[----:B------:R-:W-:Y:S01]  /*17a80*/  UMOV UR25, 0x80000020 ;  /* 0x8000002000197882 */ /* 0x000fe20000000000 */
[----:B------:R-:W-:Y:S01]  /*17a90*/  SHF.R.U32.HI R0, RZ, 0x4, R0 ;  /* 0x00000004ff007819 */ /* 0x000fe20000011600 */
[----:B------:R-:W-:Y:S01]  /*17aa0*/  IMAD.MOV.U32 R11, RZ, RZ, -0x7fffffe0 ;  /* 0x80000020ff0b7424 */ /* 0x000fe200078e00ff */
[----:B------:R-:W-:Y:S01]  /*17ab0*/  R2UR UR27, R5 ;  /* 0x00000000051b72ca */ /* 0x000fe200000e0000 */
[----:B------:R-:W-:Y:S01]  /*17ac0*/  UMOV UR13, UR25 ;  /* 0x00000019000d7c82 */ /* 0x000fe20008000000 */
[----:B------:R-:W-:Y:S01]  /*17ad0*/  LOP3.LUT R0, R0, 0x3fff, RZ, 0xc0, !PT ;  /* 0x00003fff00007812 */ /* 0x000fe200078ec0ff */
[----:B------:R-:W-:Y:S01]  /*17ae0*/  IMAD.MOV.U32 R13, RZ, RZ, -0x7fffffe0 ;  /* 0x80000020ff0d7424 */ /* 0x000fe200078e00ff */
[----:B------:R-:W-:Y:S01]  /*17af0*/  R2UR UR15, R11 ;  /* 0x000000000b0f72ca */ /* 0x000fe200000e0000 */
[----:B------:R-:W-:Y:S01]  /*17b00*/  UMOV UR9, UR25 ;  /* 0x0000001900097c82 */ /* 0x000fe20008000000 */
[----:B------:R-:W-:Y:S01]  /*17b10*/  LOP3.LUT R8, R0, 0x10000, RZ, 0xfc, !PT ;  /* 0x0001000000087812 */ /* 0x000fe200078efcff */
[----:B------:R-:W-:Y:S01]  /*17b20*/  ULOP3.LUT UR24, UR24, 0x10000, URZ, 0xfc, !UPT ;  /* 0x0001000018187892 */ /* 0x000fe2000f8efc3f */
[----:B------:R-:W-:Y:S01]  /*17b30*/  R2UR UR11, R13 ;  /* 0x000000000d0b72ca */ /* 0x000fe200000e0000 */
[----:B------:R-:W-:Y:S01]  /*17b40*/  UMOV UR5, UR25 ;  /* 0x0000001900057c82 */ /* 0x000fe20008000000 */
[----:B------:R-:W-:Y:S01]  /*17b50*/  R2UR UR7, R11 ;  /* 0x000000000b0772ca */ /* 0x000fe200000e0000 */
[----:B------:R-:W-:Y:S01]  /*17b60*/  IMAD R4, R190, 0x780, R8 ;  /* 0x00000780be047824 */ /* 0x000fe200078e0208 */
[----:B------:R-:W-:Y:S01]  /*17b70*/  R2UR UR19, R13 ;  /* 0x000000000d1372ca */ /* 0x000fe200000e0000 */
[----:B------:R-:W-:Y:S01]  /*17b80*/  UMOV UR17, UR25 ;  /* 0x0000001900117c82 */ /* 0x000fe20008000000 */
[----:B------:R-:W-:Y:S01]  /*17b90*/  UMOV UR12, UR24 ;  /* 0x00000018000c7c82 */ /* 0x000fe20008000000 */
[C---:B------:R-:W-:Y:S01]  /*17ba0*/  VIADD R10, R4.reuse, 0x80 ;  /* 0x00000080040a7836 */ /* 0x040fe20000000000 */
[C---:B------:R-:W-:Y:S01]  /*17bb0*/  R2UR UR26, R4.reuse ;  /* 0x00000000041a72ca */ /* 0x040fe200000e0000 */
[----:B------:R-:W-:Y:S01]  /*17bc0*/  VIADD R12, R4, 0x100 ;  /* 0x00000100040c7836 */ /* 0x000fe20000000000 */
[----:B------:R-:W-:Y:S01]  /*17bd0*/  UMOV UR8, UR24 ;  /* 0x0000001800087c82 */ /* 0x000fe20008000000 */
[----:B------:R-:W-:Y:S01]  /*17be0*/  UMOV UR4, UR24 ;  /* 0x0000001800047c82 */ /* 0x000fe20008000000 */
[----:B------:R-:W-:Y:S01]  /*17bf0*/  R2UR UR14, R10 ;  /* 0x000000000a0e72ca */ /* 0x000fe200000e0000 */
[----:B------:R-:W-:Y:S01]  /*17c00*/  VIADD R10, R4, 0x180 ;  /* 0x00000180040a7836 */ /* 0x000fe20000000000 */
[----:B------:R-:W-:Y:S01]  /*17c10*/  R2UR UR10, R12 ;  /* 0x000000000c0a72ca */ /* 0x000fe200000e0000 */
[----:B------:R-:W-:Y:S01]  /*17c20*/  VIADD R12, R4, 0x200 ;  /* 0x00000200040c7836 */ /* 0x000fe20000000000 */
[----:B------:R-:W-:Y:S01]  /*17c30*/  UMOV UR16, UR24 ;  /* 0x0000001800107c82 */ /* 0x000fe20008000000 */
[----:B------:R-:W-:Y:S01]  /*17c40*/  IMAD.MOV.U32 R11, RZ, RZ, -0x7fffffe0 ;  /* 0x80000020ff0b7424 */ /* 0x000fe200078e00ff */
[----:B------:R-:W-:Y:S01]  /*17c50*/  R2UR UR6, R10 ;  /* 0x000000000a0672ca */ /* 0x000fe200000e0000 */
[----:B------:R-:W-:Y:S01]  /*17c60*/  VIADD R10, R4, 0x2 ;  /* 0x00000002040a7836 */ /* 0x000fe20000000000 */
[----:B------:R-:W-:Y:S01]  /*17c70*/  R2UR UR18, R12 ;  /* 0x000000000c1272ca */ /* 0x000fe200000e0000 */
[----:B------:R-:W-:Y:S01]  /*17c80*/  QGMMA.64x32x32.F32.E4M3.E4M3 R88, gdesc[UR24], RZ, !UPT, gsb0 ;  /* 0x00600000185879f3 */ /* 0x000fe2000c0008ff */
[----:B------:R-:W-:Y:S01]  /*17c90*/  VIADD R12, R4, 0x82 ;  /* 0x00000082040c7836 */ /* 0x000fe20000000000 */
[----:B------:R-:W0:Y:S01]  /*17ca0*/  LDC R225, c[0x0][0x448] ;  /* 0x00011200ffe17b82 */ /* 0x000e220000000800 */
[----:B------:R-:W-:Y:S01]  /*17cb0*/  IMAD.MOV.U32 R13, RZ, RZ, -0x7fffffe0 ;  /* 0x80000020ff0d7424 */ /* 0x000fe200078e00ff */
[----:B------:R-:W-:Y:S01]  /*17cc0*/  LOP3.LUT R17, R17, 0xffffffdf, RZ, 0xc0, !PT ;  /* 0xffffffdf11117812 */ /* 0x000fe200078ec0ff */
[----:B------:R-:W-:-:S02]  /*17cd0*/  IMAD.MOV.U32 R5, RZ, RZ, -0x7fffffe0 ;  /* 0x80000020ff057424 */ /* 0x000fc400078e00ff */
[----:B------:R-:W-:Y:S02]  /*17ce0*/  IMAD.IADD R3, R212, 0x1, R201 ;  /* 0x00000001d4037824 */ /* 0x000fe400078e02c9 */
[----:B------:R-:W-:-:S04]  /*17cf0*/  IMAD.MOV.U32 R104, RZ, RZ, -0xa0 ;  /* 0xffffff60ff687424 */ /* 0x000fc800078e00ff */
[----:B------:R-:W-:Y:S01]  /*17d00*/  IMAD R104, R163, R104, 0xa1 ;  /* 0x000000a1a3687424 */ /* 0x000fe200078e0268 */
[----:B0-----:R-:W-:-:S13]  /*17d10*/  ISETP.NE.AND P1, PT, R225, 0x1, PT ;  /* 0x00000001e100780c */ /* 0x001fda0003f25270 */
[----:B------:R-:W0:Y:S01]  /*17d20*/  @P1 LDC R0, c[0x0][0x44c] ;  /* 0x00011300ff001b82 */ /* 0x000e220000000800 */
[----:B------:R-:W-:-:S04]  /*17d30*/  @P1 LOP3.LUT R17, R17, 0x20, RZ, 0xfc, !PT ;  /* 0x0000002011111812 */ /* 0x000fc800078efcff */
[----:B------:R-:W-:Y:S01]  /*17d40*/  LOP3.LUT R17, R17, 0xffffffef, RZ, 0xc0, !PT ;  /* 0xffffffef11117812 */ /* 0x000fe200078ec0ff */
[----:B------:R-:W-:Y:S02]  /*17d50*/  WARPGROUP.DEPBAR.LE gsb0, 0x0 ;  /* 0x00008000000079c5 */ /* 0x000fe40000010000 */
[----:B------:R-:W-:Y:S01]  /*17d60*/  WARPGROUP.ARRIVE ;  /* 0x00000000000079c5 */ /* 0x000fe20000000000 */
[----:B0-----:R-:W-:-:S05]  /*17d70*/  @P1 IMAD.HI.U32 R0, R3, R0, RZ ;  /* 0x0000000003001227 */ /* 0x001fca00078e00ff */
[----:B------:R-:W-:Y:S03]  /*17d80*/  QGMMA.64x32x32.F32.E4M3.E4M3 R72, gdesc[UR12], RZ, !UPT, gsb0 ;  /* 0x006000000c4879f3 */ /* 0x000fe6000c0008ff */
[----:B------:R-:W-:Y:S02]  /*17d90*/  WARPGROUP.DEPBAR.LE gsb0, 0x0 ;  /* 0x00008000000079c5 */ /* 0x000fe40000010000 */
[----:B------:R-:W-:-:S06]  /*17da0*/  WARPGROUP.ARRIVE ;  /* 0x00000000000079c5 */ /* 0x000fcc0000000000 */
[----:B------:R-:W-:Y:S03]  /*17db0*/  QGMMA.64x32x32.F32.E4M3.E4M3 R56, gdesc[UR8], RZ, !UPT, gsb0 ;  /* 0x00600000083879f3 */ /* 0x000fe6000c0008ff */
[----:B------:R-:W-:Y:S02]  /*17dc0*/  WARPGROUP.DEPBAR.LE gsb0, 0x0 ;  /* 0x00008000000079c5 */ /* 0x000fe40000010000 */
[----:B------:R-:W-:-:S06]  /*17dd0*/  WARPGROUP.ARRIVE ;  /* 0x00000000000079c5 */ /* 0x000fcc0000000000 */
[----:B------:R-:W-:Y:S01]  /*17de0*/  QGMMA.64x32x32.F32.E4M3.E4M3 R40, gdesc[UR4], RZ, !UPT, gsb0 ;  /* 0x00600000042879f3 */ /* 0x000fe2000c0008ff */
[----:B------:R-:W-:Y:S01]  /*17df0*/  R2UR UR6, R10 ;  /* 0x000000000a0672ca */ /* 0x000fe200000e0000 */
[----:B------:R-:W-:Y:S01]  /*17e00*/  UIADD3 UR4, UR24, 0x2, URZ ;  /* 0x0000000218047890 */ /* 0x000fe2000fffe03f */
[----:B------:R-:W-:Y:S01]  /*17e10*/  R2UR UR7, R11 ;  /* 0x000000000b0772ca */ /* 0x000fe200000e0000 */
[----:B------:R-:W-:Y:S01]  /*17e20*/  UMOV UR5, 0x80000020 ;  /* 0x8000002000057882 */ /* 0x000fe20000000000 */
[----:B------:R-:W-:Y:S01]  /*17e30*/  VIADD R10, R4, 0x102 ;  /* 0x00000102040a7836 */ /* 0x000fe20000000000 */
[----:B------:R-:W-:Y:S01]  /*17e40*/  UMOV UR13, UR5 ;  /* 0x00000005000d7c82 */ /* 0x000fe20008000000 */
[----:B------:R-:W-:Y:S01]  /*17e50*/  IMAD.MOV.U32 R11, RZ, RZ, -0x7fffffe0 ;  /* 0x80000020ff0b7424 */ /* 0x000fe200078e00ff */
[----:B------:R-:W-:Y:S01]  /*17e60*/  UMOV UR9, UR5 ;  /* 0x0000000500097c82 */ /* 0x000fe20008000000 */
[----:B------:R-:W-:Y:S01]  /*17e70*/  UMOV UR12, UR4 ;  /* 0x00000004000c7c82 */ /* 0x000fe20008000000 */
[----:B------:R-:W-:Y:S01]  /*17e80*/  R2UR UR14, R10 ;  /* 0x000000000a0e72ca */ /* 0x000fe200000e0000 */
[----:B------:R-:W-:Y:S01]  /*17e90*/  UMOV UR8, UR4 ;  /* 0x0000000400087c82 */ /* 0x000fe20008000000 */
[----:B------:R-:W-:Y:S01]  /*17ea0*/  R2UR UR15, R11 ;  /* 0x000000000b0f72ca */ /* 0x000fe200000e0000 */
[----:B------:R-:W-:-:S02]  /*17eb0*/  VIADD R10, R4, 0x202 ;  /* 0x00000202040a7836 */ /* 0x000fc40000000000 */
        /* <DEDUP_REMOVED lines=10> */
[----:B------:R-:W-:Y:S01]  /*17f60*/  R2UR UR10, R12 ;  /* 0x000000000c0a72ca */ /* 0x000fe200000e0000 */
[----:B------:R-:W-:Y:S01]  /*17f70*/  VIADD R12, R4, 0x300 ;  /* 0x00000300040c7836 */ /* 0x000fe20000000000 */
[----:B------:R-:W-:Y:S01]  /*17f80*/  R2UR UR11, R13 ;  /* 0x000000000d0b72ca */ /* 0x000fe200000e0000 */
[----:B------:R-:W-:-:S03]  /*17f90*/  IMAD.MOV.U32 R13, RZ, RZ, -0x7fffffe0 ;  /* 0x80000020ff0d7424 */ /* 0x000fc600078e00ff */
        /* <DEDUP_REMOVED lines=40> */
[----:B------:R-:W-:Y:S01]  /*18220*/  UMOV UR12, UR8 ;  /* 0x00000008000c7c82 */ /* 0x000fe20008000000 */
[----:B------:R-:W-:Y:S01]  /*18230*/  UMOV UR13, UR9 ;  /* 0x00000009000d7c82 */ /* 0x000fe20008000000 */
[----:B------:R-:W-:-:S02]  /*18240*/  VIADD R10, R4, 0x480 ;  /* 0x00000480040a7836 */ /* 0x000fc40000000000 */
[----:B------:R-:W-:Y:S01]  /*18250*/  IMAD.MOV.U32 R11, RZ, RZ, -0x7fffffe0 ;  /* 0x80000020ff0b7424 */ /* 0x000fe200078e00ff */
[----:B------:R-:W-:Y:S02]  /*18260*/  WARPGROUP.DEPBAR.LE gsb0, 0x0 ;  /* 0x00008000000079c5 */ /* 0x000fe40000010000 */
[----:B------:R-:W-:-:S06]  /*18270*/  WARPGROUP.ARRIVE ;  /* 0x00000000000079c5 */ /* 0x000fcc0000000000 */
[----:B------:R-:W-:Y:S01]  /*18280*/  QGMMA.64x32x32.F32.E4M3.E4M3 R24, gdesc[UR4], R24, gsb0 ;  /* 0x00600000041879f3 */ /* 0x000fe20008000818 */
[----:B------:R-:W-:Y:S02]  /*18290*/  ULDC UR6, c[0x0][0x9dc] ;  /* 0x0002770000067ab9 */ /* 0x000fe40000000800 */
        /* <DEDUP_REMOVED lines=102> */
[----:B------:R-:W-:-:S03]  /*18900*/  VIADD R104, R104, 0xffffffff ;  /* 0xffffffff68687836 */ /* 0x000fc60000000000 */
[----:B------:R-:W-:Y:S01]  /*18910*/  IADD3 R135, -R192, R12, R193 ;  /* 0x0000000cc0877210 */ /* 0x000fe20007ffe1c1 */
[----:B------:R-:W-:Y:S01]  /*18920*/  VIADD R12, R12, 0xffffffff ;  /* 0xffffffff0c0c7836 */ /* 0x000fe20000000000 */
        /* <DEDUP_REMOVED lines=17> */
[----:B------:R-:W-:Y:S01]  /*18a40*/  VIADD R4, R4, 0x702 ;  /* 0x0000070204047836 */ /* 0x000fe20000000000 */
[----:B------:R-:W0:Y:S01]  /*18a50*/  LDC.64 R10, c[0x0][0x9e0] ;  /* 0x00027800ff0a7b82 */ /* 0x000e220000000a00 */
[----:B------:R-:W-:-:S02]  /*18a60*/  WARPGROUP.DEPBAR.LE gsb0, 0x0 ;  /* 0x00008000000079c5 */ /* 0x000fc40000010000 */
[----:B------:R-:W-:-:S06]  /*18a70*/  WARPGROUP.ARRIVE ;  /* 0x00000000000079c5 */ /* 0x000fcc0000000000 */
[----:B------:R-:W-:Y:S03]  /*18a80*/  QGMMA.64x32x32.F32.E4M3.E4M3 R24, gdesc[UR16], R24, gsb0 ;  /* 0x00600000101879f3 */ /* 0x000fe60008000818 */
[----:B------:R-:W-:Y:S02]  /*18a90*/  WARPGROUP.DEPBAR.LE gsb0, 0x0 ;  /* 0x00008000000079c5 */ /* 0x000fe40000010000 */
[----:B------:R-:W-:-:S06]  /*18aa0*/  WARPGROUP.ARRIVE ;  /* 0x00000000000079c5 */ /* 0x000fcc0000000000 */
[----:B------:R-:W-:Y:S01]  /*18ab0*/  QGMMA.64x32x32.F32.E4M3.E4M3 R88, gdesc[UR20], R88, gsb0 ;  /* 0x00600000145879f3 */ /* 0x000fe20008000858 */
[----:B------:R-:W-:Y:S02]  /*18ac0*/  R2UR UR22, R4 ;  /* 0x00000000041672ca */ /* 0x000fe400000e0000 */
[----:B------:R-:W-:Y:S02]  /*18ad0*/  R2UR UR23, R5 ;  /* 0x00000000051772ca */ /* 0x000fe400000e0000 */
[----:B------:R-:W1:Y:S02]  /*18ae0*/  @P1 LDC R5, c[0x0][0x450] ;  /* 0x00011400ff051b82 */ /* 0x000e640000000800 */
[----:B-1----:R-:W-:Y:S01]  /*18af0*/  @P1 SHF.R.U32.HI R3, RZ, R5, R0 ;  /* 0x00000005ff031219 */ /* 0x002fe20000011600 */
[----:B------:R-:W-:Y:S01]  /*18b00*/  @!P0 VIADD R0, R7, 0x29840 ;  /* 0x0002984007008836 */ /* 0x000fe20000000000 */
[----:B0-----:R-:W-:Y:S01]  /*18b10*/  ISETP.GE.AND P1, PT, R11, 0x1, PT ;  /* 0x000000010b00780c */ /* 0x001fe20003f26270 */
[----:B------:R-:W-:-:S02]  /*18b20*/  IMAD.U32 R7, RZ, RZ, UR6 ;  /* 0x00000006ff077e24 */ /* 0x000fc4000f8e00ff */
[----:B------:R-:W0:Y:S01]  /*18b30*/  SHFL.IDX PT, R9, R3, RZ, 0x1c1f ;  /* 0x001c1fff03097589 */ /* 0x000e2200000e0000 */
[----:B------:R-:W-:Y:S02]  /*18b40*/  @!P0 PRMT R0, RZ, 0x654, R0 ;  /* 0x00000654ff008816 */ /* 0x000fe40000000000 */
[----:B------:R-:W-:-:S05]  /*18b50*/  LOP3.LUT R6, RZ, R7, RZ, 0x33, !PT ;  /* 0x00000007ff067212 */ /* 0x000fca00078e33ff */
[C---:B------:R-:W-:Y:S02]  /*18b60*/  IMAD.IADD R6, R135.reuse, 0x1, R6 ;  /* 0x0000000187067824 */ /* 0x040fe400078e0206 */
[----:B------:R-:W-:Y:S01]  /*18b70*/  IMAD.IADD R135, R135, 0x1, R10 ;  /* 0x0000000187877824 */ /* 0x000fe200078e020a */
[----:B------:R-:W-:Y:S01]  /*18b80*/  @P1 LOP3.LUT R17, R17, 0x10, RZ, 0xfc, !PT ;  /* 0x0000001011111812 */ /* 0x000fe200078efcff */
[----:B0-----:R-:W-:Y:S01]  /*18b90*/  IMAD.IADD R20, R6, 0x1, R9 ;  /* 0x0000000106147824 */ /* 0x001fe200078e0209 */
        /* <DEDUP_REMOVED lines=17> */
[----:B----4-:R-:W-:Y:S01]  /*18cb0*/  VIADDMNMX R14, R9, R135, R0, PT ;  /* 0x00000087090e7246 */ /* 0x010fe20003800100 */
[----:B------:R-:W-:Y:S06]  /*18cc0*/  @!P1 BRA `(.L_x_1595) ;  /* 0x00000000004c9947 */ /* 0x000fec0003800000 */
[----:B------:R-:W-:Y:S01]  /*18cd0*/  IADD3 R9, -R192, R193, R9 ;  /* 0x000000c1c0097210 */ /* 0x000fe20007ffe109 */
[----:B------:R-:W-:Y:S03]  /*18ce0*/  BSSY B0, `(.L_x_1596) ;  /* 0x000000e000007945 */ /* 0x000fe60003800000 */
        /* <DEDUP_REMOVED lines=9> */
.L_x_1597:
[----:B------:R-:W-:-:S13]  /*18d80*/  ISETP.NE.AND P1, PT, R11, 0x1, PT ;  /* 0x000000010b00780c */ /* 0x000fda0003f25270 */
[----:B------:R-:W0:Y:S02]  /*18d90*/  @P1 LDC.64 R4, c[0x0][0x9e8] ;  /* 0x00027a00ff041b82 */ /* 0x000e240000000a00 */
[----:B0-----:R-:W-:-:S05]  /*18da0*/  @P1 IMAD.HI.U32 R4, R9, R4, RZ ;  /* 0x0000000409041227 */ /* 0x001fca00078e00ff */
[----:B------:R-:W-:-:S07]  /*18db0*/  @P1 SHF.R.U32.HI R9, RZ, R5, R4 ;  /* 0x00000005ff091219 */ /* 0x000fce0000011604 */
.L_x_1598:
[----:B------:R-:W-:Y:S05]  /*18dc0*/  BSYNC B0 ;  /* 0x0000000000007941 */ /* 0x000fea0003800000 */
.L_x_1596:
[----:B------:R-:W-:-:S05]  /*18dd0*/  IMAD R9, R9, R11, R12 ;  /* 0x0000000b09097224 */ /* 0x000fca00078e020c */
[----:B------:R-:W-:Y:S02]  /*18de0*/  VIMNMX R20, R20, R9, !PT ;  /* 0x0000000914147248 */ /* 0x000fe40007fe0100 */
[----:B------:R-:W-:-:S07]  /*18df0*/  VIADDMNMX R14, R9, R11, R14, PT ;  /* 0x0000000b090e7246 */ /* 0x000fce000380010e */
.L_x_1595:
[C---:B------:R-:W-:Y:S01]  /*18e00*/  ISETP.GE.AND P1, PT, R104.reuse, 0x2, PT ;  /* 0x000000026800780c */ /* 0x040fe20003f26270 */
[----:B------:R-:W0:Y:S01]  /*18e10*/  SHFL.IDX PT, R3, R3, 0x1, 0x1c1f ;  /* 0x003c1f0003037f89 */ /* 0x000e2200000e0000 */
[----:B------:R-:W-:Y:S02]  /*18e20*/  ISETP.GE.AND P2, PT, R104, 0x9, PT ;  /* 0x000000096800780c */ /* 0x000fe40003f46270 */
[----:B------:R-:W-:Y:S02]  /*18e30*/  P2R R112, PR, RZ, 0x2 ;  /* 0x00000002ff707803 */ /* 0x000fe40000000000 */
[----:B------:R-:W-:Y:S02]  /*18e40*/  ISETP.GT.AND P1, PT, R20, 0x1, !P1 ;  /* 0x000000011400780c */ /* 0x000fe40004f24270 */
[----:B------:R-:W-:Y:S02]  /*18e50*/  P2R R110, PR, RZ, 0x4 ;  /* 0x00000004ff6e7803 */ /* 0x000fe40000000000 */
[----:B------:R-:W-:-:S02]  /*18e60*/  ISETP.LT.OR P1, PT, R14, 0x2, P1 ;  /* 0x000000020e00780c */ /* 0x000fc40000f21670 */
[----:B------:R-:W-:Y:S02]  /*18e70*/  ISETP.GE.AND P4, PT, R104, 0x29, PT ;  /* 0x000000296800780c */ /* 0x000fe40003f86270 */
[----:B------:R-:W-:Y:S02]  /*18e80*/  FSEL R89, R89, -INF , !P1 ;  /* 0xff80000059597808 */ /* 0x000fe40004800000 */
[----:B------:R-:W-:Y:S02]  /*18e90*/  ISETP.GT.AND P1, PT, R20, 0x8, !P2 ;  /* 0x000000081400780c */ /* 0x000fe40005724270 */
[----:B------:R-:W-:Y:S02]  /*18ea0*/  ISETP.GE.AND P2, PT, R104, 0xa, PT ;  /* 0x0000000a6800780c */ /* 0x000fe40003f46270 */
[----:B------:R-:W-:Y:S02]  /*18eb0*/  ISETP.LT.OR P1, PT, R14, 0x9, P1 ;  /* 0x000000090e00780c */ /* 0x000fe40000f21670 */
[----:B------:R-:W-:-:S02]  /*18ec0*/  P2R R128, PR, RZ, 0x10 ;  /* 0x00000010ff807803 */ /* 0x000fc40000000000 */
[----:B------:R-:W-:Y:S01]  /*18ed0*/  FSEL R21, R92, -INF , !P1 ;  /* 0xff8000005c157808 */ /* 0x000fe20004800000 */
[----:B0-----:R-:W-:Y:S01]  /*18ee0*/  IMAD.IADD R6, R6, 0x1, R3 ;  /* 0x0000000106067824 */ /* 0x001fe200078e0203 */
        /* <DEDUP_REMOVED lines=8> */
[----:B------:R-:W-:Y:S02]  /*18f70*/  ISETP.GE.AND P2, PT, R104, 0x12, PT ;  /* 0x000000126800780c */ /* 0x000fe40003f46270 */
[----:B------:R-:W-:Y:S02]  /*18f80*/  FSEL R15, R96, -INF , !P1 ;  /* 0xff800000600f7808 */ /* 0x000fe40004800000 */
[----:B------:R-:W-:-:S02]  /*18f90*/  ISETP.GT.AND P1, PT, R20, 0x11, !P2 ;  /* 0x000000111400780c */ /* 0x000fc40005724270 */
[----:B------:R-:W-:Y:S02]  /*18fa0*/  P2R R96, PR, RZ, 0x4 ;  /* 0x00000004ff607803 */ /* 0x000fe40000000000 */
[----:B------:R-:W-:Y:S02]  /*18fb0*/  ISETP.LT.OR P1, PT, R14, 0x12, P1 ;  /* 0x000000120e00780c */ /* 0x000fe40000f21670 */
[----:B------:R-:W-:Y:S02]  /*18fc0*/  ISETP.GE.AND P2, PT, R104, 0x19, PT ;  /* 0x000000196800780c */ /* 0x000fe40003f46270 */
[----:B------:R-:W-:Y:S02]  /*18fd0*/  FSEL R97, R97, -INF , !P1 ;  /* 0xff80000061617808 */ /* 0x000fe40004800000 */
[----:B------:R-:W-:Y:S02]  /*18fe0*/  ISETP.GT.AND P1, PT, R20, 0x18, !P2 ;  /* 0x000000181400780c */ /* 0x000fe40005724270 */
[----:B------:R-:W-:-:S02]  /*18ff0*/  P2R R108, PR, RZ, 0x4 ;  /* 0x00000004ff6c7803 */ /* 0x000fc40000000000 */
[----:B------:R-:W-:Y:S02]  /*19000*/  ISETP.LT.OR P1, PT, R14, 0x19, P1 ;  /* 0x000000190e00780c */ /* 0x000fe40000f21670 */
[----:B------:R-:W-:Y:S02]  /*19010*/  ISETP.GE.AND P2, PT, R104, 0x1a, PT ;  /* 0x0000001a6800780c */ /* 0x000fe40003f46270 */
[----:B------:R-:W-:Y:S02]  /*19020*/  FSEL R13, R100, -INF , !P1 ;  /* 0xff800000640d7808 */ /* 0x000fe40004800000 */
[----:B------:R-:W-:Y:S02]  /*19030*/  ISETP.GT.AND P1, PT, R20, 0x19, !P2 ;  /* 0x000000191400780c */ /* 0x000fe40005724270 */
[----:B------:R-:W-:Y:S02]  /*19040*/  P2R R100, PR, RZ, 0x4 ;  /* 0x00000004ff647803 */ /* 0x000fe40000000000 */
[----:B------:R-:W-:-:S02]  /*19050*/  ISETP.LT.OR P1, PT, R14, 0x1a, P1 ;  /* 0x0000001a0e00780c */ /* 0x000fc40000f21670 */
[C---:B------:R-:W-:Y:S02]  /*19060*/  ISETP.GE.AND P6, PT, R104.reuse, 0x7a, PT ;  /* 0x0000007a6800780c */ /* 0x040fe40003fc6270 */
[----:B------:R-:W-:Y:S02]  /*19070*/  FSEL R101, R101, -INF , !P1 ;  /* 0xff80000065657808 */ /* 0x000fe40004800000 */
[----:B------:R-:W-:Y:S02]  /*19080*/  ISETP.GE.AND P1, PT, R104, 0x21, PT ;  /* 0x000000216800780c */ /* 0x000fe40003f26270 */
[----:B------:R-:W-:Y:S02]  /*19090*/  VIADDMNMX R0, R3, R135, R0, PT ;  /* 0x0000008703007246 */ /* 0x000fe40003800100 */
[----:B------:R-:W-:-:S04]  /*190a0*/  ISETP.GT.AND P2, PT, R20, 0x20, !P1 ;  /* 0x000000201400780c */ /* 0x000fc80004f44270 */
        /* <DEDUP_REMOVED lines=147> */
[----:B------:R-:W-:-:S04]  /*199e0*/  ISETP.GT.AND P5, PT, R20, RZ, !P4 ;  /* 0x000000ff1400720c */ /* 0x000fc800067a4270 */
[----:B------:R-:W-:-:S04]  /*199f0*/  ISETP.LT.OR P5, PT, R14, 0x1, P5 ;  /* 0x000000010e00780c */ /* 0x000fc80002fa1670 */
[----:B------:R-:W-:Y:S02]  /*19a00*/  FSEL R88, R88, -INF , !P5 ;  /* 0xff80000058587808 */ /* 0x000fe40006800000 */
[----:B------:R-:W-:-:S04]  /*19a10*/  ISETP.GE.AND P5, PT, R104, 0x9a, PT ;  /* 0x0000009a6800780c */ /* 0x000fc80003fa6270 */
[----:B------:R-:W-:Y:S02]  /*19a20*/  P2R R24, PR, RZ, 0x20 ;  /* 0x00000020ff187803 */ /* 0x000fe40000000000 */
[----:B------:R-:W-:-:S04]  /*19a30*/  ISETP.GT.AND P5, PT, R20, 0x99, !P5 ;  /* 0x000000991400780c */ /* 0x000fc80006fa4270 */
[----:B------:R-:W-:-:S04]  /*19a40*/  ISETP.LT.OR P5, PT, R14, 0x9a, P5 ;  /* 0x0000009a0e00780c */ /* 0x000fc80002fa1670 */
[----:B------:R-:W-:Y:S02]  /*19a50*/  FSEL R37, R37, -INF , !P5 ;  /* 0xff80000025257808 */ /* 0x000fe40006800000 */
[----:B------:R-:W-:-:S13]  /*19a60*/  ISETP.GE.AND P5, PT, R11, 0x1, PT ;  /* 0x000000010b00780c */ /* 0x000fda0003fa6270 */
[----:B------:R-:W-:Y:S05]  /*19a70*/  @!P5 BRA `(.L_x_1599) ;  /* 0x00000000004cd947 */ /* 0x000fea0003800000 */
        /* <DEDUP_REMOVED lines=11> */
.L_x_1601:
[----:B------:R-:W-:-:S13]  /*19b30*/  ISETP.NE.AND P5, PT, R11, 0x1, PT ;  /* 0x000000010b00780c */ /* 0x000fda0003fa5270 */
[----:B------:R-:W0:Y:S02]  /*19b40*/  @P5 LDC.64 R4, c[0x0][0x9e8] ;  /* 0x00027a00ff045b82 */ /* 0x000e240000000a00 */
[----:B0-----:R-:W-:-:S05]  /*19b50*/  @P5 IMAD.HI.U32 R4, R3, R4, RZ ;  /* 0x0000000403045227 */ /* 0x001fca00078e00ff */
[----:B------:R-:W-:-:S07]  /*19b60*/  @P5 SHF.R.U32.HI R3, RZ, R5, R4 ;  /* 0x00000005ff035219 */ /* 0x000fce0000011604 */
.L_x_1602:
[----:B------:R-:W-:Y:S05]  /*19b70*/  BSYNC B0 ;  /* 0x0000000000007941 */ /* 0x000fea0003800000 */
.L_x_1600:
[----:B------:R-:W-:-:S05]  /*19b80*/  IMAD R3, R3, R11, R12 ;  /* 0x0000000b03037224 */ /* 0x000fca00078e020c */
[----:B------:R-:W-:Y:S02]  /*19b90*/  VIMNMX R6, R6, R3, !PT ;  /* 0x0000000306067248 */ /* 0x000fe40007fe0100 */
[----:B------:R-:W-:-:S07]  /*19ba0*/  VIADDMNMX R0, R3, R11, R0, PT ;  /* 0x0000000b03007246 */ /* 0x000fce0003800100 */
.L_x_1599:
[C---:B------:R-:W-:Y:S02]  /*19bb0*/  ISETP.GT.AND P1, PT, R6.reuse, 0x20, !P1 ;  /* 0x000000200600780c */ /* 0x040fe40004f24270 */
[----:B------:R-:W-:Y:S02]  /*19bc0*/  ISETP.GT.AND P2, PT, R6, 0x21, !P2 ;  /* 0x000000210600780c */ /* 0x000fe40005744270 */
[C---:B------:R-:W-:Y:S02]  /*19bd0*/  ISETP.LT.OR P1, PT, R0.reuse, 0x21, P1 ;  /* 0x000000210000780c */ /* 0x040fe40000f21670 */
[----:B------:R-:W-:Y:S02]  /*19be0*/  ISETP.LT.OR P2, PT, R0, 0x22, P2 ;  /* 0x000000220000780c */ /* 0x000fe40001741670 */
[----:B------:R-:W-:Y:S02]  /*19bf0*/  FSEL R5, R74, -INF , !P1 ;  /* 0xff8000004a057808 */ /* 0x000fe40004800000 */
[----:B------:R-:W-:-:S02]  /*19c00*/  ISETP.NE.AND P1, PT, R128, RZ, PT ;  /* 0x000000ff8000720c */ /* 0x000fc40003f25270 */
[----:B------:R-:W-:Y:S02]  /*19c10*/  FSEL R75, R75, -INF , !P2 ;  /* 0xff8000004b4b7808 */ /* 0x000fe40005000000 */
[----:B------:R-:W-:Y:S02]  /*19c20*/  ISETP.GT.AND P1, PT, R6, 0x28, !P1 ;  /* 0x000000280600780c */ /* 0x000fe40004f24270 */
[----:B------:R-:W-:Y:S02]  /*19c30*/  ISETP.NE.AND P2, PT, R130, RZ, PT ;  /* 0x000000ff8200720c */ /* 0x000fe40003f45270 */
[----:B------:R-:W-:Y:S02]  /*19c40*/  ISETP.LT.OR P1, PT, R0, 0x29, P1 ;  /* 0x000000290000780c */ /* 0x000fe40000f21670 */
[----:B------:R-:W-:Y:S02]  /*19c50*/  ISETP.NE.AND P5, PT, R136, RZ, PT ;  /* 0x000000ff8800720c */ /* 0x000fe40003fa5270 */
        /* <DEDUP_REMOVED lines=8> */
[----:B------:R-:W-:Y:S02]  /*19ce0*/  ISETP.GT.AND P1, PT, R6, 0x30, !P2 ;  /* 0x000000300600780c */ /* 0x000fe40005724270 */
[----:B------:R-:W-:Y:S02]  /*19cf0*/  ISETP.NE.AND P2, PT, R137, RZ, PT ;  /* 0x000000ff8900720c */ /* 0x000fe40003f45270 */
        /* <DEDUP_REMOVED lines=93> */
[----:B------:R-:W-:Y:S01]  /*1a2d0*/  ISETP.GT.AND P4, PT, R6, RZ, !P4 ;  /* 0x000000ff0600720c */ /* 0x000fe20006784270 */
[----:B------:R-:W0:Y:S01]  /*1a2e0*/  SHFL.BFLY PT, R3, R4, 0x2, 0x1f ;  /* 0x0c401f0004037f89 */ /* 0x000e2200000e0000 */
[----:B------:R-:W-:Y:S02]  /*1a2f0*/  FSEL R151, R46, -INF , !P1 ;  /* 0xff8000002e977808 */ /* 0x000fe40004800000 */
[----:B------:R-:W-:Y:S02]  /*1a300*/  ISETP.NE.AND P1, PT, R64, RZ, PT ;  /* 0x000000ff4000720c */ /* 0x000fe40003f25270 */
[----:B------:R-:W-:Y:S02]  /*1a310*/  ISETP.LT.OR P4, PT, R0, 0x1, P4 ;  /* 0x000000010000780c */ /* 0x000fe40002781670 */
[----:B------:R-:W-:Y:S02]  /*1a320*/  ISETP.GT.AND P1, PT, R6, 0x69, !P1 ;  /* 0x000000690600780c */ /* 0x000fe40004f24270 */
[----:B------:R-:W-:-:S02]  /*1a330*/  FSEL R90, R90, -INF , !P4 ;  /* 0xff8000005a5a7808 */ /* 0x000fc40006000000 */
[----:B------:R-:W-:Y:S02]  /*1a340*/  ISETP.LT.OR P1, PT, R0, 0x6a, P1 ;  /* 0x0000006a0000780c */ /* 0x000fe40000f21670 */
[----:B------:R-:W-:Y:S02]  /*1a350*/  ISETP.GT.AND P6, PT, R6, 0x79, !P6 ;  /* 0x000000790600780c */ /* 0x000fe400077c4270 */
[----:B------:R-:W-:Y:S02]  /*1a360*/  FSEL R47, R47, -INF , !P1 ;  /* 0xff8000002f2f7808 */ /* 0x000fe40004800000 */
[----:B------:R-:W-:Y:S02]  /*1a370*/  ISETP.NE.AND P1, PT, R60, RZ, PT ;  /* 0x000000ff3c00720c */ /* 0x000fe40003f25270 */
[----:B------:R-:W-:Y:S02]  /*1a380*/  ISETP.NE.AND P4, PT, R44, RZ, PT ;  /* 0x000000ff2c00720c */ /* 0x000fe40003f85270 */
[----:B------:R-:W-:-:S02]  /*1a390*/  ISETP.GT.AND P1, PT, R6, 0x70, !P1 ;  /* 0x000000700600780c */ /* 0x000fc40004f24270 */
[C---:B------:R-:W-:Y:S02]  /*1a3a0*/  ISETP.LT.OR P6, PT, R0.reuse, 0x7a, P6 ;  /* 0x0000007a0000780c */ /* 0x040fe400037c1670 */
[----:B------:R-:W-:Y:S02]  /*1a3b0*/  ISETP.LT.OR P1, PT, R0, 0x71, P1 ;  /* 0x000000710000780c */ /* 0x000fe40000f21670 */
[----:B0-----:R-:W-:Y:S02]  /*1a3c0*/  FMNMX.FTZ R12, R4, R3, !PT ;  /* 0x00000003040c7209 */ /* 0x001fe40007810000 */
[----:B------:R-:W-:Y:S02]  /*1a3d0*/  FSEL R153, R50, -INF , !P1 ;  /* 0xff80000032997808 */ /* 0x000fe40004800000 */
[----:B------:R-:W-:Y:S01]  /*1a3e0*/  ISETP.NE.AND P1, PT, R56, RZ, PT ;  /* 0x000000ff3800720c */ /* 0x000fe20003f25270 */
[----:B------:R-:W0:Y:S01]  /*1a3f0*/  SHFL.BFLY PT, R3, R12, 0x1, 0x1f ;  /* 0x0c201f000c037f89 */ /* 0x000e2200000e0000 */
[----:B------:R-:W-:-:S02]  /*1a400*/  FSEL R55, R55, -INF , !P6 ;  /* 0xff80000037377808 */ /* 0x000fc40007000000 */
[----:B------:R-:W-:Y:S02]  /*1a410*/  ISETP.GT.AND P1, PT, R6, 0x71, !P1 ;  /* 0x000000710600780c */ /* 0x000fe40004f24270 */
[----:B------:R-:W-:Y:S02]  /*1a420*/  ISETP.NE.AND P6, PT, R52, RZ, PT ;  /* 0x000000ff3400720c */ /* 0x000fe40003fc5270 */
[----:B------:R-:W-:Y:S02]  /*1a430*/  ISETP.LT.OR P1, PT, R0, 0x72, P1 ;  /* 0x000000720000780c */ /* 0x000fe40000f21670 */
[----:B------:R-:W-:Y:S02]  /*1a440*/  ISETP.GT.AND P3, PT, R6, 0x98, !P3 ;  /* 0x000000980600780c */ /* 0x000fe40005f64270 */
[----:B------:R-:W-:Y:S02]  /*1a450*/  FSEL R51, R51, -INF , !P1 ;  /* 0xff80000033337808 */ /* 0x000fe40004800000 */
[----:B------:R-:W-:-:S02]  /*1a460*/  ISETP.NE.AND P1, PT, R48, RZ, PT ;  /* 0x000000ff3000720c */ /* 0x000fc40003f25270 */
[----:B------:R-:W-:Y:S02]  /*1a470*/  ISETP.LT.OR P3, PT, R0, 0x99, P3 ;  /* 0x000000990000780c */ /* 0x000fe40001f61670 */
[----:B------:R-:W-:-:S04]  /*1a480*/  ISETP.GT.AND P1, PT, R6, 0x78, !P1 ;  /* 0x000000780600780c */ /* 0x000fc80004f24270 */
[----:B------:R-:W-:Y:S02]  /*1a490*/  ISETP.LT.OR P1, PT, R0, 0x79, P1 ;  /* 0x000000790000780c */ /* 0x000fe40000f21670 */
[----:B0-----:R-:W-:Y:S02]  /*1a4a0*/  FMNMX.FTZ R3, R12, R3, !PT ;  /* 0x000000030c037209 */ /* 0x001fe40007810000 */
[----:B------:R-:W-:Y:S02]  /*1a4b0*/  FSEL R155, R54, -INF , !P1 ;  /* 0xff800000369b7808 */ /* 0x000fe40004800000 */
[----:B------:R-:W-:Y:S01]  /*1a4c0*/  ISETP.GT.AND P1, PT, R6, 0x1, !P2 ;  /* 0x000000010600780c */ /* 0x000fe20005724270 */
[----:B------:R-:W-:-:S01]  /*1a4d0*/  FFMA.FTZ R171, R2, R3, -8 ;  /* 0xc100000002ab7423 */ /* 0x000fc20000010003 */
        /* <DEDUP_REMOVED lines=40> */
[----:B------:R-:W-:Y:S02]  /*1a760*/  ISETP.GT.AND P1, PT, R6, 0x90, !P5 ;  /* 0x000000900600780c */ /* 0x000fe40006f24270 */
[----:B------:R-:W-:Y:S02]  /*1a770*/  ISETP.NE.AND P5, PT, R28, RZ, PT ;  /* 0x000000ff1c00720c */ /* 0x000fe40003fa5270 */
[----:B------:R-:W-:-:S04]  /*1a780*/  ISETP.LT.OR P1, PT, R0, 0x91, P1 ;  /* 0x000000910000780c */ /* 0x000fc80000f21670 */
[----:B------:R-:W-:Y:S02]  /*1a790*/  FSEL R99, R34, -INF , !P1 ;  /* 0xff80000022637808 */ /* 0x000fe40004800000 */
[----:B------:R-:W-:-:S04]  /*1a7a0*/  FSETP.NEU.FTZ.AND P1, PT, R3, -INF , PT ;  /* 0xff8000000300780b */ /* 0x000fc80003f3d000 */
[----:B------:R-:W-:Y:S02]  /*1a7b0*/  FSEL R171, R171, RZ, P1 ;  /* 0x000000ffabab7208 */ /* 0x000fe40000800000 */
[----:B------:R-:W-:Y:S02]  /*1a7c0*/  ISETP.GT.AND P1, PT, R6, 0x91, !P5 ;  /* 0x000000910600780c */ /* 0x000fe40006f24270 */
[----:B------:R-:W-:Y:S01]  /*1a7d0*/  ISETP.NE.AND P5, PT, R24, RZ, PT ;  /* 0x000000ff1800720c */ /* 0x000fe20003fa5270 */
[----:B------:R-:W-:-:S01]  /*1a7e0*/  FFMA.FTZ R30, R2, R73, -R171 ;  /* 0x00000049021e7223 */ /* 0x000fc200000108ab */
[----:B------:R-:W-:Y:S01]  /*1a7f0*/  FMNMX.FTZ R24, R90, R159, !PT ;  /* 0x0000009f5a187209 */ /* 0x000fe20007810000 */
[----:B------:R-:W-:-:S01]  /*1a800*/  FFMA.FTZ R73, R2, R77, -R171 ;  /* 0x0000004d02497223 */ /* 0x000fc200000108ab */
[----:B------:R-:W-:Y:S01]  /*1a810*/  ISETP.LT.OR P1, PT, R0, 0x92, P1 ;  /* 0x000000920000780c */ /* 0x000fe20000f21670 */
[----:B------:R-:W-:-:S01]  /*1a820*/  FFMA.FTZ R77, R2, R81, -R171 ;  /* 0x00000051024d7223 */ /* 0x000fc200000108ab */
[----:B------:R-:W-:Y:S01]  /*1a830*/  FMNMX.FTZ R24, R157, R24, !PT ;  /* 0x000000189d187209 */ /* 0x000fe20007810000 */
[----:B------:R-:W-:-:S01]  /*1a840*/  FFMA.FTZ R81, R2, R85, -R171 ;  /* 0x0000005502517223 */ /* 0x000fc200000108ab */
[----:B------:R-:W-:Y:S01]  /*1a850*/  FSEL R35, R35, -INF , !P1 ;  /* 0xff80000023237808 */ /* 0x000fe20004800000 */
[----:B------:R-:W-:-:S01]  /*1a860*/  FFMA.FTZ R85, R2, R41, -R171 ;  /* 0x0000002902557223 */ /* 0x000fc200000108ab */
[----:B------:R-:W-:Y:S01]  /*1a870*/  FMNMX.FTZ R24, R161, R24, !PT ;  /* 0x00000018a1187209 */ /* 0x000fe20007810000 */
[----:B------:R-:W-:-:S01]  /*1a880*/  FFMA.FTZ R12, R2, R21, -R171 ;  /* 0x00000015020c7223 */ /* 0x000fc200000108ab */
[----:B------:R-:W-:Y:S01]  /*1a890*/  ISETP.GT.AND P1, PT, R6, 0x99, !P5 ;  /* 0x000000990600780c */ /* 0x000fe20006f24270 */
[----:B------:R-:W-:-:S01]  /*1a8a0*/  FFMA.FTZ R21, R2, R93, -R171 ;  /* 0x0000005d02157223 */ /* 0x000fc200000108ab */
[----:B------:R-:W-:Y:S01]  /*1a8b0*/  FMNMX.FTZ R26, R165, R24, !PT ;  /* 0x00000018a51a7209 */ /* 0x000fe20007810000 */
[----:B------:R-:W-:-:S01]  /*1a8c0*/  FFMA.FTZ R14, R2, R15, -R171 ;  /* 0x0000000f020e7223 */ /* 0x000fc200000108ab */
[----:B------:R0:W-:Y:S01]  /*1a8d0*/  MUFU.EX2 R24, R30 ;  /* 0x0000001e00187308 */ /* 0x0001e20000000800 */
[----:B------:R-:W-:Y:S01]  /*1a8e0*/  ISETP.LT.OR P1, PT, R0, 0x9a, P1 ;  /* 0x0000009a0000780c */ /* 0x000fe20000f21670 */
[C-C-:B------:R-:W-:Y:S01]  /*1a8f0*/  FFMA.FTZ R15, R2.reuse, R97, -R171.reuse ;  /* 0x00000061020f7223 */ /* 0x140fe200000108ab */
[----:B------:R-:W-:Y:S01]  /*1a900*/  FMNMX.FTZ R26, R167, R26, !PT ;  /* 0x0000001aa71a7209 */ /* 0x000fe20007810000 */
[--C-:B------:R-:W-:Y:S01]  /*1a910*/  FFMA.FTZ R89, R2, R89, -R171.reuse ;  /* 0x0000005902597223 */ /* 0x100fe200000108ab */
[----:B------:R-:W-:Y:S01]  /*1a920*/  FSEL R41, R38, -INF , !P3 ;  /* 0xff80000026297808 */ /* 0x000fe20005800000 */
[C-C-:B------:R-:W-:Y:S01]  /*1a930*/  FFMA.FTZ R88, R2.reuse, R88, -R171.reuse ;  /* 0x0000005802587223 */ /* 0x140fe200000108ab */
[----:B------:R-:W-:Y:S01]  /*1a940*/  FMNMX.FTZ R28, R169, R26, !PT ;  /* 0x0000001aa91c7209 */ /* 0x000fe20007810000 */
[----:B------:R-:W-:Y:S01]  /*1a950*/  MUFU.EX2 R12, R12 ;  /* 0x0000000c000c7308 */ /* 0x000fe20000000800 */
[----:B------:R-:W-:Y:S01]  /*1a960*/  FSEL R39, R39, -INF , !P1 ;  /* 0xff80000027277808 */ /* 0x000fe20004800000 */
[C-C-:B------:R-:W-:Y:S01]  /*1a970*/  FFMA.FTZ R13, R2.reuse, R13, -R171.reuse ;  /* 0x0000000d020d7223 */ /* 0x140fe200000108ab */
[----:B------:R-:W-:Y:S01]  /*1a980*/  FMNMX.FTZ R28, R103, R28, !PT ;  /* 0x0000001c671c7209 */ /* 0x000fe20007810000 */
[C-C-:B------:R-:W-:Y:S01]  /*1a990*/  FFMA.FTZ R20, R2.reuse, R101, -R171.reuse ;  /* 0x0000006502147223 */ /* 0x140fe200000108ab */
[----:B------:R-:W-:-:S01]  /*1a9a0*/  FFMA.FTZ R105, R2, R105, -R171 ;  /* 0x0000006902697223 */ /* 0x000fc200000108ab */
[C-C-:B------:R-:W-:Y:S01]  /*1a9b0*/  FFMA.FTZ R9, R2.reuse, R9, -R171.reuse ;  /* 0x0000000902097223 */ /* 0x140fe200000108ab */
[----:B------:R-:W-:Y:S01]  /*1a9c0*/  FMNMX.FTZ R28, R5, R28, !PT ;  /* 0x0000001c051c7209 */ /* 0x000fe20007810000 */
[----:B------:R-:W-:Y:S01]  /*1a9d0*/  MUFU.EX2 R4, R88 ;  /* 0x0000005800047308 */ /* 0x000fe20000000800 */
[----:B------:R-:W-:-:S01]  /*1a9e0*/  FFMA.FTZ R107, R2, R107, -R171 ;  /* 0x0000006b026b7223 */ /* 0x000fc200000108ab */
[C-C-:B------:R-:W-:Y:S01]  /*1a9f0*/  FFMA.FTZ R109, R2.reuse, R109, -R171.reuse ;  /* 0x0000006d026d7223 */ /* 0x140fe200000108ab */
[----:B------:R-:W-:Y:S01]  /*1aa00*/  FMNMX.FTZ R28, R75, R28, !PT ;  /* 0x0000001c4b1c7209 */ /* 0x000fe20007810000 */
[C-C-:B------:R-:W-:Y:S01]  /*1aa10*/  FFMA.FTZ R111, R2.reuse, R111, -R171.reuse ;  /* 0x0000006f026f7223 */ /* 0x140fe200000108ab */
[----:B------:R-:W-:-:S01]  /*1aa20*/  FFMA.FTZ R57, R2, R57, -R171 ;  /* 0x0000003902397223 */ /* 0x000fc200000108ab */
[C-C-:B------:R-:W-:Y:S01]  /*1aa30*/  FFMA.FTZ R61, R2.reuse, R61, -R171.reuse ;  /* 0x0000003d023d7223 */ /* 0x140fe200000108ab */
[----:B0-----:R-:W-:Y:S01]  /*1aa40*/  FMNMX.FTZ R30, R135, R28, !PT ;  /* 0x0000001c871e7209 */ /* 0x001fe20007810000 */
[----:B------:R-:W-:Y:S01]  /*1aa50*/  MUFU.EX2 R89, R89 ;  /* 0x0000005900597308 */ /* 0x000fe20000000800 */
[----:B------:R-:W-:-:S01]  /*1aa60*/  FFMA.FTZ R113, R2, R113, -R171 ;  /* 0x0000007102717223 */ /* 0x000fc200000108ab */
[C-C-:B------:R-:W-:Y:S01]  /*1aa70*/  FFMA.FTZ R69, R2.reuse, R69, -R171.reuse ;  /* 0x0000004502457223 */ /* 0x140fe200000108ab */
[----:B------:R-:W-:Y:S01]  /*1aa80*/  FMNMX.FTZ R30, R79, R30, !PT ;  /* 0x0000001e4f1e7209 */ /* 0x000fe20007810000 */
[C-C-:B------:R-:W-:Y:S01]  /*1aa90*/  FFMA.FTZ R117, R2.reuse, R117, -R171.reuse ;  /* 0x0000007502757223 */ /* 0x140fe200000108ab */
[----:B------:R-:W-:-:S01]  /*1aaa0*/  FFMA.FTZ R115, R2, R115, -R171 ;  /* 0x0000007302737223 */ /* 0x000fc200000108ab */
[C-C-:B------:R-:W-:Y:S01]  /*1aab0*/  FFMA.FTZ R65, R2.reuse, R65, -R171.reuse ;  /* 0x0000004102417223 */ /* 0x140fe200000108ab */
[----:B------:R-:W-:Y:S01]  /*1aac0*/  FMNMX.FTZ R30, R137, R30, !PT ;  /* 0x0000001e891e7209 */ /* 0x000fe20007810000 */
[----:B------:R-:W0:Y:S01]  /*1aad0*/  MUFU.EX2 R21, R21 ;  /* 0x0000001500157308 */ /* 0x000e220000000800 */
[----:B------:R-:W-:-:S01]  /*1aae0*/  FFMA.FTZ R6, R2, R121, -R171 ;  /* 0x0000007902067223 */ /* 0x000fc200000108ab */
        /* <DEDUP_REMOVED lines=8> */
[----:B------:R-:W-:Y:S01]  /*1ab70*/  ISETP.NE.AND P5, PT, R225, 0x1, PT ;  /* 0x00000001e100780c */ /* 0x000fe20003fa5270 */
[----:B------:R-:W-:-:S01]  /*1ab80*/  FFMA.FTZ R48, R2, R129, -R171 ;  /* 0x0000008102307223 */ /* 0x000fc200000108ab */
[----:B------:R-:W-:Y:S01]  /*1ab90*/  FMNMX.FTZ R32, R87, R32, !PT ;  /* 0x0000002057207209 */ /* 0x000fe20007810000 */
[----:B------:R-:W-:-:S01]  /*1aba0*/  FFMA.FTZ R29, R2, R29, -R171 ;  /* 0x0000001d021d7223 */ /* 0x000fc200000108ab */
[C-C-:B------:R-:W-:Y:S01]  /*1abb0*/  FFMA.FTZ R46, R2.reuse, R127, -R171.reuse ;  /* 0x0000007f022e7223 */ /* 0x140fe200000108ab */
[----:B------:R-:W-:-:S01]  /*1abc0*/  FFMA.FTZ R25, R2, R25, -R171 ;  /* 0x0000001902197223 */ /* 0x000fc200000108ab */
[----:B------:R-:W-:Y:S01]  /*1abd0*/  FMNMX.FTZ R32, R141, R32, !PT ;  /* 0x000000208d207209 */ /* 0x000fe20007810000 */
[----:B------:R-:W-:Y:S01]  /*1abe0*/  MUFU.EX2 R15, R15 ;  /* 0x0000000f000f7308 */ /* 0x000fe20000000800 */
[----:B0-----:R-:W-:Y:S01]  /*1abf0*/  F2FP.SATFINITE.E4M3.F32.PACK_AB_MERGE_C R184, R21, R12, RZ ;  /* 0x0000000c15b8723e */ /* 0x001fe200048070ff */
[C-C-:B------:R-:W-:Y:S01]  /*1ac00*/  FFMA.FTZ R33, R2.reuse, R33, -R171.reuse ;  /* 0x0000002102217223 */ /* 0x140fe200000108ab */
[----:B------:R-:W-:Y:S01]  /*1ac10*/  FMNMX.FTZ R32, R59, R32, !PT ;  /* 0x000000203b207209 */ /* 0x000fe20007810000 */
[----:B------:R-:W-:Y:S01]  /*1ac20*/  FFMA.FTZ R50, R2, R131, -R171 ;  /* 0x0000008302327223 */ /* 0x000fe200000108ab */
[----:B------:R-:W-:-:S02]  /*1ac30*/  F2FP.SATFINITE.E4M3.F32.PACK_AB_MERGE_C R184, R89, R4, R184 ;  /* 0x0000000459b8723e */ /* 0x000fc400048070b8 */
[----:B------:R-:W-:Y:S01]  /*1ac40*/  FMNMX.FTZ R34, R143, R32, !PT ;  /* 0x000000208f227209 */ /* 0x000fe20007810000 */
[----:B------:R-:W-:Y:S03]  /*1ac50*/  MUFU.EX2 R13, R13 ;  /* 0x0000000d000d7308 */ /* 0x000fe60000000800 */
[----:B------:R-:W-:-:S04]  /*1ac60*/  FMNMX.FTZ R34, R63, R34, !PT ;  /* 0x000000223f227209 */ /* 0x000fc80007810000 */
[----:B------:R-:W-:Y:S01]  /*1ac70*/  FMNMX.FTZ R34, R145, R34, !PT ;  /* 0x0000002291227209 */ /* 0x000fe20007810000 */
[----:B------:R-:W0:Y:S03]  /*1ac80*/  MUFU.EX2 R20, R20 ;  /* 0x0000001400147308 */ /* 0x000e260000000800 */
[----:B------:R-:W-:-:S04]  /*1ac90*/  FMNMX.FTZ R34, R67, R34, !PT ;  /* 0x0000002243227209 */ /* 0x000fc80007810000 */
[----:B------:R-:W-:Y:S01]  /*1aca0*/  FMNMX.FTZ R36, R147, R34, !PT ;  /* 0x0000002293247209 */ /* 0x000fe20007810000 */
[----:B------:R-:W-:Y:S03]  /*1acb0*/  MUFU.EX2 R26, R105 ;  /* 0x00000069001a7308 */ /* 0x000fe60000000800 */
[----:B------:R-:W-:-:S04]  /*1acc0*/  FMNMX.FTZ R36, R71, R36, !PT ;  /* 0x0000002447247209 */ /* 0x000fc80007810000 */
[----:B------:R-:W-:Y:S01]  /*1acd0*/  FMNMX.FTZ R36, R149, R36, !PT ;  /* 0x0000002495247209 */ /* 0x000fe20007810000 */
[----:B------:R-:W-:Y:S01]  /*1ace0*/  MUFU.EX2 R9, R9 ;  /* 0x0000000900097308 */ /* 0x000fe20000000800 */
[----:B0-----:R-:W-:Y:S02]  /*1acf0*/  F2FP.SATFINITE.E4M3.F32.PACK_AB_MERGE_C R186, R20, R13, RZ ;  /* 0x0000000d14ba723e */ /* 0x001fe400048070ff */
[----:B------:R-:W-:Y:S02]  /*1ad00*/  FMNMX.FTZ R36, R43, R36, !PT ;  /* 0x000000242b247209 */ /* 0x000fe40007810000 */
[----:B------:R-:W-:Y:S02]  /*1ad10*/  F2FP.SATFINITE.E4M3.F32.PACK_AB_MERGE_C R186, R15, R14, R186 ;  /* 0x0000000e0fba723e */ /* 0x000fe400048070ba */
        /* <DEDUP_REMOVED lines=23> */
[----:B------:R-:W-:Y:S01]  /*1ae90*/  FMNMX.FTZ R0, R39, R44, !PT ;  /* 0x0000002c27007209 */ /* 0x000fe20007810000 */
[----:B------:R-:W-:-:S01]  /*1aea0*/  FFMA.FTZ R44, R2, R125, -R171 ;  /* 0x0000007d022c7223 */ /* 0x000fc200000108ab */
[----:B------:R-:W-:-:S03]  /*1aeb0*/  F2FP.SATFINITE.E4M3.F32.PACK_AB_MERGE_C R182, R77, R28, R182 ;  /* 0x0000001c4db6723e */ /* 0x000fc600048070b6 */
[----:B------:R-:W0:Y:S01]  /*1aec0*/  SHFL.BFLY PT, R93, R0, 0x2, 0x1f ;  /* 0x0c401f00005d7f89 */ /* 0x000e2200000e0000 */
[----:B------:R-:W-:Y:S08]  /*1aed0*/  MUFU.EX2 R34, R113 ;  /* 0x0000007100227308 */ /* 0x000ff00000000800 */
[----:B------:R-:W1:Y:S08]  /*1aee0*/  MUFU.EX2 R61, R61 ;  /* 0x0000003d003d7308 */ /* 0x000e700000000800 */
[----:B------:R-:W-:Y:S01]  /*1aef0*/  MUFU.EX2 R40, R117 ;  /* 0x0000007500287308 */ /* 0x000fe20000000800 */
[----:B0-----:R-:W-:-:S07]  /*1af00*/  FMNMX.FTZ R52, R0, R93, !PT ;  /* 0x0000005d00347209 */ /* 0x001fce0007810000 */
[----:B------:R-:W0:Y:S01]  /*1af10*/  MUFU.EX2 R69, R69 ;  /* 0x0000004500457308 */ /* 0x000e220000000800 */
[----:B-1----:R-:W-:Y:S01]  /*1af20*/  F2FP.SATFINITE.E4M3.F32.PACK_AB_MERGE_C R176, R61, R34, RZ ;  /* 0x000000223db0723e */ /* 0x002fe200048070ff */
[----:B------:R-:W-:Y:S01]  /*1af30*/  FFMA.FTZ R93, R2, R133, -R171 ;  /* 0x00000085025d7223 */ /* 0x000fe200000108ab */
[----:B------:R-:W1:Y:S02]  /*1af40*/  SHFL.BFLY PT, R97, R52, 0x1, 0x1f ;  /* 0x0c201f0034617f89 */ /* 0x000e6400000e0000 */
[----:B------:R-:W-:-:S03]  /*1af50*/  F2FP.SATFINITE.E4M3.F32.PACK_AB_MERGE_C R176, R57, R32, R176 ;  /* 0x0000002039b0723e */ /* 0x000fc600048070b0 */
[----:B------:R-:W-:Y:S08]  /*1af60*/  MUFU.EX2 R36, R115 ;  /* 0x0000007300247308 */ /* 0x000ff00000000800 */
[----:B------:R-:W2:Y:S01]  /*1af70*/  MUFU.EX2 R65, R65 ;  /* 0x0000004100417308 */ /* 0x000ea20000000800 */
[----:B0-----:R-:W-:-:S07]  /*1af80*/  F2FP.SATFINITE.E4M3.F32.PACK_AB_MERGE_C R178, R69, R40, RZ ;  /* 0x0000002845b2723e */ /* 0x001fce00048070ff */
[----:B------:R-:W-:Y:S01]  /*1af90*/  MUFU.EX2 R6, R6 ;  /* 0x0000000600067308 */ /* 0x000fe20000000800 */
[----:B-1----:R-:W-:Y:S01]  /*1afa0*/  FMNMX.FTZ R0, R52, R97, !PT ;  /* 0x0000006134007209 */ /* 0x002fe20007810000 */
[----:B------:R-:W-:-:S03]  /*1afb0*/  FFMA.FTZ R52, R2, R37, -R171 ;  /* 0x0000002502347223 */ /* 0x000fc600000108ab */
[----:B------:R-:W-:Y:S01]  /*1afc0*/  FSETP.NEU.FTZ.AND P1, PT, R0, -INF , PT ;  /* 0xff8000000000780b */ /* 0x000fe20003f3d000 */
[----:B------:R-:W-:-:S01]  /*1afd0*/  FFMA.FTZ R54, R2, R0, -8 ;  /* 0xc100000002367423 */ /* 0x000fc20000010000 */
[----:B--2---:R-:W-:Y:S01]  /*1afe0*/  F2FP.SATFINITE.E4M3.F32.PACK_AB_MERGE_C R178, R65, R36, R178 ;  /* 0x0000002441b2723e */ /* 0x004fe200048070b2 */
[----:B------:R-:W-:Y:S03]  /*1aff0*/  MUFU.EX2 R45, R45 ;  /* 0x0000002d002d7308 */ /* 0x000fe60000000800 */
[----:B------:R-:W-:-:S05]  /*1b000*/  FSEL R54, R54, RZ, P1 ;  /* 0x000000ff36367208 */ /* 0x000fca0000800000 */
[C-C-:B------:R-:W-:Y:S01]  /*1b010*/  FFMA.FTZ R37, R2.reuse, R90, -R54.reuse ;  /* 0x0000005a02257223 */ /* 0x140fe20000010836 */
[----:B------:R-:W-:-:S01]  /*1b020*/  FFMA.FTZ R56, R2, R159, -R54 ;  /* 0x0000009f02387223 */ /* 0x000fc20000010836 */
[C-C-:B------:R-:W-:Y:S01]  /*1b030*/  FFMA.FTZ R58, R2.reuse, R157, -R54.reuse ;  /* 0x0000009d023a7223 */ /* 0x140fe20000010836 */
[----:B------:R-:W-:-:S01]  /*1b040*/  FFMA.FTZ R76, R2, R67, -R54 ;  /* 0x00000043024c7223 */ /* 0x000fc20000010836 */
[----:B------:R-:W-:Y:S01]  /*1b050*/  FADD.FTZ R67, R4, R89 ;  /* 0x0000005904437221 */ /* 0x000fe20000010000 */
[----:B------:R-:W-:-:S01]  /*1b060*/  FFMA.FTZ R101, R2, R161, -R54 ;  /* 0x000000a102657223 */ /* 0x000fc20000010836 */
[----:B------:R-:W-:Y:S01]  /*1b070*/  MUFU.EX2 R37, R37 ;  /* 0x0000002500257308 */ /* 0x000fe20000000800 */
[----:B------:R-:W-:-:S01]  /*1b080*/  FFMA.FTZ R60, R2, R165, -R54 ;  /* 0x000000a5023c7223 */ /* 0x000fc20000010836 */
[----:B------:R-:W-:Y:S01]  /*1b090*/  FADD.FTZ R78, R12, R67 ;  /* 0x000000430c4e7221 */ /* 0x000fe20000010000 */
[----:B------:R-:W-:-:S01]  /*1b0a0*/  FFMA.FTZ R97, R2, R167, -R54 ;  /* 0x000000a702617223 */ /* 0x000fc20000010836 */
[C-C-:B------:R-:W-:Y:S01]  /*1b0b0*/  FFMA.FTZ R62, R2.reuse, R169, -R54.reuse ;  /* 0x000000a9023e7223 */ /* 0x140fe20000010836 */
[----:B------:R-:W-:-:S01]  /*1b0c0*/  FFMA.FTZ R103, R2, R103, -R54 ;  /* 0x0000006702677223 */ /* 0x000fc20000010836 */
[----:B------:R-:W-:Y:S01]  /*1b0d0*/  FADD.FTZ R105, R21, R78 ;  /* 0x0000004e15697221 */ /* 0x000fe20000010000 */
[----:B------:R-:W-:-:S01]  /*1b0e0*/  FFMA.FTZ R78, R2, R71, -R54 ;  /* 0x00000047024e7223 */ /* 0x000fc20000010836 */
[----:B------:R-:W0:Y:S01]  /*1b0f0*/  MUFU.EX2 R56, R56 ;  /* 0x0000003800387308 */ /* 0x000e220000000800 */
[----:B------:R-:W-:-:S01]  /*1b100*/  FFMA.FTZ R5, R2, R5, -R54 ;  /* 0x0000000502057223 */ /* 0x000fc20000010836 */
[----:B------:R-:W-:Y:S01]  /*1b110*/  FADD.FTZ R80, R14, R105 ;  /* 0x000000690e507221 */ /* 0x000fe20000010000 */
[----:B------:R-:W-:-:S01]  /*1b120*/  FFMA.FTZ R64, R2, R75, -R54 ;  /* 0x0000004b02407223 */ /* 0x000fc20000010836 */
[C-C-:B------:R-:W-:Y:S01]  /*1b130*/  FFMA.FTZ R66, R2.reuse, R135, -R54.reuse ;  /* 0x0000008702427223 */ /* 0x140fe20000010836 */
[----:B------:R-:W-:-:S01]  /*1b140*/  FFMA.FTZ R79, R2, R79, -R54 ;  /* 0x0000004f024f7223 */ /* 0x000fc20000010836 */
[----:B------:R-:W-:Y:S01]  /*1b150*/  FADD.FTZ R80, R15, R80 ;  /* 0x000000500f507221 */ /* 0x000fe20000010000 */
[----:B------:R-:W-:-:S01]  /*1b160*/  FFMA.FTZ R68, R2, R137, -R54 ;  /* 0x0000008902447223 */ /* 0x000fc20000010836 */
[----:B------:R-:W1:Y:S01]  /*1b170*/  MUFU.EX2 R58, R58 ;  /* 0x0000003a003a7308 */ /* 0x000e620000000800 */
[----:B------:R-:W-:-:S01]  /*1b180*/  FFMA.FTZ R75, R2, R83, -R54 ;  /* 0x00000053024b7223 */ /* 0x000fc20000010836 */
        /* <DEDUP_REMOVED lines=23> */
[----:B--2---:R-:W-:-:S01]  /*1b300*/  FADD.FTZ R105, R101, R80 ;  /* 0x0000005065697221 */ /* 0x004fc20000010000 */
        /* <DEDUP_REMOVED lines=12> */
[----:B------:R-:W-:-:S02]  /*1b3d0*/  F2FP.SATFINITE.E4M3.F32.PACK_AB_MERGE_C R58, R101, R58, RZ ;  /* 0x0000003a653a723e */ /* 0x000fc400048070ff */
[----:B------:R-:W0:Y:S01]  /*1b3e0*/  MUFU.EX2 R103, R103 ;  /* 0x0000006700677308 */ /* 0x000e220000000800 */
[----:B-1----:R-:W-:-:S01]  /*1b3f0*/  FADD.FTZ R21, R97, R80 ;  /* 0x0000005061157221 */ /* 0x002fc20000010000 */
[----:B------:R-:W-:Y:S01]  /*1b400*/  FADD.FTZ R80, R26, R107 ;  /* 0x0000006b1a507221 */ /* 0x000fe20000010000 */
[----:B------:R-:W-:-:S03]  /*1b410*/  F2FP.SATFINITE.E4M3.F32.PACK_AB_MERGE_C R185, R56, R37, R58 ;  /* 0x0000002538b9723e */ /* 0x000fc6000480703a */
[----:B------:R-:W-:Y:S02]  /*1b420*/  FADD.FTZ R13, R73, R80 ;  /* 0x00000050490d7221 */ /* 0x000fe40000010000 */
[----:B------:R-:W1:Y:S01]  /*1b430*/  MUFU.EX2 R5, R5 ;  /* 0x0000000500057308 */ /* 0x000e620000000800 */
[----:B--2---:R-:W-:-:S01]  /*1b440*/  FADD.FTZ R20, R62, R21 ;  /* 0x000000153e147221 */ /* 0x004fc20000010000 */
[----:B------:R-:W-:-:S04]  /*1b450*/  FADD.FTZ R26, R28, R13 ;  /* 0x0000000d1c1a7221 */ /* 0x000fc80000010000 */
[----:B------:R-:W-:Y:S02]  /*1b460*/  FADD.FTZ R21, R77, R26 ;  /* 0x0000001a4d157221 */ /* 0x000fe40000010000 */
[----:B------:R-:W2:Y:S01]  /*1b470*/  MUFU.EX2 R64, R64 ;  /* 0x0000004000407308 */ /* 0x000ea20000000800 */
[----:B0-----:R-:W-:-:S01]  /*1b480*/  FADD.FTZ R20, R103, R20 ;  /* 0x0000001467147221 */ /* 0x001fc20000010000 */
[----:B------:R-:W-:Y:S01]  /*1b490*/  FADD.FTZ R26, R30, R21 ;  /* 0x000000151e1a7221 */ /* 0x000fe20000010000 */
[----:B------:R-:W-:-:S03]  /*1b4a0*/  F2FP.SATFINITE.E4M3.F32.PACK_AB_MERGE_C R62, R103, R62, RZ ;  /* 0x0000003e673e723e */ /* 0x000fc600048070ff */
[----:B------:R-:W-:Y:S01]  /*1b4b0*/  FADD.FTZ R81, R81, R26 ;  /* 0x0000001a51517221 */ /* 0x000fe20000010000 */
[----:B------:R-:W-:Y:S01]  /*1b4c0*/  F2FP.SATFINITE.E4M3.F32.PACK_AB_MERGE_C R187, R97, R60, R62 ;  /* 0x0000003c61bb723e */ /* 0x000fe2000480703e */
[----:B------:R-:W0:Y:S01]  /*1b4d0*/  MUFU.EX2 R66, R66 ;  /* 0x0000004200427308 */ /* 0x000e220000000800 */
[----:B-1----:R-:W-:-:S01]  /*1b4e0*/  FADD.FTZ R13, R5, R20 ;  /* 0x00000014050d7221 */ /* 0x002fc20000010000 */
[----:B------:R-:W-:-:S06]  /*1b4f0*/  FADD.FTZ R24, R32, R81 ;  /* 0x0000005120187221 */ /* 0x000fcc0000010000 */
[----:B------:R-:W1:Y:S01]  /*1b500*/  MUFU.EX2 R79, R79 ;  /* 0x0000004f004f7308 */ /* 0x000e620000000800 */
[----:B--2---:R-:W-:-:S07]  /*1b510*/  FADD.FTZ R13, R64, R13 ;  /* 0x0000000d400d7221 */ /* 0x004fce0000010000 */
[----:B------:R-:W2:Y:S01]  /*1b520*/  MUFU.EX2 R68, R68 ;  /* 0x0000004400447308 */ /* 0x000ea20000000800 */
[----:B0-----:R-:W-:-:S01]  /*1b530*/  FADD.FTZ R20, R66, R13 ;  /* 0x0000000d42147221 */ /* 0x001fc20000010000 */
[----:B------:R-:W-:-:S04]  /*1b540*/  FADD.FTZ R13, R57, R24 ;  /* 0x00000018390d7221 */ /* 0x000fc80000010000 */
[----:B------:R-:W-:Y:S01]  /*1b550*/  FADD.FTZ R34, R34, R13 ;  /* 0x0000000d22227221 */ /* 0x000fe20000010000 */
[----:B------:R-:W-:Y:S01]  /*1b560*/  F2FP.SATFINITE.E4M3.F32.PACK_AB_MERGE_C R13, R45, R6, RZ ;  /* 0x000000062d0d723e */ /* 0x000fe200048070ff */
[----:B------:R-:W0:Y:S01]  /*1b570*/  MUFU.EX2 R75, R75 ;  /* 0x0000004b004b7308 */ /* 0x000e220000000800 */
[----:B-1----:R-:W-:-:S01]  /*1b580*/  FADD.FTZ R9, R79, R20 ;  /* 0x000000144f097221 */ /* 0x002fc20000010000 */
[----:B------:R-:W-:Y:S01]  /*1b590*/  FADD.FTZ R61, R61, R34 ;  /* 0x000000223d3d7221 */ /* 0x000fe20000010000 */
[----:B------:R-:W-:-:S03]  /*1b5a0*/  F2FP.SATFINITE.E4M3.F32.PACK_AB_MERGE_C R66, R79, R66, RZ ;  /* 0x000000424f42723e */ /* 0x000fc600048070ff */
[----:B------:R-:W-:Y:S01]  /*1b5b0*/  FADD.FTZ R24, R36, R61 ;  /* 0x0000003d24187221 */ /* 0x000fe20000010000 */
[----:B------:R-:W-:Y:S01]  /*1b5c0*/  F2FP.SATFINITE.E4M3.F32.PACK_AB_MERGE_C R181, R64, R5, R66 ;  /* 0x0000000540b5723e */ /* 0x000fe20004807042 */
[----:B------:R-:W1:Y:S01]  /*1b5d0*/  MUFU.EX2 R70, R70 ;  /* 0x0000004600467308 */ /* 0x000e620000000800 */
[----:B--2---:R-:W-:-:S01]  /*1b5e0*/  FADD.FTZ R20, R68, R9 ;  /* 0x0000000944147221 */ /* 0x004fc20000010000 */
[----:B------:R-:W-:-:S04]  /*1b5f0*/  FADD.FTZ R65, R65, R24 ;  /* 0x0000001841417221 */ /* 0x000fc80000010000 */
[----:B------:R-:W-:Y:S02]  /*1b600*/  FADD.FTZ R40, R40, R65 ;  /* 0x0000004128287221 */ /* 0x000fe40000010000 */
[----:B------:R-:W2:Y:S01]  /*1b610*/  MUFU.EX2 R83, R83 ;  /* 0x0000005300537308 */ /* 0x000ea20000000800 */
[----:B0-----:R-:W-:-:S01]  /*1b620*/  FADD.FTZ R9, R75, R20 ;  /* 0x000000144b097221 */ /* 0x001fc20000010000 */
[----:B------:R-:W-:-:S06]  /*1b630*/  FADD.FTZ R69, R69, R40 ;  /* 0x0000002845457221 */ /* 0x000fcc0000010000 */
        /* <DEDUP_REMOVED lines=20> */
[----:B------:R-:W-:Y:S01]  /*1b780*/  MUFU.EX2 R42, R119 ;  /* 0x00000077002a7308 */ /* 0x000fe20000000800 */
[----:B0-----:R-:W-:-:S07]  /*1b790*/  FADD.FTZ R9, R67, R26 ;  /* 0x0000001a43097221 */ /* 0x001fce0000010000 */
[----:B------:R-:W0:Y:S01]  /*1b7a0*/  MUFU.EX2 R85, R85 ;  /* 0x0000005500557308 */ /* 0x000e220000000800 */
[----:B-1----:R-:W-:-:S01]  /*1b7b0*/  FADD.FTZ R26, R78, R9 ;  /* 0x000000094e1a7221 */ /* 0x002fc20000010000 */
[----:B------:R-:W-:-:S04]  /*1b7c0*/  F2FP.SATFINITE.E4M3.F32.PACK_AB_MERGE_C R67, R78, R67, RZ ;  /* 0x000000434e43723e */ /* 0x000fc800048070ff */
[----:B------:R-:W-:Y:S02]  /*1b7d0*/  F2FP.SATFINITE.E4M3.F32.PACK_AB_MERGE_C R179, R76, R63, R67 ;  /* 0x0000003f4cb3723e */ /* 0x000fe40004807043 */
        /* <DEDUP_REMOVED lines=9> */
[----:B------:R-:W-:Y:S01]  /*1b870*/  MUFU.EX2 R44, R44 ;  /* 0x0000002c002c7308 */ /* 0x000fe20000000800 */
[----:B--2---:R-:W-:-:S01]  /*1b880*/  FADD.FTZ R26, R12, R9 ;  /* 0x000000090c1a7221 */ /* 0x004fc20000010000 */
[----:B------:R-:W1:Y:S06]  /*1b890*/  @P5 LDC R28, c[0x0][0x44c] ;  /* 0x00011300ff1c5b82 */ /* 0x000e6c0000000800 */
[----:B------:R-:W2:Y:S01]  /*1b8a0*/  MUFU.EX2 R53, R53 ;  /* 0x0000003500357308 */ /* 0x000ea20000000800 */
[----:B0-----:R-:W-:-:S07]  /*1b8b0*/  FADD.FTZ R9, R151, R26 ;  /* 0x0000001a97097221 */ /* 0x001fce0000010000 */
[----:B------:R-:W0:Y:S08]  /*1b8c0*/  MUFU.EX2 R14, R47 ;  /* 0x0000002f000e7308 */ /* 0x000e300000000800 */
[----:B------:R-:W-:Y:S01]  /*1b8d0*/  MUFU.EX2 R38, R38 ;  /* 0x0000002600267308 */ /* 0x000fe20000000800 */
[----:B--2---:R-:W-:Y:S01]  /*1b8e0*/  F2FP.SATFINITE.E4M3.F32.PACK_AB_MERGE_C R13, R53, R44, RZ ;  /* 0x0000002c350d723e */ /* 0x004fe200048070ff */
[----:B-1----:R-:W-:-:S06]  /*1b8f0*/  @P5 IMAD.HI.U32 R28, R201, R28, RZ ;  /* 0x0000001cc91c5227 */ /* 0x002fcc00078e00ff */
[----:B------:R-:W1:Y:S01]  /*1b900*/  MUFU.EX2 R49, R49 ;  /* 0x0000003100317308 */ /* 0x000e620000000800 */
[----:B0-----:R-:W-:-:S01]  /*1b910*/  FADD.FTZ R9, R14, R9 ;  /* 0x000000090e097221 */ /* 0x001fc20000010000 */
[----:B------:R-:W-:-:S04]  /*1b920*/  F2FP.SATFINITE.E4M3.F32.PACK_AB_MERGE_C R151, R14, R151, RZ ;  /* 0x000000970e97723e */ /* 0x000fc800048070ff */
[----:B------:R-:W-:Y:S02]  /*1b930*/  F2FP.SATFINITE.E4M3.F32.PACK_AB_MERGE_C R173, R12, R71, R151 ;  /* 0x000000470cad723e */ /* 0x000fe40004807097 */
[----:B------:R-:W0:Y:S08]  /*1b940*/  MUFU.EX2 R4, R4 ;  /* 0x0000000400047308 */ /* 0x000e300000000800 */
[----:B------:R-:W2:Y:S01]  /*1b950*/  MUFU.EX2 R51, R51 ;  /* 0x0000003300337308 */ /* 0x000ea20000000800 */
[C---:B-1----:R-:W-:Y:S01]  /*1b960*/  F2FP.SATFINITE.E4M3.F32.PACK_AB_MERGE_C R174, R49.reuse, R38, R13 ;  /* 0x0000002631ae723e */ /* 0x042fe2000480700d */
[----:B------:R-:W-:Y:S01]  /*1b970*/  FADD.FTZ R38, R38, R45 ;  /* 0x0000002d26267221 */ /* 0x000fe20000010000 */
[----:B------:R-:W1:Y:S03]  /*1b980*/  @P5 LDC R13, c[0x0][0x450] ;  /* 0x00011400ff0d5b82 */ /* 0x000e660000000800 */
[----:B------:R-:W-:-:S02]  /*1b990*/  FADD.FTZ R49, R49, R38 ;  /* 0x0000002631317221 */ /* 0x000fc40000010000 */
[----:B------:R-:W3:Y:S01]  /*1b9a0*/  MUFU.EX2 R155, R155 ;  /* 0x0000009b009b7308 */ /* 0x000ee20000000800 */
[----:B0-----:R-:W-:-:S01]  /*1b9b0*/  FADD.FTZ R14, R4, R9 ;  /* 0x00000009040e7221 */ /* 0x001fc20000010000 */
[----:B------:R-:W-:-:S04]  /*1b9c0*/  FADD.FTZ R44, R44, R49 ;  /* 0x000000312c2c7221 */ /* 0x000fc80000010000 */
[----:B------:R-:W-:Y:S02]  /*1b9d0*/  FADD.FTZ R53, R53, R44 ;  /* 0x0000002c35357221 */ /* 0x000fe40000010000 */
[----:B------:R-:W-:Y:S01]  /*1b9e0*/  MUFU.EX2 R48, R48 ;  /* 0x0000003000307308 */ /* 0x000fe20000000800 */
[----:B--2---:R-:W-:-:S07]  /*1b9f0*/  FADD.FTZ R26, R51, R14 ;  /* 0x0000000e331a7221 */ /* 0x004fce0000010000 */
[----:B------:R-:W0:Y:S01]  /*1ba00*/  MUFU.EX2 R29, R29 ;  /* 0x0000001d001d7308 */ /* 0x000e220000000800 */
[----:B---3--:R-:W-:-:S07]  /*1ba10*/  FADD.FTZ R5, R155, R26 ;  /* 0x0000001a9b057221 */ /* 0x008fce0000010000 */
[----:B------:R-:W2:Y:S08]  /*1ba20*/  MUFU.EX2 R20, R55 ;  /* 0x0000003700147308 */ /* 0x000eb00000000800 */
[----:B------:R-:W-:Y:S01]  /*1ba30*/  MUFU.EX2 R46, R46 ;  /* 0x0000002e002e7308 */ /* 0x000fe20000000800 */
[----:B0-----:R-:W-:-:S07]  /*1ba40*/  F2FP.SATFINITE.E4M3.F32.PACK_AB_MERGE_C R9, R29, R48, RZ ;  /* 0x000000301d09723e */ /* 0x001fce00048070ff */
[----:B------:R-:W0:Y:S01]  /*1ba50*/  MUFU.EX2 R25, R25 ;  /* 0x0000001900197308 */ /* 0x000e220000000800 */
[C---:B--2---:R-:W-:Y:S01]  /*1ba60*/  F2FP.SATFINITE.E4M3.F32.PACK_AB_MERGE_C R155, R20.reuse, R155, RZ ;  /* 0x0000009b149b723e */ /* 0x044fe200048070ff */
[----:B------:R-:W-:-:S03]  /*1ba70*/  FADD.FTZ R20, R20, R5 ;  /* 0x0000000514147221 */ /* 0x000fc60000010000 */
[----:B------:R-:W-:-:S03]  /*1ba80*/  F2FP.SATFINITE.E4M3.F32.PACK_AB_MERGE_C R175, R51, R4, R155 ;  /* 0x0000000433af723e */ /* 0x000fc6000480709b */
[----:B------:R-:W2:Y:S08]  /*1ba90*/  MUFU.EX2 R91, R91 ;  /* 0x0000005b005b7308 */ /* 0x000eb00000000800 */
[----:B------:R-:W3:Y:S01]  /*1baa0*/  MUFU.EX2 R24, R27 ;  /* 0x0000001b00187308 */ /* 0x000ee20000000800 */
[----:B0-----:R-:W-:Y:S01]  /*1bab0*/  F2FP.SATFINITE.E4M3.F32.PACK_AB_MERGE_C R168, R25, R46, R9 ;  /* 0x0000002e19a8723e */ /* 0x001fe20004807009 */
[----:B------:R-:W-:Y:S01]  /*1bac0*/  FADD.FTZ R46, R46, R53 ;  /* 0x000000352e2e7221 */ /* 0x000fe20000010000 */
[----:B------:R-:W-:Y:S01]  /*1bad0*/  IMAD.MOV.U32 R9, RZ, RZ, R201 ;  /* 0x000000ffff097224 */ /* 0x000fe200078e00c9 */
[----:B-1----:R-:W-:-:S02]  /*1bae0*/  @P5 SHF.R.U32.HI R9, RZ, R13, R28 ;  /* 0x0000000dff095219 */ /* 0x002fc4000001161c */
[----:B------:R-:W-:-:S01]  /*1baf0*/  FADD.FTZ R25, R25, R46 ;  /* 0x0000002e19197221 */ /* 0x000fc20000010000 */
[----:B------:R-:W-:Y:S01]  /*1bb00*/  ISETP.GE.AND P5, PT, R11, 0x1, PT ;  /* 0x000000010b00780c */ /* 0x000fe20003fa6270 */
[----:B------:R-:W0:Y:S01]  /*1bb10*/  MUFU.EX2 R95, R95 ;  /* 0x0000005f005f7308 */ /* 0x000e220000000800 */
[----:B--2---:R-:W-:-:S01]  /*1bb20*/  FADD.FTZ R5, R91, R20 ;  /* 0x000000145b057221 */ /* 0x004fc20000010000 */
[----:B------:R-:W-:Y:S01]  /*1bb30*/  FADD.FTZ R48, R48, R25 ;  /* 0x0000001930307221 */ /* 0x000fe20000010000 */
[----:B------:R-:W-:-:S03]  /*1bb40*/  IMAD.IADD R13, R156, 0x1, R9 ;  /* 0x000000019c0d7824 */ /* 0x000fc600078e0209 */
[----:B------:R-:W-:Y:S01]  /*1bb50*/  FADD.FTZ R29, R29, R48 ;  /* 0x000000301d1d7221 */ /* 0x000fe20000010000 */
[----:B------:R-:W-:Y:S01]  /*1bb60*/  IMAD.IADD R10, R13, 0x1, R10 ;  /* 0x000000010d0a7824 */ /* 0x000fe200078e020a */
[----:B------:R-:W-:Y:S01]  /*1bb70*/  MUFU.EX2 R33, R33 ;  /* 0x0000002100217308 */ /* 0x000fe20000000800 */
[----:B---3--:R-:W-:-:S07]  /*1bb80*/  FADD.FTZ R26, R24, R5 ;  /* 0x00000005181a7221 */ /* 0x008fce0000010000 */
        /* <DEDUP_REMOVED lines=37> */
.L_x_1605:
[----:B------:R-:W-:-:S13]  /*1bde0*/  ISETP.NE.AND P1, PT, R11, 0x1, PT ;  /* 0x000000010b00780c */ /* 0x000fda0003f25270 */
[----:B------:R-:W0:Y:S02]  /*1bdf0*/  @P1 LDC.64 R12, c[0x0][0x9e8] ;  /* 0x00027a00ff0c1b82 */ /* 0x000e240000000a00 */
[----:B0-----:R-:W-:-:S05]  /*1be00*/  @P1 IMAD.HI.U32 R12, R9, R12, RZ ;  /* 0x0000000c090c1227 */ /* 0x001fca00078e00ff */
[----:B------:R-:W-:-:S07]  /*1be10*/  @P1 SHF.R.U32.HI R9, RZ, R13, R12 ;  /* 0x0000000dff091219 */ /* 0x000fce000001160c */
.L_x_1606:
[----:B------:R-:W-:Y:S05]  /*1be20*/  BSYNC B0 ;  /* 0x0000000000007941 */ /* 0x000fea0003800000 */
.L_x_1604:
[----:B------:R-:W-:-:S05]  /*1be30*/  IMAD R9, R9, R11, R11 ;  /* 0x0000000b09097224 */ /* 0x000fca00078e020b */
[----:B------:R-:W-:-:S07]  /*1be40*/  VIMNMX R10, R10, R9, PT ;  /* 0x000000090a0a7248 */ /* 0x000fce0003fe0100 */
.L_x_1603:
[----:B------:R-:W-:Y:S01]  /*1be50*/  IMAD.HI R10, R10, 0x66666667, RZ ;  /* 0x666666670a0a7827 */ /* 0x000fe200078e02ff */
[----:B------:R-:W-:Y:S01]  /*1be60*/  ULDC UR55, c[0x0][0x9e4] ;  /* 0x0002790000377ab9 */ /* 0x000fe20000000800 */
[----:B------:R-:W-:Y:S01]  /*1be70*/  ULDC UR54, c[0x0][0x9e4] ;  /* 0x0002790000367ab9 */ /* 0x000fe20000000800 */
[----:B------:R-:W-:Y:S01]  /*1be80*/  ULDC UR56, c[0x0][0x9dc] ;  /* 0x0002770000387ab9 */ /* 0x000fe20000000800 */
[----:B------:R-:W-:Y:S01]  /*1be90*/  ULDC UR58, c[0x0][0x9dc] ;  /* 0x00027700003a7ab9 */ /* 0x000fe20000000800 */
[----:B------:R-:W-:Y:S01]  /*1bea0*/  SHF.R.U32.HI R9, RZ, 0x1f, R10 ;  /* 0x0000001fff097819 */ /* 0x000fe2000001160a */
[----:B------:R-:W-:Y:S01]  /*1beb0*/  ULDC UR59, c[0x0][0x9e0] ;  /* 0x00027800003b7ab9 */ /* 0x000fe20000000800 */
[----:B------:R-:W-:Y:S01]  /*1bec0*/  ULDC UR57, c[0x0][0x9e0] ;  /* 0x0002780000397ab9 */ /* 0x000fe20000000800 */
[----:B------:R-:W-:Y:S02]  /*1bed0*/  CS2R R86, SRZ ;  /* 0x0000000000567805 */ /* 0x000fe4000001ff00 */
[----:B------:R-:W-:-:S02]  /*1bee0*/  LEA.HI.SX32 R9, R10, R9, 0x1a ;  /* 0x000000090a097211 */ /* 0x000fc400078fd2ff */
[----:B------:R-:W-:Y:S02]  /*1bef0*/  CS2R R84, SRZ ;  /* 0x0000000000547805 */ /* 0x000fe4000001ff00 */
[----:B------:R-:W-:Y:S02]  /*1bf00*/  CS2R R82, SRZ ;  /* 0x0000000000527805 */ /* 0x000fe4000001ff00 */
[----:B------:R-:W-:Y:S02]  /*1bf10*/  CS2R R80, SRZ ;  /* 0x0000000000507805 */ /* 0x000fe4000001ff00 */
[----:B------:R-:W-:Y:S02]  /*1bf20*/  VIMNMX R9, R204, R9, !PT ;  /* 0x00000009cc097248 */ /* 0x000fe40007fe0100 */
[----:B------:R-:W-:Y:S02]  /*1bf30*/  CS2R R78, SRZ ;  /* 0x00000000004e7805 */ /* 0x000fe4000001ff00 */
[----:B------:R-:W-:-:S02]  /*1bf40*/  CS2R R76, SRZ ;  /* 0x00000000004c7805 */ /* 0x000fc4000001ff00 */
[----:B------:R-:W-:Y:S02]  /*1bf50*/  CS2R R74, SRZ ;  /* 0x00000000004a7805 */ /* 0x000fe4000001ff00 */
[----:B------:R-:W-:Y:S02]  /*1bf60*/  ISETP.GE.AND P1, PT, R4, R9, PT ;  /* 0x000000090400720c */ /* 0x000fe40003f26270 */
        /* <DEDUP_REMOVED lines=26> */
[----:B------:R-:W-:-:S07]  /*1c110*/  IMAD.MOV.U32 R87, RZ, RZ, RZ ;  /* 0x000000ffff577224 */ /* 0x000fce00078e00ff */
.L_x_1626:
[----:B------:R-:W-:Y:S01]  /*1c120*/  VIADD R10, R190, 0x1 ;  /* 0x00000001be0a7836 */ /* 0x000fe20000000000 */
[----:B------:R-:W-:Y:S05]  /*1c130*/  YIELD ;  /* 0x0000000000007946 */ /* 0x000fea0003800000 */
[----:B------:R-:W-:-:S04]  /*1c140*/  ISETP.NE.AND P1, PT, R10, 0x2, PT ;  /* 0x000000020a00780c */ /* 0x000fc80003f25270 */
[----:B------:R-:W-:Y:S02]  /*1c150*/  SEL R12, RZ, 0x1, P1 ;  /* 0x00000001ff0c7807 */ /* 0x000fe40000800000 */
[----:B------:R-:W-:Y:S02]  /*1c160*/  SEL R10, R10, RZ, P1 ;  /* 0x000000ff0a0a7207 */ /* 0x000fe40000800000 */
[----:B------:R-:W-:Y:S02]  /*1c170*/  ISETP.NE.AND P1, PT, R194, RZ, PT ;  /* 0x000000ffc200720c */ /* 0x000fe40003f25270 */
[----:B------:R-:W-:-:S11]  /*1c180*/  LOP3.LUT R11, R19, R12, RZ, 0x3c, !PT ;  /* 0x0000000c130b7212 */ /* 0x000fd600078e3cff */
[----:B------:R-:W-:Y:S05]  /*1c190*/  @P1 BRA `(.L_x_1608) ;  /* 0x0000000000341947 */ /* 0x000fea0003800000 */
[----:B------:R-:W-:-:S13]  /*1c1a0*/  ISETP.NE.AND P3, PT, R205, 0x3, PT ;  /* 0x00000003cd00780c */ /* 0x000fda0003f65270 */
[----:B------:R-:W-:Y:S05]  /*1c1b0*/  @!P3 BRA `(.L_x_1609) ;  /* 0x000000000004b947 */ /* 0x000fea0003800000 */
[----:B------:R-:W-:Y:S01]  /*1c1c0*/  BPT.TRAP 0x1 ;  /* 0x000000040000795c */ /* 0x000fe20000300000 */
.L_x_1609:
[----:B------:R-:W-:Y:S01]  /*1c1d0*/  IMAD R12, R10, 0x8, R16 ;  /* 0x000000080a0c7824 */ /* 0x000fe200078e0210 */
[----:B------:R-:W-:-:S04]  /*1c1e0*/  SHF.L.U32 R7, R11, 0x1f, RZ ;  /* 0x0000001f0b077819 */ /* 0x000fc800000006ff */
[----:B------:R0:W1:Y:S01]  /*1c1f0*/  SYNCS.PHASECHK.TRANS64.TRYWAIT P2, [R12+URZ+0x29830], R7 ;  /* 0x029830070c0075a7 */ /* 0x000062000804017f */
[----:B------:R-:W-:Y:S05]  /*1c200*/  @!P3 BRA `(.L_x_1610) ;  /* 0x000000000004b947 */ /* 0x000fea0003800000 */
[----:B------:R-:W-:Y:S01]  /*1c210*/  BPT.TRAP 0x1 ;  /* 0x000000040000795c */ /* 0x000fe20000300000 */
.L_x_1610:
[----:B------:R-:W-:Y:S04]  /*1c220*/  BSSY B0, `(.L_x_1608) ;  /* 0x0000004000007945 */ /* 0x000fe80003800000 */
[----:B-1----:R-:W-:Y:S05]  /*1c230*/  @P2 BRA `(.L_x_1611) ;  /* 0x0000000000082947 */ /* 0x002fea0003800000 */
[----:B------:R-:W1:Y:S02]  /*1c240*/  SYNCS.PHASECHK.TRANS64.TRYWAIT P2, [R12+URZ+0x29830], R7 ;  /* 0x029830070c0075a7 */ /* 0x000e64000804017f */
[----:B-1----:R-:W-:Y:S05]  /*1c250*/  @!P2 BRA `(.L_x_1612) ;  /* 0x0000017c00b0a947 */ /* 0x002fea0003800000 */
.L_x_1611:
[----:B------:R-:W-:Y:S05]  /*1c260*/  BSYNC B0 ;  /* 0x0000000000007941 */ /* 0x000fea0003800000 */
.L_x_1608:
[----:B01----:R-:W0:Y:S01]  /*1c270*/  S2R R7, SR_TID.X ;  /* 0x0000000000077919 */ /* 0x003e220000002100 */
[----:B------:R-:W-:Y:S05]  /*1c280*/  WARPSYNC.ALL ;  /* 0x0000000000007948 */ /* 0x000fea0003800000 */
[----:B------:R-:W-:Y:S01]  /*1c290*/  IMAD R12, R10, 0x780, R8 ;  /* 0x000007800a0c7824 */ /* 0x000fe200078e0208 */
[----:B------:R-:W-:Y:S01]  /*1c2a0*/  UMOV UR48, UR24 ;  /* 0x0000001800307c82 */ /* 0x000fe20008000000 */
[----:B------:R-:W-:Y:S01]  /*1c2b0*/  IMAD.MOV.U32 R13, RZ, RZ, -0x7fffffe0 ;  /* 0x80000020ff0d7424 */ /* 0x000fe200078e00ff */
[----:B------:R-:W-:Y:S01]  /*1c2c0*/  UMOV UR49, UR25 ;  /* 0x0000001900317c82 */ /* 0x000fe20008000000 */
[C---:B------:R-:W-:Y:S01]  /*1c2d0*/  VIADD R14, R12.reuse, 0x80 ;  /* 0x000000800c0e7836 */ /* 0x040fe20000000000 */
[----:B------:R-:W-:Y:S01]  /*1c2e0*/  R2UR UR50, R12 ;  /* 0x000000000c3272ca */ /* 0x000fe200000e0000 */
[----:B------:R-:W-:Y:S01]  /*1c2f0*/  IMAD.MOV.U32 R15, RZ, RZ, -0x7fffffe0 ;  /* 0x80000020ff0f7424 */ /* 0x000fe200078e00ff */
[----:B------:R-:W-:Y:S01]  /*1c300*/  R2UR UR51, R13 ;  /* 0x000000000d3372ca */ /* 0x000fe200000e0000 */
[----:B------:R-:W-:Y:S01]  /*1c310*/  UMOV UR44, UR24 ;  /* 0x00000018002c7c82 */ /* 0x000fe20008000000 */
[----:B------:R-:W-:Y:S01]  /*1c320*/  R2UR UR46, R14 ;  /* 0x000000000e2e72ca */ /* 0x000fe200000e0000 */
[----:B------:R-:W-:Y:S01]  /*1c330*/  UMOV UR45, UR25 ;  /* 0x00000019002d7c82 */ /* 0x000fe20008000000 */
[----:B------:R-:W-:Y:S01]  /*1c340*/  R2UR UR47, R15 ;  /* 0x000000000f2f72ca */ /* 0x000fe200000e0000 */
[C---:B------:R-:W-:Y:S01]  /*1c350*/  VIADD R88, R12.reuse, 0x100 ;  /* 0x000001000c587836 */ /* 0x040fe20000000000 */
[----:B------:R-:W-:Y:S01]  /*1c360*/  UMOV UR28, UR24 ;  /* 0x00000018001c7c82 */ /* 0x000fe20008000000 */
[----:B------:R-:W-:Y:S01]  /*1c370*/  IMAD.MOV.U32 R89, RZ, RZ, -0x7fffffe0 ;  /* 0x80000020ff597424 */ /* 0x000fe200078e00ff */
[----:B------:R-:W-:Y:S01]  /*1c380*/  UMOV UR29, UR25 ;  /* 0x00000019001d7c82 */ /* 0x000fe20008000000 */
[----:B------:R-:W-:Y:S01]  /*1c390*/  VIADD R20, R12, 0x180 ;  /* 0x000001800c147836 */ /* 0x000fe20000000000 */
[----:B------:R-:W-:Y:S01]  /*1c3a0*/  R2UR UR26, R88 ;  /* 0x00000000581a72ca */ /* 0x000fe200000e0000 */
[----:B------:R-:W-:Y:S01]  /*1c3b0*/  IMAD.MOV.U32 R21, RZ, RZ, -0x7fffffe0 ;  /* 0x80000020ff157424 */ /* 0x000fe200078e00ff */
[----:B------:R-:W-:Y:S01]  /*1c3c0*/  R2UR UR27, R89 ;  /* 0x00000000591b72ca */ /* 0x000fe200000e0000 */
[----:B------:R-:W-:Y:S01]  /*1c3d0*/  VIADD R14, R12, 0x200 ;  /* 0x000002000c0e7836 */ /* 0x000fe20000000000 */
[----:B------:R-:W-:Y:S01]  /*1c3e0*/  R2UR UR30, R20 ;  /* 0x00000000141e72ca */ /* 0x000fe200000e0000 */
[----:B------:R-:W-:Y:S01]  /*1c3f0*/  VIADD R88, R12, 0x2 ;  /* 0x000000020c587836 */ /* 0x000fe20000000000 */
[----:B------:R-:W-:Y:S01]  /*1c400*/  R2UR UR31, R21 ;  /* 0x00000000151f72ca */ /* 0x000fe200000e0000 */
[----:B------:R-:W-:Y:S01]  /*1c410*/  UMOV UR32, UR24 ;  /* 0x0000001800207c82 */ /* 0x000fe20008000000 */
[----:B------:R-:W-:Y:S01]  /*1c420*/  R2UR UR34, R14 ;  /* 0x000000000e2272ca */ /* 0x000fe200000e0000 */
[----:B------:R-:W-:Y:S01]  /*1c430*/  UMOV UR33, UR25 ;  /* 0x0000001900217c82 */ /* 0x000fe20008000000 */
[----:B0-----:R-:W-:Y:S01]  /*1c440*/  SHF.R.U32.HI R7, RZ, 0x7, R7 ;  /* 0x00000007ff077819 */ /* 0x001fe20000011607 */
[----:B------:R-:W-:Y:S01]  /*1c450*/  VIADD R20, R12, 0x82 ;  /* 0x000000820c147836 */ /* 0x000fe20000000000 */
[----:B------:R-:W-:Y:S01]  /*1c460*/  R2UR UR35, R15 ;  /* 0x000000000f2372ca */ /* 0x000fe200000e0000 */
[----:B------:R-:W-:Y:S01]  /*1c470*/  IMAD.MOV.U32 R21, RZ, RZ, -0x7fffffe0 ;  /* 0x80000020ff157424 */ /* 0x000fe200078e00ff */
[----:B------:R-:W-:Y:S01]  /*1c480*/  R2UR UR6, R88 ;  /* 0x00000000580672ca */ /* 0x000fe200000e0000 */
[----:B------:R-:W-:Y:S01]  /*1c490*/  VIADD R7, R7, 0x8 ;  /* 0x0000000807077836 */ /* 0x000fe20000000000 */
[----:B------:R-:W-:Y:S01]  /*1c4a0*/  R2UR UR7, R89 ;  /* 0x00000000590772ca */ /* 0x000fe200000e0000 */
[----:B------:R-:W-:-:S02]  /*1c4b0*/  VIADD R14, R12, 0x102 ;  /* 0x000001020c0e7836 */ /* 0x000fc40000000000 */
[----:B------:R-:W-:Y:S01]  /*1c4c0*/  IMAD.MOV.U32 R15, RZ, RZ, -0x7fffffe0 ;  /* 0x80000020ff0f7424 */ /* 0x000fe200078e00ff */
[----:B------:R0:W-:Y:S01]  /*1c4d0*/  BAR.SYNC.DEFER_BLOCKING R7, 0x100 ;  /* 0x000400070000751d */ /* 0x0001e20000010000 */
[----:B------:R-:W-:-:S05]  /*1c4e0*/  IMAD.MOV.U32 R13, RZ, RZ, -0x7fffffe0 ;  /* 0x80000020ff0d7424 */ /* 0x000fca00078e00ff */
        /* <DEDUP_REMOVED lines=188> */
[C---:B------:R-:W-:Y:S02]  /*1d0b0*/  VIADD R14, R12.reuse, 0x682 ;  /* 0x000006820c0e7836 */ /* 0x040fe40000000000 */
[----:B------:R-:W-:Y:S02]  /*1d0c0*/  IMAD.MOV.U32 R15, RZ, RZ, -0x7fffffe0 ;  /* 0x80000020ff0f7424 */ /* 0x000fe400078e00ff */
[----:B------:R-:W-:Y:S01]  /*1d0d0*/  VIADD R12, R12, 0x702 ;  /* 0x000007020c0c7836 */ /* 0x000fe20000000000 */
[----:B------:R-:W-:-:S02]  /*1d0e0*/  WARPGROUP.DEPBAR.LE gsb0, 0x0 ;  /* 0x00008000000079c5 */ /* 0x000fc40000010000 */
        /* <DEDUP_REMOVED lines=30> */
[----:B------:R-:W-:-:S13]  /*1d2d0*/  ISETP.NE.AND P2, PT, R205, 0x3, PT ;  /* 0x00000003cd00780c */ /* 0x000fda0003f45270 */
[----:B------:R-:W-:Y:S05]  /*1d2e0*/  @!P2 BRA `(.L_x_1614) ;  /* 0x000000000004a947 */ /* 0x000fea0003800000 */
[----:B------:R-:W-:Y:S01]  /*1d2f0*/  BPT.TRAP 0x1 ;  /* 0x000000040000795c */ /* 0x000fe20000300000 */
.L_x_1614:
[----:B------:R-:W-:Y:S01]  /*1d300*/  SHF.L.U32 R7, R19, 0x1f, RZ ;  /* 0x0000001f13077819 */ /* 0x000fe200000006ff */
[----:B------:R-:W-:-:S04]  /*1d310*/  IMAD R12, R190, 0x8, R16 ;  /* 0x00000008be0c7824 */ /* 0x000fc800078e0210 */
[----:B------:R0:W1:Y:S01]  /*1d320*/  SYNCS.PHASECHK.TRANS64.TRYWAIT P1, [R12+URZ+0x29850], R7 ;  /* 0x029850070c0075a7 */ /* 0x000062000802017f */
[----:B------:R-:W-:Y:S05]  /*1d330*/  @!P2 BRA `(.L_x_1615) ;  /* 0x000000000004a947 */ /* 0x000fea0003800000 */
[----:B------:R-:W-:Y:S01]  /*1d340*/  BPT.TRAP 0x1 ;  /* 0x000000040000795c */ /* 0x000fe20000300000 */
.L_x_1615:
[----:B-1----:R-:W-:Y:S05]  /*1d350*/  @P1 BRA `(.L_x_1613) ;  /* 0x0000000000081947 */ /* 0x002fea0003800000 */
[----:B------:R-:W1:Y:S02]  /*1d360*/  SYNCS.PHASECHK.TRANS64.TRYWAIT P1, [R12+URZ+0x29850], R7 ;  /* 0x029850070c0075a7 */ /* 0x000e64000802017f */
[----:B-1----:R-:W-:Y:S05]  /*1d370*/  @!P1 BRA `(.L_x_1616) ;  /* 0x0000016c007c9947 */ /* 0x002fea0003800000 */
.L_x_1613:
[----:B01----:R-:W-:Y:S01]  /*1d380*/  VIADD R7, R16, 0x400 ;  /* 0x0000040010077836 */ /* 0x003fe20000000000 */
[----:B------:R-:W-:Y:S05]  /*1d390*/  WARPSYNC.ALL ;  /* 0x0000000000007948 */ /* 0x000fea0003800000 */
[----:B------:R-:W-:Y:S01]  /*1d3a0*/  SHF.R.U32.HI R7, RZ, 0x4, R7 ;  /* 0x00000004ff077819 */ /* 0x000fe20000011607 */
[----:B------:R-:W-:Y:S01]  /*1d3b0*/  IMAD.MOV.U32 R13, RZ, RZ, -0x3ffffff0 ;  /* 0xc0000010ff0d7424 */ /* 0x000fe200078e00ff */
[----:B------:R-:W-:Y:S01]  /*1d3c0*/  WARPGROUP.ARRIVE ;  /* 0x00000000000079c5 */ /* 0x000fe20000000000 */
[----:B------:R-:W-:Y:S01]  /*1d3d0*/  IMAD.MOV.U32 R15, RZ, RZ, -0x3ffffff0 ;  /* 0xc0000010ff0f7424 */ /* 0x000fe200078e00ff */
[----:B------:R-:W-:-:S04]  /*1d3e0*/  LOP3.LUT R7, R7, 0x3fff, RZ, 0xc0, !PT ;  /* 0x00003fff07077812 */ /* 0x000fc800078ec0ff */
[----:B------:R-:W0:Y:S01]  /*1d3f0*/  S2R R19, SR_TID.X ;  /* 0x0000000000137919 */ /* 0x000e220000002100 */
[----:B------:R-:W-:Y:S01]  /*1d400*/  R2UR UR7, R13 ;  /* 0x000000000d0772ca */ /* 0x000fe200000e0000 */
[----:B------:R-:W-:Y:S01]  /*1d410*/  IMAD.MOV.U32 R13, RZ, RZ, -0x3ffffff0 ;  /* 0xc0000010ff0d7424 */ /* 0x000fe200078e00ff */
[----:B------:R-:W-:Y:S02]  /*1d420*/  LOP3.LUT R7, R7, 0x10000, RZ, 0xfc, !PT ;  /* 0x0001000007077812 */ /* 0x000fe400078efcff */
[----:B------:R-:W-:Y:S02]  /*1d430*/  ISETP.NE.AND P2, PT, R225, 0x1, PT ;  /* 0x00000001e100780c */ /* 0x000fe40003f45270 */
[----:B------:R-:W-:Y:S01]  /*1d440*/  LOP3.LUT P1, RZ, R17, 0x10, RZ, 0xc0, !PT ;  /* 0x0000001011ff7812 */ /* 0x000fe2000782c0ff */
[----:B------:R-:W-:-:S04]  /*1d450*/  IMAD R12, R190, 0x500, R7 ;  /* 0x00000500be0c7824 */ /* 0x000fc800078e0207 */
[C---:B------:R-:W-:Y:S01]  /*1d460*/  VIADD R14, R12.reuse, 0x100 ;  /* 0x000001000c0e7836 */ /* 0x040fe20000000000 */
[----:B------:R-:W-:-:S05]  /*1d470*/  R2UR UR6, R12 ;  /* 0x000000000c0672ca */ /* 0x000fca00000e0000 */
[----:B------:R-:W1:Y:S08]  /*1d480*/  @P2 LDC R7, c[0x0][0x44c] ;  /* 0x00011300ff072b82 */ /* 0x000e700000000800 */
[----:B------:R-:W-:Y:S01]  /*1d490*/  QGMMA.64x128x32.F32.E4M3.E4M3 R24, R184, gdesc[UR4], R24, gsb0 ;  /* 0x01e00004b8187df3 */ /* 0x000fe20008000818 */
[----:B------:R-:W-:Y:S01]  /*1d4a0*/  R2UR UR6, R14 ;  /* 0x000000000e0672ca */ /* 0x000fe200000e0000 */
[----:B------:R-:W-:Y:S01]  /*1d4b0*/  VIADD R14, R12, 0x200 ;  /* 0x000002000c0e7836 */ /* 0x000fe20000000000 */
[----:B------:R-:W-:Y:S01]  /*1d4c0*/  R2UR UR7, R15 ;  /* 0x000000000f0772ca */ /* 0x000fe200000e0000 */
[----:B------:R-:W-:Y:S01]  /*1d4d0*/  IMAD.MOV.U32 R15, RZ, RZ, -0x3ffffff0 ;  /* 0xc0000010ff0f7424 */ /* 0x000fe200078e00ff */
[----:B0-----:R-:W-:Y:S01]  /*1d4e0*/  SHF.R.U32.HI R19, RZ, 0x7, R19 ;  /* 0x00000007ff137819 */ /* 0x001fe20000011613 */
[----:B------:R-:W-:-:S02]  /*1d4f0*/  WARPGROUP.DEPBAR.LE gsb0, 0x0 ;  /* 0x00008000000079c5 */ /* 0x000fc40000010000 */
[----:B------:R-:W-:-:S08]  /*1d500*/  WARPGROUP.ARRIVE ;  /* 0x00000000000079c5 */ /* 0x000fd00000000000 */
[----:B------:R-:W-:Y:S01]  /*1d510*/  QGMMA.64x128x32.F32.E4M3.E4M3 R24, R180, gdesc[UR4], R24, gsb0 ;  /* 0x01e00004b4187df3 */ /* 0x000fe20008000818 */
[----:B------:R-:W-:Y:S01]  /*1d520*/  R2UR UR6, R14 ;  /* 0x000000000e0672ca */ /* 0x000fe200000e0000 */
[C---:B------:R-:W-:Y:S01]  /*1d530*/  VIADD R14, R12.reuse, 0x300 ;  /* 0x000003000c0e7836 */ /* 0x040fe20000000000 */
[----:B------:R-:W-:Y:S01]  /*1d540*/  R2UR UR7, R15 ;  /* 0x000000000f0772ca */ /* 0x000fe200000e0000 */
[----:B------:R-:W-:Y:S02]  /*1d550*/  IMAD.MOV.U32 R15, RZ, RZ, -0x3ffffff0 ;  /* 0xc0000010ff0f7424 */ /* 0x000fe400078e00ff */
[----:B------:R-:W-:Y:S01]  /*1d560*/  VIADD R12, R12, 0x400 ;  /* 0x000004000c0c7836 */ /* 0x000fe20000000000 */
[----:B------:R-:W-:Y:S02]  /*1d570*/  WARPGROUP.DEPBAR.LE gsb0, 0x0 ;  /* 0x00008000000079c5 */ /* 0x000fe40000010000 */
[----:B------:R-:W-:-:S07]  /*1d580*/  WARPGROUP.ARRIVE ;  /* 0x00000000000079c5 */ /* 0x000fce0000000000 */
[----:B------:R-:W-:Y:S01]  /*1d590*/  QGMMA.64x128x32.F32.E4M3.E4M3 R24, R176, gdesc[UR4], R24, gsb0 ;  /* 0x01e00004b0187df3 */ /* 0x000fe20008000818 */
[----:B------:R-:W-:Y:S02]  /*1d5a0*/  R2UR UR6, R14 ;  /* 0x000000000e0672ca */ /* 0x000fe400000e0000 */
[----:B------:R-:W-:Y:S01]  /*1d5b0*/  R2UR UR7, R15 ;  /* 0x000000000f0772ca */ /* 0x000fe200000e0000 */
[----:B------:R-:W-:Y:S02]  /*1d5c0*/  WARPGROUP.DEPBAR.LE gsb0, 0x0 ;  /* 0x00008000000079c5 */ /* 0x000fe40000010000 */
[----:B------:R-:W-:-:S10]  /*1d5d0*/  WARPGROUP.ARRIVE ;  /* 0x00000000000079c5 */ /* 0x000fd40000000000 */
[----:B------:R-:W-:Y:S01]  /*1d5e0*/  QGMMA.64x128x32.F32.E4M3.E4M3 R24, R172, gdesc[UR4], R24, gsb0 ;  /* 0x01e00004ac187df3 */ /* 0x000fe20008000818 */
[----:B------:R-:W-:Y:S02]  /*1d5f0*/  R2UR UR6, R12 ;  /* 0x000000000c0672ca */ /* 0x000fe400000e0000 */
[----:B------:R-:W-:Y:S02]  /*1d600*/  R2UR UR7, R13 ;  /* 0x000000000d0772ca */ /* 0x000fe400000e0000 */
[----:B------:R-:W0:Y:S01]  /*1d610*/  @P2 LDC R13, c[0x0][0x450] ;  /* 0x00011400ff0d2b82 */ /* 0x000e220000000800 */
[----:B------:R-:W-:Y:S02]  /*1d620*/  WARPGROUP.DEPBAR.LE gsb0, 0x0 ;  /* 0x00008000000079c5 */ /* 0x000fe40000010000 */
[----:B------:R-:W-:-:S08]  /*1d630*/  WARPGROUP.ARRIVE ;  /* 0x00000000000079c5 */ /* 0x000fd00000000000 */
[----:B------:R-:W-:Y:S03]  /*1d640*/  QGMMA.64x128x32.F32.E4M3.E4M3 R24, R168, gdesc[UR4], R24, gsb0 ;  /* 0x01e00004a8187df3 */ /* 0x000fe60008000818 */
[----:B------:R-:W-:Y:S02]  /*1d650*/  WARPGROUP.DEPBAR.LE gsb0, 0x0 ;  /* 0x00008000000079c5 */ /* 0x000fe40000010000 */
[----:B------:R-:W-:Y:S02]  /*1d660*/  IMAD.IADD R168, R212, 0x1, R201 ;  /* 0x00000001d4a87824 */ /* 0x000fe400078e02c9 */
[----:B------:R-:W-:Y:S02]  /*1d670*/  IMAD R170, R4, -0xa0, RZ ;  /* 0xffffff6004aa7824 */ /* 0x000fe400078e02ff */
[----:B-1----:R-:W-:-:S04]  /*1d680*/  @P2 IMAD.HI.U32 R12, R168, R7, RZ ;  /* 0x00000007a80c2227 */ /* 0x002fc800078e00ff */
[----:B------:R-:W-:Y:S01]  /*1d690*/  @!P0 IMAD R7, R10, 0x8, R16 ;  /* 0x000000080a078824 */ /* 0x000fe200078e0210 */
[----:B0-----:R-:W-:Y:S01]  /*1d6a0*/  @P2 SHF.R.U32.HI R168, RZ, R13, R12 ;  /* 0x0000000dffa82219 */ /* 0x001fe2000001160c */
[----:B------:R-:W-:Y:S01]  /*1d6b0*/  VIADD R14, R170, 0x1 ;  /* 0x00000001aa0e7836 */ /* 0x000fe20000000000 */
[----:B------:R-:W-:Y:S01]  /*1d6c0*/  IADD3 R12, -R19, 0xb, RZ ;  /* 0x0000000b130c7810 */ /* 0x000fe20007ffe1ff */
[----:B------:R-:W-:Y:S02]  /*1d6d0*/  @!P0 VIADD R7, R7, 0x29840 ;  /* 0x0002984007078836 */ /* 0x000fe40000000000 */
[----:B------:R-:W0:Y:S01]  /*1d6e0*/  SHFL.IDX PT, R169, R168, RZ, 0x1c1f ;  /* 0x001c1fffa8a97589 */ /* 0x000e2200000e0000 */
[----:B------:R-:W-:Y:S02]  /*1d6f0*/  IMAD R14, R211, -0x2, R14 ;  /* 0xfffffffed30e7824 */ /* 0x000fe400078e020e */
[----:B------:R-:W-:Y:S01]  /*1d700*/  @!P0 PRMT R7, RZ, 0x654, R7 ;  /* 0x00000654ff078816 */ /* 0x000fe20000000007 */
[----:B------:R1:W-:Y:S06]  /*1d710*/  BAR.ARV R12, 0x100 ;  /* 0x0004000c0000751d */ /* 0x0003ec0000002000 */
[----:B------:R2:W-:Y:S01]  /*1d720*/  @!P0 SYNCS.ARRIVE.TRANS64.RED.A1T0 RZ, [R7+URZ], RZ ;  /* 0x000000ff07ff89a7 */ /* 0x0005e2000810043f */
[----:B------:R-:W-:Y:S01]  /*1d730*/  IADD3 R20, -R192, R14, R193 ;  /* 0x0000000ec0147210 */ /* 0x000fe20007ffe1c1 */
[----:B------:R-:W-:-:S02]  /*1d740*/  VIADD R14, R14, 0xffffffff ;  /* 0xffffffff0e0e7836 */ /* 0x000fc40000000000 */
[----:B--2---:R-:W-:-:S05]  /*1d750*/  IMAD.U32 R7, RZ, RZ, UR56 ;  /* 0x00000038ff077e24 */ /* 0x004fca000f8e00ff */
[----:B------:R-:W-:-:S05]  /*1d760*/  LOP3.LUT R21, RZ, R7, RZ, 0x33, !PT ;  /* 0x00000007ff157212 */ /* 0x000fca00078e33ff */
[----:B------:R-:W-:Y:S02]  /*1d770*/  IMAD.IADD R21, R21, 0x1, R20 ;  /* 0x0000000115157824 */ /* 0x000fe400078e0214 */
[----:B------:R-:W-:Y:S02]  /*1d780*/  VIADD R20, R20, UR59 ;  /* 0x0000003b14147c36 */ /* 0x000fe40008000000 */
[--C-:B0-----:R-:W-:Y:S02]  /*1d790*/  IMAD.IADD R15, R21, 0x1, R169.reuse ;  /* 0x00000001150f7824 */ /* 0x101fe400078e02a9 */
[----:B------:R-:W-:Y:S01]  /*1d7a0*/  IMAD.IADD R19, R20, 0x1, R169 ;  /* 0x0000000114137824 */ /* 0x000fe200078e02a9 */
[----:B-1----:R-:W-:Y:S06]  /*1d7b0*/  @!P1 BRA `(.L_x_1617) ;  /* 0x0000000000549947 */ /* 0x002fec0003800000 */
        /* <DEDUP_REMOVED lines=12> */
.L_x_1619:
[----:B------:R-:W-:-:S05]  /*1d880*/  IMAD.U32 R171, RZ, RZ, UR55 ;  /* 0x00000037ffab7e24 */ /* 0x000fca000f8e00ff */
[----:B------:R-:W-:-:S13]  /*1d890*/  ISETP.NE.AND P1, PT, R171, 0x1, PT ;  /* 0x00000001ab00780c */ /* 0x000fda0003f25270 */
[----:B------:R-:W0:Y:S02]  /*1d8a0*/  @P1 LDC.64 R12, c[0x0][0x9e8] ;  /* 0x00027a00ff0c1b82 */ /* 0x000e240000000a00 */
[----:B0-----:R-:W-:-:S05]  /*1d8b0*/  @P1 IMAD.HI.U32 R12, R169, R12, RZ ;  /* 0x0000000ca90c1227 */ /* 0x001fca00078e00ff */
[----:B------:R-:W-:-:S07]  /*1d8c0*/  @P1 SHF.R.U32.HI R169, RZ, R13, R12 ;  /* 0x0000000dffa91219 */ /* 0x000fce000001160c */
.L_x_1620:
[----:B------:R-:W-:Y:S05]  /*1d8d0*/  BSYNC B0 ;  /* 0x0000000000007941 */ /* 0x000fea0003800000 */
.L_x_1618:
[----:B------:R-:W-:-:S05]  /*1d8e0*/  IMAD R12, R169, R171, R14 ;  /* 0x000000aba90c7224 */ /* 0x000fca00078e020e */
[----:B------:R-:W-:Y:S02]  /*1d8f0*/  VIADDMNMX R19, R12, R171, R19, PT ;  /* 0x000000ab0c137246 */ /* 0x000fe40003800113 */
[----:B------:R-:W-:-:S07]  /*1d900*/  VIMNMX R15, R15, R12, !PT ;  /* 0x0000000c0f0f7248 */ /* 0x000fce0007fe0100 */
.L_x_1617:
[----:B------:R-:W2:Y:S01]  /*1d910*/  LDL.LU R172, [R1] ;  /* 0x0000000001ac7983 */ /* 0x000ea20000300800 */
[C---:B------:R-:W-:Y:S02]  /*1d920*/  ISETP.GE.AND P1, PT, R170.reuse, 0x2, PT ;  /* 0x00000002aa00780c */ /* 0x040fe40003f26270 */
[C---:B------:R-:W-:Y:S02]  /*1d930*/  ISETP.GE.AND P2, PT, R170.reuse, 0x9, PT ;  /* 0x00000009aa00780c */ /* 0x040fe40003f46270 */
[----:B------:R-:W-:Y:S02]  /*1d940*/  LOP3.LUT R17, R17, 0xfffffffe, RZ, 0xc0, !PT ;  /* 0xfffffffe11117812 */ /* 0x000fe400078ec0ff */
[----:B------:R-:W-:Y:S02]  /*1d950*/  ISETP.GE.AND P3, PT, R170, 0x22, PT ;  /* 0x00000022aa00780c */ /* 0x000fe40003f66270 */
[----:B--2---:R-:W-:-:S05]  /*1d960*/  LOP3.LUT R172, R172, 0xefffffff, RZ, 0xc0, !PT ;  /* 0xefffffffacac7812 */ /* 0x004fca00078ec0ff */
[----:B------:R-:W-:Y:S02]  /*1d970*/  @P1 LOP3.LUT R172, R172, 0x10000000, RZ, 0xfc, !PT ;  /* 0x10000000acac1812 */ /* 0x000fe400078efcff */
[----:B------:R-:W-:Y:S02]  /*1d980*/  ISETP.GT.AND P1, PT, R15, 0x1, !P1 ;  /* 0x000000010f00780c */ /* 0x000fe40004f24270 */
[----:B------:R-:W-:Y:S02]  /*1d990*/  LOP3.LUT R172, R172, 0xdfffffff, RZ, 0xc0, !PT ;  /* 0xdfffffffacac7812 */ /* 0x000fe400078ec0ff */
[----:B------:R-:W-:Y:S02]  /*1d9a0*/  ISETP.LT.OR P1, PT, R19, 0x2, P1 ;  /* 0x000000021300780c */ /* 0x000fe40000f21670 */
[----:B------:R-:W-:Y:S02]  /*1d9b0*/  @P2 LOP3.LUT R172, R172, 0x20000000, RZ, 0xfc, !PT ;  /* 0x20000000acac2812 */ /* 0x000fe400078efcff */
[----:B------:R-:W-:-:S02]  /*1d9c0*/  FSEL R153, R153, -INF , !P1 ;  /* 0xff80000099997808 */ /* 0x000fc40004800000 */
[----:B------:R-:W-:Y:S02]  /*1d9d0*/  ISETP.GT.AND P1, PT, R15, 0x8, !P2 ;  /* 0x000000080f00780c */ /* 0x000fe40005724270 */
[----:B------:R-:W-:Y:S02]  /*1d9e0*/  ISETP.GE.AND P2, PT, R170, 0xa, PT ;  /* 0x0000000aaa00780c */ /* 0x000fe40003f46270 */
[----:B------:R-:W-:Y:S02]  /*1d9f0*/  ISETP.LT.OR P1, PT, R19, 0x9, P1 ;  /* 0x000000091300780c */ /* 0x000fe40000f21670 */
[----:B------:R-:W-:Y:S02]  /*1da00*/  LOP3.LUT R172, R172, 0xbfffffff, RZ, 0xc0, !PT ;  /* 0xbfffffffacac7812 */ /* 0x000fe400078ec0ff */
[----:B------:R-:W-:Y:S02]  /*1da10*/  FSEL R169, R156, -INF , !P1 ;  /* 0xff8000009ca97808 */ /* 0x000fe40004800000 */
[----:B------:R-:W-:-:S04]  /*1da20*/  ISETP.GT.AND P1, PT, R15, 0x9, !P2 ;  /* 0x000000090f00780c */ /* 0x000fc80005724270 */
[----:B------:R-:W-:Y:S02]  /*1da30*/  ISETP.LT.OR P1, PT, R19, 0xa, P1 ;  /* 0x0000000a1300780c */ /* 0x000fe40000f21670 */
[----:B------:R-:W-:Y:S02]  /*1da40*/  @P2 LOP3.LUT R172, R172, 0x40000000, RZ, 0xfc, !PT ;  /* 0x40000000acac2812 */ /* 0x000fe400078efcff */
[----:B------:R-:W-:Y:S02]  /*1da50*/  ISETP.GE.AND P2, PT, R170, 0x11, PT ;  /* 0x00000011aa00780c */ /* 0x000fe40003f46270 */
[----:B------:R-:W-:Y:S02]  /*1da60*/  LOP3.LUT R172, R172, 0x7fffffff, RZ, 0xc0, !PT ;  /* 0x7fffffffacac7812 */ /* 0x000fe400078ec0ff */
[----:B------:R-:W-:Y:S02]  /*1da70*/  FSEL R157, R157, -INF , !P1 ;  /* 0xff8000009d9d7808 */ /* 0x000fe40004800000 */
[----:B------:R-:W-:-:S04]  /*1da80*/  ISETP.GT.AND P1, PT, R15, 0x10, !P2 ;  /* 0x000000100f00780c */ /* 0x000fc80005724270 */
[----:B------:R-:W-:-:S03]  /*1da90*/  ISETP.LT.OR P1, PT, R19, 0x11, P1 ;  /* 0x000000111300780c */ /* 0x000fc60000f21670 */
[----:B------:R-:W-:Y:S02]  /*1daa0*/  @P2 LOP3.LUT R172, R172, 0x80000000, RZ, 0xfc, !PT ;  /* 0x80000000acac2812 */ /* 0x000fe400078efcff */
[----:B------:R-:W-:Y:S02]  /*1dab0*/  ISETP.GE.AND P2, PT, R170, 0x12, PT ;  /* 0x00000012aa00780c */ /* 0x000fe40003f46270 */
[----:B------:R-:W-:Y:S02]  /*1dac0*/  FSEL R171, R160, -INF , !P1 ;  /* 0xff800000a0ab7808 */ /* 0x000fe40004800000 */
[----:B------:R-:W-:Y:S02]  /*1dad0*/  ISETP.GT.AND P1, PT, R15, 0x11, !P2 ;  /* 0x000000110f00780c */ /* 0x000fe40005724270 */
[----:B------:R-:W-:Y:S02]  /*1dae0*/  LOP3.LUT R172, R172, 0xfffffffd, RZ, 0xc0, !PT ;  /* 0xfffffffdacac7812 */ /* 0x000fe400078ec0ff */
[----:B------:R-:W-:-:S02]  /*1daf0*/  ISETP.LT.OR P1, PT, R19, 0x12, P1 ;  /* 0x000000121300780c */ /* 0x000fc40000f21670 */
[----:B------:R-:W-:Y:S02]  /*1db00*/  @P3 LOP3.LUT R172, R172, 0x2, RZ, 0xfc, !PT ;  /* 0x00000002acac3812 */ /* 0x000fe400078efcff */
[----:B------:R-:W-:Y:S02]  /*1db10*/  FSEL R161, R161, -INF , !P1 ;  /* 0xff800000a1a17808 */ /* 0x000fe40004800000 */
[----:B------:R-:W-:Y:S02]  /*1db20*/  @P2 LOP3.LUT R17, R17, 0x1, RZ, 0xfc, !PT ;  /* 0x0000000111112812 */ /* 0x000fe400078efcff */
[----:B------:R-:W-:Y:S02]  /*1db30*/  ISETP.GE.AND P2, PT, R170, 0x19, PT ;  /* 0x00000019aa00780c */ /* 0x000fe40003f46270 */
[----:B------:R-:W-:Y:S02]  /*1db40*/  LOP3.LUT R17, R17, 0xfffffffb, RZ, 0xc0, !PT ;  /* 0xfffffffb11117812 */ /* 0x000fe400078ec0ff */
[----:B------:R-:W-:-:S02]  /*1db50*/  ISETP.GT.AND P1, PT, R15, 0x18, !P2 ;  /* 0x000000180f00780c */ /* 0x000fc40005724270 */
[----:B------:R-:W-:Y:S02]  /*1db60*/  LOP3.LUT R172, R172, 0xfffffffb, RZ, 0xc0, !PT ;  /* 0xfffffffbacac7812 */ /* 0x000fe400078ec0ff */
[----:B------:R-:W-:-:S04]  /*1db70*/  ISETP.LT.OR P1, PT, R19, 0x19, P1 ;  /* 0x000000191300780c */ /* 0x000fc80000f21670 */
[----:B------:R-:W-:Y:S02]  /*1db80*/  FSEL R173, R164, -INF , !P1 ;  /* 0xff800000a4ad7808 */ /* 0x000fe40004800000 */
[----:B------:R-:W-:Y:S02]  /*1db90*/  @P2 LOP3.LUT R17, R17, 0x4, RZ, 0xfc, !PT ;  /* 0x0000000411112812 */ /* 0x000fe400078efcff */
[----:B------:R-:W-:Y:S02]  /*1dba0*/  ISETP.GE.AND P2, PT, R170, 0x1a, PT ;  /* 0x0000001aaa00780c */ /* 0x000fe40003f46270 */
[----:B------:R-:W-:Y:S02]  /*1dbb0*/  LOP3.LUT R17, R17, 0xfffffffd, RZ, 0xc0, !PT ;  /* 0xfffffffd11117812 */ /* 0x000fe400078ec0ff */
[----:B------:R-:W-:-:S04]  /*1dbc0*/  ISETP.GT.AND P1, PT, R15, 0x19, !P2 ;  /* 0x000000190f00780c */ /* 0x000fc80005724270 */
[----:B------:R-:W-:-:S04]  /*1dbd0*/  ISETP.LT.OR P1, PT, R19, 0x1a, P1 ;  /* 0x0000001a1300780c */ /* 0x000fc80000f21670 */
[----:B------:R-:W-:Y:S02]  /*1dbe0*/  FSEL R165, R165, -INF , !P1 ;  /* 0xff800000a5a57808 */ /* 0x000fe40004800000 */
[----:B------:R-:W-:Y:S02]  /*1dbf0*/  ISETP.GE.AND P1, PT, R170, 0x21, PT ;  /* 0x00000021aa00780c */ /* 0x000fe40003f26270 */
[----:B------:R-:W-:Y:S02]  /*1dc00*/  @P2 LOP3.LUT R17, R17, 0x2, RZ, 0xfc, !PT ;  /* 0x0000000211112812 */ /* 0x000fe400078efcff */
[----:B------:R-:W-:-:S04]  /*1dc10*/  ISETP.GT.AND P2, PT, R15, 0x20, !P1 ;  /* 0x000000200f00780c */ /* 0x000fc80004f44270 */
[----:B------:R-:W-:-:S04]  /*1dc20*/  ISETP.LT.OR P2, PT, R19, 0x21, P2 ;  /* 0x000000211300780c */ /* 0x000fc80001741670 */
[----:B------:R-:W-:Y:S02]  /*1dc30*/  FSEL R175, R136, -INF , !P2 ;  /* 0xff80000088af7808 */ /* 0x000fe40005000000 */
[----:B------:R-:W-:Y:S02]  /*1dc40*/  ISETP.GT.AND P2, PT, R15, 0x21, !P3 ;  /* 0x000000210f00780c */ /* 0x000fe40005f44270 */
[----:B------:R-:W-:Y:S02]  /*1dc50*/  ISETP.GE.AND P3, PT, R170, 0x29, PT ;  /* 0x00000029aa00780c */ /* 0x000fe40003f66270 */
[----:B------:R-:W-:-:S04]  /*1dc60*/  ISETP.LT.OR P2, PT, R19, 0x22, P2 ;  /* 0x000000221300780c */ /* 0x000fc80001741670 */
        /* <DEDUP_REMOVED lines=138> */
[----:B------:R-:W-:Y:S02]  /*1e510*/  LOP3.LUT R172, R172, 0xfdffffff, RZ, 0xc0, !PT ;  /* 0xfdffffffacac7812 */ /* 0x000fe400078ec0ff */
[----:B------:R-:W-:-:S04]  /*1e520*/  ISETP.GT.AND P2, PT, R15, 0x81, !P3 ;  /* 0x000000810f00780c */ /* 0x000fc80005f44270 */
[----:B------:R-:W-:-:S03]  /*1e530*/  ISETP.LT.OR P2, PT, R19, 0x82, P2 ;  /* 0x000000821300780c */ /* 0x000fc60001741670 */
[----:B------:R-:W-:Y:S02]  /*1e540*/  @P3 LOP3.LUT R172, R172, 0x2000000, RZ, 0xfc, !PT ;  /* 0x02000000acac3812 */ /* 0x000fe400078efcff */
[----:B------:R-:W-:Y:S02]  /*1e550*/  ISETP.GE.AND P3, PT, R170, 0x89, PT ;  /* 0x00000089aa00780c */ /* 0x000fe40003f66270 */
[----:B------:R-:W-:Y:S02]  /*1e560*/  FSEL R89, R89, -INF , !P2 ;  /* 0xff80000059597808 */ /* 0x000fe40005000000 */
[----:B------:R-:W-:Y:S02]  /*1e570*/  ISETP.GT.AND P2, PT, R15, 0x88, !P3 ;  /* 0x000000880f00780c */ /* 0x000fe40005f44270 */
[----:B------:R-:W-:Y:S02]  /*1e580*/  LOP3.LUT R172, R172, 0xfeffffff, RZ, 0xc0, !PT ;  /* 0xfeffffffacac7812 */ /* 0x000fe400078ec0ff */
[----:B------:R-:W-:-:S04]  /*1e590*/  ISETP.LT.OR P2, PT, R19, 0x89, P2 ;  /* 0x000000891300780c */ /* 0x000fc80001741670 */
[----:B------:R-:W-:Y:S02]  /*1e5a0*/  FSEL R92, R92, -INF , !P2 ;  /* 0xff8000005c5c7808 */ /* 0x000fe40005000000 */
[----:B------:R-:W-:Y:S02]  /*1e5b0*/  ISETP.GE.AND P2, PT, R170, 0x8a, PT ;  /* 0x0000008aaa00780c */ /* 0x000fe40003f46270 */
[----:B------:R-:W-:Y:S02]  /*1e5c0*/  @P3 LOP3.LUT R172, R172, 0x1000000, RZ, 0xfc, !PT ;  /* 0x01000000acac3812 */ /* 0x000fe400078efcff */
[----:B------:R-:W-:Y:S02]  /*1e5d0*/  ISETP.GT.AND P3, PT, R15, 0x89, !P2 ;  /* 0x000000890f00780c */ /* 0x000fe40005764270 */
[----:B------:R-:W-:Y:S02]  /*1e5e0*/  LOP3.LUT R172, R172, 0xfffffffe, RZ, 0xc0, !PT ;  /* 0xfffffffeacac7812 */ /* 0x000fe400078ec0ff */
        /* <DEDUP_REMOVED lines=14> */
[----:B------:R-:W-:-:S13]  /*1e6d0*/  ISETP.GE.AND P6, PT, R170, 0x1, PT ;  /* 0x00000001aa00780c */ /* 0x000fda0003fc6270 */
[----:B------:R-:W-:Y:S02]  /*1e6e0*/  @P6 LOP3.LUT R172, R172, 0x1, RZ, 0xfc, !PT ;  /* 0x00000001acac6812 */ /* 0x000fe400078efcff */
[----:B------:R-:W-:Y:S02]  /*1e6f0*/  ISETP.GT.AND P6, PT, R15, RZ, !P6 ;  /* 0x000000ff0f00720c */ /* 0x000fe400077c4270 */
[----:B------:R-:W-:Y:S02]  /*1e700*/  LOP3.LUT R172, R172, 0xf7ffffff, RZ, 0xc0, !PT ;  /* 0xf7ffffffacac7812 */ /* 0x000fe400078ec0ff */
[----:B------:R-:W-:-:S04]  /*1e710*/  ISETP.LT.OR P6, PT, R19, 0x1, P6 ;  /* 0x000000011300780c */ /* 0x000fc800037c1670 */
[----:B------:R-:W-:Y:S02]  /*1e720*/  FSEL R152, R152, -INF , !P6 ;  /* 0xff80000098987808 */ /* 0x000fe40007000000 */
[----:B------:R-:W-:-:S13]  /*1e730*/  ISETP.GE.AND P6, PT, R170, 0x9a, PT ;  /* 0x0000009aaa00780c */ /* 0x000fda0003fc6270 */
[----:B------:R-:W-:Y:S02]  /*1e740*/  @P6 LOP3.LUT R172, R172, 0x8000000, RZ, 0xfc, !PT ;  /* 0x08000000acac6812 */ /* 0x000fe400078efcff */
[----:B------:R-:W-:Y:S02]  /*1e750*/  ISETP.GT.AND P6, PT, R15, 0x99, !P6 ;  /* 0x000000990f00780c */ /* 0x000fe400077c4270 */
[----:B------:R-:W0:Y:S02]  /*1e760*/  SHFL.IDX PT, R15, R168, 0x1, 0x1c1f ;  /* 0x003c1f00a80f7f89 */ /* 0x000e2400000e0000 */
[----:B------:R-:W-:Y:S02]  /*1e770*/  ISETP.LT.OR P6, PT, R19, 0x9a, P6 ;  /* 0x0000009a1300780c */ /* 0x000fe400037c1670 */
[----:B------:R1:W-:Y:S02]  /*1e780*/  STL [R1], R172 ;  /* 0x000000ac01007387 */ /* 0x0003e40000100800 */
[----:B------:R-:W-:-:S02]  /*1e790*/  FSEL R101, R101, -INF , !P6 ;  /* 0xff80000065657808 */ /* 0x000fc40007000000 */
[----:B------:R-:W-:Y:S01]  /*1e7a0*/  LOP3.LUT P6, RZ, R17, 0x10, RZ, 0xc0, !PT ;  /* 0x0000001011ff7812 */ /* 0x000fe200078cc0ff */
[--C-:B0-----:R-:W-:Y:S02]  /*1e7b0*/  IMAD.IADD R20, R20, 0x1, R15.reuse ;  /* 0x0000000114147824 */ /* 0x101fe400078e020f */
[----:B------:R-:W-:-:S10]  /*1e7c0*/  IMAD.IADD R21, R21, 0x1, R15 ;  /* 0x0000000115157824 */ /* 0x000fd400078e020f */
[----:B-1----:R-:W-:Y:S05]  /*1e7d0*/  @!P6 BRA `(.L_x_1621) ;  /* 0x000000000054e947 */ /* 0x002fea0003800000 */
        /* <DEDUP_REMOVED lines=12> */
.L_x_1623:
[----:B------:R-:W-:-:S05]  /*1e8a0*/  IMAD.U32 R19, RZ, RZ, UR55 ;  /* 0x00000037ff137e24 */ /* 0x000fca000f8e00ff */
[----:B------:R-:W-:-:S13]  /*1e8b0*/  ISETP.NE.AND P6, PT, R19, 0x1, PT ;  /* 0x000000011300780c */ /* 0x000fda0003fc5270 */
[----:B------:R-:W0:Y:S02]  /*1e8c0*/  @P6 LDC.64 R12, c[0x0][0x9e8] ;  /* 0x00027a00ff0c6b82 */ /* 0x000e240000000a00 */
[----:B0-----:R-:W-:-:S05]  /*1e8d0*/  @P6 IMAD.HI.U32 R12, R15, R12, RZ ;  /* 0x0000000c0f0c6227 */ /* 0x001fca00078e00ff */
[----:B------:R-:W-:-:S07]  /*1e8e0*/  @P6 SHF.R.U32.HI R15, RZ, R13, R12 ;  /* 0x0000000dff0f6219 */ /* 0x000fce000001160c */
.L_x_1624:
[----:B------:R-:W-:Y:S05]  /*1e8f0*/  BSYNC B0 ;  /* 0x0000000000007941 */ /* 0x000fea0003800000 */
.L_x_1622:
[----:B------:R-:W-:-:S05]  /*1e900*/  IMAD R14, R15, R19, R14 ;  /* 0x000000130f0e7224 */ /* 0x000fca00078e020e */
[----:B------:R-:W-:Y:S02]  /*1e910*/  VIADDMNMX R20, R14, R19, R20, PT ;  /* 0x000000130e147246 */ /* 0x000fe40003800114 */
[----:B------:R-:W-:-:S07]  /*1e920*/  VIMNMX R21, R21, R14, !PT ;  /* 0x0000000e15157248 */ /* 0x000fce0007fe0100 */
.L_x_1621:
[----:B------:R-:W-:Y:S02]  /*1e930*/  ISETP.GT.AND P1, PT, R21, 0x20, !P1 ;  /* 0x000000201500780c */ /* 0x000fe40004f24270 */
[----:B------:R-:W-:Y:S02]  /*1e940*/  LOP3.LUT P6, RZ, R172, 0x20000, RZ, 0xc0, !PT ;  /* 0x00020000acff7812 */ /* 0x000fe400078cc0ff */
[----:B------:R-:W-:Y:S02]  /*1e950*/  ISETP.LT.OR P1, PT, R20, 0x21, P1 ;  /* 0x000000211400780c */ /* 0x000fe40000f21670 */
[----:B------:R-:W-:Y:S02]  /*1e960*/  FMNMX.FTZ R14, R152, R3, !PT ;  /* 0x00000003980e7209 */ /* 0x000fe40007810000 */
[----:B------:R-:W-:Y:S02]  /*1e970*/  FSEL R13, R138, -INF , !P1 ;  /* 0xff8000008a0d7808 */ /* 0x000fe40004800000 */
[----:B------:R-:W-:-:S02]  /*1e980*/  LOP3.LUT P1, RZ, R172, 0x2, RZ, 0xc0, !PT ;  /* 0x00000002acff7812 */ /* 0x000fc4000782c0ff */
[----:B------:R-:W-:Y:S02]  /*1e990*/  FMNMX.FTZ R14, R153, R14, !PT ;  /* 0x0000000e990e7209 */ /* 0x000fe40007810000 */
[----:B------:R-:W-:Y:S02]  /*1e9a0*/  ISETP.GT.AND P1, PT, R21, 0x21, !P1 ;  /* 0x000000211500780c */ /* 0x000fe40004f24270 */
[----:B------:R-:W-:Y:S02]  /*1e9b0*/  FMNMX.FTZ R14, R169, R14, !PT ;  /* 0x0000000ea90e7209 */ /* 0x000fe40007810000 */
[----:B------:R-:W-:Y:S02]  /*1e9c0*/  ISETP.LT.OR P1, PT, R20, 0x22, P1 ;  /* 0x000000221400780c */ /* 0x000fe40000f21670 */
[----:B------:R-:W-:Y:S02]  /*1e9d0*/  FMNMX.FTZ R14, R157, R14, !PT ;  /* 0x0000000e9d0e7209 */ /* 0x000fe40007810000 */
[----:B------:R-:W-:-:S02]  /*1e9e0*/  FSEL R139, R139, -INF , !P1 ;  /* 0xff8000008b8b7808 */ /* 0x000fc40004800000 */
[----:B------:R-:W-:Y:S02]  /*1e9f0*/  LOP3.LUT P1, RZ, R172, 0x4, RZ, 0xc0, !PT ;  /* 0x00000004acff7812 */ /* 0x000fe4000782c0ff */
[----:B------:R-:W-:Y:S02]  /*1ea00*/  FMNMX.FTZ R14, R171, R14, !PT ;  /* 0x0000000eab0e7209 */ /* 0x000fe40007810000 */
[----:B------:R-:W-:Y:S02]  /*1ea10*/  ISETP.GT.AND P1, PT, R21, 0x28, !P1 ;  /* 0x000000281500780c */ /* 0x000fe40004f24270 */
[----:B------:R-:W-:Y:S02]  /*1ea20*/  FMNMX.FTZ R14, R161, R14, !PT ;  /* 0x0000000ea10e7209 */ /* 0x000fe40007810000 */
[----:B------:R-:W-:Y:S02]  /*1ea30*/  ISETP.LT.OR P1, PT, R20, 0x29, P1 ;  /* 0x000000291400780c */ /* 0x000fe40000f21670 */
[----:B------:R-:W-:-:S02]  /*1ea40*/  FMNMX.FTZ R14, R173, R14, !PT ;  /* 0x0000000ead0e7209 */ /* 0x000fc40007810000 */
[----:B------:R-:W-:Y:S02]  /*1ea50*/  FSEL R15, R142, -INF , !P1 ;  /* 0xff8000008e0f7808 */ /* 0x000fe40004800000 */
[----:B------:R-:W-:Y:S02]  /*1ea60*/  LOP3.LUT P1, RZ, R172, 0x8, RZ, 0xc0, !PT ;  /* 0x00000008acff7812 */ /* 0x000fe4000782c0ff */
[----:B------:R-:W-:Y:S02]  /*1ea70*/  FMNMX.FTZ R14, R165, R14, !PT ;  /* 0x0000000ea50e7209 */ /* 0x000fe40007810000 */
[----:B------:R-:W-:Y:S02]  /*1ea80*/  ISETP.GT.AND P1, PT, R21, 0x29, !P1 ;  /* 0x000000291500780c */ /* 0x000fe40004f24270 */
[----:B------:R-:W-:Y:S02]  /*1ea90*/  FMNMX.FTZ R14, R175, R14, !PT ;  /* 0x0000000eaf0e7209 */ /* 0x000fe40007810000 */
[----:B------:R-:W-:-:S02]  /*1eaa0*/  ISETP.LT.OR P1, PT, R20, 0x2a, P1 ;  /* 0x0000002a1400780c */ /* 0x000fc40000f21670 */
[----:B------:R-:W-:Y:S02]  /*1eab0*/  FMNMX.FTZ R14, R137, R14, !PT ;  /* 0x0000000e890e7209 */ /* 0x000fe40007810000 */
[----:B------:R-:W-:Y:S02]  /*1eac0*/  FSEL R143, R143, -INF , !P1 ;  /* 0xff8000008f8f7808 */ /* 0x000fe40004800000 */
[----:B------:R-:W-:Y:S02]  /*1ead0*/  LOP3.LUT P1, RZ, R172, 0x10, RZ, 0xc0, !PT ;  /* 0x00000010acff7812 */ /* 0x000fe4000782c0ff */
[----:B------:R-:W-:Y:S02]  /*1eae0*/  FMNMX.FTZ R14, R177, R14, !PT ;  /* 0x0000000eb10e7209 */ /* 0x000fe40007810000 */
[----:B------:R-:W-:Y:S02]  /*1eaf0*/  ISETP.GT.AND P1, PT, R21, 0x30, !P1 ;  /* 0x000000301500780c */ /* 0x000fe40004f24270 */
[----:B------:R-:W-:-:S02]  /*1eb00*/  FMNMX.FTZ R14, R141, R14, !PT ;  /* 0x0000000e8d0e7209 */ /* 0x000fc40007810000 */
[----:B------:R-:W-:Y:S02]  /*1eb10*/  ISETP.LT.OR P1, PT, R20, 0x31, P1 ;  /* 0x000000311400780c */ /* 0x000fe40000f21670 */
[----:B------:R-:W-:Y:S02]  /*1eb20*/  FMNMX.FTZ R14, R179, R14, !PT ;  /* 0x0000000eb30e7209 */ /* 0x000fe40007810000 */
[----:B------:R-:W-:Y:S02]  /*1eb30*/  FSEL R19, R146, -INF , !P1 ;  /* 0xff80000092137808 */ /* 0x000fe40004800000 */
[----:B------:R-:W-:Y:S02]  /*1eb40*/  LOP3.LUT P1, RZ, R172, 0x800000, RZ, 0xc0, !PT ;  /* 0x00800000acff7812 */ /* 0x000fe4000782c0ff */
[----:B------:R-:W-:Y:S02]  /*1eb50*/  FMNMX.FTZ R14, R145, R14, !PT ;  /* 0x0000000e910e7209 */ /* 0x000fe40007810000 */
[----:B------:R-:W-:-:S02]  /*1eb60*/  ISETP.GT.AND P1, PT, R21, 0x31, !P1 ;  /* 0x000000311500780c */ /* 0x000fc40004f24270 */
[----:B------:R-:W-:Y:S02]  /*1eb70*/  FMNMX.FTZ R14, R181, R14, !PT ;  /* 0x0000000eb50e7209 */ /* 0x000fe40007810000 */
[----:B------:R-:W-:Y:S02]  /*1eb80*/  ISETP.LT.OR P1, PT, R20, 0x32, P1 ;  /* 0x000000321400780c */ /* 0x000fe40000f21670 */
[----:B------:R-:W-:Y:S02]  /*1eb90*/  FMNMX.FTZ R14, R149, R14, !PT ;  /* 0x0000000e950e7209 */ /* 0x000fe40007810000 */
[----:B------:R-:W-:Y:S02]  /*1eba0*/  FSEL R147, R147, -INF , !P1 ;  /* 0xff80000093937808 */ /* 0x000fe40004800000 */
[----:B------:R-:W-:Y:S02]  /*1ebb0*/  LOP3.LUT P1, RZ, R172, 0x400000, RZ, 0xc0, !PT ;  /* 0x00400000acff7812 */ /* 0x000fe4000782c0ff */
[----:B------:R-:W-:-:S02]  /*1ebc0*/  FMNMX.FTZ R14, R183, R14, !PT ;  /* 0x0000000eb70e7209 */ /* 0x000fc40007810000 */
[----:B------:R-:W-:Y:S02]  /*1ebd0*/  ISETP.GT.AND P1, PT, R21, 0x38, !P1 ;  /* 0x000000381500780c */ /* 0x000fe40004f24270 */
[----:B------:R-:W-:Y:S02]  /*1ebe0*/  FMNMX.FTZ R14, R121, R14, !PT ;  /* 0x0000000e790e7209 */ /* 0x000fe40007810000 */
        /* <DEDUP_REMOVED lines=8> */
[----:B------:R-:W-:Y:S02]  /*1ec70*/  ISETP.GT.AND P2, PT, R21, 0x89, !P2 ;  /* 0x000000891500780c */ /* 0x000fe40005744270 */
[----:B------:R-:W-:-:S02]  /*1ec80*/  FSEL R151, R151, -INF , !P1 ;  /* 0xff80000097977808 */ /* 0x000fc40004800000 */
[----:B------:R-:W-:Y:S02]  /*1ec90*/  LOP3.LUT P1, RZ, R172, 0x100000, RZ, 0xc0, !PT ;  /* 0x00100000acff7812 */ /* 0x000fe4000782c0ff */
[C---:B------:R-:W-:Y:S02]  /*1eca0*/  ISETP.LT.OR P2, PT, R20.reuse, 0x8a, P2 ;  /* 0x0000008a1400780c */ /* 0x040fe40001741670 */
[C---:B------:R-:W-:Y:S02]  /*1ecb0*/  ISETP.GT.AND P1, PT, R21.reuse, 0x40, !P1 ;  /* 0x000000401500780c */ /* 0x040fe40004f24270 */
[----:B------:R-:W-:Y:S02]  /*1ecc0*/  ISETP.GT.AND P3, PT, R21, 0x90, !P3 ;  /* 0x000000901500780c */ /* 0x000fe40005f64270 */
[----:B------:R-:W-:Y:S02]  /*1ecd0*/  ISETP.LT.OR P1, PT, R20, 0x41, P1 ;  /* 0x000000411400780c */ /* 0x000fe40000f21670 */
[----:B------:R-:W-:-:S02]  /*1ece0*/  FSEL R95, R95, -INF , !P2 ;  /* 0xff8000005f5f7808 */ /* 0x000fc40005000000 */
[----:B------:R-:W-:Y:S02]  /*1ecf0*/  FSEL R122, R122, -INF , !P1 ;  /* 0xff8000007a7a7808 */ /* 0x000fe40004800000 */
[----:B------:R-:W-:Y:S02]  /*1ed00*/  LOP3.LUT P1, RZ, R172, 0x80000, RZ, 0xc0, !PT ;  /* 0x00080000acff7812 */ /* 0x000fe4000782c0ff */
[C---:B------:R-:W-:Y:S02]  /*1ed10*/  ISETP.LT.OR P3, PT, R20.reuse, 0x91, P3 ;  /* 0x000000911400780c */ /* 0x040fe40001f61670 */
[C---:B------:R-:W-:Y:S02]  /*1ed20*/  ISETP.GT.AND P1, PT, R21.reuse, 0x41, !P1 ;  /* 0x000000411500780c */ /* 0x040fe40004f24270 */
[----:B------:R-:W-:Y:S02]  /*1ed30*/  ISETP.GT.AND P4, PT, R21, 0x91, !P4 ;  /* 0x000000911500780c */ /* 0x000fe40006784270 */
[----:B------:R-:W-:-:S02]  /*1ed40*/  ISETP.LT.OR P1, PT, R20, 0x42, P1 ;  /* 0x000000421400780c */ /* 0x000fc40000f21670 */
[----:B------:R-:W-:Y:S02]  /*1ed50*/  FSEL R98, R98, -INF , !P3 ;  /* 0xff80000062627808 */ /* 0x000fe40005800000 */
[----:B------:R-:W-:Y:S02]  /*1ed60*/  FSEL R123, R123, -INF , !P1 ;  /* 0xff8000007b7b7808 */ /* 0x000fe40004800000 */
[----:B------:R-:W-:Y:S02]  /*1ed70*/  LOP3.LUT P1, RZ, R172, 0x40000, RZ, 0xc0, !PT ;  /* 0x00040000acff7812 */ /* 0x000fe4000782c0ff */
[----:B------:R-:W-:Y:S02]  /*1ed80*/  ISETP.LT.OR P4, PT, R20, 0x92, P4 ;  /* 0x000000921400780c */ /* 0x000fe40002781670 */
[C---:B------:R-:W-:Y:S02]  /*1ed90*/  ISETP.GT.AND P1, PT, R21.reuse, 0x48, !P1 ;  /* 0x000000481500780c */ /* 0x040fe40004f24270 */
[----:B------:R-:W-:-:S02]  /*1eda0*/  ISETP.GT.AND P5, PT, R21, 0x98, !P5 ;  /* 0x000000981500780c */ /* 0x000fc40006fa4270 */
[----:B------:R-:W-:Y:S02]  /*1edb0*/  ISETP.LT.OR P1, PT, R20, 0x49, P1 ;  /* 0x000000491400780c */ /* 0x000fe40000f21670 */
[----:B------:R-:W-:Y:S02]  /*1edc0*/  FSEL R99, R99, -INF , !P4 ;  /* 0xff80000063637808 */ /* 0x000fe40006000000 */
[----:B------:R-:W-:Y:S02]  /*1edd0*/  FSEL R126, R126, -INF , !P1 ;  /* 0xff8000007e7e7808 */ /* 0x000fe40004800000 */
[----:B------:R-:W-:Y:S02]  /*1ede0*/  ISETP.GT.AND P1, PT, R21, 0x49, !P6 ;  /* 0x000000491500780c */ /* 0x000fe40007724270 */
[----:B------:R-:W-:Y:S02]  /*1edf0*/  LOP3.LUT P6, RZ, R172, 0x40, RZ, 0xc0, !PT ;  /* 0x00000040acff7812 */ /* 0x000fe400078cc0ff */
[----:B------:R-:W-:-:S02]  /*1ee00*/  ISETP.LT.OR P1, PT, R20, 0x4a, P1 ;  /* 0x0000004a1400780c */ /* 0x000fc40000f21670 */
[----:B------:R-:W-:Y:S02]  /*1ee10*/  ISETP.LT.OR P5, PT, R20, 0x99, P5 ;  /* 0x000000991400780c */ /* 0x000fe40002fa1670 */
[----:B------:R-:W-:Y:S02]  /*1ee20*/  FSEL R127, R127, -INF , !P1 ;  /* 0xff8000007f7f7808 */ /* 0x000fe40004800000 */
[----:B------:R-:W-:Y:S02]  /*1ee30*/  LOP3.LUT P1, RZ, R172, 0x10000, RZ, 0xc0, !PT ;  /* 0x00010000acff7812 */ /* 0x000fe4000782c0ff */
[----:B------:R-:W-:Y:S02]  /*1ee40*/  FSEL R102, R102, -INF , !P5 ;  /* 0xff80000066667808 */ /* 0x000fe40006800000 */
[----:B------:R-:W-:Y:S02]  /*1ee50*/  ISETP.GT.AND P1, PT, R21, 0x50, !P1 ;  /* 0x000000501500780c */ /* 0x000fe40004f24270 */
[----:B------:R-:W-:-:S02]  /*1ee60*/  ISETP.NE.AND P3, PT, R205, 0x3, PT ;  /* 0x00000003cd00780c */ /* 0x000fc40003f65270 */
[----:B------:R-:W-:-:S04]  /*1ee70*/  ISETP.LT.OR P1, PT, R20, 0x51, P1 ;  /* 0x000000511400780c */ /* 0x000fc80000f21670 */
[----:B------:R-:W-:Y:S02]  /*1ee80*/  FSEL R130, R130, -INF , !P1 ;  /* 0xff80000082827808 */ /* 0x000fe40004800000 */
[----:B------:R-:W-:-:S04]  /*1ee90*/  LOP3.LUT P1, RZ, R172, 0x8000, RZ, 0xc0, !PT ;  /* 0x00008000acff7812 */ /* 0x000fc8000782c0ff */
[----:B------:R-:W-:-:S04]  /*1eea0*/  ISETP.GT.AND P1, PT, R21, 0x51, !P1 ;  /* 0x000000511500780c */ /* 0x000fc80004f24270 */
        /* <DEDUP_REMOVED lines=34> */
[----:B------:R-:W-:Y:S02]  /*1f0d0*/  ISETP.GT.AND P1, PT, R21, 0x78, !P6 ;  /* 0x000000781500780c */ /* 0x000fe40007724270 */
[----:B------:R-:W-:Y:S02]  /*1f0e0*/  LOP3.LUT P6, RZ, R172, 0x1000000, RZ, 0xc0, !PT ;  /* 0x01000000acff7812 */ /* 0x000fe400078cc0ff */
        /* <DEDUP_REMOVED lines=42> */
[----:B------:R-:W-:Y:S02]  /*1f390*/  FMNMX.FTZ R91, R129, R14, !PT ;  /* 0x0000000e815b7209 */ /* 0x000fe40007810000 */
[----:B------:R-:W-:Y:S02]  /*1f3a0*/  ISETP.GT.AND P1, PT, R21, 0x88, !P6 ;  /* 0x000000881500780c */ /* 0x000fe40007724270 */
[----:B------:R-:W-:Y:S02]  /*1f3b0*/  FMNMX.FTZ R14, R132, R91, !PT ;  /* 0x0000005b840e7209 */ /* 0x000fe40007810000 */
[----:B------:R-:W-:Y:S02]  /*1f3c0*/  ISETP.LT.OR P1, PT, R20, 0x89, P1 ;  /* 0x000000891400780c */ /* 0x000fe40000f21670 */
[----:B------:R-:W-:-:S02]  /*1f3d0*/  FMNMX.FTZ R91, R133, R14, !PT ;  /* 0x0000000e855b7209 */ /* 0x000fc40007810000 */
[----:B------:R-:W-:Y:S02]  /*1f3e0*/  LOP3.LUT P6, RZ, R172, 0x1, RZ, 0xc0, !PT ;  /* 0x00000001acff7812 */ /* 0x000fe400078cc0ff */
[----:B------:R-:W-:Y:S02]  /*1f3f0*/  FMNMX.FTZ R14, R104, R91, !PT ;  /* 0x0000005b680e7209 */ /* 0x000fe40007810000 */
[----:B------:R-:W-:Y:S02]  /*1f400*/  FSEL R94, R94, -INF , !P1 ;  /* 0xff8000005e5e7808 */ /* 0x000fe40004800000 */
[----:B------:R-:W-:Y:S02]  /*1f410*/  FMNMX.FTZ R91, R105, R14, !PT ;  /* 0x0000000e695b7209 */ /* 0x000fe40007810000 */
[----:B------:R-:W-:Y:S02]  /*1f420*/  ISETP.GT.AND P1, PT, R21, RZ, !P6 ;  /* 0x000000ff1500720c */ /* 0x000fe40007724270 */
[----:B------:R-:W-:-:S02]  /*1f430*/  FMNMX.FTZ R14, R108, R91, !PT ;  /* 0x0000005b6c0e7209 */ /* 0x000fc40007810000 */
[----:B------:R-:W-:Y:S02]  /*1f440*/  ISETP.LT.OR P1, PT, R20, 0x1, P1 ;  /* 0x000000011400780c */ /* 0x000fe40000f21670 */
[----:B------:R-:W-:Y:S02]  /*1f450*/  FMNMX.FTZ R91, R109, R14, !PT ;  /* 0x0000000e6d5b7209 */ /* 0x000fe40007810000 */
[----:B------:R-:W-:Y:S02]  /*1f460*/  FSEL R154, R154, -INF , !P1 ;  /* 0xff8000009a9a7808 */ /* 0x000fe40004800000 */
[----:B------:R-:W-:Y:S02]  /*1f470*/  FMNMX.FTZ R14, R112, R91, !PT ;  /* 0x0000005b700e7209 */ /* 0x000fe40007810000 */
[----:B------:R-:W-:Y:S02]  /*1f480*/  FMNMX.FTZ R140, R154, R0, !PT ;  /* 0x000000009a8c7209 */ /* 0x000fe40007810000 */
[----:B------:R-:W-:-:S02]  /*1f490*/  FMNMX.FTZ R91, R113, R14, !PT ;  /* 0x0000000e715b7209 */ /* 0x000fc40007810000 */
[----:B------:R-:W-:Y:S02]  /*1f4a0*/  LOP3.LUT P6, RZ, R172, 0x8000000, RZ, 0xc0, !PT ;  /* 0x08000000acff7812 */ /* 0x000fe400078cc0ff */
[----:B------:R-:W-:Y:S02]  /*1f4b0*/  FMNMX.FTZ R14, R116, R91, !PT ;  /* 0x0000005b740e7209 */ /* 0x000fe40007810000 */
[----:B------:R-:W-:Y:S02]  /*1f4c0*/  ISETP.GT.AND P2, PT, R21, 0x99, !P6 ;  /* 0x000000991500780c */ /* 0x000fe40007744270 */
[----:B------:R-:W-:Y:S02]  /*1f4d0*/  FMNMX.FTZ R91, R117, R14, !PT ;  /* 0x0000000e755b7209 */ /* 0x000fe40007810000 */
[----:B------:R-:W-:Y:S02]  /*1f4e0*/  ISETP.LT.OR P2, PT, R20, 0x9a, P2 ;  /* 0x0000009a1400780c */ /* 0x000fe40001741670 */
[----:B------:R-:W-:-:S04]  /*1f4f0*/  FMNMX.FTZ R14, R88, R91, !PT ;  /* 0x0000005b580e7209 */ /* 0x000fc80007810000 */
[----:B------:R-:W-:-:S04]  /*1f500*/  FMNMX.FTZ R91, R89, R14, !PT ;  /* 0x0000000e595b7209 */ /* 0x000fc80007810000 */
[----:B------:R-:W-:-:S04]  /*1f510*/  FMNMX.FTZ R14, R92, R91, !PT ;  /* 0x0000005b5c0e7209 */ /* 0x000fc80007810000 */
[----:B------:R-:W-:-:S04]  /*1f520*/  FMNMX.FTZ R91, R93, R14, !PT ;  /* 0x0000000e5d5b7209 */ /* 0x000fc80007810000 */
[----:B------:R-:W-:-:S04]  /*1f530*/  FMNMX.FTZ R14, R96, R91, !PT ;  /* 0x0000005b600e7209 */ /* 0x000fc80007810000 */
[----:B------:R-:W-:-:S04]  /*1f540*/  FMNMX.FTZ R91, R97, R14, !PT ;  /* 0x0000000e615b7209 */ /* 0x000fc80007810000 */
[----:B------:R-:W-:-:S04]  /*1f550*/  FMNMX.FTZ R14, R100, R91, !PT ;  /* 0x0000005b640e7209 */ /* 0x000fc80007810000 */
[----:B------:R-:W-:-:S05]  /*1f560*/  FMNMX.FTZ R120, R101, R14, !PT ;  /* 0x0000000e65787209 */ /* 0x000fca0007810000 */
[----:B------:R-:W0:Y:S02]  /*1f570*/  SHFL.BFLY PT, R91, R120, 0x2, 0x1f ;  /* 0x0c401f00785b7f89 */ /* 0x000e2400000e0000 */
[----:B0-----:R-:W-:-:S05]  /*1f580*/  FMNMX.FTZ R124, R120, R91, !PT ;  /* 0x0000005b787c7209 */ /* 0x001fca0007810000 */
[----:B------:R-:W0:Y:S02]  /*1f590*/  SHFL.BFLY PT, R91, R124, 0x1, 0x1f ;  /* 0x0c201f007c5b7f89 */ /* 0x000e2400000e0000 */
[----:B0-----:R-:W-:-:S04]  /*1f5a0*/  FMNMX.FTZ R91, R124, R91, !PT ;  /* 0x0000005b7c5b7209 */ /* 0x001fc80007810000 */
[----:B------:R-:W-:Y:S01]  /*1f5b0*/  FSETP.NEU.FTZ.AND P1, PT, R91, -INF , PT ;  /* 0xff8000005b00780b */ /* 0x000fe20003f3d000 */
[----:B------:R-:W-:-:S05]  /*1f5c0*/  FFMA.FTZ R14, R2, R91, -8 ;  /* 0xc1000000020e7423 */ /* 0x000fca000001005b */
[----:B------:R-:W-:-:S05]  /*1f5d0*/  FSEL R14, R14, RZ, P1 ;  /* 0x000000ff0e0e7208 */ /* 0x000fca0000800000 */
[C-C-:B------:R-:W-:Y:S01]  /*1f5e0*/  FFMA.FTZ R124, R2.reuse, R169, -R14.reuse ;  /* 0x000000a9027c7223 */ /* 0x140fe2000001080e */
[----:B------:R-:W-:Y:S01]  /*1f5f0*/  FMNMX.FTZ R169, R155, R140, !PT ;  /* 0x0000008c9ba97209 */ /* 0x000fe20007810000 */
[C-C-:B------:R-:W-:Y:S01]  /*1f600*/  FFMA.FTZ R152, R2.reuse, R152, -R14.reuse ;  /* 0x0000009802987223 */ /* 0x140fe2000001080e */
[----:B------:R-:W-:-:S01]  /*1f610*/  FFMA.FTZ R160, R2, R109, -R14 ;  /* 0x0000006d02a07223 */ /* 0x000fc2000001080e */
[----:B------:R-:W-:Y:S01]  /*1f620*/  FSEL R109, R103, -INF , !P2 ;  /* 0xff800000676d7808 */ /* 0x000fe20005000000 */
[----:B------:R-:W-:-:S01]  /*1f630*/  FFMA.FTZ R164, R2, R112, -R14 ;  /* 0x0000007002a47223 */ /* 0x000fc2000001080e */
[----:B------:R-:W-:Y:S01]  /*1f640*/  FMNMX.FTZ R140, R158, R169, !PT ;  /* 0x000000a99e8c7209 */ /* 0x000fe20007810000 */
[----:B------:R0:W-:Y:S01]  /*1f650*/  MUFU.EX2 R120, R152 ;  /* 0x0000009800787308 */ /* 0x0001e20000000800 */
[----:B------:R-:W-:-:S01]  /*1f660*/  FFMA.FTZ R112, R2, R116, -R14 ;  /* 0x0000007402707223 */ /* 0x000fc2000001080e */
[----:B------:R-:W-:Y:S01]  /*1f670*/  FSEL R116, R91, RZ, P1 ;  /* 0x000000ff5b747208 */ /* 0x000fe20000800000 */
[----:B------:R-:W-:-:S01]  /*1f680*/  FFMA.FTZ R153, R2, R153, -R14 ;  /* 0x0000009902997223 */ /* 0x000fc2000001080e */
[----:B------:R-:W-:Y:S01]  /*1f690*/  FMNMX.FTZ R169, R159, R140, !PT ;  /* 0x0000008c9fa97209 */ /* 0x000fe20007810000 */
[----:B------:R-:W-:-:S01]  /*1f6a0*/  FFMA.FTZ R157, R2, R157, -R14 ;  /* 0x0000009d029d7223 */ /* 0x000fc2000001080e */
[----:B------:R-:W-:Y:S01]  /*1f6b0*/  FFMA.FTZ R128, R2, R171, -R14 ;  /* 0x000000ab02807223 */ /* 0x000fe2000001080e */
[----:B------:R-:W-:-:S01]  /*1f6c0*/  FADD.FTZ R3, -R116, R3 ;  /* 0x0000000374037221 */ /* 0x000fc20000010100 */
[----:B------:R-:W-:Y:S01]  /*1f6d0*/  FMNMX.FTZ R142, R162, R169, !PT ;  /* 0x000000a9a28e7209 */ /* 0x000fe20007810000 */
[----:B------:R-:W-:Y:S01]  /*1f6e0*/  MUFU.EX2 R103, R160 ;  /* 0x000000a000677308 */ /* 0x000fe20000000800 */
[----:B------:R-:W-:-:S01]  /*1f6f0*/  FFMA.FTZ R161, R2, R161, -R14 ;  /* 0x000000a102a17223 */ /* 0x000fc2000001080e */
[C-C-:B------:R-:W-:Y:S01]  /*1f700*/  FFMA.FTZ R136, R2.reuse, R173, -R14.reuse ;  /* 0x000000ad02887223 */ /* 0x140fe2000001080e */
[----:B------:R-:W-:Y:S01]  /*1f710*/  FMNMX.FTZ R169, R163, R142, !PT ;  /* 0x0000008ea3a97209 */ /* 0x000fe20007810000 */
[C-C-:B------:R-:W-:Y:S01]  /*1f720*/  FFMA.FTZ R165, R2.reuse, R165, -R14.reuse ;  /* 0x000000a502a57223 */ /* 0x140fe2000001080e */
[----:B------:R-:W-:-:S01]  /*1f730*/  FFMA.FTZ R138, R2, R175, -R14 ;  /* 0x000000af028a7223 */ /* 0x000fc2000001080e */
[--C-:B------:R-:W-:Y:S01]  /*1f740*/  FFMA.FTZ R137, R2, R137, -R14.reuse ;  /* 0x0000008902897223 */ /* 0x100fe2000001080e */
[----:B------:R-:W-:Y:S01]  /*1f750*/  FMNMX.FTZ R142, R166, R169, !PT ;  /* 0x000000a9a68e7209 */ /* 0x000fe20007810000 */
[C-C-:B------:R-:W-:Y:S01]  /*1f760*/  FFMA.FTZ R177, R2.reuse, R177, -R14.reuse ;  /* 0x000000b102b17223 */ /* 0x140fe2000001080e */
[----:B------:R-:W-:-:S01]  /*1f770*/  FFMA.FTZ R141, R2, R141, -R14 ;  /* 0x0000008d028d7223 */ /* 0x000fc2000001080e */
[C-C-:B------:R-:W-:Y:S01]  /*1f780*/  FFMA.FTZ R179, R2.reuse, R179, -R14.reuse ;  /* 0x000000b302b37223 */ /* 0x140fe2000001080e */
        /* <DEDUP_REMOVED lines=31> */
[C---:B------:R-:W-:Y:S01]  /*1f980*/  FFMA.FTZ R101, R2.reuse, R101, -R14 ;  /* 0x0000006502657223 */ /* 0x040fe2000001080e */
[----:B------:R-:W-:Y:S01]  /*1f990*/  FMNMX.FTZ R169, R151, R146, !PT ;  /* 0x0000009297a97209 */ /* 0x000fe20007810000 */
[----:B------:R-:W-:Y:S01]  /*1f9a0*/  FMUL.FTZ R3, R2, R3 ;  /* 0x0000000302037220 */ /* 0x000fe20000410000 */
[----:B------:R-:W-:Y:S02]  /*1f9b0*/  MUFU.EX2 R153, R153 ;  /* 0x0000009900997308 */ /* 0x000fe40000000800 */
[----:B------:R-:W-:-:S04]  /*1f9c0*/  FMNMX.FTZ R148, R122, R169, !PT ;  /* 0x000000a97a947209 */ /* 0x000fc80007810000 */
[----:B------:R-:W-:Y:S02]  /*1f9d0*/  FMNMX.FTZ R169, R123, R148, !PT ;  /* 0x000000947ba97209 */ /* 0x000fe40007810000 */
[----:B------:R-:W1:Y:S02]  /*1f9e0*/  MUFU.EX2 R3, R3 ;  /* 0x0000000300037308 */ /* 0x000e640000000800 */
[----:B------:R-:W-:-:S04]  /*1f9f0*/  FMNMX.FTZ R148, R126, R169, !PT ;  /* 0x000000a97e947209 */ /* 0x000fc80007810000 */
[----:B------:R-:W-:Y:S02]  /*1fa00*/  FMNMX.FTZ R169, R127, R148, !PT ;  /* 0x000000947fa97209 */ /* 0x000fe40007810000 */
[----:B------:R-:W-:Y:S02]  /*1fa10*/  MUFU.EX2 R124, R124 ;  /* 0x0000007c007c7308 */ /* 0x000fe40000000800 */
[----:B0-----:R-:W-:-:S04]  /*1fa20*/  FMNMX.FTZ R152, R130, R169, !PT ;  /* 0x000000a982987209 */ /* 0x001fc80007810000 */
[----:B------:R-:W-:Y:S02]  /*1fa30*/  FMNMX.FTZ R169, R131, R152, !PT ;  /* 0x0000009883a97209 */ /* 0x000fe40007810000 */
[----:B------:R-:W-:Y:S01]  /*1fa40*/  MUFU.EX2 R157, R157 ;  /* 0x0000009d009d7308 */ /* 0x000fe20000000800 */
[----:B-1----:R-:W-:-:S01]  /*1fa50*/  FFMA.FTZ R6, R3, R6, R120 ;  /* 0x0000000603067223 */ /* 0x002fc20000010078 */
        /* <DEDUP_REMOVED lines=26> */
[----:B------:R-:W-:Y:S03]  /*1fc00*/  MUFU.EX2 R142, R179 ;  /* 0x000000b3008e7308 */ /* 0x000fe60000000800 */
[----:B------:R-:W0:Y:S05]  /*1fc10*/  SHFL.BFLY PT, R156, R21, 0x2, 0x1f ;  /* 0x0c401f00159c7f89 */ /* 0x000e2a00000e0000 */
[----:B------:R-:W-:Y:S08]  /*1fc20*/  MUFU.EX2 R145, R145 ;  /* 0x0000009100917308 */ /* 0x000ff00000000800 */
[----:B------:R-:W-:Y:S08]  /*1fc30*/  MUFU.EX2 R144, R181 ;  /* 0x000000b500907308 */ /* 0x000ff00000000800 */
[----:B------:R-:W-:Y:S01]  /*1fc40*/  MUFU.EX2 R149, R149 ;  /* 0x0000009500957308 */ /* 0x000fe20000000800 */
[----:B0-----:R-:W-:-:S05]  /*1fc50*/  FMNMX.FTZ R156, R21, R156, !PT ;  /* 0x0000009c159c7209 */ /* 0x001fca0007810000 */
[----:B------:R-:W0:Y:S02]  /*1fc60*/  SHFL.BFLY PT, R21, R156, 0x1, 0x1f ;  /* 0x0c201f009c157f89 */ /* 0x000e2400000e0000 */
[----:B------:R-:W-:Y:S08]  /*1fc70*/  MUFU.EX2 R146, R183 ;  /* 0x000000b700927308 */ /* 0x000ff00000000800 */
[----:B------:R-:W-:Y:S08]  /*1fc80*/  MUFU.EX2 R121, R121 ;  /* 0x0000007900797308 */ /* 0x000ff00000000800 */
[----:B------:R-:W-:Y:S01]  /*1fc90*/  MUFU.EX2 R148, R185 ;  /* 0x000000b900947308 */ /* 0x000fe20000000800 */
[----:B0-----:R-:W-:-:S07]  /*1fca0*/  FMNMX.FTZ R21, R156, R21, !PT ;  /* 0x000000159c157209 */ /* 0x001fce0007810000 */
[----:B------:R-:W-:Y:S01]  /*1fcb0*/  MUFU.EX2 R125, R125 ;  /* 0x0000007d007d7308 */ /* 0x000fe20000000800 */
[----:B------:R-:W-:Y:S01]  /*1fcc0*/  FSETP.NEU.FTZ.AND P1, PT, R21, -INF , PT ;  /* 0xff8000001500780b */ /* 0x000fe20003f3d000 */
[----:B------:R-:W-:-:S06]  /*1fcd0*/  FFMA.FTZ R169, R2, R21, -8 ;  /* 0xc100000002a97423 */ /* 0x000fcc0000010015 */
[----:B------:R-:W-:Y:S01]  /*1fce0*/  MUFU.EX2 R152, R187 ;  /* 0x000000bb00987308 */ /* 0x000fe20000000800 */
[----:B------:R-:W-:-:S05]  /*1fcf0*/  FSEL R169, R169, RZ, P1 ;  /* 0x000000ffa9a97208 */ /* 0x000fca0000800000 */
[C-C-:B------:R-:W-:Y:S01]  /*1fd00*/  FFMA.FTZ R160, R2.reuse, R143, -R169.reuse ;  /* 0x0000008f02a07223 */ /* 0x140fe200000108a9 */
[----:B------:R-:W-:Y:S01]  /*1fd10*/  FSEL R143, R21, RZ, P1 ;  /* 0x000000ff158f7208 */ /* 0x000fe20000800000 */
[C-C-:B------:R-:W-:Y:S01]  /*1fd20*/  FFMA.FTZ R14, R2.reuse, R154, -R169.reuse ;  /* 0x0000009a020e7223 */ /* 0x140fe200000108a9 */
[----:B------:R-:W-:-:S01]  /*1fd30*/  FFMA.FTZ R155, R2, R155, -R169 ;  /* 0x0000009b029b7223 */ /* 0x000fc200000108a9 */
[C-C-:B------:R-:W-:Y:S01]  /*1fd40*/  FFMA.FTZ R116, R2.reuse, R158, -R169.reuse ;  /* 0x0000009e02747223 */ /* 0x140fe200000108a9 */
[----:B------:R-:W-:-:S01]  /*1fd50*/  FFMA.FTZ R159, R2, R159, -R169 ;  /* 0x0000009f029f7223 */ /* 0x000fc200000108a9 */
[----:B------:R-:W-:Y:S01]  /*1fd60*/  FADD.FTZ R143, -R143, R0 ;  /* 0x000000008f8f7221 */ /* 0x000fe20000010100 */
[----:B------:R-:W-:-:S01]  /*1fd70*/  FFMA.FTZ R154, R2, R162, -R169 ;  /* 0x000000a2029a7223 */ /* 0x000fc200000108a9 */
[----:B------:R-:W-:Y:S01]  /*1fd80*/  MUFU.EX2 R14, R14 ;  /* 0x0000000e000e7308 */ /* 0x000fe20000000800 */
[----:B------:R-:W-:-:S01]  /*1fd90*/  FFMA.FTZ R162, R2, R147, -R169 ;  /* 0x0000009302a27223 */ /* 0x000fc200000108a9 */
[C---:B------:R-:W-:Y:S01]  /*1fda0*/  FMUL.FTZ R143, R2.reuse, R143 ;  /* 0x0000008f028f7220 */ /* 0x040fe20000410000 */
[----:B------:R-:W-:-:S01]  /*1fdb0*/  FFMA.FTZ R163, R2, R163, -R169 ;  /* 0x000000a302a37223 */ /* 0x000fc200000108a9 */
[C-C-:B------:R-:W-:Y:S01]  /*1fdc0*/  FFMA.FTZ R147, R2.reuse, R126, -R169.reuse ;  /* 0x0000007e02937223 */ /* 0x140fe200000108a9 */
[----:B------:R-:W-:-:S01]  /*1fdd0*/  FFMA.FTZ R126, R2, R130, -R169 ;  /* 0x00000082027e7223 */ /* 0x000fc200000108a9 */
[C-C-:B------:R-:W-:Y:S01]  /*1fde0*/  FFMA.FTZ R130, R2.reuse, R134, -R169.reuse ;  /* 0x0000008602827223 */ /* 0x140fe200000108a9 */
[----:B------:R-:W-:-:S01]  /*1fdf0*/  FFMA.FTZ R156, R2, R166, -R169 ;  /* 0x000000a6029c7223 */ /* 0x000fc200000108a9 */
[----:B------:R-:W0:Y:S01]  /*1fe00*/  MUFU.EX2 R143, R143 ;  /* 0x0000008f008f7308 */ /* 0x000e220000000800 */
[----:B------:R-:W-:-:S01]  /*1fe10*/  FFMA.FTZ R167, R2, R167, -R169 ;  /* 0x000000a702a77223 */ /* 0x000fc200000108a9 */
[C-C-:B------:R-:W-:Y:S01]  /*1fe20*/  FFMA.FTZ R13, R2.reuse, R13, -R169.reuse ;  /* 0x0000000d020d7223 */ /* 0x140fe200000108a9 */
        /* <DEDUP_REMOVED lines=29> */
[----:B------:R-:W3:Y:S01]  /*20000*/  MUFU.EX2 R154, R154 ;  /* 0x0000009a009a7308 */ /* 0x000ee20000000800 */
[----:B------:R-:W-:-:S01]  /*20010*/  FFMA.FTZ R109, R2, R109, -R169 ;  /* 0x0000006d026d7223 */ /* 0x000fc200000108a9 */
[----:B------:R-:W-:-:S04]  /*20020*/  FADD.FTZ R5, R161, R6 ;  /* 0x00000006a1057221 */ /* 0x000fc80000010000 */
[----:B------:R-:W-:Y:S02]  /*20030*/  FADD.FTZ R6, R136, R5 ;  /* 0x0000000588067221 */ /* 0x000fe40000010000 */
[----:B------:R-:W4:Y:S02]  /*20040*/  MUFU.EX2 R163, R163 ;  /* 0x000000a300a37308 */ /* 0x000f240000000800 */
[----:B------:R-:W-:-:S04]  /*20050*/  FADD.FTZ R5, R165, R6 ;  /* 0x00000006a5057221 */ /* 0x000fc80000010000 */
[----:B------:R-:W-:Y:S02]  /*20060*/  FADD.FTZ R6, R138, R5 ;  /* 0x000000058a067221 */ /* 0x000fe40000010000 */
[----:B------:R1:W-:Y:S08]  /*20070*/  MUFU.EX2 R0, R147 ;  /* 0x0000009300007308 */ /* 0x0003f00000000800 */
[----:B------:R-:W5:Y:S01]  /*20080*/  MUFU.EX2 R156, R156 ;  /* 0x0000009c009c7308 */ /* 0x000f620000000800 */
[----:B-1----:R-:W-:-:S04]  /*20090*/  FADD.FTZ R147, R155, R134 ;  /* 0x000000869b937221 */ /* 0x002fc80000010000 */
[----:B--2---:R-:W-:-:S03]  /*200a0*/  FADD.FTZ R134, R116, R147 ;  /* 0x0000009374867221 */ /* 0x004fc60000010000 */
[----:B------:R-:W1:Y:S01]  /*200b0*/  MUFU.EX2 R167, R167 ;  /* 0x000000a700a77308 */ /* 0x000e620000000800 */
[----:B0-----:R-:W-:-:S04]  /*200c0*/  FADD.FTZ R147, R159, R134 ;  /* 0x000000869f937221 */ /* 0x001fc80000010000 */
[----:B---3--:R-:W-:-:S03]  /*200d0*/  FADD.FTZ R134, R154, R147 ;  /* 0x000000939a867221 */ /* 0x008fc60000010000 */
[----:B------:R-:W0:Y:S01]  /*200e0*/  MUFU.EX2 R13, R13 ;  /* 0x0000000d000d7308 */ /* 0x000e220000000800 */
[----:B----4-:R-:W-:-:S04]  /*200f0*/  FADD.FTZ R147, R163, R134 ;  /* 0x00000086a3937221 */ /* 0x010fc80000010000 */
[----:B-----5:R-:W-:Y:S01]  /*20100*/  FADD.FTZ R134, R156, R147 ;  /* 0x000000939c867221 */ /* 0x020fe20000010000 */
[----:B------:R-:W-:-:S02]  /*20110*/  FADD.FTZ R147, R137, R6 ;  /* 0x0000000689937221 */ /* 0x000fc40000010000 */
[----:B------:R-:W2:Y:S01]  /*20120*/  MUFU.EX2 R158, R158 ;  /* 0x0000009e009e7308 */ /* 0x000ea20000000800 */
[----:B-1----:R-:W-:-:S07]  /*20130*/  FADD.FTZ R134, R167, R134 ;  /* 0x00000086a7867221 */ /* 0x002fce0000010000 */
[----:B------:R-:W1:Y:S01]  /*20140*/  MUFU.EX2 R15, R15 ;  /* 0x0000000f000f7308 */ /* 0x000e620000000800 */
[----:B0-----:R-:W-:-:S01]  /*20150*/  FADD.FTZ R5, R13, R134 ;  /* 0x000000860d057221 */ /* 0x001fc20000010000 */
[----:B------:R-:W-:-:S04]  /*20160*/  FADD.FTZ R134, R140, R147 ;  /* 0x000000938c867221 */ /* 0x000fc80000010000 */
[----:B------:R-:W-:Y:S02]  /*20170*/  FADD.FTZ R147, R141, R134 ;  /* 0x000000868d937221 */ /* 0x000fe40000010000 */
[----:B------:R-:W0:Y:S01]  /*20180*/  MUFU.EX2 R160, R160 ;  /* 0x000000a000a07308 */ /* 0x000e220000000800 */
[----:B--2---:R-:W-:-:S01]  /*20190*/  FADD.FTZ R6, R158, R5 ;  /* 0x000000059e067221 */ /* 0x004fc20000010000 */
[----:B------:R-:W-:-:S04]  /*201a0*/  FADD.FTZ R134, R142, R147 ;  /* 0x000000938e867221 */ /* 0x000fc80000010000 */
        /* <DEDUP_REMOVED lines=8> */
[----:B--2---:R-:W-:-:S07]  /*20230*/  FADD.FTZ R5, R19, R6 ;  /* 0x0000000613057221 */ /* 0x004fce0000010000 */
[----:B------:R-:W2:Y:S01]  /*20240*/  MUFU.EX2 R150, R150 ;  /* 0x0000009600967308 */ /* 0x000ea20000000800 */
[----:B-1----:R-:W-:-:S07]  /*20250*/  FADD.FTZ R6, R162, R5 ;  /* 0x00000005a2067221 */ /* 0x002fce0000010000 */
[----:B------:R-:W1:Y:S01]  /*20260*/  MUFU.EX2 R122, R122 ;  /* 0x0000007a007a7308 */ /* 0x000e620000000800 */
[----:B0-----:R-:W-:-:S01]  /*20270*/  FADD.FTZ R5, R139, R6 ;  /* 0x000000068b057221 */ /* 0x001fc20000010000 */
[----:B------:R-:W-:-:S06]  /*20280*/  FADD.FTZ R6, R146, R147 ;  /* 0x0000009392067221 */ /* 0x000fcc0000010000 */
[----:B------:R-:W0:Y:S01]  /*20290*/  MUFU.EX2 R123, R123 ;  /* 0x0000007b007b7308 */ /* 0x000e220000000800 */
[----:B--2---:R-:W-:-:S07]  /*202a0*/  FADD.FTZ R5, R150, R5 ;  /* 0x0000000596057221 */ /* 0x004fce0000010000 */
[----:B------:R-:W2:Y:S01]  /*202b0*/  MUFU.EX2 R127, R127 ;  /* 0x0000007f007f7308 */ /* 0x000ea20000000800 */
[----:B-1----:R-:W-:-:S01]  /*202c0*/  FADD.FTZ R134, R122, R5 ;  /* 0x000000057a867221 */ /* 0x002fc20000010000 */
[----:B------:R-:W-:-:S04]  /*202d0*/  FADD.FTZ R5, R121, R6 ;  /* 0x0000000679057221 */ /* 0x000fc80000010000 */
[----:B------:R-:W-:Y:S02]  /*202e0*/  FADD.FTZ R6, R148, R5 ;  /* 0x0000000594067221 */ /* 0x000fe40000010000 */
[----:B------:R-:W1:Y:S01]  /*202f0*/  MUFU.EX2 R126, R126 ;  /* 0x0000007e007e7308 */ /* 0x000e620000000800 */
[----:B0-----:R-:W-:-:S01]  /*20300*/  FADD.FTZ R147, R123, R134 ;  /* 0x000000867b937221 */ /* 0x001fc20000010000 */
[----:B------:R-:W-:-:S03]  /*20310*/  FADD.FTZ R5, R125, R6 ;  /* 0x000000067d057221 */ /* 0x000fc60000010000 */
[----:B------:R-:W-:Y:S01]  /*20320*/  FADD.FTZ R134, R0, R147 ;  /* 0x0000009300867221 */ /* 0x000fe20000010000 */
[----:B------:R-:W-:-:S02]  /*20330*/  FADD.FTZ R6, R152, R5 ;  /* 0x0000000598067221 */ /* 0x000fc40000010000 */
[----:B------:R-:W0:Y:S01]  /*20340*/  MUFU.EX2 R129, R129 ;  /* 0x0000008100817308 */ /* 0x000e220000000800 */
[----:B--2---:R-:W-:-:S07]  /*20350*/  FADD.FTZ R147, R127, R134 ;  /* 0x000000867f937221 */ /* 0x004fce0000010000 */
[----:B------:R-:W2:Y:S01]  /*20360*/  MUFU.EX2 R131, R131 ;  /* 0x0000008300837308 */ /* 0x000ea20000000800 */
[----:B-1----:R-:W-:-:S01]  /*20370*/  FADD.FTZ R134, R126, R147 ;  /* 0x000000937e867221 */ /* 0x002fc20000010000 */
[----:B------:R-:W-:-:S06]  /*20380*/  FFMA.FTZ R147, R2, R12, -R169 ;  /* 0x0000000c02937223 */ /* 0x000fcc00000108a9 */
        /* <DEDUP_REMOVED lines=22> */
[----:B--2---:R-:W-:-:S04]  /*204f0*/  FADD.FTZ R6, R108, R5 ;  /* 0x000000056c067221 */ /* 0x004fc80000010000 */
[----:B------:R-:W-:-:S03]  /*20500*/  FADD.FTZ R5, R103, R6 ;  /* 0x0000000667057221 */ /* 0x000fc60000010000 */
[----:B------:R-:W2:Y:S01]  /*20510*/  MUFU.EX2 R20, R164 ;  /* 0x000000a400147308 */ /* 0x000ea20000000800 */
[----:B-1----:R-:W-:-:S07]  /*20520*/  FADD.FTZ R94, R110, R151 ;  /* 0x000000976e5e7221 */ /* 0x002fce0000010000 */
[----:B------:R-:W1:Y:S01]  /*20530*/  MUFU.EX2 R114, R114 ;  /* 0x0000007200727308 */ /* 0x000e620000000800 */
[----:B0-----:R-:W-:-:S01]  /*20540*/  FADD.FTZ R151, R111, R94 ;  /* 0x0000005e6f977221 */ /* 0x001fc20000010000 */
[----:B------:R-:W-:-:S06]  /*20550*/  FFMA.FTZ R94, R2, R98, -R169 ;  /* 0x00000062025e7223 */ /* 0x000fcc00000108a9 */
        /* <DEDUP_REMOVED lines=49> */
.L_x_1625:
[----:B------:R-:W-:Y:S01]  /*20870*/  F2FP.SATFINITE.E4M3.F32.PACK_AB_MERGE_C R0, R127, R0, RZ ;  /* 0x000000007f00723e */ /* 0x000fe200048070ff */
[----:B------:R-:W-:Y:S01]  /*20880*/  FMUL.FTZ R24, R24, R3 ;  /* 0x0000000318187220 */ /* 0x000fe20000410000 */
[----:B------:R-:W-:Y:S01]  /*20890*/  F2FP.SATFINITE.E4M3.F32.PACK_AB_MERGE_C R15, R160, R15, RZ ;  /* 0x0000000fa00f723e */ /* 0x000fe200048070ff */
[----:B------:R-:W-:Y:S01]  /*208a0*/  FMUL.FTZ R25, R25, R3 ;  /* 0x0000000319197220 */ /* 0x000fe20000410000 */
[----:B------:R-:W-:Y:S01]  /*208b0*/  F2FP.SATFINITE.E4M3.F32.PACK_AB_MERGE_C R177, R123, R122, R0 ;  /* 0x0000007a7bb1723e */ /* 0x000fe20004807000 */
[----:B------:R-:W-:Y:S01]  /*208c0*/  IMAD R0, R190, 0x8, R16 ;  /* 0x00000008be007824 */ /* 0x000fe200078e0210 */
[----:B------:R-:W-:Y:S01]  /*208d0*/  ISETP.GT.AND P1, PT, R4, R9, PT ;  /* 0x000000090400720c */ /* 0x000fe20003f24270 */
[----:B------:R-:W-:Y:S01]  /*208e0*/  FMUL.FTZ R28, R28, R3 ;  /* 0x000000031c1c7220 */ /* 0x000fe20000410000 */
[----:B------:R-:W-:Y:S01]  /*208f0*/  F2FP.SATFINITE.E4M3.F32.PACK_AB_MERGE_C R181, R158, R13, R15 ;  /* 0x0000000d9eb5723e */ /* 0x000fe2000480700f */
[----:B------:R-:W-:Y:S01]  /*20900*/  IMAD.U32 R13, RZ, RZ, UR37 ;  /* 0x00000025ff0d7e24 */ /* 0x000fe2000f8e00ff */
[----:B------:R-:W-:Y:S01]  /*20910*/  F2FP.SATFINITE.E4M3.F32.PACK_AB_MERGE_C R139, R150, R139, RZ ;  /* 0x0000008b968b723e */ /* 0x000fe200048070ff */
[----:B------:R-:W-:Y:S01]  /*20920*/  VIADD R0, R0, 0x29860 ;  /* 0x0002986000007836 */ /* 0x000fe20000000000 */
[----:B------:R-:W-:Y:S01]  /*20930*/  F2FP.SATFINITE.E4M3.F32.PACK_AB_MERGE_C R124, R157, R124, RZ ;  /* 0x0000007c9d7c723e */ /* 0x000fe200048070ff */
[-C--:B------:R-:W-:Y:S01]  /*20940*/  FMUL.FTZ R29, R29, R3.reuse ;  /* 0x000000031d1d7220 */ /* 0x080fe20000410000 */
[----:B------:R-:W-:Y:S01]  /*20950*/  F2FP.SATFINITE.E4M3.F32.PACK_AB_MERGE_C R116, R159, R116, RZ ;  /* 0x000000749f74723e */ /* 0x000fe200048070ff */
[-C--:B------:R-:W-:Y:S01]  /*20960*/  FMUL.FTZ R32, R32, R3.reuse ;  /* 0x0000000320207220 */ /* 0x080fe20000410000 */
[----:B------:R-:W-:Y:S01]  /*20970*/  PRMT R0, R13, 0x654, R0 ;  /* 0x000006540d007816 */ /* 0x000fe20000000000 */
[-C--:B------:R-:W-:Y:S01]  /*20980*/  FMUL.FTZ R33, R33, R3.reuse ;  /* 0x0000000321217220 */ /* 0x080fe20000410000 */
[----:B------:R-:W-:Y:S01]  /*20990*/  F2FP.SATFINITE.E4M3.F32.PACK_AB_MERGE_C R136, R165, R136, RZ ;  /* 0x00000088a588723e */ /* 0x000fe200048070ff */
[-C--:B------:R-:W-:Y:S01]  /*209a0*/  FMUL.FTZ R36, R36, R3.reuse ;  /* 0x0000000324247220 */ /* 0x080fe20000410000 */
[----:B------:R-:W-:Y:S01]  /*209b0*/  F2FP.SATFINITE.E4M3.F32.PACK_AB_MERGE_C R156, R167, R156, RZ ;  /* 0x0000009ca79c723e */ /* 0x000fe200048070ff */
[----:B------:R0:W-:Y:S01]  /*209c0*/  SYNCS.ARRIVE.TRANS64.RED.A1T0 RZ, [R0+URZ], RZ ;  /* 0x000000ff00ff79a7 */ /* 0x0001e2000810043f */
        /* <DEDUP_REMOVED lines=89> */
[----:B0-----:R-:W-:Y:S02]  /*20f60*/  IMAD.MOV.U32 R0, RZ, RZ, R21 ;  /* 0x000000ffff007224 */ /* 0x001fe400078e0015 */
[----:B------:R-:W-:Y:S02]  /*20f70*/  IMAD.MOV.U32 R3, RZ, RZ, R91 ;  /* 0x000000ffff037224 */ /* 0x000fe400078e005b */
[----:B------:R-:W-:Y:S02]  /*20f80*/  IMAD.MOV.U32 R19, RZ, RZ, R11 ;  /* 0x000000ffff137224 */ /* 0x000fe400078e000b */
[----:B------:R-:W-:Y:S01]  /*20f90*/  IMAD.MOV.U32 R190, RZ, RZ, R10 ;  /* 0x000000ffffbe7224 */ /* 0x000fe200078e000a */
[----:B------:R-:W-:Y:S06]  /*20fa0*/  @P1 BRA `(.L_x_1626) ;  /* 0xffffffb0005c1947 */ /* 0x000fec000383ffff */
[----:B------:R-:W-:Y:S02]  /*20fb0*/  IMAD.MOV.U32 R0, RZ, RZ, R21 ;  /* 0x000000ffff007224 */ /* 0x000fe400078e0015 */
[----:B------:R-:W-:Y:S02]  /*20fc0*/  IMAD.MOV.U32 R3, RZ, RZ, R91 ;  /* 0x000000ffff037224 */ /* 0x000fe400078e005b */
[----:B------:R-:W-:Y:S02]  /*20fd0*/  IMAD.MOV.U32 R190, RZ, RZ, R10 ;  /* 0x000000ffffbe7224 */ /* 0x000fe400078e000a */
[----:B------:R-:W-:-:S07]  /*20fe0*/  IMAD.MOV.U32 R19, RZ, RZ, R11 ;  /* 0x000000ffff137224 */ /* 0x000fce00078e000b */
.L_x_1607:
[----:B------:R-:W0:Y:S01]  /*20ff0*/  LDC R9, c[0x0][0x448] ;  /* 0x00011200ff097b82 */ /* 0x000e220000000800 */
[----:B------:R-:W-:Y:S02]  /*21000*/  LOP3.LUT R17, R17, 0xffffffef, RZ, 0xc0, !PT ;  /* 0xffffffef11117812 */ /* 0x000fe400078ec0ff */
[----:B------:R-:W-:-:S05]  /*21010*/  IADD3 R12, R193, 0x1, -R192 ;  /* 0x00000001c10c7810 */ /* 0x000fca0007ffe8c0 */
[----:B------:R-:W1:Y:S01]  /*21020*/  LDC R225, c[0x0][0x9e4] ;  /* 0x00027900ffe17b82 */ /* 0x000e620000000800 */
[----:B0-----:R-:W-:Y:S01]  /*21030*/  ISETP.NE.AND P1, PT, R9, 0x1, PT ;  /* 0x000000010900780c */ /* 0x001fe20003f25270 */
[----:B------:R-:W-:-:S12]  /*21040*/  VIADD R9, R201, 0x7f ;  /* 0x0000007fc9097836 */ /* 0x000fd80000000000 */
[----:B------:R-:W0:Y:S01]  /*21050*/  @P1 LDC R10, c[0x0][0x44c] ;  /* 0x00011300ff0a1b82 */ /* 0x000e220000000800 */
[----:B------:R-:W-:-:S04]  /*21060*/  @P1 LOP3.LUT R17, R17, 0x10, RZ, 0xfc, !PT ;  /* 0x0000001011111812 */ /* 0x000fc800078efcff */
[----:B------:R-:W-:-:S03]  /*21070*/  LOP3.LUT R17, R17, 0xffffffdf, RZ, 0xc0, !PT ;  /* 0xffffffdf11117812 */ /* 0x000fc600078ec0ff */
[----:B------:R-:W2:Y:S01]  /*21080*/  @P1 LDC R11, c[0x0][0x450] ;  /* 0x00011400ff0b1b82 */ /* 0x000ea20000000800 */
[----:B0-----:R-:W-:-:S05]  /*21090*/  @P1 IMAD.HI.U32 R10, R9, R10, RZ ;  /* 0x0000000a090a1227 */ /* 0x001fca00078e00ff */
[----:B--2---:R-:W-:Y:S02]  /*210a0*/  @P1 SHF.R.U32.HI R9, RZ, R11, R10 ;  /* 0x0000000bff091219 */ /* 0x004fe4000001160a */
[----:B-1----:R-:W-:-:S03]  /*210b0*/  ISETP.GE.AND P1, PT, R225, 0x1, PT ;  /* 0x00000001e100780c */ /* 0x002fc60003f26270 */
[----:B------:R-:W-:-:S04]  /*210c0*/  IMAD.IADD R10, R9, 0x1, R12 ;  /* 0x00000001090a7824 */ /* 0x000fc800078e020c */
[----:B------:R-:W-:-:S06]  /*210d0*/  IMAD.IADD R7, R10, 0x1, -R7 ;  /* 0x000000010a077824 */ /* 0x000fcc00078e0a07 */
[----:B------:R-:W-:Y:S01]  /*210e0*/  @P1 LOP3.LUT R17, R17, 0x20, RZ, 0xfc, !PT ;  /* 0x0000002011111812 */ /* 0x000fe200078efcff */
        /* <DEDUP_REMOVED lines=11> */
.L_x_1629:
[----:B------:R-:W-:-:S13]  /*211a0*/  ISETP.NE.AND P1, PT, R225, 0x1, PT ;  /* 0x00000001e100780c */ /* 0x000fda0003f25270 */
[----:B------:R-:W0:Y:S02]  /*211b0*/  @P1 LDC.64 R12, c[0x0][0x9e8] ;  /* 0x00027a00ff0c1b82 */ /* 0x000e240000000a00 */
[----:B0-----:R-:W-:-:S05]  /*211c0*/  @P1 IMAD.HI.U32 R12, R10, R12, RZ ;  /* 0x0000000c0a0c1227 */ /* 0x001fca00078e00ff */
[----:B------:R-:W-:-:S07]  /*211d0*/  @P1 SHF.R.U32.HI R10, RZ, R13, R12 ;  /* 0x0000000dff0a1219 */ /* 0x000fce000001160c */
.L_x_1630:
[----:B------:R-:W-:Y:S05]  /*211e0*/  BSYNC B0 ;  /* 0x0000000000007941 */ /* 0x000fea0003800000 */
.L_x_1628:
[----:B------:R-:W-:-:S05]  /*211f0*/  IMAD R10, R10, R225, RZ ;  /* 0x000000e10a0a7224 */ /* 0x000fca00078e02ff */
[----:B------:R-:W-:-:S07]  /*21200*/  VIMNMX R7, R7, R10, !PT ;  /* 0x0000000a07077248 */ /* 0x000fce0007fe0100 */
.L_x_1627:
[----:B------:R-:W-:-:S04]  /*21210*/  VIADD R7, R7, 0x9f ;  /* 0x0000009f07077836 */ /* 0x000fc80000000000 */
[----:B------:R-:W-:-:S05]  /*21220*/  IMAD.HI R7, R7, 0x66666667, RZ ;  /* 0x6666666707077827 */ /* 0x000fca00078e02ff */
[----:B------:R-:W-:-:S04]  /*21230*/  SHF.R.U32.HI R10, RZ, 0x1f, R7 ;  /* 0x0000001fff0a7819 */ /* 0x000fc80000011607 */
[----:B------:R-:W-:-:S04]  /*21240*/  LEA.HI.SX32 R7, R7, R10, 0x1a ;  /* 0x0000000a07077211 */ /* 0x000fc800078fd2ff */
[----:B------:R-:W-:-:S04]  /*21250*/  VIMNMX R7, R204, R7, !PT ;  /* 0x00000007cc077248 */ /* 0x000fc80007fe0100 */
[----:B------:R-:W-:-:S13]  /*21260*/  ISETP.GE.AND P1, PT, R4, R7, PT ;  /* 0x000000070400720c */ /* 0x000fda0003f26270 */
[----:B------:R-:W-:Y:S05]  /*21270*/  @!P1 BRA `(.L_x_1631) ;  /* 0x0000003000949947 */ /* 0x000fea0003800000 */
[----:B------:R-:W-:Y:S02]  /*21280*/  IMAD.MOV.U32 R9, RZ, RZ, R0 ;  /* 0x000000ffff097224 */ /* 0x000fe400078e0000 */
[----:B------:R-:W-:Y:S02]  /*21290*/  IMAD.MOV.U32 R10, RZ, RZ, R3 ;  /* 0x000000ffff0a7224 */ /* 0x000fe400078e0003 */
[----:B------:R-:W-:-:S07]  /*212a0*/  IMAD.MOV.U32 R11, RZ, RZ, R19 ;  /* 0x000000ffff0b7224 */ /* 0x000fce00078e0013 */
.L_x_1642:
[----:B------:R-:W-:Y:S01]  /*212b0*/  ISETP.NE.AND P1, PT, R190, 0x1, PT ;  /* 0x00000001be00780c */ /* 0x000fe20003f25270 */
[----:B------:R-:W-:Y:S05]  /*212c0*/  YIELD ;  /* 0x0000000000007946 */ /* 0x000fea0003800000 */
[----:B------:R-:W-:Y:S02]  /*212d0*/  SEL R0, RZ, 0x1, P1 ;  /* 0x00000001ff007807 */ /* 0x000fe40000800000 */
[----:B------:R-:W-:Y:S02]  /*212e0*/  ISETP.NE.AND P1, PT, R194, RZ, PT ;  /* 0x000000ffc200720c */ /* 0x000fe40003f25270 */
[----:B------:R-:W-:-:S11]  /*212f0*/  LOP3.LUT R19, R11, R0, RZ, 0x3c, !PT ;  /* 0x000000000b137212 */ /* 0x000fd600078e3cff */
[----:B------:R-:W-:Y:S05]  /*21300*/  @P1 BRA `(.L_x_1632) ;  /* 0x0000000000401947 */ /* 0x000fea0003800000 */
[----:B------:R-:W-:-:S13]  /*21310*/  ISETP.NE.AND P3, PT, R205, 0x3, PT ;  /* 0x00000003cd00780c */ /* 0x000fda0003f65270 */
[----:B------:R-:W-:Y:S05]  /*21320*/  @!P3 BRA `(.L_x_1633) ;  /* 0x000000000004b947 */ /* 0x000fea0003800000 */
[----:B------:R-:W-:Y:S01]  /*21330*/  BPT.TRAP 0x1 ;  /* 0x000000040000795c */ /* 0x000fe20000300000 */
.L_x_1633:
        /* <DEDUP_REMOVED lines=8> */
.L_x_1634:
[----:B------:R-:W-:Y:S04]  /*213c0*/  BSSY B0, `(.L_x_1632) ;  /* 0x0000004000007945 */ /* 0x000fe80003800000 */
[----:B-1----:R-:W-:Y:S05]  /*213d0*/  @P2 BRA `(.L_x_1635) ;  /* 0x0000000000082947 */ /* 0x002fea0003800000 */
[----:B------:R-:W1:Y:S02]  /*213e0*/  SYNCS.PHASECHK.TRANS64.TRYWAIT P2, [R3+URZ+0x29830], R0 ;  /* 0x02983000030075a7 */ /* 0x000e64000804017f */
[----:B-1----:R-:W-:Y:S05]  /*213f0*/  @!P2 BRA `(.L_x_1636) ;  /* 0x0000012c0070a947 */ /* 0x002fea0003800000 */
.L_x_1635:
[----:B------:R-:W-:Y:S05]  /*21400*/  BSYNC B0 ;  /* 0x0000000000007941 */ /* 0x000fea0003800000 */
.L_x_1632:
[----:B01----:R-:W0:Y:S01]  /*21410*/  S2R R0, SR_TID.X ;  /* 0x0000000000007919 */ /* 0x003e220000002100 */
[----:B------:R-:W-:Y:S01]  /*21420*/  VIADD R12, R190, 0x1 ;  /* 0x00000001be0c7836 */ /* 0x000fe20000000000 */
[----:B------:R-:W-:Y:S05]  /*21430*/  WARPSYNC.ALL ;  /* 0x0000000000007948 */ /* 0x000fea0003800000 */
[C---:B------:R-:W-:Y:S01]  /*21440*/  ISETP.NE.AND P2, PT, R12.reuse, 0x2, PT ;  /* 0x000000020c00780c */ /* 0x040fe20003f45270 */
[----:B------:R-:W-:Y:S01]  /*21450*/  IMAD.MOV.U32 R15, RZ, RZ, -0x7fffffe0 ;  /* 0x80000020ff0f7424 */ /* 0x000fe200078e00ff */
[----:B------:R-:W-:Y:S01]  /*21460*/  UMOV UR48, UR24 ;  /* 0x0000001800307c82 */ /* 0x000fe20008000000 */
[----:B------:R-:W-:Y:S01]  /*21470*/  UMOV UR49, UR25 ;  /* 0x0000001900317c82 */ /* 0x000fe20008000000 */
[----:B------:R-:W-:Y:S01]  /*21480*/  SEL R12, R12, RZ, P2 ;  /* 0x000000ff0c0c7207 */ /* 0x000fe20001000000 */
[----:B------:R-:W-:Y:S01]  /*21490*/  IMAD.MOV.U32 R21, RZ, RZ, -0x7fffffe0 ;  /* 0x80000020ff157424 */ /* 0x000fe200078e00ff */
[----:B------:R-:W-:Y:S01]  /*214a0*/  R2UR UR51, R15 ;  /* 0x000000000f3372ca */ /* 0x000fe200000e0000 */
[----:B------:R-:W-:Y:S01]  /*214b0*/  UMOV UR44, UR24 ;  /* 0x00000018002c7c82 */ /* 0x000fe20008000000 */
[----:B------:R-:W-:Y:S01]  /*214c0*/  UMOV UR45, UR25 ;  /* 0x00000019002d7c82 */ /* 0x000fe20008000000 */
[----:B------:R-:W-:Y:S01]  /*214d0*/  IMAD R14, R12, 0x780, R8 ;  /* 0x000007800c0e7824 */ /* 0x000fe200078e0208 */
[----:B------:R-:W-:Y:S01]  /*214e0*/  R2UR UR47, R21 ;  /* 0x00000000152f72ca */ /* 0x000fe200000e0000 */
[----:B------:R-:W-:Y:S01]  /*214f0*/  IMAD.MOV.U32 R91, RZ, RZ, -0x7fffffe0 ;  /* 0x80000020ff5b7424 */ /* 0x000fe200078e00ff */
[----:B------:R-:W-:Y:S01]  /*21500*/  UMOV UR28, UR24 ;  /* 0x00000018001c7c82 */ /* 0x000fe20008000000 */
[C---:B------:R-:W-:Y:S01]  /*21510*/  VIADD R20, R14.reuse, 0x80 ;  /* 0x000000800e147836 */ /* 0x040fe20000000000 */
[C---:B------:R-:W-:Y:S01]  /*21520*/  R2UR UR50, R14.reuse ;  /* 0x000000000e3272ca */ /* 0x040fe200000e0000 */
[C---:B------:R-:W-:Y:S01]  /*21530*/  VIADD R90, R14.reuse, 0x100 ;  /* 0x000001000e5a7836 */ /* 0x040fe20000000000 */
[----:B------:R-:W-:Y:S01]  /*21540*/  R2UR UR27, R91 ;  /* 0x000000005b1b72ca */ /* 0x000fe200000e0000 */
[----:B------:R-:W-:Y:S01]  /*21550*/  VIADD R88, R14, 0x180 ;  /* 0x000001800e587836 */ /* 0x000fe20000000000 */
[----:B------:R-:W-:Y:S01]  /*21560*/  R2UR UR46, R20 ;  /* 0x00000000142e72ca */ /* 0x000fe200000e0000 */
[----:B------:R-:W-:Y:S01]  /*21570*/  IMAD.MOV.U32 R89, RZ, RZ, -0x7fffffe0 ;  /* 0x80000020ff597424 */ /* 0x000fe200078e00ff */
[----:B------:R-:W-:Y:S01]  /*21580*/  R2UR UR26, R90 ;  /* 0x000000005a1a72ca */ /* 0x000fe200000e0000 */
[----:B------:R-:W-:Y:S01]  /*21590*/  UMOV UR29, UR25 ;  /* 0x00000019001d7c82 */ /* 0x000fe20008000000 */
[----:B------:R-:W-:Y:S01]  /*215a0*/  R2UR UR30, R88 ;  /* 0x00000000581e72ca */ /* 0x000fe200000e0000 */
[C---:B------:R-:W-:Y:S01]  /*215b0*/  VIADD R20, R14.reuse, 0x200 ;  /* 0x000002000e147836 */ /* 0x040fe20000000000 */
[----:B------:R-:W-:Y:S01]  /*215c0*/  R2UR UR31, R89 ;  /* 0x00000000591f72ca */ /* 0x000fe200000e0000 */
[C---:B------:R-:W-:Y:S01]  /*215d0*/  VIADD R90, R14.reuse, 0x2 ;  /* 0x000000020e5a7836 */ /* 0x040fe20000000000 */
[----:B0-----:R-:W-:Y:S01]  /*215e0*/  SHF.R.U32.HI R0, RZ, 0x7, R0 ;  /* 0x00000007ff007819 */ /* 0x001fe20000011600 */
[----:B------:R-:W-:Y:S01]  /*215f0*/  VIADD R88, R14, 0x82 ;  /* 0x000000820e587836 */ /* 0x000fe20000000000 */
[----:B------:R-:W-:Y:S01]  /*21600*/  R2UR UR34, R20 ;  /* 0x00000000142272ca */ /* 0x000fe200000e0000 */
[----:B------:R-:W-:Y:S01]  /*21610*/  IMAD.MOV.U32 R89, RZ, RZ, -0x7fffffe0 ;  /* 0x80000020ff597424 */ /* 0x000fe200078e00ff */
[----:B------:R-:W-:Y:S01]  /*21620*/  R2UR UR35, R21 ;  /* 0x00000000152372ca */ /* 0x000fe200000e0000 */
[----:B------:R-:W-:Y:S01]  /*21630*/  VIADD R0, R0, 0x8 ;  /* 0x0000000800007836 */ /* 0x000fe20000000000 */
[----:B------:R-:W-:Y:S01]  /*21640*/  R2UR UR6, R90 ;  /* 0x000000005a0672ca */ /* 0x000fe200000e0000 */
[----:B------:R-:W-:Y:S01]  /*21650*/  UMOV UR32, UR24 ;  /* 0x0000001800207c82 */ /* 0x000fe20008000000 */
[----:B------:R-:W-:Y:S01]  /*21660*/  R2UR UR7, R91 ;  /* 0x000000005b0772ca */ /* 0x000fe200000e0000 */
[----:B------:R-:W-:Y:S01]  /*21670*/  UMOV UR33, UR25 ;  /* 0x0000001900217c82 */ /* 0x000fe20008000000 */
[----:B------:R0:W-:Y:S01]  /*21680*/  BAR.SYNC.DEFER_BLOCKING R0, 0x100 ;  /* 0x000400000000751d */ /* 0x0001e20000010000 */
[----:B------:R-:W-:-:S02]  /*21690*/  VIADD R20, R14, 0x102 ;  /* 0x000001020e147836 */ /* 0x000fc40000000000 */
[----:B------:R-:W-:Y:S02]  /*216a0*/  IMAD.MOV.U32 R21, RZ, RZ, -0x7fffffe0 ;  /* 0x80000020ff157424 */ /* 0x000fe400078e00ff */
[----:B------:R-:W-:Y:S01]  /*216b0*/  IMAD.MOV.U32 R15, RZ, RZ, -0x7fffffe0 ;  /* 0x80000020ff0f7424 */ /* 0x000fe200078e00ff */
        /* <DEDUP_REMOVED lines=225> */
.L_x_1638:
[----:B------:R-:W-:Y:S01]  /*224d0*/  SHF.L.U32 R0, R11, 0x1f, RZ ;  /* 0x0000001f0b007819 */ /* 0x000fe200000006ff */
[----:B------:R-:W-:-:S04]  /*224e0*/  IMAD R3, R190, 0x8, R16 ;  /* 0x00000008be037824 */ /* 0x000fc800078e0210 */
[----:B------:R0:W1:Y:S01]  /*224f0*/  SYNCS.PHASECHK.TRANS64.TRYWAIT P1, [R3+URZ+0x29850], R0 ;  /* 0x02985000030075a7 */ /* 0x000062000802017f */
[----:B------:R-:W-:Y:S05]  /*22500*/  @!P3 BRA `(.L_x_1639) ;  /* 0x000000000004b947 */ /* 0x000fea0003800000 */
[----:B------:R-:W-:Y:S01]  /*22510*/  BPT.TRAP 0x1 ;  /* 0x000000040000795c */ /* 0x000fe20000300000 */
.L_x_1639:
[----:B-1----:R-:W-:Y:S05]  /*22520*/  @P1 BRA `(.L_x_1637) ;  /* 0x0000000000081947 */ /* 0x002fea0003800000 */
[----:B------:R-:W1:Y:S02]  /*22530*/  SYNCS.PHASECHK.TRANS64.TRYWAIT P1, [R3+URZ+0x29850], R0 ;  /* 0x02985000030075a7 */ /* 0x000e64000802017f */
[----:B-1----:R-:W-:Y:S05]  /*22540*/  @!P1 BRA `(.L_x_1640) ;  /* 0x0000011c00309947 */ /* 0x002fea0003800000 */
.L_x_1637:
[----:B01----:R-:W-:Y:S01]  /*22550*/  VIADD R0, R16, 0x400 ;  /* 0x0000040010007836 */ /* 0x003fe20000000000 */
[----:B------:R-:W-:Y:S05]  /*22560*/  WARPSYNC.ALL ;  /* 0x0000000000007948 */ /* 0x000fea0003800000 */
[----:B------:R-:W-:Y:S01]  /*22570*/  SHF.R.U32.HI R0, RZ, 0x4, R0 ;  /* 0x00000004ff007819 */ /* 0x000fe20000011600 */
[----:B------:R-:W-:Y:S01]  /*22580*/  IMAD.MOV.U32 R15, RZ, RZ, -0x3ffffff0 ;  /* 0xc0000010ff0f7424 */ /* 0x000fe200078e00ff */
[----:B------:R-:W-:Y:S01]  /*22590*/  WARPGROUP.ARRIVE ;  /* 0x00000000000079c5 */ /* 0x000fe20000000000 */
[----:B------:R-:W-:Y:S01]  /*225a0*/  IMAD.MOV.U32 R21, RZ, RZ, -0x3ffffff0 ;  /* 0xc0000010ff157424 */ /* 0x000fe200078e00ff */
[----:B------:R-:W-:-:S02]  /*225b0*/  LOP3.LUT R0, R0, 0x3fff, RZ, 0xc0, !PT ;  /* 0x00003fff00007812 */ /* 0x000fc400078ec0ff */
[----:B------:R-:W-:Y:S02]  /*225c0*/  R2UR UR7, R15 ;  /* 0x000000000f0772ca */ /* 0x000fe400000e0000 */
[----:B------:R-:W-:Y:S02]  /*225d0*/  LOP3.LUT R0, R0, 0x10000, RZ, 0xfc, !PT ;  /* 0x0001000000007812 */ /* 0x000fe400078efcff */
[----:B------:R-:W-:-:S03]  /*225e0*/  ISETP.NE.AND P1, PT, R205, 0x3, PT ;  /* 0x00000003cd00780c */ /* 0x000fc60003f25270 */
        /* <DEDUP_REMOVED lines=9> */
[----:B------:R-:W-:Y:S01]  /*22680*/  R2UR UR7, R21 ;  /* 0x00000000150772ca */ /* 0x000fe200000e0000 */
[----:B------:R-:W-:Y:S01]  /*22690*/  IMAD.MOV.U32 R21, RZ, RZ, -0x3ffffff0 ;  /* 0xc0000010ff157424 */ /* 0x000fe200078e00ff */
[----:B------:R-:W-:Y:S02]  /*226a0*/  WARPGROUP.DEPBAR.LE gsb0, 0x0 ;  /* 0x00008000000079c5 */ /* 0x000fe40000010000 */
[----:B------:R-:W-:-:S06]  /*226b0*/  WARPGROUP.ARRIVE ;  /* 0x00000000000079c5 */ /* 0x000fcc0000000000 */
[----:B------:R-:W0:Y:S03]  /*226c0*/  S2R R187, SR_TID.X ;  /* 0x0000000000bb7919 */ /* 0x000e260000002100 */
[----:B------:R-:W-:Y:S01]  /*226d0*/  QGMMA.64x128x32.F32.E4M3.E4M3 R24, R180, gdesc[UR4], R24, gsb0 ;  /* 0x01e00004b4187df3 */ /* 0x000fe20008000818 */
[----:B------:R-:W-:Y:S02]  /*226e0*/  R2UR UR6, R20 ;  /* 0x00000000140672ca */ /* 0x000fe400000e0000 */
        /* <DEDUP_REMOVED lines=39> */
[----:B------:R-:W-:Y:S01]  /*22960*/  R2UR UR7, R21 ;  /* 0x00000000150772ca */ /* 0x000fe200000e0000 */
[----:B------:R-:W-:Y:S01]  /*22970*/  IMAD.MOV.U32 R21, RZ, RZ, -0x3ffffff0 ;  /* 0xc0000010ff157424 */ /* 0x000fe200078e00ff */
        /* <DEDUP_REMOVED lines=29> */
[----:B------:R-:W-:Y:S01]  /*22b50*/  FMNMX.FTZ R20, R96, R11, !PT ;  /* 0x0000000b60147209 */ /* 0x000fe20007810000 */
[----:B------:R-:W-:Y:S02]  /*22b60*/  WARPGROUP.DEPBAR.LE gsb0, 0x0 ;  /* 0x00008000000079c5 */ /* 0x000fe40000010000 */
[----:B------:R-:W-:Y:S01]  /*22b70*/  WARPGROUP.ARRIVE ;  /* 0x00000000000079c5 */ /* 0x000fe20000000000 */
[----:B------:R-:W-:Y:S02]  /*22b80*/  FMNMX.FTZ R3, R95, R0, !PT ;  /* 0x000000005f037209 */ /* 0x000fe40007810000 */
[----:B------:R-:W-:Y:S02]  /*22b90*/  FMNMX.FTZ R11, R97, R20, !PT ;  /* 0x00000014610b7209 */ /* 0x000fe40007810000 */
[----:B------:R-:W-:Y:S01]  /*22ba0*/  FMNMX.FTZ R0, R98, R3, !PT ;  /* 0x0000000362007209 */ /* 0x000fe20007810000 */
[----:B------:R-:W-:Y:S01]  /*22bb0*/  QGMMA.64x128x32.F32.E4M3.E4M3 R24, R176, gdesc[UR4], R24, gsb0 ;  /* 0x01e00004b0187df3 */ /* 0x000fe20008000818 */
[----:B------:R-:W-:-:S02]  /*22bc0*/  FMNMX.FTZ R20, R100, R11, !PT ;  /* 0x0000000b64147209 */ /* 0x000fc40007810000 */
[----:B------:R-:W-:Y:S02]  /*22bd0*/  FMNMX.FTZ R3, R99, R0, !PT ;  /* 0x0000000063037209 */ /* 0x000fe40007810000 */
[----:B------:R-:W-:Y:S02]  /*22be0*/  FMNMX.FTZ R13, R101, R20, !PT ;  /* 0x00000014650d7209 */ /* 0x000fe40007810000 */
[----:B------:R-:W-:Y:S02]  /*22bf0*/  FMNMX.FTZ R0, R102, R3, !PT ;  /* 0x0000000366007209 */ /* 0x000fe40007810000 */
[----:B------:R-:W-:Y:S01]  /*22c00*/  R2UR UR7, R21 ;  /* 0x00000000150772ca */ /* 0x000fe200000e0000 */
[----:B------:R-:W1:Y:S01]  /*22c10*/  SHFL.BFLY PT, R20, R13, 0x2, 0x1f ;  /* 0x0c401f000d147f89 */ /* 0x000e6200000e0000 */
[----:B------:R-:W-:Y:S02]  /*22c20*/  FMNMX.FTZ R15, R103, R0, !PT ;  /* 0x00000000670f7209 */ /* 0x000fe40007810000 */
[----:B0-----:R-:W-:-:S03]  /*22c30*/  SHF.R.U32.HI R187, RZ, 0x7, R187 ;  /* 0x00000007ffbb7819 */ /* 0x001fc600000116bb */
[----:B------:R-:W0:Y:S01]  /*22c40*/  SHFL.BFLY PT, R0, R15, 0x2, 0x1f ;  /* 0x0c401f000f007f89 */ /* 0x000e2200000e0000 */
[----:B-1----:R-:W-:Y:S01]  /*22c50*/  FMNMX.FTZ R11, R13, R20, !PT ;  /* 0x000000140d0b7209 */ /* 0x002fe20007810000 */
[C---:B------:R-:W-:Y:S02]  /*22c60*/  VIADD R20, R14.reuse, 0x300 ;  /* 0x000003000e147836 */ /* 0x040fe40000000000 */
[----:B------:R-:W-:-:S03]  /*22c70*/  VIADD R14, R14, 0x400 ;  /* 0x000004000e0e7836 */ /* 0x000fc60000000000 */
[----:B------:R-:W-:Y:S02]  /*22c80*/  R2UR UR6, R20 ;  /* 0x00000000140672ca */ /* 0x000fe400000e0000 */
[----:B0-----:R-:W-:Y:S02]  /*22c90*/  FMNMX.FTZ R20, R15, R0, !PT ;  /* 0x000000000f147209 */ /* 0x001fe40007810000 */
[----:B------:R-:W0:Y:S04]  /*22ca0*/  SHFL.BFLY PT, R0, R11, 0x1, 0x1f ;  /* 0x0c201f000b007f89 */ /* 0x000e2800000e0000 */
[----:B------:R-:W1:Y:S01]  /*22cb0*/  SHFL.BFLY PT, R21, R20, 0x1, 0x1f ;  /* 0x0c201f0014157f89 */ /* 0x000e6200000e0000 */
[----:B0-----:R-:W-:Y:S02]  /*22cc0*/  FMNMX.FTZ R3, R11, R0, !PT ;  /* 0x000000000b037209 */ /* 0x001fe40007810000 */
[----:B-1----:R-:W-:-:S03]  /*22cd0*/  FMNMX.FTZ R0, R20, R21, !PT ;  /* 0x0000001514007209 */ /* 0x002fc60007810000 */
[----:B------:R-:W-:Y:S01]  /*22ce0*/  FADD.FTZ R13, -R3, R10 ;  /* 0x0000000a030d7221 */ /* 0x000fe20000010100 */
[----:B------:R-:W-:-:S03]  /*22cf0*/  FFMA.FTZ R11, R2, R3, -8 ;  /* 0xc1000000020b7423 */ /* 0x000fc60000010003 */
[----:B------:R-:W-:Y:S01]  /*22d00*/  FMUL.FTZ R15, R2, R13 ;  /* 0x0000000d020f7220 */ /* 0x000fe20000410000 */
[----:B------:R-:W-:-:S01]  /*22d10*/  FADD.FTZ R13, -R0, R9 ;  /* 0x00000009000d7221 */ /* 0x000fc20000010100 */
[C-C-:B------:R-:W-:Y:S01]  /*22d20*/  FFMA.FTZ R20, R2.reuse, R152, -R11.reuse ;  /* 0x0000009802147223 */ /* 0x140fe2000001080b */
[----:B------:R-:W-:-:S01]  /*22d30*/  FFMA.FTZ R21, R2, R156, -R11 ;  /* 0x0000009c02157223 */ /* 0x000fc2000001080b */
[----:B------:R0:W-:Y:S01]  /*22d40*/  MUFU.EX2 R9, R15 ;  /* 0x0000000f00097308 */ /* 0x0001e20000000800 */
[C---:B------:R-:W-:Y:S01]  /*22d50*/  FMUL.FTZ R10, R2.reuse, R13 ;  /* 0x0000000d020a7220 */ /* 0x040fe20000410000 */
[C-C-:B------:R-:W-:Y:S01]  /*22d60*/  FFMA.FTZ R13, R2.reuse, R153, -R11.reuse ;  /* 0x00000099020d7223 */ /* 0x140fe2000001080b */
[----:B------:R-:W-:-:S01]  /*22d70*/  FFMA.FTZ R152, R2, R157, -R11 ;  /* 0x0000009d02987223 */ /* 0x000fc2000001080b */
[C-C-:B------:R-:W-:Y:S01]  /*22d80*/  FFMA.FTZ R153, R2.reuse, R160, -R11.reuse ;  /* 0x000000a002997223 */ /* 0x140fe2000001080b */
[----:B------:R-:W-:-:S01]  /*22d90*/  FFMA.FTZ R156, R2, R161, -R11 ;  /* 0x000000a1029c7223 */ /* 0x000fc2000001080b */
[C-C-:B------:R-:W-:Y:S01]  /*22da0*/  FFMA.FTZ R157, R2.reuse, R164, -R11.reuse ;  /* 0x000000a4029d7223 */ /* 0x140fe2000001080b */
[----:B------:R-:W-:-:S01]  /*22db0*/  FFMA.FTZ R160, R2, R165, -R11 ;  /* 0x000000a502a07223 */ /* 0x000fc2000001080b */
[----:B------:R-:W-:Y:S01]  /*22dc0*/  FFMA.FTZ R136, R2, R136, -R11 ;  /* 0x0000008802887223 */ /* 0x000fe2000001080b */
[----:B0-----:R-:W-:-:S02]  /*22dd0*/  IMAD.MOV.U32 R15, RZ, RZ, -0x3ffffff0 ;  /* 0xc0000010ff0f7424 */ /* 0x001fc400078e00ff */
        /* <DEDUP_REMOVED lines=30> */
[----:B------:R-:W-:Y:S01]  /*22fc0*/  FFMA.FTZ R11, R2, R101, -R11 ;  /* 0x00000065020b7223 */ /* 0x000fe2000001080b */
[----:B------:R-:W0:Y:S01]  /*22fd0*/  MUFU.EX2 R20, R20 ;  /* 0x0000001400147308 */ /* 0x000e220000000800 */
[----:B------:R-:W-:-:S07]  /*22fe0*/  IADD3 R165, -R187, 0xb, RZ ;  /* 0x0000000bbba57810 */ /* 0x000fce0007ffe1ff */
[----:B------:R-:W-:Y:S08]  /*22ff0*/  MUFU.EX2 R10, R10 ;  /* 0x0000000a000a7308 */ /* 0x000ff00000000800 */
[----:B------:R-:W1:Y:S01]  /*23000*/  MUFU.EX2 R13, R13 ;  /* 0x0000000d000d7308 */ /* 0x000e620000000800 */
[----:B0-----:R-:W-:-:S01]  /*23010*/  FFMA.FTZ R6, R9, R6, R20 ;  /* 0x0000000609067223 */ /* 0x001fc20000010014 */
[----:B------:R-:W-:-:S02]  /*23020*/  WARPGROUP.DEPBAR.LE gsb0, 0x0 ;  /* 0x00008000000079c5 */ /* 0x000fc40000010000 */
[----:B------:R-:W-:-:S04]  /*23030*/  WARPGROUP.ARRIVE ;  /* 0x00000000000079c5 */ /* 0x000fc80000000000 */
[----:B------:R-:W0:Y:S02]  /*23040*/  MUFU.EX2 R21, R21 ;  /* 0x0000001500157308 */ /* 0x000e240000000800 */
[----:B------:R-:W-:Y:S01]  /*23050*/  QGMMA.64x128x32.F32.E4M3.E4M3 R24, R172, gdesc[UR4], R24, gsb0 ;  /* 0x01e00004ac187df3 */ /* 0x000fe20008000818 */
[----:B------:R-:W-:Y:S01]  /*23060*/  R2UR UR7, R15 ;  /* 0x000000000f0772ca */ /* 0x000fe200000e0000 */
[----:B------:R-:W-:Y:S01]  /*23070*/  FFMA.FTZ R15, R2, R0, -8 ;  /* 0xc1000000020f7423 */ /* 0x000fe20000010000 */
[----:B------:R-:W-:-:S03]  /*23080*/  R2UR UR6, R14 ;  /* 0x000000000e0672ca */ /* 0x000fc600000e0000 */
[----:B------:R-:W2:Y:S01]  /*23090*/  MUFU.EX2 R152, R152 ;  /* 0x0000009800987308 */ /* 0x000ea20000000800 */
        /* <DEDUP_REMOVED lines=9> */
[----:B------:R-:W-:Y:S01]  /*23130*/  FFMA.FTZ R162, R2, R167, -R15 ;  /* 0x000000a702a27223 */ /* 0x000fe2000001080f */
[----:B0-----:R-:W-:-:S01]  /*23140*/  FADD.FTZ R163, R21, R6 ;  /* 0x0000000615a37221 */ /* 0x001fc20000010000 */
[C-C-:B------:R-:W-:Y:S01]  /*23150*/  FFMA.FTZ R138, R2.reuse, R138, -R15.reuse ;  /* 0x0000008a028a7223 */ /* 0x140fe2000001080f */
[----:B------:R-:W-:-:S01]  /*23160*/  FFMA.FTZ R139, R2, R139, -R15 ;  /* 0x0000008b028b7223 */ /* 0x000fc2000001080f */
[C-C-:B------:R-:W-:Y:S01]  /*23170*/  FFMA.FTZ R142, R2.reuse, R142, -R15.reuse ;  /* 0x0000008e028e7223 */ /* 0x140fe2000001080f */
[----:B------:R-:W-:-:S01]  /*23180*/  FFMA.FTZ R143, R2, R143, -R15 ;  /* 0x0000008f028f7223 */ /* 0x000fc2000001080f */
[----:B------:R-:W0:Y:S01]  /*23190*/  MUFU.EX2 R14, R14 ;  /* 0x0000000e000e7308 */ /* 0x000e220000000800 */
        /* <DEDUP_REMOVED lines=8> */
[----:B-1----:R-:W-:-:S01]  /*23220*/  FFMA.FTZ R5, R10, R5, R101 ;  /* 0x000000050a057223 */ /* 0x002fc20000010065 */
[C-C-:B------:R-:W-:Y:S01]  /*23230*/  FFMA.FTZ R126, R2.reuse, R126, -R15.reuse ;  /* 0x0000007e027e7223 */ /* 0x140fe2000001080f */
[----:B------:R-:W-:-:S01]  /*23240*/  FFMA.FTZ R127, R2, R127, -R15 ;  /* 0x0000007f027f7223 */ /* 0x000fc2000001080f */
[C-C-:B------:R-:W-:Y:S01]  /*23250*/  FFMA.FTZ R130, R2.reuse, R130, -R15.reuse ;  /* 0x0000008202827223 */ /* 0x140fe2000001080f */
[----:B------:R-:W-:-:S01]  /*23260*/  FFMA.FTZ R131, R2, R131, -R15 ;  /* 0x0000008302837223 */ /* 0x000fc2000001080f */
[C-C-:B------:R-:W-:Y:S01]  /*23270*/  FFMA.FTZ R134, R2.reuse, R134, -R15.reuse ;  /* 0x0000008602867223 */ /* 0x140fe2000001080f */
[----:B------:R-:W-:-:S01]  /*23280*/  FFMA.FTZ R135, R2, R135, -R15 ;  /* 0x0000008702877223 */ /* 0x000fc2000001080f */
[----:B------:R-:W1:Y:S01]  /*23290*/  MUFU.EX2 R155, R155 ;  /* 0x0000009b009b7308 */ /* 0x000e620000000800 */
        /* <DEDUP_REMOVED lines=16> */
[----:B-1----:R-:W-:-:S01]  /*233a0*/  FADD.FTZ R5, R155, R6 ;  /* 0x000000069b057221 */ /* 0x002fc20000010000 */
[C-C-:B------:R-:W-:Y:S01]  /*233b0*/  FFMA.FTZ R98, R2.reuse, R98, -R15.reuse ;  /* 0x0000006202627223 */ /* 0x140fe2000001080f */
[----:B------:R-:W-:-:S05]  /*233c0*/  FFMA.FTZ R99, R2, R99, -R15 ;  /* 0x0000006302637223 */ /* 0x000fca000001080f */
        /* <DEDUP_REMOVED lines=22> */
[----:B------:R-:W-:Y:S02]  /*23530*/  WARPGROUP.DEPBAR.LE gsb0, 0x0 ;  /* 0x00008000000079c5 */ /* 0x000fe40000010000 */
[----:B------:R-:W-:-:S04]  /*23540*/  WARPGROUP.ARRIVE ;  /* 0x00000000000079c5 */ /* 0x000fc80000000000 */
[----:B------:R-:W2:Y:S01]  /*23550*/  MUFU.EX2 R142, R142 ;  /* 0x0000008e008e7308 */ /* 0x000ea20000000800 */
[----:B-1----:R-:W-:-:S01]  /*23560*/  FADD.FTZ R163, R139, R164 ;  /* 0x000000a48ba37221 */ /* 0x002fc20000010000 */
[----:B------:R-:W-:Y:S06]  /*23570*/  QGMMA.64x128x32.F32.E4M3.E4M3 R24, R168, gdesc[UR4], R24, gsb0 ;  /* 0x01e00004a8187df3 */ /* 0x000fec0008000818 */
        /* <DEDUP_REMOVED lines=36> */
[----:B------:R-:W-:-:S06]  /*237c0*/  WARPGROUP.DEPBAR.LE gsb0, 0x0 ;  /* 0x00008000000079c5 */ /* 0x000fcc0000010000 */
        /* <DEDUP_REMOVED lines=50> */
[C-C-:B------:R-:W-:Y:S01]  /*23af0*/  FFMA.FTZ R6, R2.reuse, R102, -R15.reuse ;  /* 0x0000006602067223 */ /* 0x140fe2000001080f */
[----:B------:R-:W-:-:S05]  /*23b00*/  FFMA.FTZ R102, R2, R103, -R15 ;  /* 0x0000006702667223 */ /* 0x000fca000001080f */
[----:B------:R-:W0:Y:S01]  /*23b10*/  MUFU.EX2 R90, R90 ;  /* 0x0000005a005a7308 */ /* 0x000e220000000800 */
[----:B--2---:R-:W-:-:S07]  /*23b20*/  FADD.FTZ R163, R119, R164 ;  /* 0x000000a477a37221 */ /* 0x004fce0000010000 */
[----:B------:R-:W2:Y:S01]  /*23b30*/  MUFU.EX2 R89, R89 ;  /* 0x0000005900597308 */ /* 0x000ea20000000800 */
[----:B-1----:R-:W-:-:S01]  /*23b40*/  FADD.FTZ R164, R88, R5 ;  /* 0x0000000558a47221 */ /* 0x002fc20000010000 */
[----:B------:R-:W-:-:S04]  /*23b50*/  @!P0 IMAD R5, R12, 0x8, R16 ;  /* 0x000000080c058824 */ /* 0x000fc800078e0210 */
[----:B------:R-:W-:Y:S02]  /*23b60*/  @!P0 VIADD R5, R5, 0x29840 ;  /* 0x0002984005058836 */ /* 0x000fe40000000000 */
[----:B------:R-:W1:Y:S01]  /*23b70*/  MUFU.EX2 R91, R91 ;  /* 0x0000005b005b7308 */ /* 0x000e620000000800 */
[----:B0-----:R-:W-:-:S02]  /*23b80*/  FADD.FTZ R166, R90, R163 ;  /* 0x000000a35aa67221 */ /* 0x001fc40000010000 */
[----:B------:R-:W-:Y:S01]  /*23b90*/  @!P0 PRMT R5, RZ, 0x654, R5 ;  /* 0x00000654ff058816 */ /* 0x000fe20000000005 */
[----:B------:R0:W-:Y:S06]  /*23ba0*/  BAR.ARV R165, 0x100 ;  /* 0x000400a50000751d */ /* 0x0001ec0000002000 */
[----:B------:R-:W3:Y:S01]  /*23bb0*/  MUFU.EX2 R92, R92 ;  /* 0x0000005c005c7308 */ /* 0x000ee20000000800 */
[----:B--2---:R-:W-:-:S01]  /*23bc0*/  FADD.FTZ R103, R89, R164 ;  /* 0x000000a459677221 */ /* 0x004fc20000010000 */
[----:B------:R2:W-:Y:S01]  /*23bd0*/  @!P0 SYNCS.ARRIVE.TRANS64.RED.A1T0 RZ, [R5+URZ], RZ ;  /* 0x000000ff05ff89a7 */ /* 0x0005e2000810043f */
[----:B-1----:R-:W-:-:S05]  /*23be0*/  FADD.FTZ R163, R91, R166 ;  /* 0x000000a65ba37221 */ /* 0x002fca0000010000 */
[----:B------:R-:W1:Y:S08]  /*23bf0*/  MUFU.EX2 R94, R94 ;  /* 0x0000005e005e7308 */ /* 0x000e700000000800 */
[----:B------:R-:W4:Y:S01]  /*23c00*/  MUFU.EX2 R93, R93 ;  /* 0x0000005d005d7308 */ /* 0x000f220000000800 */
[----:B---3--:R-:W-:-:S07]  /*23c10*/  FADD.FTZ R164, R92, R103 ;  /* 0x000000675ca47221 */ /* 0x008fce0000010000 */
[----:B------:R-:W3:Y:S01]  /*23c20*/  MUFU.EX2 R95, R95 ;  /* 0x0000005f005f7308 */ /* 0x000ee20000000800 */
[----:B-1----:R-:W-:-:S07]  /*23c30*/  FADD.FTZ R166, R94, R163 ;  /* 0x000000a35ea67221 */ /* 0x002fce0000010000 */
[----:B------:R-:W-:Y:S01]  /*23c40*/  MUFU.EX2 R96, R96 ;  /* 0x0000006000607308 */ /* 0x000fe20000000800 */
[----:B----4-:R-:W-:-:S07]  /*23c50*/  FADD.FTZ R103, R93, R164 ;  /* 0x000000a45d677221 */ /* 0x010fce0000010000 */
[----:B------:R-:W1:Y:S01]  /*23c60*/  MUFU.EX2 R98, R98 ;  /* 0x0000006200627308 */ /* 0x000e620000000800 */
[----:B---3--:R-:W-:-:S07]  /*23c70*/  FADD.FTZ R163, R95, R166 ;  /* 0x000000a65fa37221 */ /* 0x008fce0000010000 */
[----:B------:R-:W-:Y:S08]  /*23c80*/  MUFU.EX2 R97, R97 ;  /* 0x0000006100617308 */ /* 0x000ff00000000800 */
[----:B------:R-:W3:Y:S01]  /*23c90*/  MUFU.EX2 R99, R99 ;  /* 0x0000006300637308 */ /* 0x000ee20000000800 */
[----:B-1----:R-:W-:-:S07]  /*23ca0*/  FADD.FTZ R164, R98, R163 ;  /* 0x000000a362a47221 */ /* 0x002fce0000010000 */
[----:B------:R-:W1:Y:S08]  /*23cb0*/  MUFU.EX2 R100, R100 ;  /* 0x0000006400647308 */ /* 0x000e700000000800 */
[----:B------:R4:W5:Y:S01]  /*23cc0*/  MUFU.EX2 R15, R6 ;  /* 0x00000006000f7308 */ /* 0x0009620000000800 */
[----:B---3--:R-:W-:-:S07]  /*23cd0*/  FADD.FTZ R164, R99, R164 ;  /* 0x000000a463a47221 */ /* 0x008fce0000010000 */
[----:B------:R-:W3:Y:S01]  /*23ce0*/  MUFU.EX2 R11, R11 ;  /* 0x0000000b000b7308 */ /* 0x000ee20000000800 */
[----:B----4-:R-:W-:-:S04]  /*23cf0*/  FADD.FTZ R6, R96, R103 ;  /* 0x0000006760067221 */ /* 0x010fc80000010000 */
[----:B--2---:R-:W-:-:S03]  /*23d00*/  FADD.FTZ R5, R97, R6 ;  /* 0x0000000661057221 */ /* 0x004fc60000010000 */
[----:B------:R-:W2:Y:S01]  /*23d10*/  MUFU.EX2 R102, R102 ;  /* 0x0000006600667308 */ /* 0x000ea20000000800 */
[----:B-1----:R-:W-:-:S01]  /*23d20*/  FADD.FTZ R6, R100, R5 ;  /* 0x0000000564067221 */ /* 0x002fc20000010000 */
[----:B-----5:R-:W-:-:S03]  /*23d30*/  FADD.FTZ R5, R15, R164 ;  /* 0x000000a40f057221 */ /* 0x020fc60000010000 */
[----:B---3--:R-:W-:Y:S01]  /*23d40*/  FADD.FTZ R6, R11, R6 ;  /* 0x000000060b067221 */ /* 0x008fe20000010000 */
[----:B--2---:R-:W-:-:S01]  /*23d50*/  FADD.FTZ R5, R102, R5 ;  /* 0x0000000566057221 */ /* 0x004fc20000010000 */
[----:B0-----:R-:W-:Y:S06]  /*23d60*/  @!P1 BRA `(.L_x_1641) ;  /* 0x0000000000049947 */ /* 0x001fec0003800000 */
[----:B------:R-:W-:Y:S01]  /*23d70*/  BPT.TRAP 0x1 ;  /* 0x000000040000795c */ /* 0x000fe20000300000 */
.L_x_1641:
[----:B------:R-:W-:Y:S01]  /*23d80*/  F2FP.SATFINITE.E4M3.F32.PACK_AB_MERGE_C R154, R155, R154, RZ ;  /* 0x0000009a9b9a723e */ /* 0x000fe200048070ff */
[----:B------:R-:W-:Y:S01]  /*23d90*/  FMUL.FTZ R24, R24, R9 ;  /* 0x0000000918187220 */ /* 0x000fe20000410000 */
[----:B------:R-:W-:Y:S01]  /*23da0*/  F2FP.SATFINITE.E4M3.F32.PACK_AB_MERGE_C R100, R11, R100, RZ ;  /* 0x000000640b64723e */ /* 0x000fe200048070ff */
        /* <DEDUP_REMOVED lines=8> */
[----:B------:R-:W-:Y:S01]  /*23e30*/  FMUL.FTZ R28, R28, R9 ;  /* 0x000000091c1c7220 */ /* 0x000fe20000410000 */
        /* <DEDUP_REMOVED lines=102> */
[----:B------:R-:W-:Y:S01]  /*244a0*/  F2FP.SATFINITE.E4M3.F32.PACK_AB_MERGE_C R171, R99, R98, R15 ;  /* 0x0000006263ab723e */ /* 0x000fe2000480700f */
[----:B------:R-:W-:Y:S06]  /*244b0*/  @P1 BRA `(.L_x_1642) ;  /* 0xffffffcc007c1947 */ /* 0x000fec000383ffff */
[----:B------:R-:W-:-:S07]  /*244c0*/  IMAD.MOV.U32 R190, RZ, RZ, R12 ;  /* 0x000000ffffbe7224 */ /* 0x000fce00078e000c */
.L_x_1631:
[----:B------:R-:W-:-:S13]  /*244d0*/  ISETP.GE.AND P1, PT, R4, R204, PT ;  /* 0x000000cc0400720c */ /* 0x000fda0003f26270 */
[----:B------:R-:W-:Y:S05]  /*244e0*/  @!P1 BRA `(.L_x_1643) ;  /* 0x0000004c00c49947 */ /* 0x000fea0003800000 */
[----:B------:R-:W-:Y:S02]  /*244f0*/  IMAD.MOV.U32 R7, RZ, RZ, R0 ;  /* 0x000000ffff077224 */ /* 0x000fe400078e0000 */
[----:B------:R-:W-:Y:S02]  /*24500*/  IMAD.MOV.U32 R9, RZ, RZ, R3 ;  /* 0x000000ffff097224 */ /* 0x000fe400078e0003 */
[----:B------:R-:W-:-:S07]  /*24510*/  IMAD.MOV.U32 R10, RZ, RZ, R19 ;  /* 0x000000ffff0a7224 */ /* 0x000fce00078e0013 */
.L_x_1662:
        /* <DEDUP_REMOVED lines=9> */
.L_x_1645:
        /* <DEDUP_REMOVED lines=8> */
.L_x_1646:
[----:B------:R-:W-:Y:S04]  /*24630*/  BSSY B0, `(.L_x_1644) ;  /* 0x0000004000007945 */ /* 0x000fe80003800000 */
[----:B-1----:R-:W-:Y:S05]  /*24640*/  @P2 BRA `(.L_x_1647) ;  /* 0x0000000000082947 */ /* 0x002fea0003800000 */
[----:B------:R-:W1:Y:S02]  /*24650*/  SYNCS.PHASECHK.TRANS64.TRYWAIT P2, [R3+URZ+0x29830], R0 ;  /* 0x02983000030075a7 */ /* 0x000e64000804017f */
[----:B-1----:R-:W-:Y:S05]  /*24660*/  @!P2 BRA `(.L_x_1648) ;  /* 0x000000f800fca947 */ /* 0x002fea0003800000 */
.L_x_1647:
[----:B------:R-:W-:Y:S05]  /*24670*/  BSYNC B0 ;  /* 0x0000000000007941 */ /* 0x000fea0003800000 */
.L_x_1644:
        /* <DEDUP_REMOVED lines=28> */
[----:B------:R-:W-:Y:S01]  /*24840*/  VIADD R88, R12, 0x2 ;  /* 0x000000020c587836 */ /* 0x000fe20000000000 */
[----:B0-----:R-:W-:Y:S01]  /*24850*/  SHF.R.U32.HI R0, RZ, 0x7, R0 ;  /* 0x00000007ff007819 */ /* 0x001fe20000011600 */
[----:B------:R-:W-:Y:S01]  /*24860*/  UMOV UR32, UR24 ;  /* 0x0000001800207c82 */ /* 0x000fe20008000000 */
[----:B------:R-:W-:Y:S01]  /*24870*/  R2UR UR34, R14 ;  /* 0x000000000e2272ca */ /* 0x000fe200000e0000 */
[----:B------:R-:W-:Y:S01]  /*24880*/  UMOV UR33, UR25 ;  /* 0x0000001900217c82 */ /* 0x000fe20008000000 */
[----:B------:R-:W-:Y:S01]  /*24890*/  R2UR UR35, R15 ;  /* 0x000000000f2372ca */ /* 0x000fe200000e0000 */
[----:B------:R-:W-:Y:S01]  /*248a0*/  VIADD R0, R0, 0x8 ;  /* 0x0000000800007836 */ /* 0x000fe20000000000 */
[----:B------:R-:W-:Y:S01]  /*248b0*/  R2UR UR6, R88 ;  /* 0x00000000580672ca */ /* 0x000fe200000e0000 */
[C---:B------:R-:W-:Y:S01]  /*248c0*/  VIADD R20, R12.reuse, 0x82 ;  /* 0x000000820c147836 */ /* 0x040fe20000000000 */
[----:B------:R-:W-:Y:S01]  /*248d0*/  R2UR UR7, R89 ;  /* 0x00000000590772ca */ /* 0x000fe200000e0000 */
[----:B------:R-:W-:Y:S01]  /*248e0*/  IMAD.MOV.U32 R21, RZ, RZ, -0x7fffffe0 ;  /* 0x80000020ff157424 */ /* 0x000fe200078e00ff */
        /* <DEDUP_REMOVED lines=229> */
.L_x_1650:
[----:B------:R-:W-:Y:S01]  /*25740*/  SHF.L.U32 R0, R10, 0x1f, RZ ;  /* 0x0000001f0a007819 */ /* 0x000fe200000006ff */
[----:B------:R-:W-:-:S04]  /*25750*/  IMAD R3, R190, 0x8, R16 ;  /* 0x00000008be037824 */ /* 0x000fc800078e0210 */
[----:B------:R0:W1:Y:S01]  /*25760*/  SYNCS.PHASECHK.TRANS64.TRYWAIT P1, [R3+URZ+0x29850], R0 ;  /* 0x02985000030075a7 */ /* 0x000062000802017f */
[----:B------:R-:W-:Y:S05]  /*25770*/  @!P3 BRA `(.L_x_1651) ;  /* 0x000000000004b947 */ /* 0x000fea0003800000 */
[----:B------:R-:W-:Y:S01]  /*25780*/  BPT.TRAP 0x1 ;  /* 0x000000040000795c */ /* 0x000fe20000300000 */
.L_x_1651:
[----:B-1----:R-:W-:Y:S05]  /*25790*/  @P1 BRA `(.L_x_1649) ;  /* 0x0000000000081947 */ /* 0x002fea0003800000 */
[----:B------:R-:W1:Y:S02]  /*257a0*/  SYNCS.PHASECHK.TRANS64.TRYWAIT P1, [R3+URZ+0x29850], R0 ;  /* 0x02985000030075a7 */ /* 0x000e64000802017f */
[----:B-1----:R-:W-:Y:S05]  /*257b0*/  @!P1 BRA `(.L_x_1652) ;  /* 0x000000e800bc9947 */ /* 0x002fea0003800000 */
.L_x_1649:
[----:B01----:R-:W-:Y:S01]  /*257c0*/  VIADD R0, R16, 0x400 ;  /* 0x0000040010007836 */ /* 0x003fe20000000000 */
[----:B------:R-:W-:Y:S05]  /*257d0*/  WARPSYNC.ALL ;  /* 0x0000000000007948 */ /* 0x000fea0003800000 */
[----:B------:R-:W-:Y:S01]  /*257e0*/  SHF.R.U32.HI R0, RZ, 0x4, R0 ;  /* 0x00000004ff007819 */ /* 0x000fe20000011600 */
[----:B------:R-:W-:Y:S01]  /*257f0*/  IMAD.MOV.U32 R13, RZ, RZ, -0x3ffffff0 ;  /* 0xc0000010ff0d7424 */ /* 0x000fe200078e00ff */
[----:B------:R-:W-:Y:S01]  /*25800*/  WARPGROUP.ARRIVE ;  /* 0x00000000000079c5 */ /* 0x000fe20000000000 */
[----:B------:R-:W-:Y:S01]  /*25810*/  IMAD.MOV.U32 R15, RZ, RZ, -0x3ffffff0 ;  /* 0xc0000010ff0f7424 */ /* 0x000fe200078e00ff */
[----:B------:R-:W-:Y:S01]  /*25820*/  LOP3.LUT R0, R0, 0x3fff, RZ, 0xc0, !PT ;  /* 0x00003fff00007812 */ /* 0x000fe200078ec0ff */
[----:B------:R-:W0:Y:S01]  /*25830*/  LDC R10, c[0x0][0x448] ;  /* 0x00011200ff0a7b82 */ /* 0x000e220000000800 */
[----:B------:R-:W-:Y:S01]  /*25840*/  R2UR UR7, R13 ;  /* 0x000000000d0772ca */ /* 0x000fe200000e0000 */
[----:B------:R-:W-:Y:S01]  /*25850*/  IMAD.MOV.U32 R13, RZ, RZ, -0x3ffffff0 ;  /* 0xc0000010ff0d7424 */ /* 0x000fe200078e00ff */
[----:B------:R-:W-:Y:S01]  /*25860*/  LOP3.LUT R0, R0, 0x10000, RZ, 0xfc, !PT ;  /* 0x0001000000007812 */ /* 0x000fe200078efcff */
[----:B------:R-:W1:Y:S01]  /*25870*/  S2R R21, SR_TID.X ;  /* 0x0000000000157919 */ /* 0x000e620000002100 */
[----:B------:R-:W-:-:S03]  /*25880*/  IMAD.IADD R20, R212, 0x1, R201 ;  /* 0x00000001d4147824 */ /* 0x000fc600078e02c9 */
[----:B------:R-:W-:Y:S02]  /*25890*/  IMAD R12, R190, 0x500, R0 ;  /* 0x00000500be0c7824 */ /* 0x000fe400078e0200 */
[----:B------:R-:W-:Y:S02]  /*258a0*/  @!P0 IMAD R0, R11, 0x8, R16 ;  /* 0x000000080b008824 */ /* 0x000fe400078e0210 */
[C---:B------:R-:W-:Y:S01]  /*258b0*/  VIADD R14, R12.reuse, 0x100 ;  /* 0x000001000c0e7836 */ /* 0x040fe20000000000 */
[----:B------:R-:W-:Y:S01]  /*258c0*/  R2UR UR6, R12 ;  /* 0x000000000c0672ca */ /* 0x000fe200000e0000 */
[----:B------:R-:W-:-:S05]  /*258d0*/  @!P0 VIADD R0, R0, 0x29840 ;  /* 0x0002984000008836 */ /* 0x000fca0000000000 */
[----:B------:R-:W-:Y:S02]  /*258e0*/  @!P0 PRMT R0, RZ, 0x654, R0 ;  /* 0x00000654ff008816 */ /* 0x000fe40000000000 */
[----:B0-----:R-:W-:-:S05]  /*258f0*/  ISETP.NE.AND P1, PT, R10, 0x1, PT ;  /* 0x000000010a00780c */ /* 0x001fca0003f25270 */
[----:B------:R-:W-:Y:S01]  /*25900*/  QGMMA.64x128x32.F32.E4M3.E4M3 R24, R184, gdesc[UR4], R24, gsb0 ;  /* 0x01e00004b8187df3 */ /* 0x000fe20008000818 */
[----:B------:R-:W-:Y:S01]  /*25910*/  R2UR UR6, R14 ;  /* 0x000000000e0672ca */ /* 0x000fe200000e0000 */
[----:B------:R-:W-:Y:S01]  /*25920*/  VIADD R14, R12, 0x200 ;  /* 0x000002000c0e7836 */ /* 0x000fe20000000000 */
[----:B------:R-:W-:Y:S01]  /*25930*/  R2UR UR7, R15 ;  /* 0x000000000f0772ca */ /* 0x000fe200000e0000 */
[----:B------:R-:W-:-:S04]  /*25940*/  IMAD.MOV.U32 R15, RZ, RZ, -0x3ffffff0 ;  /* 0xc0000010ff0f7424 */ /* 0x000fc800078e00ff */
[----:B------:R-:W0:Y:S08]  /*25950*/  @P1 LDC R3, c[0x0][0x44c] ;  /* 0x00011300ff031b82 */ /* 0x000e300000000800 */
[----:B------:R-:W2:Y:S01]  /*25960*/  @P1 LDC R10, c[0x0][0x450] ;  /* 0x00011400ff0a1b82 */ /* 0x000ea20000000800 */
[----:B0-----:R-:W-:-:S05]  /*25970*/  @P1 IMAD.HI.U32 R3, R20, R3, RZ ;  /* 0x0000000314031227 */ /* 0x001fca00078e00ff */
[----:B--2---:R-:W-:Y:S02]  /*25980*/  @P1 SHF.R.U32.HI R20, RZ, R10, R3 ;  /* 0x0000000aff141219 */ /* 0x004fe40000011603 */
[----:B------:R-:W-:Y:S01]  /*25990*/  ISETP.GE.AND P1, PT, R225, 0x1, PT ;  /* 0x00000001e100780c */ /* 0x000fe20003f26270 */
[----:B------:R-:W-:Y:S02]  /*259a0*/  WARPGROUP.DEPBAR.LE gsb0, 0x0 ;  /* 0x00008000000079c5 */ /* 0x000fe40000010000 */
[----:B------:R-:W-:Y:S01]  /*259b0*/  WARPGROUP.ARRIVE ;  /* 0x00000000000079c5 */ /* 0x000fe20000000000 */
[----:B-1----:R-:W-:Y:S02]  /*259c0*/  SHF.R.U32.HI R187, RZ, 0x7, R21 ;  /* 0x00000007ffbb7819 */ /* 0x002fe40000011615 */
[----:B------:R-:W0:Y:S03]  /*259d0*/  SHFL.IDX PT, R21, R20, RZ, 0x1c1f ;  /* 0x001c1fff14157589 */ /* 0x000e2600000e0000 */
[----:B------:R-:W-:Y:S01]  /*259e0*/  QGMMA.64x128x32.F32.E4M3.E4M3 R24, R180, gdesc[UR4], R24, gsb0 ;  /* 0x01e00004b4187df3 */ /* 0x000fe20008000818 */
[----:B------:R-:W-:Y:S01]  /*259f0*/  R2UR UR6, R14 ;  /* 0x000000000e0672ca */ /* 0x000fe200000e0000 */
[----:B------:R-:W-:Y:S01]  /*25a00*/  VIADD R14, R12, 0x300 ;  /* 0x000003000c0e7836 */ /* 0x000fe20000000000 */
[----:B------:R-:W-:Y:S01]  /*25a10*/  R2UR UR7, R15 ;  /* 0x000000000f0772ca */ /* 0x000fe200000e0000 */
[----:B------:R-:W-:-:S02]  /*25a20*/  IMAD.MOV.U32 R15, RZ, RZ, -0x3ffffff0 ;  /* 0xc0000010ff0f7424 */ /* 0x000fc400078e00ff */
        /* <DEDUP_REMOVED lines=11> */
[----:B------:R-:W-:Y:S01]  /*25ae0*/  IADD3 R12, -R187, 0xb, RZ ;  /* 0x0000000bbb0c7810 */ /* 0x000fe20007ffe1ff */
[----:B------:R-:W-:Y:S02]  /*25af0*/  WARPGROUP.DEPBAR.LE gsb0, 0x0 ;  /* 0x00008000000079c5 */ /* 0x000fe40000010000 */
[----:B------:R-:W-:-:S08]  /*25b00*/  WARPGROUP.ARRIVE ;  /* 0x00000000000079c5 */ /* 0x000fd00000000000 */
[----:B------:R-:W-:Y:S01]  /*25b10*/  QGMMA.64x128x32.F32.E4M3.E4M3 R24, R168, gdesc[UR4], R24, gsb0 ;  /* 0x01e00004a8187df3 */ /* 0x000fe20008000818 */
[----:B------:R-:W-:Y:S02]  /*25b20*/  ULOP3.LUT UR6, URZ, UR58, URZ, 0x33, !UPT ;  /* 0x0000003a3f067292 */ /* 0x000fe4000f8e333f */
[----:B------:R-:W-:Y:S02]  /*25b30*/  WARPGROUP.DEPBAR.LE gsb0, 0x0 ;  /* 0x00008000000079c5 */ /* 0x000fe40000010000 */
[----:B------:R-:W-:Y:S01]  /*25b40*/  IMAD R168, R4, -0xa0, RZ ;  /* 0xffffff6004a87824 */ /* 0x000fe200078e02ff */
[----:B------:R1:W-:Y:S06]  /*25b50*/  BAR.ARV R12, 0x100 ;  /* 0x0004000c0000751d */ /* 0x0003ec0000002000 */
[----:B------:R-:W-:Y:S01]  /*25b60*/  VIADD R10, R168, 0x1 ;  /* 0x00000001a80a7836 */ /* 0x000fe20000000000 */
[----:B------:R2:W-:Y:S03]  /*25b70*/  @!P0 SYNCS.ARRIVE.TRANS64.RED.A1T0 RZ, [R0+URZ], RZ ;  /* 0x000000ff00ff89a7 */ /* 0x0005e6000810043f */
[----:B------:R-:W-:-:S05]  /*25b80*/  IMAD R10, R211, -0x2, R10 ;  /* 0xfffffffed30a7824 */ /* 0x000fca00078e020a */
[----:B------:R-:W-:Y:S01]  /*25b90*/  IADD3 R14, -R192, R10, R193 ;  /* 0x0000000ac00e7210 */ /* 0x000fe20007ffe1c1 */
[----:B--2---:R-:W-:-:S04]  /*25ba0*/  VIADD R0, R10, 0xffffffff ;  /* 0xffffffff0a007836 */ /* 0x004fc80000000000 */
[C---:B------:R-:W-:Y:S02]  /*25bb0*/  VIADD R15, R14.reuse, UR57 ;  /* 0x000000390e0f7c36 */ /* 0x040fe40008000000 */
        /* <DEDUP_REMOVED lines=16> */
.L_x_1655:
[----:B------:R-:W-:-:S05]  /*25cc0*/  IMAD.U32 R169, RZ, RZ, UR54 ;  /* 0x00000036ffa97e24 */ /* 0x000fca000f8e00ff */
[----:B------:R-:W-:-:S13]  /*25cd0*/  ISETP.NE.AND P1, PT, R169, 0x1, PT ;  /* 0x00000001a900780c */ /* 0x000fda0003f25270 */
[----:B------:R-:W0:Y:S02]  /*25ce0*/  @P1 LDC.64 R12, c[0x0][0x9e8] ;  /* 0x00027a00ff0c1b82 */ /* 0x000e240000000a00 */
[----:B0-----:R-:W-:-:S05]  /*25cf0*/  @P1 IMAD.HI.U32 R12, R21, R12, RZ ;  /* 0x0000000c150c1227 */ /* 0x001fca00078e00ff */
[----:B------:R-:W-:-:S07]  /*25d00*/  @P1 SHF.R.U32.HI R21, RZ, R13, R12 ;  /* 0x0000000dff151219 */ /* 0x000fce000001160c */
.L_x_1656:
[----:B------:R-:W-:Y:S05]  /*25d10*/  BSYNC B0 ;  /* 0x0000000000007941 */ /* 0x000fea0003800000 */
.L_x_1654:
[----:B------:R-:W-:-:S05]  /*25d20*/  IMAD R21, R21, R169, R0 ;  /* 0x000000a915157224 */ /* 0x000fca00078e0200 */
[----:B------:R-:W-:Y:S02]  /*25d30*/  VIADDMNMX R10, R21, R169, R10, PT ;  /* 0x000000a9150a7246 */ /* 0x000fe4000380010a */
[----:B------:R-:W-:-:S07]  /*25d40*/  VIMNMX R3, R3, R21, !PT ;  /* 0x0000001503037248 */ /* 0x000fce0007fe0100 */
.L_x_1653:
        /* <DEDUP_REMOVED lines=12> */
[C---:B------:R-:W-:Y:S02]  /*25e10*/  ISETP.GT.AND P1, PT, R3.reuse, 0x8, !P2 ;  /* 0x000000080300780c */ /* 0x040fe40005724270 */
        /* <DEDUP_REMOVED lines=220> */
[----:B------:R-:W-:Y:S01]  /*26be0*/  ISETP.GE.AND P6, PT, R225, 0x1, PT ;  /* 0x00000001e100780c */ /* 0x000fe20003fc6270 */
        /* <DEDUP_REMOVED lines=15> */
.L_x_1659:
[----:B------:R-:W-:-:S05]  /*26ce0*/  IMAD.U32 R10, RZ, RZ, UR54 ;  /* 0x00000036ff0a7e24 */ /* 0x000fca000f8e00ff */
[----:B------:R-:W-:-:S13]  /*26cf0*/  ISETP.NE.AND P6, PT, R10, 0x1, PT ;  /* 0x000000010a00780c */ /* 0x000fda0003fc5270 */
[----:B------:R-:W0:Y:S02]  /*26d00*/  @P6 LDC.64 R12, c[0x0][0x9e8] ;  /* 0x00027a00ff0c6b82 */ /* 0x000e240000000a00 */
[----:B0-----:R-:W-:-:S05]  /*26d10*/  @P6 IMAD.HI.U32 R12, R3, R12, RZ ;  /* 0x0000000c030c6227 */ /* 0x001fca00078e00ff */
[----:B------:R-:W-:-:S07]  /*26d20*/  @P6 SHF.R.U32.HI R3, RZ, R13, R12 ;  /* 0x0000000dff036219 */ /* 0x000fce000001160c */
.L_x_1660:
[----:B------:R-:W-:Y:S05]  /*26d30*/  BSYNC B0 ;  /* 0x0000000000007941 */ /* 0x000fea0003800000 */
.L_x_1658:
[----:B------:R-:W-:-:S05]  /*26d40*/  IMAD R0, R3, R10, R0 ;  /* 0x0000000a03007224 */ /* 0x000fca00078e0200 */
[----:B------:R-:W-:Y:S02]  /*26d50*/  VIADDMNMX R15, R0, R10, R15, PT ;  /* 0x0000000a000f7246 */ /* 0x000fe4000380010f */
[----:B------:R-:W-:-:S07]  /*26d60*/  VIMNMX R14, R14, R0, !PT ;  /* 0x000000000e0e7248 */ /* 0x000fce0007fe0100 */
.L_x_1657:
        /* <DEDUP_REMOVED lines=72> */
[C---:B------:R-:W-:Y:S02]  /*271f0*/  ISETP.LT.OR P1, PT, R15.reuse, 0x49, P1 ;  /* 0x000000490f00780c */ /* 0x040fe40000f21670 */
[----:B------:R-:W-:Y:S02]  /*27200*/  FMNMX.FTZ R0, R116, R3, !PT ;  /* 0x0000000374007209 */ /* 0x000fe40007810000 */
[----:B------:R-:W-:Y:S02]  /*27210*/  FSEL R126, R126, -INF , !P1 ;  /* 0xff8000007e7e7808 */ /* 0x000fe40004800000 */
[----:B------:R-:W-:Y:S02]  /*27220*/  ISETP.GT.AND P1, PT, R14, 0x49, !P6 ;  /* 0x000000490e00780c */ /* 0x000fe40007724270 */
[----:B------:R-:W-:Y:S02]  /*27230*/  LOP3.LUT P6, RZ, R170, 0x40, RZ, 0xc0, !PT ;  /* 0x00000040aaff7812 */ /* 0x000fe400078cc0ff */
        /* <DEDUP_REMOVED lines=19> */
[C---:B------:R-:W-:Y:S02]  /*27370*/  ISETP.GT.AND P1, PT, R14.reuse, 0x58, !P1 ;  /* 0x000000580e00780c */ /* 0x040fe40004f24270 */
[----:B------:R-:W-:Y:S02]  /*27380*/  FMNMX.FTZ R10, R101, R0, !PT ;  /* 0x00000000650a7209 */ /* 0x000fe40007810000 */
[----:B------:R-:W-:Y:S02]  /*27390*/  ISETP.LT.OR P1, PT, R15, 0x59, P1 ;  /* 0x000000590f00780c */ /* 0x000fe40000f21670 */
[----:B------:R-:W-:Y:S01]  /*273a0*/  ISETP.GT.AND P2, PT, R14, 0x89, !P2 ;  /* 0x000000890e00780c */ /* 0x000fe20005744270 */
[----:B------:R-:W0:Y:S01]  /*273b0*/  SHFL.BFLY PT, R3, R10, 0x2, 0x1f ;  /* 0x0c401f000a037f89 */ /* 0x000e2200000e0000 */
[----:B------:R-:W-:Y:S02]  /*273c0*/  FSEL R134, R134, -INF , !P1 ;  /* 0xff80000086867808 */ /* 0x000fe40004800000 */
[----:B------:R-:W-:-:S02]  /*273d0*/  LOP3.LUT P1, RZ, R170, 0x2000, RZ, 0xc0, !PT ;  /* 0x00002000aaff7812 */ /* 0x000fc4000782c0ff */
[C---:B------:R-:W-:Y:S02]  /*273e0*/  ISETP.LT.OR P2, PT, R15.reuse, 0x8a, P2 ;  /* 0x0000008a0f00780c */ /* 0x040fe40001741670 */
[C---:B------:R-:W-:Y:S02]  /*273f0*/  ISETP.GT.AND P1, PT, R14.reuse, 0x59, !P1 ;  /* 0x000000590e00780c */ /* 0x040fe40004f24270 */
[----:B------:R-:W-:Y:S02]  /*27400*/  ISETP.GT.AND P3, PT, R14, 0x90, !P3 ;  /* 0x000000900e00780c */ /* 0x000fe40005f64270 */
[----:B------:R-:W-:Y:S02]  /*27410*/  ISETP.LT.OR P1, PT, R15, 0x5a, P1 ;  /* 0x0000005a0f00780c */ /* 0x000fe40000f21670 */
[----:B------:R-:W-:Y:S02]  /*27420*/  FSEL R95, R95, -INF , !P2 ;  /* 0xff8000005f5f7808 */ /* 0x000fe40005000000 */
[----:B------:R-:W-:-:S02]  /*27430*/  FSEL R135, R135, -INF , !P1 ;  /* 0xff80000087877808 */ /* 0x000fc40004800000 */
[----:B------:R-:W-:Y:S02]  /*27440*/  LOP3.LUT P1, RZ, R170, 0x1000, RZ, 0xc0, !PT ;  /* 0x00001000aaff7812 */ /* 0x000fe4000782c0ff */
[C---:B------:R-:W-:Y:S02]  /*27450*/  ISETP.LT.OR P3, PT, R15.reuse, 0x91, P3 ;  /* 0x000000910f00780c */ /* 0x040fe40001f61670 */
[C---:B------:R-:W-:Y:S02]  /*27460*/  ISETP.GT.AND P1, PT, R14.reuse, 0x60, !P1 ;  /* 0x000000600e00780c */ /* 0x040fe40004f24270 */
[----:B------:R-:W-:Y:S02]  /*27470*/  ISETP.GT.AND P4, PT, R14, 0x91, !P4 ;  /* 0x000000910e00780c */ /* 0x000fe40006784270 */
[----:B------:R-:W-:Y:S02]  /*27480*/  ISETP.LT.OR P1, PT, R15, 0x61, P1 ;  /* 0x000000610f00780c */ /* 0x000fe40000f21670 */
[----:B0-----:R-:W-:-:S02]  /*27490*/  FMNMX.FTZ R12, R10, R3, !PT ;  /* 0x000000030a0c7209 */ /* 0x001fc40007810000 */
[----:B------:R-:W-:Y:S02]  /*274a0*/  FSEL R106, R106, -INF , !P1 ;  /* 0xff8000006a6a7808 */ /* 0x000fe40004800000 */
[----:B------:R-:W-:Y:S01]  /*274b0*/  LOP3.LUT P1, RZ, R170, 0x800, RZ, 0xc0, !PT ;  /* 0x00000800aaff7812 */ /* 0x000fe2000782c0ff */
[----:B------:R-:W0:Y:S01]  /*274c0*/  SHFL.BFLY PT, R3, R12, 0x1, 0x1f ;  /* 0x0c201f000c037f89 */ /* 0x000e2200000e0000 */
[----:B------:R-:W-:Y:S02]  /*274d0*/  FSEL R98, R98, -INF , !P3 ;  /* 0xff80000062627808 */ /* 0x000fe40005800000 */
[----:B------:R-:W-:Y:S02]  /*274e0*/  ISETP.GT.AND P1, PT, R14, 0x61, !P1 ;  /* 0x000000610e00780c */ /* 0x000fe40004f24270 */
[C---:B------:R-:W-:Y:S02]  /*274f0*/  ISETP.LT.OR P4, PT, R15.reuse, 0x92, P4 ;  /* 0x000000920f00780c */ /* 0x040fe40002781670 */
[----:B------:R-:W-:-:S02]  /*27500*/  ISETP.LT.OR P1, PT, R15, 0x62, P1 ;  /* 0x000000620f00780c */ /* 0x000fc40000f21670 */
[----:B------:R-:W-:Y:S02]  /*27510*/  ISETP.GT.AND P5, PT, R14, 0x98, !P5 ;  /* 0x000000980e00780c */ /* 0x000fe40006fa4270 */
[----:B------:R-:W-:Y:S02]  /*27520*/  FSEL R107, R107, -INF , !P1 ;  /* 0xff8000006b6b7808 */ /* 0x000fe40004800000 */
[----:B------:R-:W-:Y:S02]  /*27530*/  LOP3.LUT P1, RZ, R170, 0x400, RZ, 0xc0, !PT ;  /* 0x00000400aaff7812 */ /* 0x000fe4000782c0ff */
[----:B------:R-:W-:Y:S02]  /*27540*/  FSEL R99, R99, -INF , !P4 ;  /* 0xff80000063637808 */ /* 0x000fe40006000000 */
[----:B------:R-:W-:Y:S02]  /*27550*/  ISETP.GT.AND P1, PT, R14, 0x68, !P1 ;  /* 0x000000680e00780c */ /* 0x000fe40004f24270 */
[----:B------:R-:W-:-:S02]  /*27560*/  ISETP.LT.OR P5, PT, R15, 0x99, P5 ;  /* 0x000000990f00780c */ /* 0x000fc40002fa1670 */
[----:B------:R-:W-:Y:S02]  /*27570*/  ISETP.LT.OR P1, PT, R15, 0x69, P1 ;  /* 0x000000690f00780c */ /* 0x000fe40000f21670 */
[----:B------:R-:W-:Y:S02]  /*27580*/  FSEL R102, R102, -INF , !P5 ;  /* 0xff80000066667808 */ /* 0x000fe40006800000 */
[----:B------:R-:W-:Y:S02]  /*27590*/  FSEL R110, R110, -INF , !P1 ;  /* 0xff8000006e6e7808 */ /* 0x000fe40004800000 */
[----:B------:R-:W-:Y:S02]  /*275a0*/  LOP3.LUT P1, RZ, R170, 0x200, RZ, 0xc0, !PT ;  /* 0x00000200aaff7812 */ /* 0x000fe4000782c0ff */
[----:B0-----:R-:W-:Y:S02]  /*275b0*/  FMNMX.FTZ R3, R12, R3, !PT ;  /* 0x000000030c037209 */ /* 0x001fe40007810000 */
[----:B------:R-:W-:-:S02]  /*275c0*/  ISETP.GT.AND P1, PT, R14, 0x69, !P1 ;  /* 0x000000690e00780c */ /* 0x000fc40004f24270 */
[----:B------:R-:W-:Y:S01]  /*275d0*/  ISETP.NE.AND P3, PT, R205, 0x3, PT ;  /* 0x00000003cd00780c */ /* 0x000fe20003f65270 */
[----:B------:R-:W-:-:S01]  /*275e0*/  FFMA.FTZ R0, R2, R3, -8 ;  /* 0xc100000002007423 */ /* 0x000fc20000010003 */
        /* <DEDUP_REMOVED lines=58> */
[----:B------:R-:W-:Y:S02]  /*27990*/  ISETP.GT.AND P1, PT, R14, RZ, !P6 ;  /* 0x000000ff0e00720c */ /* 0x000fe40007724270 */
[----:B------:R-:W-:Y:S02]  /*279a0*/  LOP3.LUT P6, RZ, R170, 0x8000000, RZ, 0xc0, !PT ;  /* 0x08000000aaff7812 */ /* 0x000fe400078cc0ff */
[----:B------:R-:W-:Y:S02]  /*279b0*/  ISETP.LT.OR P1, PT, R15, 0x1, P1 ;  /* 0x000000010f00780c */ /* 0x000fe40000f21670 */
[----:B------:R-:W-:Y:S02]  /*279c0*/  ISETP.GT.AND P2, PT, R14, 0x99, !P6 ;  /* 0x000000990e00780c */ /* 0x000fe40007744270 */
[----:B------:R-:W-:-:S02]  /*279d0*/  FSEL R154, R154, -INF , !P1 ;  /* 0xff8000009a9a7808 */ /* 0x000fc40004800000 */
[----:B------:R-:W-:Y:S02]  /*279e0*/  FSETP.NEU.FTZ.AND P1, PT, R3, -INF , PT ;  /* 0xff8000000300780b */ /* 0x000fe40003f3d000 */
[----:B------:R-:W-:Y:S02]  /*279f0*/  FMNMX.FTZ R128, R154, R7, !PT ;  /* 0x000000079a807209 */ /* 0x000fe40007810000 */
[----:B------:R-:W-:Y:S02]  /*27a00*/  FSEL R0, R0, RZ, P1 ;  /* 0x000000ff00007208 */ /* 0x000fe40000800000 */
[----:B------:R-:W-:-:S03]  /*27a10*/  ISETP.LT.OR P2, PT, R15, 0x9a, P2 ;  /* 0x0000009a0f00780c */ /* 0x000fc60001741670 */
[C-C-:B------:R-:W-:Y:S01]  /*27a20*/  FFMA.FTZ R12, R2.reuse, R21, -R0.reuse ;  /* 0x00000015020c7223 */ /* 0x140fe20000010800 */
        /* <DEDUP_REMOVED lines=8> */
[----:B------:R0:W-:Y:S01]  /*27ab0*/  MUFU.EX2 R10, R152 ;  /* 0x00000098000a7308 */ /* 0x0001e20000000800 */
[----:B------:R-:W-:Y:S01]  /*27ac0*/  FSEL R103, R103, -INF , !P2 ;  /* 0xff80000067677808 */ /* 0x000fe20005000000 */
        /* <DEDUP_REMOVED lines=40> */
[----:B------:R-:W-:Y:S01]  /*27d50*/  FFMA.FTZ R101, R2, R101, -R0 ;  /* 0x0000006502657223 */ /* 0x000fe20000010800 */
[----:B------:R-:W-:Y:S01]  /*27d60*/  FMNMX.FTZ R165, R147, R138, !PT ;  /* 0x0000008a93a57209 */ /* 0x000fe20007810000 */
[----:B------:R-:W-:Y:S03]  /*27d70*/  MUFU.EX2 R153, R153 ;  /* 0x0000009900997308 */ /* 0x000fe60000000800 */
[----:B------:R-:W-:-:S04]  /*27d80*/  FMNMX.FTZ R138, R150, R165, !PT ;  /* 0x000000a5968a7209 */ /* 0x000fc80007810000 */
        /* <DEDUP_REMOVED lines=20> */
[----:B0-----:R-:W-:-:S04]  /*27ed0*/  FMNMX.FTZ R152, R114, R165, !PT ;  /* 0x000000a572987209 */ /* 0x001fc80007810000 */
        /* <DEDUP_REMOVED lines=14> */
[----:B------:R-:W-:Y:S01]  /*27fc0*/  FMNMX.FTZ R108, R102, R109, !PT ;  /* 0x0000006d666c7209 */ /* 0x000fe20007810000 */
[C-C-:B------:R-:W-:Y:S01]  /*27fd0*/  FFMA.FTZ R109, R2.reuse, R113, -R0.reuse ;  /* 0x00000071026d7223 */ /* 0x140fe20000010800 */
[----:B------:R-:W-:-:S02]  /*27fe0*/  FFMA.FTZ R113, R2, R117, -R0 ;  /* 0x0000007502717223 */ /* 0x000fc40000010800 */
[----:B------:R-:W-:Y:S01]  /*27ff0*/  FMNMX.FTZ R152, R103, R108, !PT ;  /* 0x0000006c67987209 */ /* 0x000fe20007810000 */
[----:B------:R-:W-:Y:S04]  /*28000*/  MUFU.EX2 R145, R145 ;  /* 0x0000009100917308 */ /* 0x000fe80000000800 */
[----:B------:R-:W0:Y:S04]  /*28010*/  SHFL.BFLY PT, R165, R152, 0x2, 0x1f ;  /* 0x0c401f0098a57f89 */ /* 0x000e2800000e0000 */
[----:B------:R1:W-:Y:S08]  /*28020*/  MUFU.EX2 R108, R160 ;  /* 0x000000a0006c7308 */ /* 0x0003f00000000800 */
[----:B------:R-:W-:Y:S08]  /*28030*/  MUFU.EX2 R136, R179 ;  /* 0x000000b300887308 */ /* 0x000ff00000000800 */
[----:B------:R-:W-:Y:S01]  /*28040*/  MUFU.EX2 R149, R149 ;  /* 0x0000009500957308 */ /* 0x000fe20000000800 */
[----:B0-----:R-:W-:-:S02]  /*28050*/  FMNMX.FTZ R165, R152, R165, !PT ;  /* 0x000000a598a57209 */ /* 0x001fc40007810000 */
[----:B------:R-:W-:-:S05]  /*28060*/  FSEL R152, R3, RZ, P1 ;  /* 0x000000ff03987208 */ /* 0x000fca0000800000 */
[----:B------:R-:W-:Y:S01]  /*28070*/  MUFU.EX2 R138, R181 ;  /* 0x000000b5008a7308 */ /* 0x000fe20000000800 */
[----:B------:R-:W0:Y:S01]  /*28080*/  SHFL.BFLY PT, R116, R165, 0x1, 0x1f ;  /* 0x0c201f00a5747f89 */ /* 0x000e2200000e0000 */
[----:B------:R-:W-:-:S04]  /*28090*/  FADD.FTZ R9, -R152, R9 ;  /* 0x0000000998097221 */ /* 0x000fc80000010100 */
[----:B------:R-:W-:Y:S02]  /*280a0*/  FMUL.FTZ R9, R2, R9 ;  /* 0x0000000902097220 */ /* 0x000fe40000410000 */
[----:B------:R-:W-:Y:S08]  /*280b0*/  MUFU.EX2 R121, R121 ;  /* 0x0000007900797308 */ /* 0x000ff00000000800 */
[----:B------:R-:W2:Y:S08]  /*280c0*/  MUFU.EX2 R9, R9 ;  /* 0x0000000900097308 */ /* 0x000eb00000000800 */
[----:B------:R-:W-:Y:S01]  /*280d0*/  MUFU.EX2 R140, R183 ;  /* 0x000000b7008c7308 */ /* 0x000fe20000000800 */
[----:B0-----:R-:W-:-:S04]  /*280e0*/  FMNMX.FTZ R0, R165, R116, !PT ;  /* 0x00000074a5007209 */ /* 0x001fc80007810000 */
[----:B------:R-:W-:Y:S01]  /*280f0*/  FSETP.NEU.FTZ.AND P1, PT, R0, -INF , PT ;  /* 0xff8000000000780b */ /* 0x000fe20003f3d000 */
[----:B------:R-:W-:-:S02]  /*28100*/  FFMA.FTZ R117, R2, R0, -8 ;  /* 0xc100000002757423 */ /* 0x000fc40000010000 */
[----:B------:R-:W-:Y:S01]  /*28110*/  MUFU.EX2 R125, R125 ;  /* 0x0000007d007d7308 */ /* 0x000fe20000000800 */
[----:B-1----:R-:W-:Y:S01]  /*28120*/  FSEL R160, R0, RZ, P1 ;  /* 0x000000ff00a07208 */ /* 0x002fe20000800000 */
[----:B--2---:R-:W-:Y:S01]  /*28130*/  FFMA.FTZ R6, R9, R6, R10 ;  /* 0x0000000609067223 */ /* 0x004fe2000001000a */
[----:B------:R-:W-:-:S03]  /*28140*/  FSEL R117, R117, RZ, P1 ;  /* 0x000000ff75757208 */ /* 0x000fc60000800000 */
[----:B------:R-:W-:Y:S02]  /*28150*/  FADD.FTZ R7, -R160, R7 ;  /* 0x00000007a0077221 */ /* 0x000fe40000010100 */
[----:B------:R-:W-:-:S01]  /*28160*/  FFMA.FTZ R116, R2, R154, -R117 ;  /* 0x0000009a02747223 */ /* 0x000fc20000010875 */
[C-C-:B------:R-:W-:Y:S01]  /*28170*/  FFMA.FTZ R155, R2.reuse, R155, -R117.reuse ;  /* 0x0000009b029b7223 */ /* 0x140fe20000010875 */
[C---:B------:R-:W-:Y:S01]  /*28180*/  FMUL.FTZ R7, R2.reuse, R7 ;  /* 0x0000000702077220 */ /* 0x040fe20000410000 */
[C-C-:B------:R-:W-:Y:S01]  /*28190*/  FFMA.FTZ R152, R2.reuse, R158, -R117.reuse ;  /* 0x0000009e02987223 */ /* 0x140fe20000010875 */
[----:B------:R-:W-:-:S01]  /*281a0*/  FFMA.FTZ R159, R2, R159, -R117 ;  /* 0x0000009f029f7223 */ /* 0x000fc20000010875 */
[C-C-:B------:R-:W-:Y:S01]  /*281b0*/  FFMA.FTZ R154, R2.reuse, R162, -R117.reuse ;  /* 0x000000a2029a7223 */ /* 0x140fe20000010875 */
        /* <DEDUP_REMOVED lines=35> */
[----:B------:R-:W-:-:S01]  /*283f0*/  FFMA.FTZ R118, R2, R118, -R117 ;  /* 0x0000007602767223 */ /* 0x000fc20000010875 */
        /* <DEDUP_REMOVED lines=16> */
[----:B------:R-:W-:-:S02]  /*28500*/  FFMA.FTZ R103, R2, R103, -R117 ;  /* 0x0000006702677223 */ /* 0x000fc40000010875 */
[----:B------:R-:W-:-:S02]  /*28510*/  FADD.FTZ R6, R124, R5 ;  /* 0x000000057c067221 */ /* 0x000fc40000010000 */
        /* <DEDUP_REMOVED lines=8> */
[----:B-1----:R-:W-:-:S07]  /*285a0*/  FADD.FTZ R160, R165, R160 ;  /* 0x000000a0a5a07221 */ /* 0x002fce0000010000 */
        /* <DEDUP_REMOVED lines=20> */
[----:B------:R-:W-:-:S06]  /*286f0*/  FADD.FTZ R6, R138, R151 ;  /* 0x000000978a067221 */ /* 0x000fcc0000010000 */
[----:B------:R-:W2:Y:S01]  /*28700*/  MUFU.EX2 R123, R123 ;  /* 0x0000007b007b7308 */ /* 0x000ea20000000800 */
[----:B0-----:R-:W-:-:S07]  /*28710*/  FADD.FTZ R5, R150, R5 ;  /* 0x0000000596057221 */ /* 0x001fce0000010000 */
        /* <DEDUP_REMOVED lines=89> */
.L_x_1661:
[----:B------:R-:W-:Y:S01]  /*28cb0*/  F2FP.SATFINITE.E4M3.F32.PACK_AB_MERGE_C R12, R21, R12, RZ ;  /* 0x0000000c150c723e */ /* 0x000fe200048070ff */
[----:B------:R-:W-:Y:S01]  /*28cc0*/  FMUL.FTZ R24, R24, R9 ;  /* 0x0000000918187220 */ /* 0x000fe20000410000 */
[----:B------:R-:W-:Y:S01]  /*28cd0*/  F2FP.SATFINITE.E4M3.F32.PACK_AB_MERGE_C R139, R142, R139, RZ ;  /* 0x0000008b8e8b723e */ /* 0x000fe200048070ff */
[-C--:B------:R-:W-:Y:S01]  /*28ce0*/  FMUL.FTZ R25, R25, R9.reuse ;  /* 0x0000000919197220 */ /* 0x080fe20000410000 */
        /* <DEDUP_REMOVED lines=15> */
[----:B------:R-:W-:Y:S01]  /*28de0*/  FMUL.FTZ R36, R36, R9 ;  /* 0x0000000924247220 */ /* 0x000fe20000410000 */
        /* <DEDUP_REMOVED lines=94> */
[----:B------:R-:W-:Y:S01]  /*293d0*/  F2FP.SATFINITE.E4M3.F32.PACK_AB_MERGE_C R171, R99, R98, R102 ;  /* 0x0000006263ab723e */ /* 0x000fe20004807066 */
[----:B------:R-:W-:Y:S06]  /*293e0*/  @P1 BRA `(.L_x_1662) ;  /* 0xffffffb0004c1947 */ /* 0x000fec000383ffff */
[----:B------:R-:W-:-:S07]  /*293f0*/  IMAD.MOV.U32 R190, RZ, RZ, R11 ;  /* 0x000000ffffbe7224 */ /* 0x000fce00078e000b */
.L_x_1643:
[----:B------:R-:W-:Y:S01]  /*29400*/  ISETP.NE.AND P1, PT, R205, 0x3, PT ;  /* 0x00000003cd00780c */ /* 0x000fe20003f25270 */
[----:B------:R-:W-:Y:S05]  /*29410*/  WARPSYNC.ALL ;  /* 0x0000000000007948 */ /* 0x000fea0003800000 */
[----:B------:R-:W-:Y:S07]  /*29420*/  BAR.ARV 0x8, 0x180 ;  /* 0x0206000000007b1d */ /* 0x000fee0000002000 */
[----:B------:R-:W-:Y:S05]  /*29430*/  @!P1 BRA `(.L_x_1663) ;  /* 0x0000000000049947 */ /* 0x000fea0003800000 */
[----:B------:R-:W-:Y:S01]  /*29440*/  BPT.TRAP 0x1 ;  /* 0x000000040000795c */ /* 0x000fe20000300000 */
.L_x_1663:
[----:B------:R-:W-:Y:S01]  /*29450*/  IMAD R15, R190, 0x8, R16 ;  /* 0x00000008be0f7824 */ /* 0x000fe200078e0210 */
[----:B------:R-:W-:-:S04]  /*29460*/  SHF.L.U32 R4, R19, 0x1f, RZ ;  /* 0x0000001f13047819 */ /* 0x000fc800000006ff */
[----:B------:R0:W1:Y:S01]  /*29470*/  SYNCS.PHASECHK.TRANS64.TRYWAIT P0, [R15+URZ+0x29850], R4 ;  /* 0x029850040f0075a7 */ /* 0x000062000800017f */
[----:B------:R-:W-:Y:S05]  /*29480*/  @!P1 BRA `(.L_x_1664) ;  /* 0x0000000000049947 */ /* 0x000fea0003800000 */
[----:B------:R-:W-:Y:S01]  /*29490*/  BPT.TRAP 0x1 ;  /* 0x000000040000795c */ /* 0x000fe20000300000 */
.L_x_1664:
[----:B------:R-:W-:-:S05]  /*294a0*/  VIADD R16, R16, 0x400 ;  /* 0x0000040010107836 */ /* 0x000fca0000000000 */
[----:B------:R-:W-:-:S04]  /*294b0*/  SHF.R.U32.HI R16, RZ, 0x4, R16 ;  /* 0x00000004ff107819 */ /* 0x000fc80000011610 */
[----:B------:R-:W-:-:S04]  /*294c0*/  LOP3.LUT R16, R16, 0x3fff, RZ, 0xc0, !PT ;  /* 0x00003fff10107812 */ /* 0x000fc800078ec0ff */
[----:B------:R-:W-:Y:S01]  /*294d0*/  LOP3.LUT R9, R16, 0x10000, RZ, 0xfc, !PT ;  /* 0x0001000010097812 */ /* 0x000fe200078efcff */
[----:B-1----:R-:W-:Y:S06]  /*294e0*/  @P0 BRA `(.L_x_1665) ;  /* 0x0000000000080947 */ /* 0x002fec0003800000 */
[----:B------:R-:W1:Y:S02]  /*294f0*/  SYNCS.PHASECHK.TRANS64.TRYWAIT P0, [R15+URZ+0x29850], R4 ;  /* 0x029850040f0075a7 */ /* 0x000e64000800017f */
[----:B-1----:R-:W-:Y:S05]  /*29500*/  @!P0 BRA `(.L_x_1666) ;  /* 0x000000ac007c8947 */ /* 0x002fea0003800000 */
.L_x_1665:
[----:B------:R-:W-:Y:S01]  /*29510*/  IMAD R8, R190, 0x500, R9 ;  /* 0x00000500be087824 */ /* 0x000fe200078e0209 */
[----:B------:R-:W-:Y:S05]  /*29520*/  WARPSYNC.ALL ;  /* 0x0000000000007948 */ /* 0x000fea0003800000 */
[----:B------:R-:W-:Y:S01]  /*29530*/  IMAD.MOV.U32 R9, RZ, RZ, -0x3ffffff0 ;  /* 0xc0000010ff097424 */ /* 0x000fe200078e00ff */
[C---:B------:R-:W-:Y:S01]  /*29540*/  R2UR UR6, R8.reuse ;  /* 0x00000000080672ca */ /* 0x040fe200000e0000 */
[----:B------:R-:W-:Y:S01]  /*29550*/  WARPGROUP.ARRIVE ;  /* 0x00000000000079c5 */ /* 0x000fe20000000000 */
[C---:B------:R-:W-:Y:S01]  /*29560*/  VIADD R10, R8.reuse, 0x100 ;  /* 0x00000100080a7836 */ /* 0x040fe20000000000 */
[----:B------:R-:W-:Y:S01]  /*29570*/  ULDC.64 UR4, c[0x0][0x9a0] ;  /* 0x0002680000047ab9 */ /* 0x000fe20000000a00 */
[----:B------:R-:W-:Y:S01]  /*29580*/  R2UR UR7, R9 ;  /* 0x00000000090772ca */ /* 0x000fe200000e0000 */
[----:B------:R-:W-:Y:S01]  /*29590*/  IMAD.MOV.U32 R11, RZ, RZ, -0x3ffffff0 ;  /* 0xc0000010ff0b7424 */ /* 0x000fe200078e00ff */
[----:B------:R-:W-:Y:S01]  /*295a0*/  ISETP.NE.U32.AND P0, PT, RZ, UR4, PT ;  /* 0x00000004ff007c0c */ /* 0x000fe2000bf05070 */
[----:B------:R-:W-:-:S02]  /*295b0*/  VIADD R20, R8, 0x200 ;  /* 0x0000020008147836 */ /* 0x000fc40000000000 */
[----:B------:R-:W-:Y:S01]  /*295c0*/  IMAD.MOV.U32 R21, RZ, RZ, -0x3ffffff0 ;  /* 0xc0000010ff157424 */ /* 0x000fe200078e00ff */
[----:B------:R-:W-:-:S07]  /*295d0*/  ISETP.NE.AND.EX P0, PT, RZ, UR5, PT, P0 ;  /* 0x00000005ff007c0c */ /* 0x000fce000bf05300 */
[----:B------:R-:W-:Y:S01]  /*295e0*/  QGMMA.64x128x32.F32.E4M3.E4M3 R24, R184, gdesc[UR4], R24, gsb0 ;  /* 0x01e00004b8187df3 */ /* 0x000fe20008000818 */
[----:B------:R-:W-:Y:S02]  /*295f0*/  R2UR UR6, R10 ;  /* 0x000000000a0672ca */ /* 0x000fe400000e0000 */
[----:B------:R-:W-:-:S03]  /*29600*/  R2UR UR7, R11 ;  /* 0x000000000b0772ca */ /* 0x000fc600000e0000 */
[----:B------:R-:W0:Y:S01]  /*29610*/  @P0 LDC.64 R10, c[0x0][0x9c8] ;  /* 0x00027200ff0a0b82 */ /* 0x000e220000000a00 */
[----:B------:R-:W-:Y:S02]  /*29620*/  @P0 SHF.R.S32.HI R7, RZ, 0x1f, R207 ;  /* 0x0000001fff070819 */ /* 0x000fe400000114cf */
[----:B------:R-:W-:-:S05]  /*29630*/  @P0 SHF.R.S32.HI R9, RZ, 0x1f, R206 ;  /* 0x0000001fff090819 */ /* 0x000fca00000114ce */
[----:B------:R-:W2:Y:S01]  /*29640*/  @P0 LDC.64 R12, c[0x0][0x9d0] ;  /* 0x00027400ff0c0b82 */ /* 0x000ea20000000a00 */
[----:B01----:R-:W-:-:S04]  /*29650*/  @P0 IMAD R4, R7, R10, RZ ;  /* 0x0000000a07040224 */ /* 0x003fc800078e02ff */
[C---:B------:R-:W-:Y:S02]  /*29660*/  @P0 IMAD R7, R207.reuse, R11, R4 ;  /* 0x0000000bcf070224 */ /* 0x040fe400078e0204 */
[----:B------:R-:W-:-:S04]  /*29670*/  @P0 IMAD.WIDE.U32 R10, R207, R10, RZ ;  /* 0x0000000acf0a0225 */ /* 0x000fc800078e00ff */
[-C--:B--2---:R-:W-:Y:S02]  /*29680*/  @P0 IMAD R4, R9, R12.reuse, RZ ;  /* 0x0000000c09040224 */ /* 0x084fe400078e02ff */
[----:B------:R-:W-:Y:S02]  /*29690*/  @P0 IMAD.IADD R11, R11, 0x1, R7 ;  /* 0x000000010b0b0824 */ /* 0x000fe400078e0207 */
[C---:B------:R-:W-:Y:S02]  /*296a0*/  @P0 IMAD R7, R206.reuse, R13, R4 ;  /* 0x0000000dce070224 */ /* 0x040fe400078e0204 */
[----:B------:R-:W-:-:S04]  /*296b0*/  @P0 IMAD.WIDE.U32 R10, R206, R12, R10 ;  /* 0x0000000cce0a0225 */ /* 0x000fc800078e000a */
[----:B------:R-:W-:Y:S01]  /*296c0*/  @P0 IMAD.IADD R7, R11, 0x1, R7 ;  /* 0x000000010b070824 */ /* 0x000fe200078e0207 */
[----:B------:R-:W-:Y:S01]  /*296d0*/  @P0 LEA R12, P1, R10, UR4, 0x2 ;  /* 0x000000040a0c0c11 */ /* 0x000fe2000f8210ff */
[----:B------:R-:W-:-:S03]  /*296e0*/  IMAD.MOV.U32 R4, RZ, RZ, 0x3f800000 ;  /* 0x3f800000ff047424 */ /* 0x000fc600078e00ff */
        /* <DEDUP_REMOVED lines=41> */
[----:B------:R-:W0:Y:S01]  /*29980*/  @P1 MUFU.LG2 R7, R13 ;  /* 0x0000000d00071308 */ /* 0x000e220000000c00 */
[----:B------:R-:W-:-:S07]  /*29990*/  ISETP.NE.AND P3, PT, R205, 0x3, PT ;  /* 0x00000003cd00780c */ /* 0x000fce0003f65270 */
[----:B------:R-:W1:Y:S08]  /*299a0*/  @P2 MUFU.LG2 R8, R8 ;  /* 0x0000000800082308 */ /* 0x000e700000000c00 */
[----:B------:R-:W3:Y:S01]  /*299b0*/  @P0 MUFU.RCP R9, R12 ;  /* 0x0000000c00090308 */ /* 0x000ee20000001000 */
[C---:B------:R-:W-:Y:S01]  /*299c0*/  @P1 FMUL.FTZ R6, R2.reuse, 0.69314718246459960938 ;  /* 0x3f31721802061820 */ /* 0x040fe20000410000 */
[----:B------:R-:W-:Y:S01]  /*299d0*/  @P2 FMUL.FTZ R2, R2, 0.69314718246459960938 ;  /* 0x3f31721802022820 */ /* 0x000fe20000410000 */
[----:B0-----:R-:W-:Y:S01]  /*299e0*/  @P1 FMUL.FTZ R7, R7, 0.69314718246459960938 ;  /* 0x3f31721807071820 */ /* 0x001fe20000410000 */
[----:B------:R-:W-:-:S02]  /*299f0*/  IMAD.MOV.U32 R88, RZ, RZ, -0x800000 ;  /* 0xff800000ff587424 */ /* 0x000fc400078e00ff */
[----:B------:R-:W-:Y:S02]  /*29a00*/  IMAD.MOV.U32 R89, RZ, RZ, -0x800000 ;  /* 0xff800000ff597424 */ /* 0x000fe400078e00ff */
[----:B-1----:R-:W-:Y:S01]  /*29a10*/  @P2 FMUL.FTZ R11, R8, 0.69314718246459960938 ;  /* 0x3f317218080b2820 */ /* 0x002fe20000410000 */
[----:B------:R-:W-:-:S03]  /*29a20*/  @P1 FFMA.FTZ R88, R6, R3, R7 ;  /* 0x0000000306581223 */ /* 0x000fc60000010007 */
[----:B------:R-:W-:Y:S01]  /*29a30*/  @P2 FFMA.FTZ R89, R2, R0, R11 ;  /* 0x0000000002592223 */ /* 0x000fe2000001000b */
[-C--:B--2---:R-:W-:Y:S01]  /*29a40*/  FMUL.FTZ R2, R5, R4.reuse ;  /* 0x0000000405027220 */ /* 0x084fe20000410000 */
[----:B---3--:R-:W-:Y:S01]  /*29a50*/  FMUL.FTZ R3, R9, R4 ;  /* 0x0000000409037220 */ /* 0x008fe20000410000 */
[----:B------:R-:W-:Y:S02]  /*29a60*/  WARPGROUP.DEPBAR.LE gsb0, 0x0 ;  /* 0x00008000000079c5 */ /* 0x000fe40000010000 */
[----:B------:R-:W-:Y:S05]  /*29a70*/  @!P3 BRA `(.L_x_1667) ;  /* 0x000000000004b947 */ /* 0x000fea0003800000 */
[----:B------:R-:W-:Y:S01]  /*29a80*/  BPT.TRAP 0x1 ;  /* 0x000000040000795c */ /* 0x000fe20000300000 */
.L_x_1667:
[----:B------:R-:W-:Y:S02]  /*29a90*/  VIADD R0, R15, 0x29860 ;  /* 0x000298600f007836 */ /* 0x000fe40000000000 */
[-C--:B------:R-:W-:Y:S01]  /*29aa0*/  FMUL.FTZ R95, R24, R2.reuse ;  /* 0x00000002185f7220 */ /* 0x080fe20000410000 */
[----:B------:R-:W-:Y:S02]  /*29ab0*/  IMAD.U32 R5, RZ, RZ, UR37 ;  /* 0x00000025ff057e24 */ /* 0x000fe4000f8e00ff */
[-C--:B------:R-:W-:Y:S01]  /*29ac0*/  FMUL.FTZ R94, R28, R2.reuse ;  /* 0x000000021c5e7220 */ /* 0x080fe20000410000 */
[----:B------:R-:W-:Y:S02]  /*29ad0*/  VIADD R190, R190, 0x1 ;  /* 0x00000001bebe7836 */ /* 0x000fe40000000000 */
[-C--:B------:R-:W-:Y:S01]  /*29ae0*/  FMUL.FTZ R92, R29, R2.reuse ;  /* 0x000000021d5c7220 */ /* 0x080fe20000410000 */
[-C--:B------:R-:W-:Y:S01]  /*29af0*/  FMUL.FTZ R91, R32, R2.reuse ;  /* 0x00000002205b7220 */ /* 0x080fe20000410000 */
[----:B------:R-:W-:Y:S01]  /*29b00*/  PRMT R0, R5, 0x654, R0 ;  /* 0x0000065405007816 */ /* 0x000fe20000000000 */
[-C--:B------:R-:W-:Y:S01]  /*29b10*/  FMUL.FTZ R90, R33, R2.reuse ;  /* 0x00000002215a7220 */ /* 0x080fe20000410000 */
[----:B------:R-:W-:Y:S01]  /*29b20*/  ISETP.NE.AND P1, PT, R190, 0x2, PT ;  /* 0x00000002be00780c */ /* 0x000fe20003f25270 */
        /* <DEDUP_REMOVED lines=9> */
[----:B0-----:R-:W-:Y:S01]  /*29bc0*/  SEL R0, RZ, 0x1, P1 ;  /* 0x00000001ff007807 */ /* 0x001fe20000800000 */
        /* <DEDUP_REMOVED lines=54> */
[----:B------:R-:W-:-:S11]  /*29f30*/  SEL R190, R190, RZ, P1 ;  /* 0x000000ffbebe7207 */ /* 0x000fd60000800000 */
.L_x_1555:
        /* <DEDUP_REMOVED lines=41> */
[----:B------:R-:W-:Y:S02]  /*2a1d0*/  F2FP.BF16.F32.PACK_AB R30, R61, R24 ;  /* 0x000000183d1e723e */ /* 0x000fe400000010ff */
[----:B------:R-:W-:Y:S02]  /*2a1e0*/  F2FP.BF16.F32.PACK_AB R73, R63, R20 ;  /* 0x000000143f49723e */ /* 0x000fe400000010ff */
[----:B--2---:R-:W-:-:S02]  /*2a1f0*/  LOP3.LUT P0, R2, R51, 0x3, RZ, 0xc0, !PT ;  /* 0x0000000333027812 */ /* 0x004fc4000780c0ff */
[----:B------:R-:W-:Y:S02]  /*2a200*/  F2FP.BF16.F32.PACK_AB R94, R94, R95 ;  /* 0x0000005f5e5e723e */ /* 0x000fe400000010ff */
[----:B------:R-:W-:Y:S02]  /*2a210*/  F2FP.BF16.F32.PACK_AB R93, R92, R93 ;  /* 0x0000005d5c5d723e */ /* 0x000fe400000010ff */
[----:B------:R-:W-:Y:S02]  /*2a220*/  ISETP.EQ.OR P0, PT, R2, 0x3, !P0 ;  /* 0x000000030200780c */ /* 0x000fe40004702670 */
        /* <DEDUP_REMOVED lines=8> */
[----:B------:R-:W-:-:S02]  /*2a2b0*/  SEL R13, R94, R93, P0 ;  /* 0x0000005d5e0d7207 */ /* 0x000fc40000000000 */
[----:B------:R-:W-:Y:S01]  /*2a2c0*/  SEL R3, R93, R94, P0 ;  /* 0x0000005e5d037207 */ /* 0x000fe20000000000 */
[----:B---3--:R-:W-:Y:S01]  /*2a2d0*/  IMAD.WIDE R4, R50, 0x2, R48 ;  /* 0x0000000232047825 */ /* 0x008fe200078e0230 */
[----:B------:R-:W-:Y:S02]  /*2a2e0*/  F2FP.BF16.F32.PACK_AB R50, R87, R6 ;  /* 0x000000065732723e */ /* 0x000fe400000010ff */
[C---:B------:R-:W-:Y:S02]  /*2a2f0*/  IADD3 R11, P5, R4.reuse, 0x4060, RZ ;  /* 0x00004060040b7810 */ /* 0x040fe40007fbe0ff */
[----:B------:R-:W-:Y:S02]  /*2a300*/  IADD3 R9, P1, R4, 0x4040, RZ ;  /* 0x0000404004097810 */ /* 0x000fe40007f3e0ff */
[----:B------:R-:W-:Y:S02]  /*2a310*/  LOP3.LUT R10, R11, 0x380, RZ, 0xc0, !PT ;  /* 0x000003800b0a7812 */ /* 0x000fe400078ec0ff */
[----:B------:R-:W-:-:S02]  /*2a320*/  LOP3.LUT R8, R9, 0x380, RZ, 0xc0, !PT ;  /* 0x0000038009087812 */ /* 0x000fc400078ec0ff */
[----:B------:R-:W-:Y:S02]  /*2a330*/  IADD3 R15, P3, R4, 0x4000, RZ ;  /* 0x00004000040f7810 */ /* 0x000fe40007f7e0ff */
[----:B------:R-:W-:Y:S02]  /*2a340*/  SHF.R.U64 R10, R10, 0x3, RZ ;  /* 0x000000030a0a7819 */ /* 0x000fe400000012ff */
[----:B------:R-:W-:Y:S02]  /*2a350*/  SHF.R.U64 R8, R8, 0x3, RZ ;  /* 0x0000000308087819 */ /* 0x000fe400000012ff */
[----:B------:R-:W-:Y:S02]  /*2a360*/  LOP3.LUT R14, R15, 0x380, RZ, 0xc0, !PT ;  /* 0x000003800f0e7812 */ /* 0x000fe400078ec0ff */
[----:B------:R-:W-:Y:S01]  /*2a370*/  LOP3.LUT R10, R10, R11, RZ, 0x3c, !PT ;  /* 0x0000000b0a0a7212 */ /* 0x000fe200078e3cff */
[--C-:B------:R-:W-:Y:S01]  /*2a380*/  IMAD.X R11, RZ, RZ, R5.reuse, P5 ;  /* 0x000000ffff0b7224 */ /* 0x100fe200028e0605 */
[----:B------:R-:W-:Y:S01]  /*2a390*/  LOP3.LUT R8, R8, R9, RZ, 0x3c, !PT ;  /* 0x0000000908087212 */ /* 0x000fe200078e3cff */
[----:B------:R-:W-:Y:S01]  /*2a3a0*/  IMAD.X R9, RZ, RZ, R5, P1 ;  /* 0x000000ffff097224 */ /* 0x000fe200008e0605 */
        /* <DEDUP_REMOVED lines=26> */
[----:B------:R-:W-:-:S02]  /*2a550*/  MOV R64, R10 ;  /* 0x0000000a00407202 */ /* 0x000fc40000000f00 */
[----:B------:R-:W-:Y:S02]  /*2a560*/  MOV R81, R4 ;  /* 0x0000000400517202 */ /* 0x000fe40000000f00 */
[----:B------:R-:W-:Y:S02]  /*2a570*/  MOV R66, R8 ;  /* 0x0000000800427202 */ /* 0x000fe40000000f00 */
[----:B------:R-:W-:Y:S02]  /*2a580*/  MOV R68, R6 ;  /* 0x0000000600447202 */ /* 0x000fe40000000f00 */
[----:B------:R-:W-:Y:S02]  /*2a590*/  MOV R72, R14 ;  /* 0x0000000e00487202 */ /* 0x000fe40000000f00 */
[----:B------:R-:W-:Y:S02]  /*2a5a0*/  MOV R74, R20 ;  /* 0x00000014004a7202 */ /* 0x000fe40000000f00 */
[----:B------:R-:W-:-:S02]  /*2a5b0*/  MOV R76, R24 ;  /* 0x00000018004c7202 */ /* 0x000fc40000000f00 */
        /* <DEDUP_REMOVED lines=16> */
[----:B------:R-:W2:Y:S01]  /*2a6c0*/  SHFL.IDX PT, R27, R27, R2, 0x1c1f ;  /* 0x001c1f021b1b7589 */ /* 0x000ea200000e0000 */
[----:B------:R-:W-:Y:S02]  /*2a6d0*/  SEL R31, R30, R31, P0 ;  /* 0x0000001f1e1f7207 */ /* 0x000fe40000000000 */
[----:B------:R-:W-:Y:S01]  /*2a6e0*/  SEL R35, R34, R35, P0 ;  /* 0x0000002322237207 */ /* 0x000fe20000000000 */
[----:B------:R-:W-:Y:S01]  /*2a6f0*/  SHFL.IDX PT, R30, R29, R0, 0x1c1f ;  /* 0x001c1f001d1e7589 */ /* 0x000fe200000e0000 */
[----:B------:R-:W-:-:S02]  /*2a700*/  SEL R39, R42, R39, P0 ;  /* 0x000000272a277207 */ /* 0x000fc40000000000 */
[----:B------:R-:W-:Y:S01]  /*2a710*/  SEL R41, R43, R44, P0 ;  /* 0x0000002c2b297207 */ /* 0x000fe20000000000 */
[----:B------:R-:W3:Y:S01]  /*2a720*/  SHFL.IDX PT, R31, R31, R2, 0x1c1f ;  /* 0x001c1f021f1f7589 */ /* 0x000ee200000e0000 */
[----:B------:R-:W-:Y:S02]  /*2a730*/  SEL R45, R57, R40, P0 ;  /* 0x00000028392d7207 */ /* 0x000fe40000000000 */
[----:B------:R-:W-:Y:S01]  /*2a740*/  SEL R47, R40, R57, P0 ;  /* 0x00000039282f7207 */ /* 0x000fe20000000000 */
[----:B------:R-:W-:Y:S01]  /*2a750*/  SHFL.IDX PT, R34, R33, R0, 0x1c1f ;  /* 0x001c1f0021227589 */ /* 0x000fe200000e0000 */
[----:B------:R-:W-:Y:S02]  /*2a760*/  SEL R51, R38, R59, P0 ;  /* 0x0000003b26337207 */ /* 0x000fe40000000000 */
[----:B------:R-:W-:Y:S01]  /*2a770*/  SEL R53, R59, R38, P0 ;  /* 0x000000263b357207 */ /* 0x000fe20000000000 */
[----:B------:R-:W4:Y:S01]  /*2a780*/  SHFL.IDX PT, R35, R35, R2, 0x1c1f ;  /* 0x001c1f0223237589 */ /* 0x000f2200000e0000 */
[----:B------:R-:W-:-:S02]  /*2a790*/  SEL R43, R44, R43, P0 ;  /* 0x0000002b2c2b7207 */ /* 0x000fc40000000000 */
[----:B------:R-:W-:Y:S01]  /*2a7a0*/  SEL R55, R46, R65, P0 ;  /* 0x000000412e377207 */ /* 0x000fe20000000000 */
[----:B------:R-:W-:Y:S01]  /*2a7b0*/  SHFL.IDX PT, R38, R37, R0, 0x1c1f ;  /* 0x001c1f0025267589 */ /* 0x000fe200000e0000 */
[----:B------:R-:W-:Y:S02]  /*2a7c0*/  SEL R57, R65, R46, P0 ;  /* 0x0000002e41397207 */ /* 0x000fe40000000000 */
[----:B------:R-:W-:Y:S01]  /*2a7d0*/  SEL R59, R54, R67, P0 ;  /* 0x00000043363b7207 */ /* 0x000fe20000000000 */
[----:B------:R-:W1:Y:S01]  /*2a7e0*/  SHFL.IDX PT, R39, R39, R2, 0x1c1f ;  /* 0x001c1f0227277589 */ /* 0x000e6200000e0000 */
[----:B------:R-:W-:Y:S02]  /*2a7f0*/  SEL R61, R67, R54, P0 ;  /* 0x00000036433d7207 */ /* 0x000fe40000000000 */
[----:B------:R-:W-:Y:S01]  /*2a800*/  SEL R63, R62, R73, P0 ;  /* 0x000000493e3f7207 */ /* 0x000fe20000000000 */
[----:B------:R-:W1:Y:S01]  /*2a810*/  SHFL.IDX PT, R3, R3, R2, 0x1c1f ;  /* 0x001c1f0203037589 */ /* 0x000e6200000e0000 */
        /* <DEDUP_REMOVED lines=8> */
[----:B------:R-:W-:Y:S01]  /*2a8a0*/  SHFL.IDX PT, R42, R41, R0, 0x1c1f ;  /* 0x001c1f00292a7589 */ /* 0x000fe200000e0000 */
[----:B------:R-:W-:-:S02]  /*2a8b0*/  SEL R77, R50, R77, P0 ;  /* 0x0000004d324d7207 */ /* 0x000fc40000000000 */
[----:B0-----:R-:W-:Y:S01]  /*2a8c0*/  SEL R8, R10, R7, P0 ;  /* 0x000000070a087207 */ /* 0x001fe20000000000 */
[----:B------:R-:W0:Y:S01]  /*2a8d0*/  SHFL.IDX PT, R43, R43, R2, 0x1c1f ;  /* 0x001c1f022b2b7589 */ /* 0x000e2200000e0000 */
[----:B--2---:R-:W-:Y:S02]  /*2a8e0*/  SEL R24, R26, R27, P0 ;  /* 0x0000001b1a187207 */ /* 0x004fe40000000000 */
[----:B---3--:R-:W-:Y:S01]  /*2a8f0*/  SEL R28, R30, R31, P0 ;  /* 0x0000001f1e1c7207 */ /* 0x008fe20000000000 */
[----:B------:R-:W-:Y:S01]  /*2a900*/  SHFL.IDX PT, R45, R45, R0, 0x1c1f ;  /* 0x001c1f002d2d7589 */ /* 0x000fe200000e0000 */
[----:B----4-:R-:W-:Y:S02]  /*2a910*/  SEL R32, R34, R35, P0 ;  /* 0x0000002322207207 */ /* 0x010fe40000000000 */
[----:B-1----:R-:W-:Y:S01]  /*2a920*/  SEL R36, R38, R39, P0 ;  /* 0x0000002726247207 */ /* 0x002fe20000000000 */
        /* <DEDUP_REMOVED lines=13> */
[----:B0-----:R-:W-:Y:S02]  /*2aa00*/  SEL R40, R42, R43, P0 ;  /* 0x0000002b2a287207 */ /* 0x001fe40000000000 */
[----:B------:R-:W-:Y:S01]  /*2aa10*/  SEL R6, R3, R6, P0 ;  /* 0x0000000603067207 */ /* 0x000fe20000000000 */
[----:B------:R-:W-:Y:S01]  /*2aa20*/  SHFL.IDX PT, R71, R71, R0, 0x1c1f ;  /* 0x001c1f0047477589 */ /* 0x000fe200000e0000 */
[----:B------:R-:W-:-:S03]  /*2aa30*/  SEL R42, R43, R42, P0 ;  /* 0x0000002a2b2a7207 */ /* 0x000fc60000000000 */
[----:B------:R-:W0:Y:S04]  /*2aa40*/  SHFL.IDX PT, R44, R47, R2, 0x1c1f ;  /* 0x001c1f022f2c7589 */ /* 0x000e2800000e0000 */
[----:B------:R-:W1:Y:S04]  /*2aa50*/  SHFL.IDX PT, R46, R53, R2, 0x1c1f ;  /* 0x001c1f02352e7589 */ /* 0x000e6800000e0000 */
[----:B------:R-:W2:Y:S04]  /*2aa60*/  SHFL.IDX PT, R50, R57, R2, 0x1c1f ;  /* 0x001c1f0239327589 */ /* 0x000ea800000e0000 */
[----:B------:R-:W3:Y:S04]  /*2aa70*/  SHFL.IDX PT, R52, R61, R2, 0x1c1f ;  /* 0x001c1f023d347589 */ /* 0x000ee800000e0000 */
[----:B------:R-:W4:Y:S04]  /*2aa80*/  SHFL.IDX PT, R54, R65, R2, 0x1c1f ;  /* 0x001c1f0241367589 */ /* 0x000f2800000e0000 */
[----:B------:R-:W4:Y:S04]  /*2aa90*/  SHFL.IDX PT, R56, R69, R2, 0x1c1f ;  /* 0x001c1f0245387589 */ /* 0x000f2800000e0000 */
[----:B------:R-:W4:Y:S01]  /*2aaa0*/  SHFL.IDX PT, R58, R73, R2, 0x1c1f ;  /* 0x001c1f02493a7589 */ /* 0x000f2200000e0000 */
[----:B0-----:R-:W-:-:S02]  /*2aab0*/  SEL R5, R45, R44, P0 ;  /* 0x0000002c2d057207 */ /* 0x001fc40000000000 */
[----:B------:R-:W-:Y:S01]  /*2aac0*/  SEL R7, R44, R45, P0 ;  /* 0x0000002d2c077207 */ /* 0x000fe20000000000 */
[----:B------:R-:W0:Y:S01]  /*2aad0*/  SHFL.IDX PT, R75, R75, R0, 0x1c1f ;  /* 0x001c1f004b4b7589 */ /* 0x000e2200000e0000 */
[----:B-1----:R-:W-:Y:S02]  /*2aae0*/  SEL R9, R51, R46, P0 ;  /* 0x0000002e33097207 */ /* 0x002fe40000000000 */
[----:B------:R-:W-:Y:S01]  /*2aaf0*/  SEL R11, R46, R51, P0 ;  /* 0x000000332e0b7207 */ /* 0x000fe20000000000 */
[----:B------:R1:W0:Y:S01]  /*2ab00*/  SHFL.IDX PT, R60, R77, R2, 0x1c1f ;  /* 0x001c1f024d3c7589 */ /* 0x00022200000e0000 */
[----:B--2---:R-:W-:Y:S02]  /*2ab10*/  SEL R13, R55, R50, P0 ;  /* 0x00000032370d7207 */ /* 0x004fe40000000000 */
[----:B------:R-:W-:Y:S02]  /*2ab20*/  SEL R15, R50, R55, P0 ;  /* 0x00000037320f7207 */ /* 0x000fe40000000000 */
[----:B---3--:R-:W-:-:S02]  /*2ab30*/  SEL R25, R59, R52, P0 ;  /* 0x000000343b197207 */ /* 0x008fc40000000000 */
[----:B------:R-:W-:Y:S02]  /*2ab40*/  SEL R27, R52, R59, P0 ;  /* 0x0000003b341b7207 */ /* 0x000fe40000000000 */
[----:B----4-:R-:W-:Y:S01]  /*2ab50*/  SEL R29, R63, R54, P0 ;  /* 0x000000363f1d7207 */ /* 0x010fe20000000000 */
[----:B-1----:R-:W-:Y:S01]  /*2ab60*/  IMAD.MOV.U32 R2, RZ, RZ, RZ ;  /* 0x000000ffff027224 */ /* 0x002fe200078e00ff */
[----:B------:R-:W-:Y:S02]  /*2ab70*/  SEL R31, R54, R63, P0 ;  /* 0x0000003f361f7207 */ /* 0x000fe40000000000 */
[----:B------:R-:W-:Y:S02]  /*2ab80*/  SEL R33, R67, R56, P0 ;  /* 0x0000003843217207 */ /* 0x000fe40000000000 */
[----:B------:R-:W-:Y:S02]  /*2ab90*/  SEL R35, R56, R67, P0 ;  /* 0x0000004338237207 */ /* 0x000fe40000000000 */
[----:B------:R-:W-:-:S02]  /*2aba0*/  SEL R37, R71, R58, P0 ;  /* 0x0000003a47257207 */ /* 0x000fc40000000000 */
[----:B------:R-:W-:-:S07]  /*2abb0*/  SEL R39, R58, R71, P0 ;  /* 0x000000473a277207 */ /* 0x000fce0000000000 */
.L_x_1896:
[----:B------:R-:W-:Y:S05]  /*2abc0*/  WARPSYNC.ALL ;  /* 0x0000000000007948 */ /* 0x000fea0003800000 */
[----:B------:R-:W-:Y:S01]  /*2abd0*/  BAR.SYNC.DEFER_BLOCKING 0x1, 0x100 ;  /* 0x0044000000007b1d */ /* 0x000fe20000010000 */
[----:B0-----:R-:W-:Y:S02]  /*2abe0*/  SEL R41, R75, R60, P0 ;  /* 0x0000003c4b297207 */ /* 0x001fe40000000000 */
[----:B------:R-:W-:-:S03]  /*2abf0*/  SEL R43, R60, R75, P0 ;  /* 0x0000004b3c2b7207 */ /* 0x000fc60000000000 */
[----:B------:R-:W-:Y:S02]  /*2ac00*/  ULDC.64 UR4, c[0x0][0xc00] ;  /* 0x0003000000047ab9 */ /* 0x000fe40000000a00 */
[----:B------:R-:W0:Y:S01]  /*2ac10*/  LDC.64 R20, c[0x0][0xc00] ;  /* 0x00030000ff147b82 */ /* 0x000e220000000a00 */
[----:B------:R-:W-:-:S04]  /*2ac20*/  ISETP.NE.U32.AND P2, PT, RZ, UR4, PT ;  /* 0x00000004ff007c0c */ /* 0x000fc8000bf45070 */
[----:B------:R-:W-:Y:S01]  /*2ac30*/  ISETP.NE.AND.EX P2, PT, RZ, UR5, PT, P2 ;  /* 0x00000005ff007c0c */ /* 0x000fe2000bf45320 */
[----:B------:R-:W-:Y:S02]  /*2ac40*/  ULDC.64 UR4, c[0x0][0xc08] ;  /* 0x0003020000047ab9 */ /* 0x000fe40000000a00 */
[----:B------:R-:W-:Y:S01]  /*2ac50*/  ISETP.NE.U32.AND P0, PT, RZ, UR4, PT ;  /* 0x00000004ff007c0c */ /* 0x000fe2000bf05070 */
[----:B------:R-:W1:Y:S03]  /*2ac60*/  LDC R47, c[0x0][0xbe8] ;  /* 0x0002fa00ff2f7b82 */ /* 0x000e660000000800 */
[----:B------:R-:W-:Y:S01]  /*2ac70*/  ISETP.NE.AND.EX P0, PT, RZ, UR5, PT, P0 ;  /* 0x00000005ff007c0c */ /* 0x000fe2000bf05300 */
[----:B------:R2:W-:Y:S04]  /*2ac80*/  STSM.16.M88.4 [R81], R4 ;  /* 0x0000000451007844 */ /* 0x0005e80000000200 */
[----:B------:R3:W-:Y:S01]  /*2ac90*/  STSM.16.M88.4 [R80], R8 ;  /* 0x0000000850007844 */ /* 0x0007e20000000200 */
[----:B0-----:R-:W-:-:S03]  /*2aca0*/  IMAD.WIDE R20, R220, 0x4, R20 ;  /* 0x00000004dc147825 */ /* 0x001fc600078e0214 */
[----:B------:R0:W-:Y:S04]  /*2acb0*/  STSM.16.M88.4 [R76], R12 ;  /* 0x0000000c4c007844 */ /* 0x0001e80000000200 */
[----:B------:R0:W-:Y:S01]  /*2acc0*/  STSM.16.M88.4 [R74], R24 ;  /* 0x000000184a007844 */ /* 0x0001e20000000200 */
[----:B--2---:R-:W2:Y:S03]  /*2acd0*/  @P0 LDC.64 R4, c[0x0][0xc08] ;  /* 0x00030200ff040b82 */ /* 0x004ea60000000a00 */
[----:B------:R0:W-:Y:S04]  /*2ace0*/  STSM.16.M88.4 [R72], R28 ;  /* 0x0000001c48007844 */ /* 0x0001e80000000200 */
[----:B------:R0:W-:Y:S04]  /*2acf0*/  STSM.16.M88.4 [R68], R32 ;  /* 0x0000002044007844 */ /* 0x0001e80000000200 */
[----:B------:R0:W-:Y:S04]  /*2ad00*/  STSM.16.M88.4 [R66], R36 ;  /* 0x0000002442007844 */ /* 0x0001e80000000200 */
[----:B------:R0:W-:Y:S01]  /*2ad10*/  STSM.16.M88.4 [R64], R40 ;  /* 0x0000002840007844 */ /* 0x0001e20000000200 */
[----:B------:R-:W-:Y:S06]  /*2ad20*/  BAR.SYNC.DEFER_BLOCKING 0x1, 0x100 ;  /* 0x0044000000007b1d */ /* 0x000fec0000010000 */
[----:B------:R-:W-:Y:S01]  /*2ad30*/  ULDC UR4, c[0x0][0xa88] ;  /* 0x0002a20000047ab9 */ /* 0x000fe20000000800 */
[----:B--2---:R-:W-:-:S04]  /*2ad40*/  @P0 IMAD.WIDE R4, R220, 0x4, R4 ;  /* 0x00000004dc040825 */ /* 0x004fc800078e0204 */
[----:B------:R-:W-:Y:S01]  /*2ad50*/  IMAD.U32 R0, RZ, RZ, UR4 ;  /* 0x00000004ff007e24 */ /* 0x000fe2000f8e00ff */
[----:B------:R0:W5:Y:S01]  /*2ad60*/  @P2 LDG.E R2, desc[UR60][R20.64] ;  /* 0x0000003c14022981 */ /* 0x000162000c1e1900 */
[----:B-1----:R-:W-:Y:S01]  /*2ad70*/  ISETP.NE.AND P1, PT, R47, 0x1, PT ;  /* 0x000000012f00780c */ /* 0x002fe20003f25270 */
[----:B---3--:R-:W-:-:S03]  /*2ad80*/  IMAD.IADD R8, R212, 0x1, R201 ;  /* 0x00000001d4087824 */ /* 0x008fc600078e02c9 */
[----:B------:R0:W5:Y:S09]  /*2ad90*/  @P0 LDG.E R0, desc[UR60][R4.64] ;  /* 0x0000003c04000981 */ /* 0x000172000c1e1900 */
[----:B------:R-:W1:Y:S08]  /*2ada0*/  @P1 LDC R3, c[0x0][0xbec] ;  /* 0x0002fb00ff031b82 */ /* 0x000e700000000800 */
[----:B------:R-:W2:Y:S01]  /*2adb0*/  @P1 LDC R9, c[0x0][0xbf0] ;  /* 0x0002fc00ff091b82 */ /* 0x000ea20000000800 */
[----:B0-----:R-:W-:Y:S05]  /*2adc0*/  @P0 BRA `(.L_x_1671) ;  /* 0x0000000000100947 */ /* 0x001fea0003800000 */
[----:B------:R-:W-:Y:S05]  /*2add0*/  @!P2 BRA `(.L_x_1671) ;  /* 0x00000000000ca947 */ /* 0x000fea0003800000 */
[----:B------:R-:W3:Y:S04]  /*2ade0*/  LDG.E R5, desc[UR60][R20.64] ;  /* 0x0000003c14057981 */ /* 0x000ee8000c1e1900 */
[----:B-----5:R-:W3:Y:S02]  /*2adf0*/  LDG.E R0, desc[UR60][R20.64+0x4] ;  /* 0x0000043c14007981 */ /* 0x020ee4000c1e1900 */
[----:B---3--:R-:W-:-:S07]  /*2ae00*/  IMAD.IADD R0, R0, 0x1, -R5 ;  /* 0x0000000100007824 */ /* 0x008fce00078e0a05 */
.L_x_1671:
[----:B------:R-:W3:Y:S01]  /*2ae10*/  LDL R10, [R1+0x10] ;  /* 0x00001000010a7983 */ /* 0x000ee20000100800 */
[----:B------:R-:W-:Y:S01]  /*2ae20*/  SHF.R.S32.HI R50, RZ, 0x1f, R219 ;  /* 0x0000001fff327819 */ /* 0x000fe200000114db */
[----:B-1----:R-:W-:Y:S01]  /*2ae30*/  @P1 IMAD.HI.U32 R4, R8, R3, RZ ;  /* 0x0000000308041227 */ /* 0x002fe200078e00ff */
[----:B------:R-:W-:Y:S01]  /*2ae40*/  ULDC.64 UR4, c[0x0][0xb90] ;  /* 0x0002e40000047ab9 */ /* 0x000fe20000000a00 */
[----:B-----5:R-:W-:Y:S01]  /*2ae50*/  SHF.R.S32.HI R3, RZ, 0x1f, R2 ;  /* 0x0000001fff037819 */ /* 0x020fe20000011402 */
[----:B------:R-:W0:Y:S01]  /*2ae60*/  @P1 LDC R55, c[0x0][0xbec] ;  /* 0x0002fb00ff371b82 */ /* 0x000e220000000800 */
[----:B------:R-:W-:Y:S01]  /*2ae70*/  IMAD R6, R50, UR4, RZ ;  /* 0x0000000432067c24 */ /* 0x000fe2000f8e02ff */
[----:B------:R-:W-:Y:S01]  /*2ae80*/  SHF.R.S32.HI R46, RZ, 0x1f, R220 ;  /* 0x0000001fff2e7819 */ /* 0x000fe200000114dc */
[----:B------:R-:W-:Y:S01]  /*2ae90*/  IMAD.MOV.U32 R7, RZ, RZ, R8 ;  /* 0x000000ffff077224 */ /* 0x000fe200078e0008 */
[----:B--2---:R-:W-:Y:S01]  /*2aea0*/  @P1 SHF.R.U32.HI R7, RZ, R9, R4 ;  /* 0x00000009ff071219 */ /* 0x004fe20000011604 */
[----:B------:R-:W-:Y:S01]  /*2aeb0*/  IMAD.WIDE.U32 R4, R219, UR4, R2 ;  /* 0x00000004db047c25 */ /* 0x000fe2000f8e0002 */
[----:B------:R-:W-:-:S02]  /*2aec0*/  SEL R46, R46, RZ, !P2 ;  /* 0x000000ff2e2e7207 */ /* 0x000fc40005000000 */
[----:B------:R-:W-:Y:S01]  /*2aed0*/  SEL R51, R220, RZ, !P2 ;  /* 0x000000ffdc337207 */ /* 0x000fe20005000000 */
[----:B------:R-:W-:Y:S01]  /*2aee0*/  IMAD R9, R219, UR5, R6 ;  /* 0x00000005db097c24 */ /* 0x000fe2000f8e0206 */
[----:B------:R-:W-:Y:S01]  /*2aef0*/  ULDC.64 UR4, c[0x0][0xb98] ;  /* 0x0002e60000047ab9 */ /* 0x000fe20000000a00 */
[----:B------:R-:W-:Y:S02]  /*2af00*/  IMAD.MOV R6, RZ, RZ, -R7 ;  /* 0x000000ffff067224 */ /* 0x000fe400078e0a07 */
[----:B------:R-:W-:Y:S02]  /*2af10*/  IMAD.IADD R5, R5, 0x1, R9 ;  /* 0x0000000105057824 */ /* 0x000fe400078e0209 */
[----:B------:R-:W-:Y:S02]  /*2af20*/  IMAD R9, R47, R6, R8 ;  /* 0x000000062f097224 */ /* 0x000fe400078e0208 */
[----:B------:R-:W-:Y:S02]  /*2af30*/  IMAD R11, R224, 0x40, R213 ;  /* 0x00000040e00b7824 */ /* 0x000fe400078e02d5 */
[----:B------:R-:W-:-:S02]  /*2af40*/  IMAD R6, R46, UR4, RZ ;  /* 0x000000042e067c24 */ /* 0x000fc4000f8e02ff */
        /* <DEDUP_REMOVED lines=11> */
[----:B------:R-:W-:-:S02]  /*2b000*/  IADD3 R29, P3, R48, 0x4000, RZ ;  /* 0x00004000301d7810 */ /* 0x000fc40007f7e0ff */
[----:B------:R-:W-:Y:S01]  /*2b010*/  IADD3 R13, P4, R48, 0x2000, RZ ;  /* 0x00002000300d7810 */ /* 0x000fe20007f9e0ff */
[----:B------:R-:W-:Y:S01]  /*2b020*/  IMAD R11, R9, UR5, R6 ;  /* 0x00000005090b7c24 */ /* 0x000fe2000f8e0206 */
[----:B------:R-:W-:Y:S01]  /*2b030*/  LOP3.LUT R28, R29, 0x380, RZ, 0xc0, !PT ;  /* 0x000003801d1c7812 */ /* 0x000fe200078ec0ff */
[----:B------:R-:W-:Y:S01]  /*2b040*/  IMAD.WIDE.U32 R4, R9, UR4, R4 ;  /* 0x0000000409047c25 */ /* 0x000fe2000f8e0004 */
[----:B------:R-:W-:Y:S01]  /*2b050*/  ULDC.64 UR4, c[0x0][0xb50] ;  /* 0x0002d40000047ab9 */ /* 0x000fe20000000a00 */
[----:B------:R-:W-:Y:S02]  /*2b060*/  LOP3.LUT R12, R13, 0x380, RZ, 0xc0, !PT ;  /* 0x000003800d0c7812 */ /* 0x000fe400078ec0ff */
[----:B------:R-:W-:Y:S01]  /*2b070*/  IMAD.IADD R5, R5, 0x1, R11 ;  /* 0x0000000105057824 */ /* 0x000fe200078e020b */
[----:B------:R-:W-:Y:S01]  /*2b080*/  LEA R6, P2, R4, UR4, 0x2 ;  /* 0x0000000404067c11 */ /* 0x000fe2000f8410ff */
[----:B------:R-:W-:Y:S01]  /*2b090*/  IMAD.X R9, RZ, RZ, R49, P0 ;  /* 0x000000ffff097224 */ /* 0x000fe200000e0631 */
[----:B------:R-:W-:-:S02]  /*2b0a0*/  LOP3.LUT P0, RZ, R229, 0x3, RZ, 0xc0, !PT ;  /* 0x00000003e5ff7812 */ /* 0x000fc4000780c0ff */
[----:B------:R-:W-:Y:S01]  /*2b0b0*/  LEA.HI.X R4, R4, UR5, R5, 0x2, P2 ;  /* 0x0000000504047c11 */ /* 0x000fe200090f1405 */
[----:B------:R-:W-:Y:S01]  /*2b0c0*/  SHFL.IDX PT, R20, R6, RZ, 0x1c1f ;  /* 0x001c1fff06147589 */ /* 0x000fe200000e0000 */
[----:B------:R-:W-:Y:S01]  /*2b0d0*/  IADD3 R25, P2, R48, 0x3000, RZ ;  /* 0x0000300030197810 */ /* 0x000fe20007f5e0ff */
[----:B------:R-:W-:Y:S01]  /*2b0e0*/  ULDC.64 UR4, c[0x0][0xaa0] ;  /* 0x0002a80000047ab9 */ /* 0x000fe20000000a00 */
[----:B------:R-:W-:Y:S01]  /*2b0f0*/  SHF.R.U64 R28, R28, 0x3, RZ ;  /* 0x000000031c1c7819 */ /* 0x000fe200000012ff */
[----:B------:R-:W1:Y:S01]  /*2b100*/  SHFL.IDX PT, R21, R4, RZ, 0x1c1f ;  /* 0x001c1fff04157589 */ /* 0x000e6200000e0000 */
[----:B------:R-:W-:Y:S02]  /*2b110*/  LOP3.LUT R24, R25, 0x380, RZ, 0xc0, !PT ;  /* 0x0000038019187812 */ /* 0x000fe400078ec0ff */
[----:B------:R-:W-:Y:S01]  /*2b120*/  LOP3.LUT R28, R28, R29, RZ, 0x3c, !PT ;  /* 0x0000001d1c1c7212 */ /* 0x000fe200078e3cff */
[----:B------:R-:W-:Y:S01]  /*2b130*/  SHFL.IDX PT, R44, R6, 0x1, 0x1c1f ;  /* 0x003c1f00062c7f89 */ /* 0x000fe200000e0000 */
[----:B------:R-:W-:Y:S01]  /*2b140*/  SHF.R.U64 R24, R24, 0x3, RZ ;  /* 0x0000000318187819 */ /* 0x000fe200000012ff */
[--C-:B------:R-:W-:Y:S01]  /*2b150*/  IMAD.X R29, RZ, RZ, R49.reuse, P3 ;  /* 0x000000ffff1d7224 */ /* 0x100fe200018e0631 */
[----:B------:R-:W-:Y:S01]  /*2b160*/  IADD3 R5, P3, R48, 0x7000, RZ ;  /* 0x0000700030057810 */ /* 0x000fe20007f7e0ff */
[----:B------:R-:W2:Y:S01]  /*2b170*/  SHFL.IDX PT, R45, R4, 0x1, 0x1c1f ;  /* 0x003c1f00042d7f89 */ /* 0x000ea200000e0000 */
[----:B------:R-:W-:Y:S01]  /*2b180*/  LOP3.LUT R24, R24, R25, RZ, 0x3c, !PT ;  /* 0x0000001918187212 */ /* 0x000fe200078e3cff */
[--C-:B------:R-:W-:Y:S01]  /*2b190*/  IMAD.X R25, RZ, RZ, R49.reuse, P2 ;  /* 0x000000ffff197224 */ /* 0x100fe200010e0631 */
[----:B------:R-:W-:Y:S01]  /*2b1a0*/  SHF.R.U64 R12, R12, 0x3, RZ ;  /* 0x000000030c0c7819 */ /* 0x000fe200000012ff */
[----:B------:R-:W-:Y:S01]  /*2b1b0*/  IMAD R3, R3, UR4, RZ ;  /* 0x0000000403037c24 */ /* 0x000fe2000f8e02ff */
[----:B------:R-:W-:Y:S01]  /*2b1c0*/  LOP3.LUT R8, R7, 0x380, RZ, 0xc0, !PT ;  /* 0x0000038007087812 */ /* 0x000fe200078ec0ff */
[--C-:B------:R-:W-:Y:S01]  /*2b1d0*/  IMAD.X R41, RZ, RZ, R49.reuse, P3 ;  /* 0x000000ffff297224 */ /* 0x100fe200018e0631 */
[----:B------:R-:W-:Y:S01]  /*2b1e0*/  LOP3.LUT R12, R12, R13, RZ, 0x3c, !PT ;  /* 0x0000000d0c0c7212 */ /* 0x000fe200078e3cff */
[----:B------:R-:W-:Y:S01]  /*2b1f0*/  IMAD.X R13, RZ, RZ, R49, P4 ;  /* 0x000000ffff0d7224 */ /* 0x000fe200020e0631 */
[----:B------:R-:W-:-:S02]  /*2b200*/  IADD3 R33, P5, R48, 0x5000, RZ ;  /* 0x0000500030217810 */ /* 0x000fc40007fbe0ff */
[----:B------:R-:W-:Y:S02]  /*2b210*/  IADD3 R37, P4, R48, 0x6000, RZ ;  /* 0x0000600030257810 */ /* 0x000fe40007f9e0ff */
[----:B------:R-:W-:Y:S02]  /*2b220*/  SHF.R.U64 R8, R8, 0x3, RZ ;  /* 0x0000000308087819 */ /* 0x000fe400000012ff */
[----:B------:R-:W-:Y:S02]  /*2b230*/  LOP3.LUT R32, R33, 0x380, RZ, 0xc0, !PT ;  /* 0x0000038021207812 */ /* 0x000fe400078ec0ff */
[----:B------:R-:W-:Y:S02]  /*2b240*/  LOP3.LUT R36, R37, 0x380, RZ, 0xc0, !PT ;  /* 0x0000038025247812 */ /* 0x000fe400078ec0ff */
[----:B------:R-:W-:Y:S02]  /*2b250*/  LOP3.LUT R8, R8, R7, RZ, 0x3c, !PT ;  /* 0x0000000708087212 */ /* 0x000fe400078e3cff */
[----:B------:R-:W-:-:S02]  /*2b260*/  LOP3.LUT R7, R48, 0x380, RZ, 0xc0, !PT ;  /* 0x0000038030077812 */ /* 0x000fc400078ec0ff */
[----:B------:R-:W-:Y:S02]  /*2b270*/  SHF.R.U64 R32, R32, 0x3, RZ ;  /* 0x0000000320207819 */ /* 0x000fe400000012ff */
[----:B------:R-:W-:Y:S02]  /*2b280*/  SHF.R.U64 R36, R36, 0x3, RZ ;  /* 0x0000000324247819 */ /* 0x000fe400000012ff */
[----:B------:R-:W-:Y:S02]  /*2b290*/  SHF.R.U64 R7, R7, 0x3, RZ ;  /* 0x0000000307077819 */ /* 0x000fe400000012ff */
[----:B------:R-:W-:Y:S01]  /*2b2a0*/  LOP3.LUT R32, R32, R33, RZ, 0x3c, !PT ;  /* 0x0000002120207212 */ /* 0x000fe200078e3cff */
[--C-:B------:R-:W-:Y:S01]  /*2b2b0*/  IMAD.X R33, RZ, RZ, R49.reuse, P5 ;  /* 0x000000ffff217224 */ /* 0x100fe200028e0631 */
[----:B------:R-:W-:Y:S01]  /*2b2c0*/  LOP3.LUT R36, R36, R37, RZ, 0x3c, !PT ;  /* 0x0000002524247212 */ /* 0x000fe200078e3cff */
[----:B------:R-:W-:Y:S01]  /*2b2d0*/  IMAD.X R37, RZ, RZ, R49, P4 ;  /* 0x000000ffff257224 */ /* 0x000fe200020e0631 */
[----:B------:R-:W-:Y:S01]  /*2b2e0*/  LOP3.LUT R48, R7, R48, RZ, 0x3c, !PT ;  /* 0x0000003007307212 */ /* 0x000fe200078e3cff */
[----:B------:R-:W-:Y:S01]  /*2b2f0*/  BSSY B1, `(.L_x_1672) ;  /* 0x0000053000017945 */ /* 0x000fe20003800000 */
[----:B------:R-:W-:-:S02]  /*2b300*/  SHF.R.S32.HI R52, RZ, 0x1f, R217 ;  /* 0x0000001fff347819 */ /* 0x000fc400000114d9 */
[----:B------:R-:W-:Y:S01]  /*2b310*/  SHF.R.S32.HI R54, RZ, 0x1f, R213 ;  /* 0x0000001fff367819 */ /* 0x000fe200000114d5 */
[----:B---3--:R-:W-:-:S04]  /*2b320*/  IMAD.IADD R10, R10, 0x1, R201 ;  /* 0x000000010a0a7824 */ /* 0x008fc800078e02c9 */
[C---:B------:R-:W-:Y:S01]  /*2b330*/  VIADD R0, R10.reuse, 0x8 ;  /* 0x000000080a007836 */ /* 0x040fe20000000000 */
[----:B------:R-:W-:-:S04]  /*2b340*/  ISETP.GE.OR P2, PT, R10, R53, P0 ;  /* 0x000000350a00720c */ /* 0x000fc80000746670 */
[----:B------:R-:W-:Y:S02]  /*2b350*/  ISETP.GE.OR P0, PT, R0, R53, P0 ;  /* 0x000000350000720c */ /* 0x000fe40000706670 */
[----:B------:R-:W-:-:S04]  /*2b360*/  LOP3.LUT R0, R5, 0x380, RZ, 0xc0, !PT ;  /* 0x0000038005007812 */ /* 0x000fc800078ec0ff */
[----:B------:R-:W-:-:S03]  /*2b370*/  SHF.R.U64 R0, R0, 0x3, RZ ;  /* 0x0000000300007819 */ /* 0x000fc600000012ff */
[----:B-1----:R1:W-:Y:S01]  /*2b380*/  @!P2 ST.E desc[UR60][R20.64], R88 ;  /* 0x000000581400a985 */ /* 0x0023e2000c10193c */
[----:B------:R-:W-:-:S03]  /*2b390*/  LOP3.LUT R40, R0, R5, RZ, 0x3c, !PT ;  /* 0x0000000500287212 */ /* 0x000fc600078e3cff */
[----:B--2---:R2:W-:Y:S01]  /*2b3a0*/  @!P0 ST.E desc[UR60][R44.64], R89 ;  /* 0x000000592c008985 */ /* 0x0045e2000c10193c */
[----:B------:R-:W-:-:S03]  /*2b3b0*/  IMAD R0, R218, 0x20, R224 ;  /* 0x00000020da007824 */ /* 0x000fc600078e02e0 */
[----:B------:R3:W5:Y:S01]  /*2b3c0*/  LD.E.128 R4, desc[UR60][R48.64] ;  /* 0x0000003c30047980 */ /* 0x000762000c101d00 */
[----:B-1----:R-:W-:-:S03]  /*2b3d0*/  IMAD R21, R2, UR5, R3 ;  /* 0x0000000502157c24 */ /* 0x002fc6000f8e0203 */
[----:B------:R-:W5:Y:S01]  /*2b3e0*/  LD.E.128 R8, desc[UR60][R8.64] ;  /* 0x0000003c08087980 */ /* 0x000f62000c101d00 */
[----:B--2---:R-:W1:Y:S01]  /*2b3f0*/  @P1 LDC R45, c[0x0][0xbf0] ;  /* 0x0002fc00ff2d1b82 */ /* 0x004e620000000800 */
[----:B------:R-:W-:Y:S01]  /*2b400*/  IMAD.WIDE.U32 R2, R2, UR4, RZ ;  /* 0x0000000402027c25 */ /* 0x000fe2000f8e00ff */
[----:B------:R-:W-:Y:S01]  /*2b410*/  ULDC.64 UR4, c[0x0][0xae8] ;  /* 0x0002ba0000047ab9 */ /* 0x000fe20000000a00 */
[----:B------:R-:W5:Y:S02]  /*2b420*/  LD.E.128 R12, desc[UR60][R12.64] ;  /* 0x0000003c0c0c7980 */ /* 0x000f64000c101d00 */
[----:B------:R-:W-:Y:S02]  /*2b430*/  IMAD.IADD R3, R3, 0x1, R21 ;  /* 0x0000000103037824 */ /* 0x000fe400078e0215 */
[----:B------:R-:W-:Y:S01]  /*2b440*/  IMAD R20, R50, UR4, RZ ;  /* 0x0000000432147c24 */ /* 0x000fe2000f8e02ff */
[----:B------:R-:W5:Y:S01]  /*2b450*/  LD.E.128 R24, desc[UR60][R24.64] ;  /* 0x0000003c18187980 */ /* 0x000f62000c101d00 */
[----:B------:R-:W-:-:S02]  /*2b460*/  IMAD.IADD R44, R201, 0x1, R0 ;  /* 0x00000001c92c7824 */ /* 0x000fc400078e0200 */
[C---:B------:R-:W-:Y:S01]  /*2b470*/  IMAD R21, R219.reuse, UR5, R20 ;  /* 0x00000005db157c24 */ /* 0x040fe2000f8e0214 */
[----:B------:R-:W5:Y:S01]  /*2b480*/  LD.E.128 R28, desc[UR60][R28.64] ;  /* 0x0000003c1c1c7980 */ /* 0x000f62000c101d00 */
[----:B------:R-:W-:Y:S01]  /*2b490*/  IMAD.WIDE.U32 R2, R219, UR4, R2 ;  /* 0x00000004db027c25 */ /* 0x000fe2000f8e0002 */
[----:B------:R-:W-:Y:S02]  /*2b4a0*/  ULDC.64 UR4, c[0x0][0xaf0] ;  /* 0x0002bc0000047ab9 */ /* 0x000fe40000000a00 */
[----:B------:R-:W5:Y:S01]  /*2b4b0*/  LD.E.128 R32, desc[UR60][R32.64] ;  /* 0x0000003c20207980 */ /* 0x000f62000c101d00 */
[----:B0-----:R-:W-:-:S03]  /*2b4c0*/  @P1 IMAD.HI.U32 R0, R44, R55, RZ ;  /* 0x000000372c001227 */ /* 0x001fc600078e00ff */
[----:B------:R-:W5:Y:S01]  /*2b4d0*/  LD.E.128 R36, desc[UR60][R36.64] ;  /* 0x0000003c24247980 */ /* 0x000f62000c101d00 */
[----:B------:R-:W-:Y:S02]  /*2b4e0*/  IMAD.IADD R3, R3, 0x1, R21 ;  /* 0x0000000103037824 */ /* 0x000fe400078e0215 */
[----:B------:R-:W-:Y:S01]  /*2b4f0*/  IMAD.MOV.U32 R21, RZ, RZ, R44 ;  /* 0x000000ffff157224 */ /* 0x000fe200078e002c */
[----:B-1----:R-:W-:Y:S01]  /*2b500*/  @P1 SHF.R.U32.HI R21, RZ, R45, R0 ;  /* 0x0000002dff151219 */ /* 0x002fe20000011600 */
[----:B------:R-:W-:Y:S01]  /*2b510*/  IMAD R20, R46, UR4, RZ ;  /* 0x000000042e147c24 */ /* 0x000fe2000f8e02ff */
[----:B------:R-:W5:Y:S01]  /*2b520*/  LD.E.128 R40, desc[UR60][R40.64] ;  /* 0x0000003c28287980 */ /* 0x000f62000c101d00 */
[C---:B------:R-:W-:Y:S01]  /*2b530*/  IMAD.WIDE.U32 R2, R51.reuse, UR4, R2 ;  /* 0x0000000433027c25 */ /* 0x040fe2000f8e0002 */
[--C-:B------:R-:W-:Y:S01]  /*2b540*/  SHF.R.S32.HI R0, RZ, 0x1f, R21.reuse ;  /* 0x0000001fff007819 */ /* 0x100fe20000011415 */
[----:B------:R-:W-:Y:S01]  /*2b550*/  @!PT LDS RZ, [RZ] ;  /* 0x00000000fffff984 */ /* 0x000fe20000000800 */
[----:B------:R-:W-:Y:S01]  /*2b560*/  @!PT LDS RZ, [RZ] ;  /* 0x00000000fffff984 */ /* 0x000fe20000000800 */
[----:B------:R-:W-:Y:S01]  /*2b570*/  @!PT LDS RZ, [RZ] ;  /* 0x00000000fffff984 */ /* 0x000fe20000000800 */
[----:B------:R-:W-:Y:S01]  /*2b580*/  @!PT LDS RZ, [RZ] ;  /* 0x00000000fffff984 */ /* 0x000fe20000000800 */
[----:B------:R0:W-:Y:S06]  /*2b590*/  MEMBAR.ALL.CTA ;  /* 0x0000000000007992 */ /* 0x0001ec0000008000 */
[----:B0-----:R-:W0:Y:S01]  /*2b5a0*/  FENCE.VIEW.ASYNC.S ;  /* 0x00000000000073c6 */ /* 0x001e220000000000 */
[----:B------:R-:W-:Y:S01]  /*2b5b0*/  IMAD R45, R51, UR5, R20 ;  /* 0x00000005332d7c24 */ /* 0x000fe2000f8e0214 */
[----:B------:R-:W-:Y:S01]  /*2b5c0*/  ULDC.64 UR4, c[0x0][0xae0] ;  /* 0x0002b80000047ab9 */ /* 0x000fe20000000a00 */
[----:B------:R-:W-:-:S02]  /*2b5d0*/  IMAD.MOV R20, RZ, RZ, -R21 ;  /* 0x000000ffff147224 */ /* 0x000fc400078e0a15 */
[----:B------:R-:W-:Y:S02]  /*2b5e0*/  IMAD.IADD R3, R3, 0x1, R45 ;  /* 0x0000000103037824 */ /* 0x000fe400078e022d */
[----:B------:R-:W-:Y:S02]  /*2b5f0*/  IMAD R0, R0, UR4, RZ ;  /* 0x0000000400007c24 */ /* 0x000fe4000f8e02ff */
[----:B------:R-:W-:Y:S02]  /*2b600*/  IMAD R45, R47, R20, R44 ;  /* 0x000000142f2d7224 */ /* 0x000fe400078e022c */
[C---:B------:R-:W-:Y:S02]  /*2b610*/  IMAD R47, R21.reuse, UR5, R0 ;  /* 0x00000005152f7c24 */ /* 0x040fe4000f8e0200 */
[----:B------:R-:W-:Y:S01]  /*2b620*/  IMAD.WIDE.U32 R2, R21, UR4, R2 ;  /* 0x0000000415027c25 */ /* 0x000fe2000f8e0002 */
[----:B------:R-:W-:Y:S01]  /*2b630*/  SHF.R.S32.HI R0, RZ, 0x1f, R45 ;  /* 0x0000001fff007819 */ /* 0x000fe2000001142d */
[----:B------:R-:W-:-:S02]  /*2b640*/  ULDC.64 UR4, c[0x0][0xad8] ;  /* 0x0002b60000047ab9 */ /* 0x000fc40000000a00 */
[----:B------:R-:W-:Y:S02]  /*2b650*/  IMAD.IADD R46, R224, 0x1, R201 ;  /* 0x00000001e02e7824 */ /* 0x000fe400078e02c9 */
[----:B------:R-:W-:Y:S02]  /*2b660*/  IMAD.IADD R3, R3, 0x1, R47 ;  /* 0x0000000103037824 */ /* 0x000fe400078e022f */
[----:B------:R-:W-:Y:S01]  /*2b670*/  IMAD R20, R0, UR4, RZ ;  /* 0x0000000400147c24 */ /* 0x000fe2000f8e02ff */
[CC--:B------:R-:W-:Y:S01]  /*2b680*/  ISETP.GE.AND P2, PT, R46.reuse, R53.reuse, PT ;  /* 0x000000352e00720c */ /* 0x0c0fe20003f46270 */
[----:B------:R-:W-:Y:S02]  /*2b690*/  VIADD R0, R46, 0x20 ;  /* 0x000000202e007836 */ /* 0x000fe40000000000 */
        /* <DEDUP_REMOVED lines=10> */
[----:B------:R-:W-:Y:S01]  /*2b740*/  ISETP.GE.AND P1, PT, R20, R53, PT ;  /* 0x000000351400720c */ /* 0x000fe20003f26270 */
[----:B0-----:R0:W-:Y:S01]  /*2b750*/  SYNCS.ARRIVE.TRANS64.RED.A1T0 RZ, [R0+URZ], RZ ;  /* 0x000000ff00ff79a7 */ /* 0x0011e2000810043f */
[----:B------:R3:W1:Y:S04]  /*2b760*/  SHFL.IDX PT, R20, R44, RZ, 0x181f ;  /* 0x00181fff2c147589 */ /* 0x00066800000e0000 */
[----:B0-----:R3:W0:Y:S01]  /*2b770*/  SHFL.IDX PT, R0, R45, RZ, 0x181f ;  /* 0x00181fff2d007589 */ /* 0x00162200000e0000 */
[----:B------:R-:W-:Y:S06]  /*2b780*/  @P2 BRA `(.L_x_1673) ;  /* 0x0000000000242947 */ /* 0x000fec0003800000 */
[----:B------:R-:W-:Y:S02]  /*2b790*/  ULDC UR4, c[0x0][0xac8] ;  /* 0x0002b20000047ab9 */ /* 0x000fe40000000800 */
[----:B------:R-:W-:Y:S02]  /*2b7a0*/  ISETP.GE.AND P2, PT, R213, UR4, PT ;  /* 0x00000004d5007c0c */ /* 0x000fe4000bf46270 */
[----:B------:R-:W-:-:S11]  /*2b7b0*/  ISETP.GE.AND P3, PT, R217, UR4, PT ;  /* 0x00000004d9007c0c */ /* 0x000fd6000bf66270 */
[-C--:B-1----:R-:W-:Y:S02]  /*2b7c0*/  @!P2 LEA R2, P4, R213, R20.reuse, 0x1 ;  /* 0x00000014d502a211 */ /* 0x082fe400078808ff */
[----:B------:R-:W-:Y:S02]  /*2b7d0*/  @!P3 LEA R20, P5, R217, R20, 0x1 ;  /* 0x00000014d914b211 */ /* 0x000fe400078a08ff */
[-C--:B0-----:R-:W-:Y:S02]  /*2b7e0*/  @!P2 LEA.HI.X R3, R213, R0.reuse, R54, 0x1, P4 ;  /* 0x00000000d503a211 */ /* 0x081fe400020f0c36 */
[----:B------:R-:W-:-:S03]  /*2b7f0*/  @!P3 LEA.HI.X R21, R217, R0, R52, 0x1, P5 ;  /* 0x00000000d915b211 */ /* 0x000fc600028f0c34 */
[----:B-----5:R2:W-:Y:S04]  /*2b800*/  @!P2 ST.E.128 desc[UR60][R2.64], R4 ;  /* 0x000000040200a985 */ /* 0x0205e8000c101d3c */
[----:B------:R2:W-:Y:S02]  /*2b810*/  @!P3 ST.E.128 desc[UR60][R20.64], R28 ;  /* 0x0000001c1400b985 */ /* 0x0005e4000c101d3c */
.L_x_1673:
[----:B------:R-:W-:Y:S05]  /*2b820*/  BSYNC B1 ;  /* 0x0000000000017941 */ /* 0x000fea0003800000 */
.L_x_1672:
[----:B0-----:R0:W4:Y:S01]  /*2b830*/  SHFL.IDX PT, R0, R45, 0x1, 0x181f ;  /* 0x00381f002d007f89 */ /* 0x00112200000e0000 */
[----:B------:R-:W-:Y:S03]  /*2b840*/  BSSY B1, `(.L_x_1674) ;  /* 0x000000c000017945 */ /* 0x000fe60003800000 */
[----:B--2--5:R0:W2:Y:S01]  /*2b850*/  SHFL.IDX PT, R4, R44, 0x1, 0x181f ;  /* 0x00381f002c047f89 */ /* 0x0240a200000e0000 */
        /* <DEDUP_REMOVED lines=8> */
[----:B------:R2:W-:Y:S04]  /*2b8e0*/  @!P3 ST.E.128 desc[UR60][R2.64], R8 ;  /* 0x000000080200b985 */ /* 0x0005e8000c101d3c */
[----:B------:R2:W-:Y:S02]  /*2b8f0*/  @!P4 ST.E.128 desc[UR60][R4.64], R32 ;  /* 0x000000200400c985 */ /* 0x0005e4000c101d3c */
.L_x_1675:
[----:B------:R-:W-:Y:S05]  /*2b900*/  BSYNC B1 ;  /* 0x0000000000017941 */ /* 0x000fea0003800000 */
.L_x_1674:
[----:B----4-:R4:W0:Y:S01]  /*2b910*/  SHFL.IDX PT, R0, R45, 0x2, 0x181f ;  /* 0x00581f002d007f89 */ /* 0x01082200000e0000 */
[----:B------:R-:W-:Y:S03]  /*2b920*/  BSSY B1, `(.L_x_1676) ;  /* 0x000000c000017945 */ /* 0x000fe60003800000 */
[----:B--2---:R4:W2:Y:S01]  /*2b930*/  SHFL.IDX PT, R4, R44, 0x2, 0x181f ;  /* 0x00581f002c047f89 */ /* 0x0048a200000e0000 */
        /* <DEDUP_REMOVED lines=8> */
[----:B------:R0:W-:Y:S04]  /*2b9c0*/  @!P2 ST.E.128 desc[UR60][R2.64], R12 ;  /* 0x0000000c0200a985 */ /* 0x0001e8000c101d3c */
[----:B------:R0:W-:Y:S02]  /*2b9d0*/  @!P3 ST.E.128 desc[UR60][R4.64], R36 ;  /* 0x000000240400b985 */ /* 0x0001e4000c101d3c */
.L_x_1677:
[----:B------:R-:W-:Y:S05]  /*2b9e0*/  BSYNC B1 ;  /* 0x0000000000017941 */ /* 0x000fea0003800000 */
.L_x_1676:
[----:B0-----:R-:W-:Y:S01]  /*2b9f0*/  VIADD R0, R46, 0x60 ;  /* 0x000000602e007836 */ /* 0x001fe20000000000 */
[----:B--2---:R0:W2:Y:S04]  /*2ba00*/  SHFL.IDX PT, R4, R45, 0x3, 0x181f ;  /* 0x00781f002d047f89 */ /* 0x0040a800000e0000 */
[----:B------:R-:W-:Y:S01]  /*2ba10*/  ISETP.GE.AND P0, PT, R0, R53, PT ;  /* 0x000000350000720c */ /* 0x000fe20003f06270 */
[----:B---34-:R-:W3:-:S12]  /*2ba20*/  SHFL.IDX PT, R44, R44, 0x3, 0x181f ;  /* 0x00781f002c2c7f89 */ /* 0x018ed800000e0000 */
[----:B0-----:R-:W-:Y:S05]  /*2ba30*/  @P0 BRA `(.L_x_1678) ;  /* 0x0000000c00200947 */ /* 0x001fea0003800000 */
[----:B------:R-:W-:Y:S02]  /*2ba40*/  ULDC UR4, c[0x0][0xac8] ;  /* 0x0002b20000047ab9 */ /* 0x000fe40000000800 */
[----:B------:R-:W-:-:S13]  /*2ba50*/  ISETP.GE.AND P1, PT, R213, UR4, PT ;  /* 0x00000004d5007c0c */ /* 0x000fda000bf26270 */
[----:B---3--:R-:W-:-:S04]  /*2ba60*/  @!P1 LEA R2, P0, R213, R44, 0x1 ;  /* 0x0000002cd5029211 */ /* 0x008fc800078008ff */
[----:B--2---:R-:W-:Y:S02]  /*2ba70*/  @!P1 LEA.HI.X R3, R213, R4, R54, 0x1, P0 ;  /* 0x00000004d5039211 */ /* 0x004fe400000f0c36 */
[----:B------:R-:W-:-:S03]  /*2ba80*/  ISETP.GE.AND P0, PT, R217, UR4, PT ;  /* 0x00000004d9007c0c */ /* 0x000fc6000bf06270 */
[----:B------:R0:W-:Y:S10]  /*2ba90*/  @!P1 ST.E.128 desc[UR60][R2.64], R24 ;  /* 0x0000001802009985 */ /* 0x0001f4000c101d3c */
[----:B------:R-:W-:Y:S05]  /*2baa0*/  @P0 BRA `(.L_x_1678) ;  /* 0x0000000c00040947 */ /* 0x000fea0003800000 */
[----:B0-----:R-:W-:-:S04]  /*2bab0*/  LEA R2, P0, R217, R44, 0x1 ;  /* 0x0000002cd9027211 */ /* 0x001fc800078008ff */
[----:B------:R-:W-:-:S05]  /*2bac0*/  LEA.HI.X R3, R217, R4, R52, 0x1, P0 ;  /* 0x00000004d9037211 */ /* 0x000fca00000f0c34 */
[----:B------:R4:W-:Y:S01]  /*2bad0*/  ST.E.128 desc[UR60][R2.64], R40 ;  /* 0x0000002802007985 */ /* 0x0009e2000c101d3c */
[----:B------:R-:W-:Y:S05]  /*2bae0*/  BRA `(.L_x_1678) ;  /* 0x0000000800f47947 */ /* 0x000fea0003800000 */
.L_x_1669:
[----:B------:R-:W-:Y:S01]  /*2baf0*/  ULDC.64 UR4, c[0x0][0xc00] ;  /* 0x0003000000047ab9 */ /* 0x000fe20000000a00 */
[----:B------:R-:W2:Y:S01]  /*2bb00*/  LDC.64 R2, c[0x0][0xc00] ;  /* 0x00030000ff027b82 */ /* 0x000ea20000000a00 */
[----:B------:R-:W-:Y:S01]  /*2bb10*/  ISETP.NE.U32.AND P0, PT, RZ, UR4, PT ;  /* 0x00000004ff007c0c */ /* 0x000fe2000bf05070 */
[----:B------:R-:W-:-:S03]  /*2bb20*/  IMAD.MOV.U32 R0, RZ, RZ, RZ ;  /* 0x000000ffff007224 */ /* 0x000fc600078e00ff */
[----:B------:R-:W-:Y:S01]  /*2bb30*/  ISETP.NE.AND.EX P0, PT, RZ, UR5, PT, P0 ;  /* 0x00000005ff007c0c */ /* 0x000fe2000bf05300 */
[----:B------:R-:W-:Y:S02]  /*2bb40*/  ULDC.64 UR4, c[0x0][0xc08] ;  /* 0x0003020000047ab9 */ /* 0x000fe40000000a00 */
[----:B------:R-:W-:Y:S01]  /*2bb50*/  ISETP.NE.U32.AND P1, PT, RZ, UR4, PT ;  /* 0x00000004ff007c0c */ /* 0x000fe2000bf25070 */
[----:B------:R-:W3:Y:S03]  /*2bb60*/  LDC R21, c[0x0][0xbe8] ;  /* 0x0002fa00ff157b82 */ /* 0x000ee60000000800 */
[----:B------:R-:W-:Y:S01]  /*2bb70*/  ISETP.NE.AND.EX P1, PT, RZ, UR5, PT, P1 ;  /* 0x00000005ff007c0c */ /* 0x000fe2000bf25310 */
[----:B--2---:R-:W-:-:S12]  /*2bb80*/  IMAD.WIDE R2, R220, 0x4, R2 ;  /* 0x00000004dc027825 */ /* 0x004fd800078e0202 */
[----:B------:R-:W2:Y:S01]  /*2bb90*/  @P1 LDC.64 R4, c[0x0][0xc08] ;  /* 0x00030200ff041b82 */ /* 0x000ea20000000a00 */
[----:B------:R-:W-:Y:S02]  /*2bba0*/  ULDC UR4, c[0x0][0xa88] ;  /* 0x0002a20000047ab9 */ /* 0x000fe40000000800 */
[----:B------:R-:W-:Y:S01]  /*2bbb0*/  IMAD.U32 R6, RZ, RZ, UR4 ;  /* 0x00000004ff067e24 */ /* 0x000fe2000f8e00ff */
[----:B------:R4:W5:Y:S01]  /*2bbc0*/  @P0 LDG.E R0, desc[UR60][R2.64] ;  /* 0x0000003c02000981 */ /* 0x000962000c1e1900 */
[----:B--2---:R-:W-:-:S05]  /*2bbd0*/  @P1 IMAD.WIDE R4, R220, 0x4, R4 ;  /* 0x00000004dc041825 */ /* 0x004fca00078e0204 */
[----:B------:R4:W5:Y:S01]  /*2bbe0*/  @P1 LDG.E R6, desc[UR60][R4.64] ;  /* 0x0000003c04061981 */ /* 0x000962000c1e1900 */
[----:B---3--:R-:W-:Y:S01]  /*2bbf0*/  ISETP.NE.AND P2, PT, R21, 0x1, PT ;  /* 0x000000011500780c */ /* 0x008fe20003f45270 */
[----:B------:R-:W2:-:S12]  /*2bc00*/  S2R R8, SR_TID.X ;  /* 0x0000000000087919 */ /* 0x000e980000002100 */
[----:B------:R-:W3:Y:S08]  /*2bc10*/  @P2 LDC R20, c[0x0][0xbec] ;  /* 0x0002fb00ff142b82 */ /* 0x000ef00000000800 */
[----:B------:R-:W0:Y:S01]  /*2bc20*/  @P2 LDC R25, c[0x0][0xbf0] ;  /* 0x0002fc00ff192b82 */ /* 0x000e220000000800 */
[----:B--2---:R-:W-:-:S05]  /*2bc30*/  VIADD R7, R8, 0xffffff80 ;  /* 0xffffff8008077836 */ /* 0x004fca0000000000 */
[----:B------:R-:W-:Y:S02]  /*2bc40*/  ISETP.GE.AND P3, PT, R7, 0x80, PT ;  /* 0x000000800700780c */ /* 0x000fe40003f66270 */
[----:B------:R-:W-:Y:S01]  /*2bc50*/  SHF.R.S32.HI R7, RZ, 0x1f, R220 ;  /* 0x0000001fff077819 */ /* 0x000fe200000114dc */
[----:B----4-:R-:W-:Y:S10]  /*2bc60*/  @P1 BRA `(.L_x_1679) ;  /* 0x0000000000101947 */ /* 0x010ff40003800000 */
[----:B------:R-:W-:Y:S05]  /*2bc70*/  @!P0 BRA `(.L_x_1679) ;  /* 0x00000000000c8947 */ /* 0x000fea0003800000 */
[----:B------:R-:W2:Y:S04]  /*2bc80*/  LDG.E R5, desc[UR60][R2.64] ;  /* 0x0000003c02057981 */ /* 0x000ea8000c1e1900 */
[----:B-----5:R-:W2:Y:S02]  /*2bc90*/  LDG.E R6, desc[UR60][R2.64+0x4] ;  /* 0x0000043c02067981 */ /* 0x020ea4000c1e1900 */
[----:B--2---:R-:W-:-:S07]  /*2bca0*/  IMAD.IADD R6, R6, 0x1, -R5 ;  /* 0x0000000106067824 */ /* 0x004fce00078e0a05 */
.L_x_1679:
[----:B------:R-:W-:Y:S01]  /*2bcb0*/  BSSY B1, `(.L_x_1680) ;  /* 0x000002c000017945 */ /* 0x000fe20003800000 */
[----:B------:R-:W-:Y:S02]  /*2bcc0*/  SHF.R.S32.HI R10, RZ, 0x1f, R219 ;  /* 0x0000001fff0a7819 */ /* 0x000fe400000114db */
[----:B------:R-:W-:Y:S02]  /*2bcd0*/  SEL R13, R220, RZ, !P0 ;  /* 0x000000ffdc0d7207 */ /* 0x000fe40004000000 */
[----:B------:R-:W-:Y:S02]  /*2bce0*/  SEL R12, R7, RZ, !P0 ;  /* 0x000000ff070c7207 */ /* 0x000fe40004000000 */
[----:B-----5:R-:W-:Y:S01]  /*2bcf0*/  SHF.R.S32.HI R11, RZ, 0x1f, R0 ;  /* 0x0000001fff0b7819 */ /* 0x020fe20000011400 */
[----:B------:R-:W-:Y:S06]  /*2bd00*/  @P3 BRA `(.L_x_1681) ;  /* 0x0000000000983947 */ /* 0x000fec0003800000 */
[----:B------:R-:W2:Y:S01]  /*2bd10*/  LDC R14, c[0x0][0xbe8] ;  /* 0x0002fa00ff0e7b82 */ /* 0x000ea20000000800 */
[----:B------:R-:W-:Y:S01]  /*2bd20*/  IADD3 R9, R201, -0x80, R8 ;  /* 0xffffff80c9097810 */ /* 0x000fe20007ffe008 */
[----:B--2---:R-:W-:-:S05]  /*2bd30*/  IMAD R2, R6, R14, RZ ;  /* 0x0000000e06027224 */ /* 0x004fca00078e02ff */
[----:B------:R-:W-:-:S13]  /*2bd40*/  ISETP.GE.AND P0, PT, R9, R2, PT ;  /* 0x000000020900720c */ /* 0x000fda0003f06270 */
[----:B------:R-:W-:Y:S05]  /*2bd50*/  @P0 BRA `(.L_x_1681) ;  /* 0x0000000000840947 */ /* 0x000fea0003800000 */
[----:B------:R-:W-:Y:S01]  /*2bd60*/  ISETP.NE.AND P0, PT, R14, 0x1, PT ;  /* 0x000000010e00780c */ /* 0x000fe20003f05270 */
[----:B------:R-:W-:Y:S01]  /*2bd70*/  ULDC.64 UR4, c[0x0][0xb90] ;  /* 0x0002e40000047ab9 */ /* 0x000fe20000000a00 */
[----:B------:R-:W-:Y:S02]  /*2bd80*/  IMAD.MOV.U32 R2, RZ, RZ, R0 ;  /* 0x000000ffff027224 */ /* 0x000fe400078e0000 */
[----:B------:R-:W-:Y:S02]  /*2bd90*/  IMAD R8, R10, UR4, RZ ;  /* 0x000000040a087c24 */ /* 0x000fe4000f8e02ff */
[----:B------:R-:W-:Y:S02]  /*2bda0*/  IMAD.MOV.U32 R3, RZ, RZ, R11 ;  /* 0x000000ffff037224 */ /* 0x000fe400078e000b */
[----:B------:R-:W-:Y:S02]  /*2bdb0*/  IMAD.MOV.U32 R5, RZ, RZ, R9 ;  /* 0x000000ffff057224 */ /* 0x000fe400078e0009 */
[----:B------:R-:W-:-:S03]  /*2bdc0*/  IMAD.WIDE.U32 R2, R219, UR4, R2 ;  /* 0x00000004db027c25 */ /* 0x000fc6000f8e0002 */
[----:B------:R-:W2:Y:S01]  /*2bdd0*/  @P0 LDC R4, c[0x0][0xbec] ;  /* 0x0002fb00ff040b82 */ /* 0x000ea20000000800 */
[----:B------:R-:W-:Y:S01]  /*2bde0*/  IMAD R7, R219, UR5, R8 ;  /* 0x00000005db077c24 */ /* 0x000fe2000f8e0208 */
[----:B------:R-:W-:-:S03]  /*2bdf0*/  ULDC.64 UR4, c[0x0][0xb98] ;  /* 0x0002e60000047ab9 */ /* 0x000fc60000000a00 */
[----:B------:R-:W-:-:S03]  /*2be00*/  IMAD.IADD R3, R3, 0x1, R7 ;  /* 0x0000000103037824 */ /* 0x000fc600078e0207 */
[----:B------:R-:W4:Y:S01]  /*2be10*/  @P0 LDC R15, c[0x0][0xbf0] ;  /* 0x0002fc00ff0f0b82 */ /* 0x000f220000000800 */
[----:B------:R-:W-:-:S04]  /*2be20*/  IMAD.WIDE.U32 R2, R13, UR4, R2 ;  /* 0x000000040d027c25 */ /* 0x000fc8000f8e0002 */
[----:B--2---:R-:W-:-:S05]  /*2be30*/  @P0 IMAD.HI.U32 R4, R9, R4, RZ ;  /* 0x0000000409040227 */ /* 0x004fca00078e00ff */
[----:B----4-:R-:W-:Y:S01]  /*2be40*/  @P0 SHF.R.U32.HI R5, RZ, R15, R4 ;  /* 0x0000000fff050219 */ /* 0x010fe20000011604 */
[----:B------:R-:W-:-:S03]  /*2be50*/  IMAD R4, R12, UR4, RZ ;  /* 0x000000040c047c24 */ /* 0x000fc6000f8e02ff */
[----:B------:R-:W-:Y:S01]  /*2be60*/  IADD3 R2, P0, R5, R2, RZ ;  /* 0x0000000205027210 */ /* 0x000fe20007f1e0ff */
[----:B------:R-:W-:Y:S02]  /*2be70*/  IMAD.MOV R7, RZ, RZ, -R5 ;  /* 0x000000ffff077224 */ /* 0x000fe400078e0a05 */
[----:B------:R-:W-:Y:S01]  /*2be80*/  IMAD R8, R13, UR5, R4 ;  /* 0x000000050d087c24 */ /* 0x000fe2000f8e0204 */
[----:B------:R-:W-:Y:S01]  /*2be90*/  ULDC.64 UR4, c[0x0][0xb88] ;  /* 0x0002e20000047ab9 */ /* 0x000fe20000000a00 */
[----:B------:R-:W-:Y:S01]  /*2bea0*/  IMAD R7, R14, R7, R9 ;  /* 0x000000070e077224 */ /* 0x000fe200078e0209 */
[----:B------:R-:W-:-:S04]  /*2beb0*/  SHF.R.S32.HI R9, RZ, 0x1f, R5 ;  /* 0x0000001fff097819 */ /* 0x000fc80000011405 */
        /* <DEDUP_REMOVED lines=8> */
[----:B------:R-:W-:Y:S01]  /*2bf40*/  LEA.HI.X R5, R2, UR5, R3, 0x2, P0 ;  /* 0x0000000502057c11 */ /* 0x000fe200080f1403 */
[----:B------:R-:W-:-:S05]  /*2bf50*/  IMAD.MOV.U32 R3, RZ, RZ, -0x800000 ;  /* 0xff800000ff037424 */ /* 0x000fca00078e00ff */
[----:B------:R2:W-:Y:S02]  /*2bf60*/  STG.E desc[UR60][R4.64], R3 ;  /* 0x0000000304007986 */ /* 0x0005e4000c10193c */
.L_x_1681:
[----:B------:R-:W-:Y:S05]  /*2bf70*/  BSYNC B1 ;  /* 0x0000000000017941 */ /* 0x000fea0003800000 */
.L_x_1680:
[----:B------:R-:W-:Y:S02]  /*2bf80*/  ULDC.64 UR4, c[0x0][0xaa0] ;  /* 0x0002a80000047ab9 */ /* 0x000fe40000000a00 */
[----:B--2---:R-:W-:-:S04]  /*2bf90*/  IMAD R3, R11, UR4, RZ ;  /* 0x000000040b037c24 */ /* 0x004fc8000f8e02ff */
[C---:B------:R-:W-:Y:S02]  /*2bfa0*/  IMAD R5, R0.reuse, UR5, R3 ;  /* 0x0000000500057c24 */ /* 0x040fe4000f8e0203 */
[----:B------:R-:W-:Y:S01]  /*2bfb0*/  IMAD.WIDE.U32 R2, R0, UR4, RZ ;  /* 0x0000000400027c25 */ /* 0x000fe2000f8e00ff */
[----:B------:R-:W-:-:S03]  /*2bfc0*/  ULDC.64 UR4, c[0x0][0xae8] ;  /* 0x0002ba0000047ab9 */ /* 0x000fc60000000a00 */
[----:B------:R-:W-:Y:S02]  /*2bfd0*/  IMAD R0, R218, 0x20, R224 ;  /* 0x00000020da007824 */ /* 0x000fe400078e02e0 */
[----:B------:R-:W-:Y:S02]  /*2bfe0*/  IMAD.IADD R3, R3, 0x1, R5 ;  /* 0x0000000103037824 */ /* 0x000fe400078e0205 */
[----:B------:R-:W-:Y:S02]  /*2bff0*/  IMAD.IADD R9, R201, 0x1, R0 ;  /* 0x00000001c9097824 */ /* 0x000fe400078e0200 */
[----:B------:R-:W-:Y:S02]  /*2c000*/  IMAD R4, R10, UR4, RZ ;  /* 0x000000040a047c24 */ /* 0x000fe4000f8e02ff */
[----:B---3--:R-:W-:-:S04]  /*2c010*/  @P2 IMAD.HI.U32 R0, R9, R20, RZ ;  /* 0x0000001409002227 */ /* 0x008fc800078e00ff */
[C---:B------:R-:W-:Y:S02]  /*2c020*/  IMAD R7, R219.reuse, UR5, R4 ;  /* 0x00000005db077c24 */ /* 0x040fe4000f8e0204 */
[----:B------:R-:W-:Y:S01]  /*2c030*/  IMAD.WIDE.U32 R2, R219, UR4, R2 ;  /* 0x00000004db027c25 */ /* 0x000fe2000f8e0002 */
[----:B------:R-:W-:-:S03]  /*2c040*/  ULDC.64 UR4, c[0x0][0xaf0] ;  /* 0x0002bc0000047ab9 */ /* 0x000fc60000000a00 */
[----:B------:R-:W-:Y:S01]  /*2c050*/  IMAD.MOV.U32 R5, RZ, RZ, R9 ;  /* 0x000000ffff057224 */ /* 0x000fe200078e0009 */
[----:B0-----:R-:W-:Y:S01]  /*2c060*/  @P2 SHF.R.U32.HI R5, RZ, R25, R0 ;  /* 0x00000019ff052219 */ /* 0x001fe20000011600 */
[----:B------:R-:W-:Y:S02]  /*2c070*/  IMAD R4, R12, UR4, RZ ;  /* 0x000000040c047c24 */ /* 0x000fe4000f8e02ff */
[----:B------:R-:W-:Y:S01]  /*2c080*/  IMAD.IADD R3, R3, 0x1, R7 ;  /* 0x0000000103037824 */ /* 0x000fe200078e0207 */
[----:B------:R-:W-:Y:S01]  /*2c090*/  SHF.R.S32.HI R0, RZ, 0x1f, R5 ;  /* 0x0000001fff007819 */ /* 0x000fe20000011405 */
[C---:B------:R-:W-:Y:S02]  /*2c0a0*/  IMAD R7, R13.reuse, UR5, R4 ;  /* 0x000000050d077c24 */ /* 0x040fe4000f8e0204 */
[----:B------:R-:W-:Y:S01]  /*2c0b0*/  IMAD.WIDE.U32 R2, R13, UR4, R2 ;  /* 0x000000040d027c25 */ /* 0x000fe2000f8e0002 */
[----:B------:R-:W-:-:S03]  /*2c0c0*/  ULDC.64 UR4, c[0x0][0xae0] ;  /* 0x0002b80000047ab9 */ /* 0x000fc60000000a00 */
[----:B------:R-:W-:Y:S02]  /*2c0d0*/  IMAD.MOV R4, RZ, RZ, -R5 ;  /* 0x000000ffff047224 */ /* 0x000fe400078e0a05 */
        /* <DEDUP_REMOVED lines=17> */
[----:B------:R0:W2:Y:S04]  /*2c1f0*/  SHFL.IDX PT, R0, R3, RZ, 0x181f ;  /* 0x00181fff03007589 */ /* 0x0000a800000e0000 */
[----:B------:R0:W3:Y:S02]  /*2c200*/  SHFL.IDX PT, R14, R2, RZ, 0x181f ;  /* 0x00181fff020e7589 */ /* 0x0000e400000e0000 */
.L_x_1899:
[----:B------:R-:W-:Y:S01]  /*2c210*/  IMAD R21, R6, R21, RZ ;  /* 0x0000001506157224 */ /* 0x000fe200078e02ff */
[----:B------:R-:W-:Y:S01]  /*2c220*/  BSSY B1, `(.L_x_1683) ;  /* 0x000000f000017945 */ /* 0x000fe20003800000 */
[----:B------:R-:W-:-:S05]  /*2c230*/  IMAD.IADD R6, R224, 0x1, R201 ;  /* 0x00000001e0067824 */ /* 0x000fca00078e02c9 */
[----:B------:R-:W-:-:S13]  /*2c240*/  ISETP.GE.AND P0, PT, R6, R21, PT ;  /* 0x000000150600720c */ /* 0x000fda0003f06270 */
[----:B------:R-:W-:Y:S05]  /*2c250*/  @P0 BRA `(.L_x_1684) ;  /* 0x00000000002c0947 */ /* 0x000fea0003800000 */
[----:B------:R-:W-:Y:S01]  /*2c260*/  ULDC UR4, c[0x0][0xac8] ;  /* 0x0002b20000047ab9 */ /* 0x000fe20000000800 */
[----:B------:R-:W-:Y:S02]  /*2c270*/  SHF.R.S32.HI R8, RZ, 0x1f, R213 ;  /* 0x0000001fff087819 */ /* 0x000fe400000114d5 */
[----:B------:R-:W-:Y:S02]  /*2c280*/  ISETP.GE.AND P2, PT, R213, UR4, PT ;  /* 0x00000004d5007c0c */ /* 0x000fe4000bf46270 */
[----:B------:R-:W-:Y:S02]  /*2c290*/  ISETP.GE.AND P3, PT, R217, UR4, PT ;  /* 0x00000004d9007c0c */ /* 0x000fe4000bf66270 */
[----:B------:R-:W-:-:S09]  /*2c2a0*/  SHF.R.S32.HI R7, RZ, 0x1f, R217 ;  /* 0x0000001fff077819 */ /* 0x000fd200000114d9 */
[-C--:B---3--:R-:W-:Y:S02]  /*2c2b0*/  @!P2 LEA R4, P0, R213, R14.reuse, 0x1 ;  /* 0x0000000ed504a211 */ /* 0x088fe400078008ff */
[----:B------:R-:W-:Y:S02]  /*2c2c0*/  @!P3 LEA R14, P1, R217, R14, 0x1 ;  /* 0x0000000ed90eb211 */ /* 0x000fe400078208ff */
[-C--:B--2---:R-:W-:Y:S02]  /*2c2d0*/  @!P2 LEA.HI.X R5, R213, R0.reuse, R8, 0x1, P0 ;  /* 0x00000000d505a211 */ /* 0x084fe400000f0c08 */
[----:B------:R-:W-:-:S03]  /*2c2e0*/  @!P3 LEA.HI.X R15, R217, R0, R7, 0x1, P1 ;  /* 0x00000000d90fb211 */ /* 0x000fc600008f0c07 */
[----:B------:R4:W-:Y:S04]  /*2c2f0*/  @!P2 ST.E.128 desc[UR60][R4.64], RZ ;  /* 0x000000ff0400a985 */ /* 0x0009e8000c101d3c */
[----:B------:R4:W-:Y:S02]  /*2c300*/  @!P3 ST.E.128 desc[UR60][R14.64], RZ ;  /* 0x000000ff0e00b985 */ /* 0x0009e4000c101d3c */
.L_x_1684:
[----:B------:R-:W-:Y:S05]  /*2c310*/  BSYNC B1 ;  /* 0x0000000000017941 */ /* 0x000fea0003800000 */
.L_x_1683:
[----:B------:R-:W-:-:S03]  /*2c320*/  UMOV UR4, 0xffffffff ;  /* 0xffffffff00047882 */ /* 0x000fc60000000000 */
[----:B------:R-:W-:Y:S05]  /*2c330*/  BRA.DIV UR4, `(.L_x_1685) ;  /* 0x0000009204347947 */ /* 0x000fea000b800000 */
[----:B--2---:R2:W0:Y:S04]  /*2c340*/  SHFL.IDX PT, R0, R3, 0x1, 0x181f ;  /* 0x00381f0003007f89 */ /* 0x00442800000e0000 */
[----:B---34-:R2:W3:Y:S02]  /*2c350*/  SHFL.IDX PT, R14, R2, 0x1, 0x181f ;  /* 0x00381f00020e7f89 */ /* 0x0184e400000e0000 */
.L_x_1903:
        /* <DEDUP_REMOVED lines=11> */
[-C--:B0-----:R-:W-:Y:S02]  /*2c410*/  @!P2 LEA.HI.X R5, R213, R0.reuse, R8, 0x1, P0 ;  /* 0x00000000d505a211 */ /* 0x081fe400000f0c08 */
[----:B------:R-:W-:-:S03]  /*2c420*/  @!P3 LEA.HI.X R15, R217, R0, R7, 0x1, P1 ;  /* 0x00000000d90fb211 */ /* 0x000fc600008f0c07 */
[----:B------:R4:W-:Y:S04]  /*2c430*/  @!P2 ST.E.128 desc[UR60][R4.64], RZ ;  /* 0x000000ff0400a985 */ /* 0x0009e8000c101d3c */
[----:B------:R4:W-:Y:S02]  /*2c440*/  @!P3 ST.E.128 desc[UR60][R14.64], RZ ;  /* 0x000000ff0e00b985 */ /* 0x0009e4000c101d3c */
.L_x_1687:
[----:B------:R-:W-:Y:S05]  /*2c450*/  BSYNC B1 ;  /* 0x0000000000017941 */ /* 0x000fea0003800000 */
.L_x_1686:
[----:B------:R-:W-:-:S03]  /*2c460*/  UMOV UR4, 0xffffffff ;  /* 0xffffffff00047882 */ /* 0x000fc60000000000 */
[----:B------:R-:W-:Y:S05]  /*2c470*/  BRA.DIV UR4, `(.L_x_1688) ;  /* 0x00000092042c7947 */ /* 0x000fea000b800000 */
[----:B0-----:R0:W0:Y:S04]  /*2c480*/  SHFL.IDX PT, R0, R3, 0x2, 0x181f ;  /* 0x00581f0003007f89 */ /* 0x00102800000e0000 */
[----:B---34-:R3:W4:Y:S02]  /*2c490*/  SHFL.IDX PT, R14, R2, 0x2, 0x181f ;  /* 0x00581f00020e7f89 */ /* 0x01872400000e0000 */
.L_x_1907:
        /* <DEDUP_REMOVED lines=9> */
[-C--:B----4-:R-:W-:Y:S02]  /*2c530*/  @!P2 LEA R4, P0, R213, R14.reuse, 0x1 ;  /* 0x0000000ed504a211 */ /* 0x090fe400078008ff */
[----:B------:R-:W-:Y:S02]  /*2c540*/  @!P3 LEA R14, P1, R217, R14, 0x1 ;  /* 0x0000000ed90eb211 */ /* 0x000fe400078208ff */
[-C--:B0-----:R-:W-:Y:S02]  /*2c550*/  @!P2 LEA.HI.X R5, R213, R0.reuse, R8, 0x1, P0 ;  /* 0x00000000d505a211 */ /* 0x081fe400000f0c08 */
[----:B------:R-:W-:-:S03]  /*2c560*/  @!P3 LEA.HI.X R15, R217, R0, R7, 0x1, P1 ;  /* 0x00000000d90fb211 */ /* 0x000fc600008f0c07 */
[----:B------:R0:W-:Y:S04]  /*2c570*/  @!P2 ST.E.128 desc[UR60][R4.64], RZ ;  /* 0x000000ff0400a985 */ /* 0x0001e8000c101d3c */
[----:B------:R0:W-:Y:S02]  /*2c580*/  @!P3 ST.E.128 desc[UR60][R14.64], RZ ;  /* 0x000000ff0e00b985 */ /* 0x0001e4000c101d3c */
.L_x_1690:
[----:B------:R-:W-:Y:S05]  /*2c590*/  BSYNC B1 ;  /* 0x0000000000017941 */ /* 0x000fea0003800000 */
.L_x_1689:
[----:B------:R-:W-:-:S03]  /*2c5a0*/  UMOV UR4, 0xffffffff ;  /* 0xffffffff00047882 */ /* 0x000fc60000000000 */
[----:B------:R-:W-:Y:S05]  /*2c5b0*/  BRA.DIV UR4, `(.L_x_1691) ;  /* 0x0000009204247947 */ /* 0x000fea000b800000 */
[----:B0-----:R0:W0:Y:S04]  /*2c5c0*/  SHFL.IDX PT, R0, R3, 0x3, 0x181f ;  /* 0x00781f0003007f89 */ /* 0x00102800000e0000 */
[----:B----4-:R4:W0:Y:S02]  /*2c5d0*/  SHFL.IDX PT, R14, R2, 0x3, 0x181f ;  /* 0x00781f00020e7f89 */ /* 0x01082400000e0000 */
.L_x_1911:
[----:B--234-:R-:W-:-:S05]  /*2c5e0*/  VIADD R2, R6, 0x60 ;  /* 0x0000006006027836 */ /* 0x01cfca0000000000 */
[----:B------:R-:W-:-:S13]  /*2c5f0*/  ISETP.GE.AND P0, PT, R2, R21, PT ;  /* 0x000000150200720c */ /* 0x000fda0003f06270 */
[----:B------:R-:W-:Y:S05]  /*2c600*/  @P0 BRA `(.L_x_1678) ;  /* 0x00000000002c0947 */ /* 0x000fea0003800000 */
[----:B------:R-:W-:Y:S01]  /*2c610*/  ULDC UR4, c[0x0][0xac8] ;  /* 0x0002b20000047ab9 */ /* 0x000fe20000000800 */
[----:B------:R-:W-:Y:S02]  /*2c620*/  SHF.R.S32.HI R5, RZ, 0x1f, R213 ;  /* 0x0000001fff057819 */ /* 0x000fe400000114d5 */
[----:B------:R-:W-:Y:S02]  /*2c630*/  ISETP.GE.AND P2, PT, R213, UR4, PT ;  /* 0x00000004d5007c0c */ /* 0x000fe4000bf46270 */
[----:B------:R-:W-:Y:S02]  /*2c640*/  ISETP.GE.AND P3, PT, R217, UR4, PT ;  /* 0x00000004d9007c0c */ /* 0x000fe4000bf66270 */
[----:B------:R-:W-:-:S09]  /*2c650*/  SHF.R.S32.HI R4, RZ, 0x1f, R217 ;  /* 0x0000001fff047819 */ /* 0x000fd200000114d9 */
[-C--:B0-----:R-:W-:Y:S02]  /*2c660*/  @!P2 LEA R2, P0, R213, R14.reuse, 0x1 ;  /* 0x0000000ed502a211 */ /* 0x081fe400078008ff */
[----:B------:R-:W-:Y:S02]  /*2c670*/  @!P3 LEA R14, P1, R217, R14, 0x1 ;  /* 0x0000000ed90eb211 */ /* 0x000fe400078208ff */
[-C--:B------:R-:W-:Y:S02]  /*2c680*/  @!P2 LEA.HI.X R3, R213, R0.reuse, R5, 0x1, P0 ;  /* 0x00000000d503a211 */ /* 0x080fe400000f0c05 */
[----:B------:R-:W-:-:S03]  /*2c690*/  @!P3 LEA.HI.X R15, R217, R0, R4, 0x1, P1 ;  /* 0x00000000d90fb211 */ /* 0x000fc600008f0c04 */
[----:B------:R0:W-:Y:S04]  /*2c6a0*/  @!P2 ST.E.128 desc[UR60][R2.64], RZ ;  /* 0x000000ff0200a985 */ /* 0x0001e8000c101d3c */
[----:B------:R0:W-:Y:S02]  /*2c6b0*/  @!P3 ST.E.128 desc[UR60][R14.64], RZ ;  /* 0x000000ff0e00b985 */ /* 0x0001e4000c101d3c */
.L_x_1678:
[----:B------:R-:W-:Y:S05]  /*2c6c0*/  BSYNC B0 ;  /* 0x0000000000007941 */ /* 0x000fea0003800000 */
.L_x_1668:
[----:B------:R-:W-:Y:S02]  /*2c6d0*/  ULDC UR4, c[0x0][0xc3c] ;  /* 0x00030f0000047ab9 */ /* 0x000fe40000000800 */
[----:B-1----:R-:W-:-:S13]  /*2c6e0*/  ISETP.GE.AND P0, PT, R207, UR4, PT ;  /* 0x00000004cf007c0c */ /* 0x002fda000bf06270 */
[----:B------:R-:W-:Y:S05]  /*2c6f0*/  @!P0 BRA `(.L_x_1692) ;  /* 0xfffffd4c00508947 */ /* 0x000fea000383ffff */
[----:B------:R-:W-:Y:S05]  /*2c700*/  BRA `(.L_x_1429) ;  /* 0x0000007000d07947 */ /* 0x000fea0003800000 */
.L_x_1427:
[----:B------:R-:W-:-:S08]  /*2c710*/  NOP ;  /* 0x0000000000007918 */ /* 0x000fd00000000000 */
[----:B------:R-:W0:-:S00]  /*2c720*/  USETMAXREG.DEALLOC.CTAPOOL 0x18 ;  /* 0x00000018000079c8 */ /* 0x000e0000080e0500 */
[----:B0-----:R-:W2:Y:S01]  /*2c730*/  LDL.LU R2, [R1] ;  /* 0x0000000001027983 */ /* 0x001ea20000300800 */
[----:B------:R-:W-:Y:S01]  /*2c740*/  LOP3.LUT R0, R0, 0x3, RZ, 0xc0, !PT ;  /* 0x0000000300007812 */ /* 0x000fe200078ec0ff */
[----:B------:R-:W-:-:S05]  /*2c750*/  IMAD.MOV.U32 R4, RZ, RZ, RZ ;  /* 0x000000ffff047224 */ /* 0x000fca00078e00ff */
[----:B------:R-:W0:Y:S02]  /*2c760*/  SHFL.IDX PT, R0, R0, RZ, 0x1f ;  /* 0x00001fff00007589 */ /* 0x000e2400000e0000 */
[----:B0-----:R-:W-:Y:S02]  /*2c770*/  ISETP.NE.AND P0, PT, R0, RZ, PT ;  /* 0x000000ff0000720c */ /* 0x001fe40003f05270 */
[----:B--2---:R-:W-:-:S11]  /*2c780*/  LOP3.LUT R2, R2, 0xfffffffd, RZ, 0xc0, !PT ;  /* 0xfffffffd02027812 */ /* 0x004fd600078ec0ff */
[----:B------:R-:W-:-:S05]  /*2c790*/  @P0 LOP3.LUT R2, R2, 0x2, RZ, 0xfc, !PT ;  /* 0x0000000202020812 */ /* 0x000fca00078efcff */
[----:B------:R0:W-:Y:S01]  /*2c7a0*/  STL [R1], R2 ;  /* 0x0000000201007387 */ /* 0x0001e20000100800 */
[----:B------:R-:W-:Y:S05]  /*2c7b0*/  @!P0 BRA `(.L_x_1693) ;  /* 0x00000000001c8947 */ /* 0x000fea0003800000 */
[----:B------:R-:W1:Y:S08]  /*2c7c0*/  S2UR UR5, SR_CgaCtaId ;  /* 0x00000000000579c3 */ /* 0x000e700000008800 */
[----:B------:R-:W-:Y:S06]  /*2c7d0*/  BAR.SYNC.DEFER_BLOCKING 0x5, 0x180 ;  /* 0x0146000000007b1d */ /* 0x000fec0000010000 */
[----:B------:R-:W-:-:S02]  /*2c7e0*/  UMOV UR4, 0x400 ;  /* 0x0000040000047882 */ /* 0x000fc40000000000 */
[----:B-1----:R-:W-:-:S09]  /*2c7f0*/  ULEA UR4, UR5, UR4, 0x18 ;  /* 0x0000000405047291 */ /* 0x002fd2000f8ec03f */
[----:B------:R-:W2:Y:S01]  /*2c800*/  LDS.128 R16, [UR4+0x298d0] ;  /* 0x0298d004ff107984 */ /* 0x000ea20008000c00 */
[----:B------:R-:W-:Y:S06]  /*2c810*/  BAR.ARV 0x4, 0x180 ;  /* 0x0106000000007b1d */ /* 0x000fec0000002000 */
[----:B------:R-:W-:Y:S05]  /*2c820*/  BRA `(.L_x_1694) ;  /* 0x0000000800847947 */ /* 0x000fea0003800000 */
.L_x_1693:
[----:B------:R-:W1:Y:S01]  /*2c830*/  S2R R0, SR_TID.X ;  /* 0x0000000000007919 */ /* 0x000e620000002100 */
[----:B------:R-:W-:Y:S01]  /*2c840*/  ULDC UR4, c[0x0][0xc3c] ;  /* 0x00030f0000047ab9 */ /* 0x000fe20000000800 */
[----:B------:R-:W2:Y:S01]  /*2c850*/  S2UR UR6, SR_CTAID.X ;  /* 0x00000000000679c3 */ /* 0x000ea20000002500 */
[----:B------:R-:W-:Y:S01]  /*2c860*/  ULDC UR5, c[0x0][0xc38] ;  /* 0x00030e0000057ab9 */ /* 0x000fe20000000800 */
[----:B-1----:R-:W-:-:S04]  /*2c870*/  LOP3.LUT R0, R0, 0x1f, RZ, 0xc0, !PT ;  /* 0x0000001f00007812 */ /* 0x002fc800078ec0ff */
[----:B------:R-:W-:-:S04]  /*2c880*/  ISETP.NE.AND P0, PT, R0, 0x1f, PT ;  /* 0x0000001f0000780c */ /* 0x000fc80003f05270 */
[----:B------:R-:W-:-:S13]  /*2c890*/  ISETP.GE.OR P1, PT, R0, UR4, !P0 ;  /* 0x0000000400007c0c */ /* 0x000fda000c726670 */
[----:B0-----:R-:W0:Y:S02]  /*2c8a0*/  @!P1 LDC.64 R2, c[0x0][0xc80] ;  /* 0x00032000ff029b82 */ /* 0x001e240000000a00 */
[----:B0-----:R-:W-:-:S05]  /*2c8b0*/  @!P1 IMAD.WIDE.U32 R2, R0, 0x4, R2 ;  /* 0x0000000400029825 */ /* 0x001fca00078e0002 */
[----:B------:R-:W3:Y:S01]  /*2c8c0*/  @!P1 LDG.E R4, desc[UR60][R2.64] ;  /* 0x0000003c02049981 */ /* 0x000ee2000c1e1900 */
[C---:B------:R-:W-:Y:S01]  /*2c8d0*/  ISETP.NE.AND P1, PT, R0.reuse, RZ, PT ;  /* 0x000000ff0000720c */ /* 0x040fe20003f25270 */
[----:B------:R-:W-:Y:S01]  /*2c8e0*/  UMOV UR4, URZ ;  /* 0x0000003f00047c82 */ /* 0x000fe20008000000 */
[C---:B------:R-:W-:Y:S01]  /*2c8f0*/  ISETP.GE.U32.AND P2, PT, R0.reuse, 0x2, PT ;  /* 0x000000020000780c */ /* 0x040fe20003f46070 */
[----:B------:R-:W-:Y:S01]  /*2c900*/  IMAD.MOV.U32 R16, RZ, RZ, RZ ;  /* 0x000000ffff107224 */ /* 0x000fe200078e00ff */
[C---:B------:R-:W-:Y:S02]  /*2c910*/  ISETP.GE.U32.AND P3, PT, R0.reuse, 0x4, PT ;  /* 0x000000040000780c */ /* 0x040fe40003f66070 */
[C---:B------:R-:W-:Y:S02]  /*2c920*/  ISETP.GE.U32.AND P4, PT, R0.reuse, 0x8, PT ;  /* 0x000000080000780c */ /* 0x040fe40003f86070 */
[----:B------:R-:W-:Y:S01]  /*2c930*/  ISETP.GE.U32.AND P5, PT, R0, 0x10, PT ;  /* 0x000000100000780c */ /* 0x000fe20003fa6070 */
[----:B---3--:R-:W0:Y:S02]  /*2c940*/  SHFL.UP PT, R5, R4, 0x1, RZ ;  /* 0x0420000004057989 */ /* 0x008e2400000e00ff */
        /* <DEDUP_REMOVED lines=17> */
[----:B--2---:R-:W-:-:S13]  /*2ca60*/  ISETP.GT.AND P6, PT, R6, UR6, PT ;  /* 0x0000000606007c0c */ /* 0x004fda000bfc4270 */
[----:B------:R-:W-:Y:S05]  /*2ca70*/  @P6 BRA `(.L_x_1695) ;  /* 0x00000000009c6947 */ /* 0x000fea0003800000 */
[----:B------:R-:W0:Y:S01]  /*2ca80*/  LDC R5, c[0x0][0xc3c] ;  /* 0x00030f00ff057b82 */ /* 0x000e220000000800 */
[----:B------:R-:W-:Y:S01]  /*2ca90*/  IMAD.MOV.U32 R6, RZ, RZ, R3 ;  /* 0x000000ffff067224 */ /* 0x000fe200078e0003 */
[----:B------:R-:W-:Y:S01]  /*2caa0*/  UMOV UR4, URZ ;  /* 0x0000003f00047c82 */ /* 0x000fe20008000000 */
[----:B------:R-:W-:Y:S01]  /*2cab0*/  ULDC UR7, c[0x0][0xc3c] ;  /* 0x00030f0000077ab9 */ /* 0x000fe20000000800 */
[----:B------:R-:W-:-:S05]  /*2cac0*/  ULDC UR5, c[0x0][0xc38] ;  /* 0x00030e0000057ab9 */ /* 0x000fca0000000800 */
.L_x_1699:
[----:B------:R-:W-:Y:S01]  /*2cad0*/  UIADD3 UR4, UR4, 0x1f, URZ ;  /* 0x0000001f04047890 */ /* 0x000fe2000fffe03f */
[----:B------:R-:W-:-:S05]  /*2cae0*/  IMAD.U32 R19, RZ, RZ, UR7 ;  /* 0x00000007ff137e24 */ /* 0x000fca000f8e00ff */
[----:B0-----:R-:W-:-:S13]  /*2caf0*/  ISETP.LE.AND P6, PT, R5, UR4, PT ;  /* 0x0000000405007c0c */ /* 0x001fda000bfc3270 */
[----:B------:R-:W-:Y:S05]  /*2cb00*/  @P6 BRA `(.L_x_1696) ;  /* 0x0000000400a86947 */ /* 0x000fea0003800000 */
[----:B------:R-:W-:Y:S01]  /*2cb10*/  VIADD R7, R0, UR4 ;  /* 0x0000000400077c36 */ /* 0x000fe20008000000 */
[----:B------:R-:W-:Y:S01]  /*2cb20*/  BSSY B0, `(.L_x_1697) ;  /* 0x0000007000007945 */ /* 0x000fe20003800000 */
[----:B------:R-:W-:-:S03]  /*2cb30*/  IMAD.MOV.U32 R4, RZ, RZ, RZ ;  /* 0x000000ffff047224 */ /* 0x000fc600078e00ff */
[----:B------:R-:W-:-:S13]  /*2cb40*/  ISETP.GE.OR P6, PT, R7, R5, !P0 ;  /* 0x000000050700720c */ /* 0x000fda00047c6670 */
[----:B------:R-:W-:Y:S05]  /*2cb50*/  @P6 BRA `(.L_x_1698) ;  /* 0x00000000000c6947 */ /* 0x000fea0003800000 */
[----:B------:R-:W0:Y:S02]  /*2cb60*/  LDC.64 R2, c[0x0][0xc80] ;  /* 0x00032000ff027b82 */ /* 0x000e240000000a00 */
[----:B0-----:R-:W-:-:S05]  /*2cb70*/  IMAD.WIDE R2, R7, 0x4, R2 ;  /* 0x0000000407027825 */ /* 0x001fca00078e0202 */
[----:B------:R0:W5:Y:S02]  /*2cb80*/  LDG.E R4, desc[UR60][R2.64] ;  /* 0x0000003c02047981 */ /* 0x000164000c1e1900 */
.L_x_1698:
[----:B------:R-:W-:Y:S05]  /*2cb90*/  BSYNC B0 ;  /* 0x0000000000007941 */ /* 0x000fea0003800000 */
.L_x_1697:
        /* <DEDUP_REMOVED lines=20> */
[----:B------:R-:W-:-:S07]  /*2cce0*/  IMAD.MOV.U32 R5, RZ, RZ, R9 ;  /* 0x000000ffff057224 */ /* 0x000fce00078e0009 */
.L_x_1695:
[----:B------:R-:W-:-:S04]  /*2ccf0*/  IMAD.IADD R6, R6, 0x1, -R3 ;  /* 0x0000000106067824 */ /* 0x000fc800078e0a03 */
[----:B------:R-:W-:-:S05]  /*2cd00*/  IMAD R2, R5, UR5, R6 ;  /* 0x0000000505027c24 */ /* 0x000fca000f8e0206 */
[----:B------:R-:W-:Y:S02]  /*2cd10*/  ISETP.GT.AND P0, PT, R2, UR6, PT ;  /* 0x0000000602007c0c */ /* 0x000fe4000bf04270 */
[----:B------:R-:W0:Y:S11]  /*2cd20*/  LDC.64 R2, c[0x0][0xc90] ;  /* 0x00032400ff027b82 */ /* 0x000e360000000a00 */
[----:B------:R-:W-:-:S04]  /*2cd30*/  VOTE.ANY R11, PT, !P0 ;  /* 0x00000000000b7806 */ /* 0x000fc800040e0100 */
[----:B------:R-:W1:Y:S02]  /*2cd40*/  POPC R7, R11 ;  /* 0x0000000b00077309 */ /* 0x000e640000000000 */
[----:B-1----:R-:W-:-:S04]  /*2cd50*/  VIADD R19, R7, UR4 ;  /* 0x0000000407137c36 */ /* 0x002fc80008000000 */
[----:B0-----:R-:W-:-:S05]  /*2cd60*/  IMAD.WIDE R2, R19, 0x4, R2 ;  /* 0x0000000413027825 */ /* 0x001fca00078e0202 */
[----:B------:R-:W2:Y:S01]  /*2cd70*/  LDG.E R9, desc[UR60][R2.64] ;  /* 0x0000003c02097981 */ /* 0x000ea2000c1e1900 */
[----:B------:R-:W-:-:S03]  /*2cd80*/  ISETP.NE.AND P0, PT, R11, RZ, PT ;  /* 0x000000ff0b00720c */ /* 0x000fc60003f05270 */
[----:B------:R-:W2:Y:S02]  /*2cd90*/  SHFL.IDX PT, R4, R4, R7, 0x1f ;  /* 0x00001f0704047589 */ /* 0x000ea400000e0000 */
[----:B--2---:R-:W-:-:S05]  /*2cda0*/  IMAD R8, R4, R9, RZ ;  /* 0x0000000904087224 */ /* 0x004fca00078e02ff */
[----:B------:R-:W-:-:S04]  /*2cdb0*/  IABS R10, R8 ;  /* 0x00000008000a7213 */ /* 0x000fc80000000000 */
[----:B------:R-:W0:Y:S08]  /*2cdc0*/  I2F.RP R12, R10 ;  /* 0x0000000a000c7306 */ /* 0x000e300000209400 */
[----:B0-----:R-:W0:Y:S02]  /*2cdd0*/  MUFU.RCP R12, R12 ;  /* 0x0000000c000c7308 */ /* 0x001e240000001000 */
[----:B0-----:R-:W-:-:S06]  /*2cde0*/  VIADD R13, R12, 0xffffffe ;  /* 0x0ffffffe0c0d7836 */ /* 0x001fcc0000000000 */
[----:B------:R0:W1:Y:S01]  /*2cdf0*/  F2I.FTZ.U32.TRUNC.NTZ R3, R13 ;  /* 0x0000000d00037305 */ /* 0x000062000021f000 */
[----:B------:R-:W-:Y:S05]  /*2ce00*/  @!P0 BRA `(.L_x_1700) ;  /* 0x0000000000088947 */ /* 0x000fea0003800000 */
[----:B------:R-:W-:-:S06]  /*2ce10*/  VIADD R16, R7, 0xffffffff ;  /* 0xffffffff07107836 */ /* 0x000fcc0000000000 */
[----:B------:R2:W3:Y:S02]  /*2ce20*/  SHFL.IDX PT, R16, R5, R16, 0x1f ;  /* 0x00001f1005107589 */ /* 0x0004e400000e0000 */
.L_x_1700:
[--C-:B-12---:R-:W-:Y:S02]  /*2ce30*/  IMAD.MOV R5, RZ, RZ, -R3.reuse ;  /* 0x000000ffff057224 */ /* 0x106fe400078e0a03 */
[----:B---3--:R-:W-:Y:S01]  /*2ce40*/  IMAD R16, R16, UR5, R6 ;  /* 0x0000000510107c24 */ /* 0x008fe2000f8e0206 */
[----:B------:R-:W-:Y:S01]  /*2ce50*/  IABS R6, R8 ;  /* 0x0000000800067213 */ /* 0x000fe20000000000 */
[----:B------:R-:W-:Y:S02]  /*2ce60*/  IMAD R5, R5, R10, RZ ;  /* 0x0000000a05057224 */ /* 0x000fe400078e02ff */
[----:B------:R-:W-:Y:S02]  /*2ce70*/  IMAD.MOV.U32 R2, RZ, RZ, RZ ;  /* 0x000000ffff027224 */ /* 0x000fe400078e00ff */
[----:B------:R-:W-:Y:S02]  /*2ce80*/  IMAD.MOV R6, RZ, RZ, -R6 ;  /* 0x000000ffff067224 */ /* 0x000fe400078e0a06 */
[----:B------:R-:W-:Y:S01]  /*2ce90*/  IMAD.HI.U32 R2, R3, R5, R2 ;  /* 0x0000000503027227 */ /* 0x000fe200078e0002 */
[----:B------:R-:W-:-:S04]  /*2cea0*/  IADD3 R5, -R16, UR6, RZ ;  /* 0x0000000610057c10 */ /* 0x000fc8000fffe1ff */
[----:B------:R-:W-:-:S05]  /*2ceb0*/  IABS R3, R5 ;  /* 0x0000000500037213 */ /* 0x000fca0000000000 */
        /* <DEDUP_REMOVED lines=16> */
[----:B------:R-:W-:-:S04]  /*2cfc0*/  VIADDMNMX R9, R10, UR5, R9, PT ;  /* 0x000000050a097c46 */ /* 0x000fc8000b800109 */
[-C--:B------:R-:W-:Y:S02]  /*2cfd0*/  IABS R7, R9.reuse ;  /* 0x0000000900077213 */ /* 0x080fe40000000000 */
[----:B------:R-:W-:Y:S02]  /*2cfe0*/  IABS R8, R9 ;  /* 0x0000000900087213 */ /* 0x000fe40000000000 */
[----:B------:R-:W1:Y:S03]  /*2cff0*/  I2F.RP R10, R7 ;  /* 0x00000007000a7306 */ /* 0x000e660000209400 */
[----:B------:R-:W-:-:S05]  /*2d000*/  IMAD.MOV R8, RZ, RZ, -R8 ;  /* 0x000000ffff087224 */ /* 0x000fca00078e0a08 */
[----:B-1----:R-:W1:Y:S02]  /*2d010*/  MUFU.RCP R10, R10 ;  /* 0x0000000a000a7308 */ /* 0x002e640000001000 */
[----:B-1----:R-:W-:-:S06]  /*2d020*/  VIADD R3, R10, 0xffffffe ;  /* 0x0ffffffe0a037836 */ /* 0x002fcc0000000000 */
[----:B------:R-:W1:Y:S02]  /*2d030*/  F2I.FTZ.U32.TRUNC.NTZ R3, R3 ;  /* 0x0000000300037305 */ /* 0x000e64000021f000 */
[----:B-1----:R-:W-:-:S04]  /*2d040*/  IMAD.MOV R2, RZ, RZ, -R3 ;  /* 0x000000ffff027224 */ /* 0x002fc800078e0a03 */
[----:B------:R-:W-:Y:S02]  /*2d050*/  IMAD R11, R2, R7, RZ ;  /* 0x00000007020b7224 */ /* 0x000fe400078e02ff */
[----:B------:R-:W-:-:S04]  /*2d060*/  IMAD.MOV.U32 R2, RZ, RZ, RZ ;  /* 0x000000ffff027224 */ /* 0x000fc800078e00ff */
[----:B------:R-:W-:Y:S01]  /*2d070*/  IMAD.HI.U32 R2, R3, R11, R2 ;  /* 0x0000000b03027227 */ /* 0x000fe200078e0002 */
[----:B------:R-:W-:Y:S02]  /*2d080*/  IABS R11, R5 ;  /* 0x00000005000b7213 */ /* 0x000fe40000000000 */
[C---:B------:R-:W-:Y:S01]  /*2d090*/  LOP3.LUT R3, R5.reuse, R9, RZ, 0x3c, !PT ;  /* 0x0000000905037212 */ /* 0x040fe200078e3cff */
[----:B------:R-:W-:Y:S02]  /*2d0a0*/  IMAD.IADD R5, R5, 0x1, R6 ;  /* 0x0000000105057824 */ /* 0x000fe400078e0206 */
[----:B------:R-:W-:Y:S01]  /*2d0b0*/  IMAD.HI.U32 R2, R2, R11, RZ ;  /* 0x0000000b02027227 */ /* 0x000fe200078e00ff */
[----:B------:R-:W-:-:S03]  /*2d0c0*/  ISETP.GE.AND P2, PT, R3, RZ, PT ;  /* 0x000000ff0300720c */ /* 0x000fc60003f46270 */
[----:B------:R-:W-:-:S05]  /*2d0d0*/  IMAD R8, R2, R8, R11 ;  /* 0x0000000802087224 */ /* 0x000fca00078e020b */
[----:B------:R-:W-:-:S13]  /*2d0e0*/  ISETP.GT.U32.AND P1, PT, R7, R8, PT ;  /* 0x000000080700720c */ /* 0x000fda0003f24070 */
[----:B------:R-:W-:Y:S02]  /*2d0f0*/  @!P1 IMAD.IADD R8, R8, 0x1, -R7 ;  /* 0x0000000108089824 */ /* 0x000fe400078e0a07 */
[----:B------:R-:W-:Y:S01]  /*2d100*/  @!P1 VIADD R2, R2, 0x1 ;  /* 0x0000000102029836 */ /* 0x000fe20000000000 */
[----:B------:R-:W-:Y:S02]  /*2d110*/  ISETP.NE.AND P1, PT, R9, RZ, PT ;  /* 0x000000ff0900720c */ /* 0x000fe40003f25270 */
[----:B------:R-:W-:-:S13]  /*2d120*/  ISETP.GE.U32.AND P0, PT, R8, R7, PT ;  /* 0x000000070800720c */ /* 0x000fda0003f06070 */
[----:B------:R-:W-:-:S04]  /*2d130*/  @P0 VIADD R2, R2, 0x1 ;  /* 0x0000000102020836 */ /* 0x000fc80000000000 */
[----:B------:R-:W-:Y:S01]  /*2d140*/  @!P2 IMAD.MOV R2, RZ, RZ, -R2 ;  /* 0x000000ffff02a224 */ /* 0x000fe200078e0a02 */
[----:B------:R-:W-:Y:S01]  /*2d150*/  @!P1 LOP3.LUT R2, RZ, R9, RZ, 0x33, !PT ;  /* 0x00000009ff029212 */ /* 0x000fe200078e33ff */
[----:B------:R-:W-:-:S03]  /*2d160*/  IMAD.MOV R9, RZ, RZ, -R9 ;  /* 0x000000ffff097224 */ /* 0x000fc600078e0a09 */
[----:B------:R-:W-:Y:S01]  /*2d170*/  LOP3.LUT R17, RZ, R2, RZ, 0x33, !PT ;  /* 0x00000002ff117212 */ /* 0x000fe200078e33ff */
[----:B------:R-:W-:-:S04]  /*2d180*/  IMAD R18, R2, R9, R5 ;  /* 0x0000000902127224 */ /* 0x000fc800078e0205 */
[----:B------:R-:W-:Y:S01]  /*2d190*/  IMAD.IADD R17, R4, 0x1, R17 ;  /* 0x0000000104117824 */ /* 0x000fe200078e0211 */
[----:B------:R-:W-:Y:S06]  /*2d1a0*/  BRA `(.L_x_1701) ;  /* 0x00000000000c7947 */ /* 0x000fec0003800000 */
.L_x_1696:
[----:B------:R-:W-:Y:S02]  /*2d1b0*/  IMAD.MOV.U32 R17, RZ, RZ, RZ ;  /* 0x000000ffff117224 */ /* 0x000fe400078e00ff */
[----:B------:R-:W-:Y:S02]  /*2d1c0*/  IMAD.U32 R16, RZ, RZ, UR6 ;  /* 0x00000006ff107e24 */ /* 0x000fe4000f8e00ff */
[----:B------:R-:W-:-:S07]  /*2d1d0*/  IMAD.MOV.U32 R18, RZ, RZ, RZ ;  /* 0x000000ffff127224 */ /* 0x000fce00078e00ff */
.L_x_1701:
[----:B------:R-:W-:-:S13]  /*2d1e0*/  ISETP.NE.AND P0, PT, R0, RZ, PT ;  /* 0x000000ff0000720c */ /* 0x000fda0003f05270 */
[----:B------:R-:W1:Y:S01]  /*2d1f0*/  @!P0 S2R R3, SR_CgaCtaId ;  /* 0x0000000000038919 */ /* 0x000e620000008800 */
[----:B------:R-:W-:-:S04]  /*2d200*/  @!P0 MOV R0, 0x400 ;  /* 0x0000040000008802 */ /* 0x000fc80000000f00 */
[----:B-1----:R-:W-:-:S05]  /*2d210*/  @!P0 LEA R0, R3, R0, 0x18 ;  /* 0x0000000003008211 */ /* 0x002fca00078ec0ff */
[----:B------:R1:W-:Y:S01]  /*2d220*/  @!P0 STS.128 [R0+0x298d0], R16 ;  /* 0x0298d01000008388 */ /* 0x0003e20000000c00 */
[----:B------:R-:W-:Y:S06]  /*2d230*/  BAR.ARV 0x5, 0x180 ;  /* 0x0146000000007b1d */ /* 0x000fec0000002000 */
.L_x_1694:
[----:B-1----:R-:W-:Y:S01]  /*2d240*/  IMAD.MOV.U32 R0, RZ, RZ, 0x1 ;  /* 0x00000001ff007424 */ /* 0x002fe200078e00ff */
[----:B------:R1:W-:Y:S01]  /*2d250*/  STL [R1+0x8], RZ ;  /* 0x000008ff01007387 */ /* 0x0003e20000100800 */
[----:B------:R-:W-:Y:S02]  /*2d260*/  ULDC UR4, c[0x0][0xc3c] ;  /* 0x00030f0000047ab9 */ /* 0x000fe40000000800 */
[----:B--2---:R-:W-:Y:S01]  /*2d270*/  ISETP.GE.AND P0, PT, R19, UR4, PT ;  /* 0x0000000413007c0c */ /* 0x004fe2000bf06270 */
[----:B------:R1:W-:Y:S04]  /*2d280*/  STL [R1+0x10], R0 ;  /* 0x0000100001007387 */ /* 0x0003e80000100800 */
[----:B------:R1:W-:Y:S08]  /*2d290*/  STL [R1+0x50], RZ ;  /* 0x000050ff01007387 */ /* 0x0003f00000100800 */
[----:B-1----:R-:W-:Y:S05]  /*2d2a0*/  @P0 BRA `(.L_x_1702) ;  /* 0x0000006000e40947 */ /* 0x002fea0003800000 */
        /* <DEDUP_REMOVED lines=10> */
[C---:B------:R-:W-:Y:S01]  /*2d350*/  LOP3.LUT R10, R11.reuse, 0x7f, RZ, 0xc0, !PT ;  /* 0x0000007f0b0a7812 */ /* 0x040fe200078ec0ff */
[C---:B------:R-:W-:Y:S01]  /*2d360*/  IMAD.SHL.U32 R5, R11.reuse, 0x2, RZ ;  /* 0x000000020b057824 */ /* 0x040fe200078e00ff */
[----:B------:R-:W-:Y:S01]  /*2d370*/  SHF.R.U32.HI R3, RZ, 0x1, R11 ;  /* 0x00000001ff037819 */ /* 0x000fe2000001160b */
[C---:B0-----:R-:W-:Y:S01]  /*2d380*/  IMAD.SHL.U32 R2, R11.reuse, 0x20, RZ ;  /* 0x000000200b027824 */ /* 0x041fe200078e00ff */
[----:B------:R-:W-:Y:S01]  /*2d390*/  LOP3.LUT R6, R4, 0x380, RZ, 0xc0, !PT ;  /* 0x0000038004067812 */ /* 0x000fe200078ec0ff */
[----:B------:R-:W-:Y:S01]  /*2d3a0*/  IMAD.SHL.U32 R0, R10, 0x10, RZ ;  /* 0x000000100a007824 */ /* 0x000fe200078e00ff */
[C---:B------:R-:W-:Y:S01]  /*2d3b0*/  LOP3.LUT P0, RZ, R11.reuse, 0x4, RZ, 0xc0, !PT ;  /* 0x000000040bff7812 */ /* 0x040fe2000780c0ff */
[C---:B------:R-:W-:Y:S01]  /*2d3c0*/  IMAD.SHL.U32 R8, R11.reuse, 0x4, RZ ;  /* 0x000000040b087824 */ /* 0x040fe200078e00ff */
[----:B------:R-:W-:Y:S01]  /*2d3d0*/  LOP3.LUT R6, R6, 0x30, R3, 0xf8, !PT ;  /* 0x0000003006067812 */ /* 0x000fe200078ef803 */
[----:B------:R-:W-:Y:S01]  /*2d3e0*/  IMAD.SHL.U32 R3, R11, 0x10, RZ ;  /* 0x000000100b037824 */ /* 0x000fe200078e00ff */
[----:B------:R-:W-:-:S04]  /*2d3f0*/  LOP3.LUT R7, R0, 0x600, RZ, 0xc0, !PT ;  /* 0x0000060000077812 */ /* 0x000fc800078ec0ff */
[----:B------:R-:W-:Y:S02]  /*2d400*/  LOP3.LUT R0, R3, 0x1b0, RZ, 0xc0, !PT ;  /* 0x000001b003007812 */ /* 0x000fe400078ec0ff */
[C---:B------:R-:W-:Y:S02]  /*2d410*/  LOP3.LUT R9, R7.reuse, 0x60, R2, 0xf8, !PT ;  /* 0x0000006007097812 */ /* 0x040fe400078ef802 */
        /* <DEDUP_REMOVED lines=19> */
[----:B------:R-:W-:Y:S02]  /*2d550*/  IMAD.IADD R2, R5, 0x1, R0 ;  /* 0x0000000105027824 */ /* 0x000fe400078e0200 */
[----:B------:R-:W-:Y:S02]  /*2d560*/  IMAD.MOV.U32 R0, RZ, RZ, 0x1 ;  /* 0x00000001ff007424 */ /* 0x000fe400078e00ff */
[----:B------:R-:W-:Y:S01]  /*2d570*/  IMAD.MOV.U32 R3, RZ, RZ, 0x1 ;  /* 0x00000001ff037424 */ /* 0x000fe200078e00ff */
        /* <DEDUP_REMOVED lines=8> */
.L_x_1828:
[----:B------:R-:W-:Y:S05]  /*2d600*/  YIELD ;  /* 0x0000000000007946 */ /* 0x000fea0003800000 */
[----:B------:R-:W-:Y:S01]  /*2d610*/  ULDC.64 UR4, c[0x0][0xa28] ;  /* 0x00028a0000047ab9 */ /* 0x000fe20000000a00 */
[----:B-1----:R-:W-:Y:S02]  /*2d620*/  CS2R R6, SRZ ;  /* 0x0000000000067805 */ /* 0x002fe4000001ff00 */
[----:B------:R-:W-:Y:S01]  /*2d630*/  ISETP.NE.U32.AND P0, PT, RZ, UR4, PT ;  /* 0x00000004ff007c0c */ /* 0x000fe2000bf05070 */
[----:B------:R-:W1:Y:S01]  /*2d640*/  LDC.64 R12, c[0x0][0xa00] ;  /* 0x00028000ff0c7b82 */ /* 0x000e620000000a00 */
[----:B------:R-:W-:Y:S01]  /*2d650*/  ULDC.64 UR6, c[0x0][0xa08] ;  /* 0x0002820000067ab9 */ /* 0x000fe20000000a00 */
[----:B------:R-:W-:Y:S01]  /*2d660*/  ULDC.64 UR8, c[0x0][0xa10] ;  /* 0x0002840000087ab9 */ /* 0x000fe20000000a00 */
[----:B------:R-:W-:Y:S01]  /*2d670*/  ISETP.NE.AND.EX P0, PT, RZ, UR5, PT, P0 ;  /* 0x00000005ff007c0c */ /* 0x000fe2000bf05300 */
[----:B------:R-:W-:-:S04]  /*2d680*/  ULDC.64 UR4, c[0x0][0xa18] ;  /* 0x0002860000047ab9 */ /* 0x000fc80000000a00 */
[----:B--2---:R-:W2:Y:S08]  /*2d690*/  LDC.64 R4, c[0x0][0xa08] ;  /* 0x00028200ff047b82 */ /* 0x004eb00000000a00 */
[----:B0-----:R-:W0:Y:S02]  /*2d6a0*/  @P0 LDC.64 R2, c[0x0][0xa28] ;  /* 0x00028a00ff020b82 */ /* 0x001e240000000a00 */
[----:B0-----:R-:W-:-:S05]  /*2d6b0*/  @P0 IMAD.WIDE R2, R19, 0x4, R2 ;  /* 0x0000000413020825 */ /* 0x001fca00078e0202 */
[----:B------:R0:W5:Y:S01]  /*2d6c0*/  @P0 LDG.E R6, desc[UR60][R2.64] ;  /* 0x0000003c02060981 */ /* 0x000162000c1e1900 */
[----:B------:R-:W-:Y:S01]  /*2d6d0*/  ISETP.NE.U32.AND P0, PT, RZ, UR4, PT ;  /* 0x00000004ff007c0c */ /* 0x000fe2000bf05070 */
[----:B-1----:R-:W-:Y:S01]  /*2d6e0*/  IMAD.WIDE R12, R19, 0x4, R12 ;  /* 0x00000004130c7825 */ /* 0x002fe200078e020c */
[----:B------:R-:W-:Y:S02]  /*2d6f0*/  ISETP.NE.U32.AND P2, PT, RZ, UR6, PT ;  /* 0x00000006ff007c0c */ /* 0x000fe4000bf45070 */
[----:B------:R-:W-:Y:S01]  /*2d700*/  ISETP.NE.AND.EX P0, PT, RZ, UR5, PT, P0 ;  /* 0x00000005ff007c0c */ /* 0x000fe2000bf05300 */
[----:B------:R-:W-:Y:S01]  /*2d710*/  ULDC.64 UR4, c[0x0][0xa00] ;  /* 0x0002800000047ab9 */ /* 0x000fe20000000a00 */
[----:B------:R-:W-:Y:S01]  /*2d720*/  ISETP.NE.U32.AND P4, PT, RZ, UR8, PT ;  /* 0x00000008ff007c0c */ /* 0x000fe2000bf85070 */
[----:B------:R-:W-:Y:S01]  /*2d730*/  IMAD.MOV.U32 R8, RZ, RZ, RZ ;  /* 0x000000ffff087224 */ /* 0x000fe200078e00ff */
[----:B------:R-:W-:Y:S01]  /*2d740*/  ISETP.NE.U32.AND P1, PT, RZ, UR4, PT ;  /* 0x00000004ff007c0c */ /* 0x000fe2000bf25070 */
[----:B0-----:R-:W0:Y:S01]  /*2d750*/  LDC.64 R2, c[0x0][0xa10] ;  /* 0x00028400ff027b82 */ /* 0x001e220000000a00 */
[----:B---3--:R-:W-:-:S02]  /*2d760*/  IMAD.MOV.U32 R0, RZ, RZ, RZ ;  /* 0x000000ffff007224 */ /* 0x008fc400078e00ff */
[----:B------:R-:W-:Y:S01]  /*2d770*/  ISETP.NE.AND.EX P3, PT, RZ, UR5, PT, P1 ;  /* 0x00000005ff007c0c */ /* 0x000fe2000bf65310 */
[----:B--2---:R-:W-:-:S04]  /*2d780*/  IMAD.WIDE R4, R19, 0x4, R4 ;  /* 0x0000000413047825 */ /* 0x004fc800078e0204 */
[----:B------:R-:W1:Y:S01]  /*2d790*/  @P0 LDC.64 R10, c[0x0][0xa18] ;  /* 0x00028600ff0a0b82 */ /* 0x000e620000000a00 */
[----:B------:R-:W-:Y:S01]  /*2d7a0*/  ULDC UR4, c[0x0][0x288] ;  /* 0x0000a20000047ab9 */ /* 0x000fe20000000800 */
[----:B------:R-:W-:Y:S02]  /*2d7b0*/  ISETP.NE.AND.EX P1, PT, RZ, UR7, PT, P2 ;  /* 0x00000007ff007c0c */ /* 0x000fe4000bf25320 */
[----:B------:R-:W-:-:S04]  /*2d7c0*/  ISETP.NE.AND.EX P2, PT, RZ, UR9, PT, P4 ;  /* 0x00000009ff007c0c */ /* 0x000fc8000bf45340 */
[----:B------:R-:W2:Y:S07]  /*2d7d0*/  @P3 LDG.E R7, desc[UR60][R12.64] ;  /* 0x0000003c0c073981 */ /* 0x000eae000c1e1900 */
[----:B------:R-:W5:Y:S01]  /*2d7e0*/  @P1 LDG.E R8, desc[UR60][R4.64] ;  /* 0x0000003c04081981 */ /* 0x000f62000c1e1900 */
[----:B0-----:R-:W-:-:S05]  /*2d7f0*/  IMAD.WIDE R2, R19, 0x4, R2 ;  /* 0x0000000413027825 */ /* 0x001fca00078e0202 */
[----:B------:R-:W5:Y:S01]  /*2d800*/  @P2 LDG.E R0, desc[UR60][R2.64] ;  /* 0x0000003c02002981 */ /* 0x000f62000c1e1900 */
[----:B-1----:R-:W-:-:S03]  /*2d810*/  @P0 IMAD.WIDE R10, R19, 0x4, R10 ;  /* 0x00000004130a0825 */ /* 0x002fc600078e020a */
        /* <DEDUP_REMOVED lines=12> */
[----:B--2---:R0:W-:Y:S01]  /*2d8e0*/  STL [R1+0x38], R7 ;  /* 0x0000380701007387 */ /* 0x0041e20000100800 */
[----:B------:R-:W-:Y:S02]  /*2d8f0*/  IMAD.MOV.U32 R11, RZ, RZ, R7 ;  /* 0x000000ffff0b7224 */ /* 0x000fe400078e0007 */
[----:B0-----:R-:W-:Y:S01]  /*2d900*/  IMAD.U32 R7, RZ, RZ, UR4 ;  /* 0x00000004ff077e24 */ /* 0x001fe2000f8e00ff */
[----:B------:R-:W-:Y:S06]  /*2d910*/  @P0 BRA `(.L_x_1703) ;  /* 0x0000000000140947 */ /* 0x000fec0003800000 */
[----:B------:R-:W-:Y:S05]  /*2d920*/  @!P3 BRA `(.L_x_1703) ;  /* 0x000000000010b947 */ /* 0x000fea0003800000 */
[----:B------:R-:W2:Y:S04]  /*2d930*/  LDG.E R9, desc[UR60][R12.64] ;  /* 0x0000003c0c097981 */ /* 0x000ea8000c1e1900 */
[----:B------:R-:W2:Y:S02]  /*2d940*/  LDG.E R12, desc[UR60][R12.64+0x4] ;  /* 0x0000043c0c0c7981 */ /* 0x000ea4000c1e1900 */
[----:B--2---:R-:W-:-:S05]  /*2d950*/  IMAD.IADD R11, R12, 0x1, -R9 ;  /* 0x000000010c0b7824 */ /* 0x004fca00078e0a09 */
[----:B------:R0:W-:Y:S02]  /*2d960*/  STL [R1+0x38], R11 ;  /* 0x0000380b01007387 */ /* 0x0001e40000100800 */
.L_x_1703:
[----:B-----5:R-:W-:Y:S01]  /*2d970*/  IMAD.IADD R8, R8, 0x1, R6 ;  /* 0x0000000108087824 */ /* 0x020fe200078e0206 */
[----:B------:R-:W-:Y:S02]  /*2d980*/  ULDC.64 UR4, c[0x0][0xa20] ;  /* 0x0002880000047ab9 */ /* 0x000fe40000000a00 */
[----:B------:R-:W-:Y:S02]  /*2d990*/  ISETP.NE.U32.AND P0, PT, RZ, UR4, PT ;  /* 0x00000004ff007c0c */ /* 0x000fe4000bf05070 */
[----:B------:R1:W-:Y:S02]  /*2d9a0*/  STL [R1+0x24], R8 ;  /* 0x0000240801007387 */ /* 0x0003e40000100800 */
[----:B------:R-:W-:-:S13]  /*2d9b0*/  ISETP.NE.AND.EX P0, PT, RZ, UR5, PT, P0 ;  /* 0x00000005ff007c0c */ /* 0x000fda000bf05300 */
[----:B-1----:R-:W-:Y:S05]  /*2d9c0*/  @!P0 BRA `(.L_x_1704) ;  /* 0x0000000000108947 */ /* 0x002fea0003800000 */
[----:B------:R-:W1:Y:S02]  /*2d9d0*/  LDC.64 R4, c[0x0][0xa20] ;  /* 0x00028800ff047b82 */ /* 0x000e640000000a00 */
[----:B-1----:R-:W-:-:S05]  /*2d9e0*/  IMAD.WIDE R4, R19, 0x4, R4 ;  /* 0x0000000413047825 */ /* 0x002fca00078e0204 */
[----:B------:R1:W5:Y:S01]  /*2d9f0*/  LDG.E R7, desc[UR60][R4.64] ;  /* 0x0000003c04077981 */ /* 0x000362000c1e1900 */
[----:B------:R-:W-:Y:S05]  /*2da00*/  BRA `(.L_x_1705) ;  /* 0x0000000000107947 */ /* 0x000fea0003800000 */
.L_x_1704:
[----:B------:R-:W-:Y:S05]  /*2da10*/  @!P1 BRA `(.L_x_1705) ;  /* 0x00000000000c9947 */ /* 0x000fea0003800000 */
[----:B------:R-:W2:Y:S04]  /*2da20*/  LDG.E R7, desc[UR60][R4.64] ;  /* 0x0000003c04077981 */ /* 0x000ea8000c1e1900 */
[----:B------:R-:W2:Y:S02]  /*2da30*/  LDG.E R4, desc[UR60][R4.64+0x4] ;  /* 0x0000043c04047981 */ /* 0x000ea4000c1e1900 */
[----:B--2---:R-:W-:-:S07]  /*2da40*/  IMAD.IADD R7, R4, 0x1, -R7 ;  /* 0x0000000104077824 */ /* 0x004fce00078e0a07 */
.L_x_1705:
[----:B-1----:R-:W2:Y:S04]  /*2da50*/  @P2 LDG.E R4, desc[UR60][R2.64] ;  /* 0x0000003c02042981 */ /* 0x002ea8000c1e1900 */
[----:B------:R1:W2:Y:S01]  /*2da60*/  @P2 LDG.E R2, desc[UR60][R2.64+0x4] ;  /* 0x0000043c02022981 */ /* 0x0002a2000c1e1900 */
[----:B------:R-:W-:Y:S02]  /*2da70*/  IMAD.SHL.U32 R12, R17, 0x80, RZ ;  /* 0x00000080110c7824 */ /* 0x000fe400078e00ff */
[----:B-----5:R-:W-:Y:S02]  /*2da80*/  IMAD.IADD R9, R7, 0x1, -R6 ;  /* 0x0000000107097824 */ /* 0x020fe400078e0a06 */
[----:B------:R-:W-:Y:S01]  /*2da90*/  VIADD R6, R12, 0x7f ;  /* 0x0000007f0c067836 */ /* 0x000fe20000000000 */
[----:B------:R3:W-:Y:S01]  /*2daa0*/  STL [R1+0x30], R12 ;  /* 0x0000300c01007387 */ /* 0x0007e20000100800 */
[----:B-1----:R-:W1:Y:S02]  /*2dab0*/  LDC R3, c[0x0][0x448] ;  /* 0x00011200ff037b82 */ /* 0x002e640000000800 */
[----:B-1----:R-:W-:-:S13]  /*2dac0*/  ISETP.NE.AND P1, PT, R3, 0x1, PT ;  /* 0x000000010300780c */ /* 0x002fda0003f25270 */
[----:B------:R-:W1:Y:S08]  /*2dad0*/  @P1 LDC R3, c[0x0][0x44c] ;  /* 0x00011300ff031b82 */ /* 0x000e700000000800 */
[----:B------:R-:W4:Y:S01]  /*2dae0*/  @P1 LDC R5, c[0x0][0x450] ;  /* 0x00011400ff051b82 */ /* 0x000f220000000800 */
[----:B--2---:R-:W-:Y:S02]  /*2daf0*/  @P2 IMAD.IADD R10, R2, 0x1, -R4 ;  /* 0x00000001020a2824 */ /* 0x004fe400078e0a04 */
[----:B-1----:R-:W-:-:S04]  /*2db00*/  @P1 IMAD.HI.U32 R2, R6, R3, RZ ;  /* 0x0000000306021227 */ /* 0x002fc800078e00ff */
[----:B------:R-:W-:Y:S01]  /*2db10*/  IMAD.IADD R7, R9, 0x1, R10 ;  /* 0x0000000109077824 */ /* 0x000fe200078e020a */
[----:B----4-:R-:W-:-:S03]  /*2db20*/  @P1 SHF.R.U32.HI R6, RZ, R5, R2 ;  /* 0x00000005ff061219 */ /* 0x010fc60000011602 */
[C---:B------:R-:W-:Y:S01]  /*2db30*/  VIADD R2, R7.reuse, 0x9f ;  /* 0x0000009f07027836 */ /* 0x040fe20000000000 */
[----:B------:R-:W-:-:S03]  /*2db40*/  IADD3 R17, R7, 0x1, -R11 ;  /* 0x0000000107117810 */ /* 0x000fc60007ffe80b */
[----:B------:R-:W-:-:S04]  /*2db50*/  IMAD.HI R2, R2, 0x66666667, RZ ;  /* 0x6666666702027827 */ /* 0x000fc800078e02ff */
[----:B------:R-:W-:Y:S01]  /*2db60*/  IMAD.IADD R6, R17, 0x1, R6 ;  /* 0x0000000111067824 */ /* 0x000fe200078e0206 */
[----:B------:R-:W-:-:S04]  /*2db70*/  SHF.R.U32.HI R21, RZ, 0x1f, R2 ;  /* 0x0000001fff157819 */ /* 0x000fc80000011602 */
[----:B------:R-:W-:Y:S02]  /*2db80*/  LEA.HI.SX32 R21, R2, R21, 0x1a ;  /* 0x0000001502157211 */ /* 0x000fe400078fd2ff */
[----:B------:R-:W1:Y:S02]  /*2db90*/  LDC.64 R2, c[0x0][0x9e0] ;  /* 0x00027800ff027b82 */ /* 0x000e640000000a00 */
[----:B-1----:R-:W-:Y:S01]  /*2dba0*/  ISETP.GE.AND P3, PT, R3, 0x1, PT ;  /* 0x000000010300780c */ /* 0x002fe20003f66270 */
[----:B------:R-:W-:-:S12]  /*2dbb0*/  IMAD.IADD R8, R6, 0x1, R2 ;  /* 0x0000000106087824 */ /* 0x000fd800078e0202 */
[----:B---3--:R-:W-:Y:S05]  /*2dbc0*/  @!P3 BRA `(.L_x_1706) ;  /* 0x000000000048b947 */ /* 0x008fea0003800000 */
[C---:B------:R-:W-:Y:S01]  /*2dbd0*/  ISETP.GT.AND P0, PT, R6.reuse, RZ, PT ;  /* 0x000000ff0600720c */ /* 0x040fe20003f04270 */
[----:B------:R-:W-:Y:S01]  /*2dbe0*/  BSSY B0, `(.L_x_1707) ;  /* 0x000000e000007945 */ /* 0x000fe20003800000 */
[----:B------:R-:W-:-:S11]  /*2dbf0*/  VIADD R2, R6, 0xffffffff ;  /* 0xffffffff06027836 */ /* 0x000fd60000000000 */
[----:B------:R-:W-:Y:S05]  /*2dc00*/  @P0 BRA `(.L_x_1708) ;  /* 0x00000000001c0947 */ /* 0x000fea0003800000 */
[----:B------:R-:W-:Y:S01]  /*2dc10*/  ISETP.NE.AND P0, PT, R3, 0x1, PT ;  /* 0x000000010300780c */ /* 0x000fe20003f05270 */
[----:B------:R-:W-:-:S12]  /*2dc20*/  IMAD.MOV R2, RZ, RZ, -R6 ;  /* 0x000000ffff027224 */ /* 0x000fd800078e0a06 */
[----:B------:R-:W1:Y:S02]  /*2dc30*/  @P0 LDC.64 R4, c[0x0][0x9e8] ;  /* 0x00027a00ff040b82 */ /* 0x000e640000000a00 */
[----:B-1----:R-:W-:-:S05]  /*2dc40*/  @P0 IMAD.HI.U32 R4, R2, R4, RZ ;  /* 0x0000000402040227 */ /* 0x002fca00078e00ff */
[----:B------:R-:W-:-:S04]  /*2dc50*/  @P0 SHF.R.U32.HI R2, RZ, R5, R4 ;  /* 0x00000005ff020219 */ /* 0x000fc80000011604 */
[----:B------:R-:W-:Y:S01]  /*2dc60*/  LOP3.LUT R2, RZ, R2, RZ, 0x33, !PT ;  /* 0x00000002ff027212 */ /* 0x000fe200078e33ff */
[----:B------:R-:W-:Y:S06]  /*2dc70*/  BRA `(.L_x_1709) ;  /* 0x0000000000107947 */ /* 0x000fec0003800000 */
.L_x_1708:
[----:B------:R-:W-:-:S13]  /*2dc80*/  ISETP.NE.AND P0, PT, R3, 0x1, PT ;  /* 0x000000010300780c */ /* 0x000fda0003f05270 */
[----:B------:R-:W1:Y:S02]  /*2dc90*/  @P0 LDC.64 R4, c[0x0][0x9e8] ;  /* 0x00027a00ff040b82 */ /* 0x000e640000000a00 */
[----:B-1----:R-:W-:-:S05]  /*2dca0*/  @P0 IMAD.HI.U32 R4, R2, R4, RZ ;  /* 0x0000000402040227 */ /* 0x002fca00078e00ff */
[----:B------:R-:W-:-:S07]  /*2dcb0*/  @P0 SHF.R.U32.HI R2, RZ, R5, R4 ;  /* 0x00000005ff020219 */ /* 0x000fce0000011604 */
.L_x_1709:
[----:B------:R-:W-:Y:S05]  /*2dcc0*/  BSYNC B0 ;  /* 0x0000000000007941 */ /* 0x000fea0003800000 */
.L_x_1707:
[----:B------:R-:W-:-:S05]  /*2dcd0*/  IMAD R2, R2, R3, R3 ;  /* 0x0000000302027224 */ /* 0x000fca00078e0203 */
[----:B------:R-:W-:-:S07]  /*2dce0*/  VIMNMX R8, R8, R2, PT ;  /* 0x0000000208087248 */ /* 0x000fce0003fe0100 */
.L_x_1706:
[----:B------:R-:W1:Y:S01]  /*2dcf0*/  @P1 LDC R4, c[0x0][0x44c] ;  /* 0x00011300ff041b82 */ /* 0x000e620000000800 */
[----:B------:R-:W-:Y:S01]  /*2dd00*/  IMAD.MOV.U32 R2, RZ, RZ, R12 ;  /* 0x000000ffff027224 */ /* 0x000fe200078e000c */
[----:B------:R-:W-:Y:S01]  /*2dd10*/  ULDC UR4, c[0x0][0x9dc] ;  /* 0x0002770000047ab9 */ /* 0x000fe20000000800 */
[----:B------:R-:W-:-:S05]  /*2dd20*/  IMAD.IADD R20, R7, 0x1, -R11 ;  /* 0x0000000107147824 */ /* 0x000fca00078e0a0b */
[----:B------:R-:W2:Y:S01]  /*2dd30*/  @P1 LDC R5, c[0x0][0x450] ;  /* 0x00011400ff051b82 */ /* 0x000ea20000000800 */
[----:B-1----:R-:W-:-:S05]  /*2dd40*/  @P1 IMAD.HI.U32 R4, R12, R4, RZ ;  /* 0x000000040c041227 */ /* 0x002fca00078e00ff */
[----:B--2---:R-:W-:-:S05]  /*2dd50*/  @P1 SHF.R.U32.HI R2, RZ, R5, R4 ;  /* 0x00000005ff021219 */ /* 0x004fca0000011604 */
        /* <DEDUP_REMOVED lines=8> */
[----:B------:R-:W1:Y:S02]  /*2dde0*/  @P0 LDC.64 R4, c[0x0][0x9e8] ;  /* 0x00027a00ff040b82 */ /* 0x000e640000000a00 */
[----:B-1----:R-:W-:-:S05]  /*2ddf0*/  @P0 IMAD.HI.U32 R4, R2, R4, RZ ;  /* 0x0000000402040227 */ /* 0x002fca00078e00ff */
[----:B------:R-:W-:-:S04]  /*2de00*/  @P0 SHF.R.U32.HI R2, RZ, R5, R4 ;  /* 0x00000005ff020219 */ /* 0x000fc80000011604 */
[----:B------:R-:W-:Y:S01]  /*2de10*/  LOP3.LUT R2, RZ, R2, RZ, 0x33, !PT ;  /* 0x00000002ff027212 */ /* 0x000fe200078e33ff */
[----:B------:R-:W-:Y:S06]  /*2de20*/  BRA `(.L_x_1713) ;  /* 0x0000000000107947 */ /* 0x000fec0003800000 */
.L_x_1712:
[----:B------:R-:W-:-:S13]  /*2de30*/  ISETP.NE.AND P0, PT, R3, 0x1, PT ;  /* 0x000000010300780c */ /* 0x000fda0003f05270 */
[----:B------:R-:W1:Y:S02]  /*2de40*/  @P0 LDC.64 R4, c[0x0][0x9e8] ;  /* 0x00027a00ff040b82 */ /* 0x000e640000000a00 */
[----:B-1----:R-:W-:-:S05]  /*2de50*/  @P0 IMAD.HI.U32 R4, R2, R4, RZ ;  /* 0x0000000402040227 */ /* 0x002fca00078e00ff */
[----:B------:R-:W-:-:S07]  /*2de60*/  @P0 SHF.R.U32.HI R2, RZ, R5, R4 ;  /* 0x00000005ff020219 */ /* 0x000fce0000011604 */
.L_x_1713:
[----:B------:R-:W-:Y:S05]  /*2de70*/  BSYNC B0 ;  /* 0x0000000000007941 */ /* 0x000fea0003800000 */
.L_x_1711:
[----:B------:R-:W-:-:S05]  /*2de80*/  IMAD R2, R2, R3, RZ ;  /* 0x0000000302027224 */ /* 0x000fca00078e02ff */
[----:B------:R-:W-:-:S07]  /*2de90*/  VIMNMX R6, R6, R2, !PT ;  /* 0x0000000206067248 */ /* 0x000fce0007fe0100 */
.L_x_1710:
[----:B------:R-:W-:Y:S01]  /*2dea0*/  VIADD R8, R8, 0x9f ;  /* 0x0000009f08087836 */ /* 0x000fe20000000000 */
[----:B------:R-:W-:Y:S01]  /*2deb0*/  BSSY B0, `(.L_x_1714) ;  /* 0x0000132000007945 */ /* 0x000fe20003800000 */
        /* <DEDUP_REMOVED lines=26> */
[----:B------:R-:W1:Y:S02]  /*2e060*/  S2R R4, SR_TID.X ;  /* 0x0000000000047919 */ /* 0x000e640000002100 */
[----:B-1----:R-:W-:-:S04]  /*2e070*/  SHF.R.U32.HI R4, RZ, 0x5, R4 ;  /* 0x00000005ff047819 */ /* 0x002fc80000011604 */
[----:B------:R-:W-:-:S05]  /*2e080*/  LOP3.LUT R4, R4, 0x3, RZ, 0xc0, !PT ;  /* 0x0000000304047812 */ /* 0x000fca00078ec0ff */
[----:B------:R1:W2:Y:S02]  /*2e090*/  SHFL.IDX PT, R14, R4, RZ, 0x1f ;  /* 0x00001fff040e7589 */ /* 0x0002a400000e0000 */
.L_x_1914:
[----:B--2---:R-:W-:Y:S02]  /*2e0a0*/  ISETP.NE.AND P0, PT, R14, RZ, PT ;  /* 0x000000ff0e00720c */ /* 0x004fe40003f05270 */
[----:B------:R-:W-:-:S11]  /*2e0b0*/  PLOP3.LUT P6, PT, PT, PT, PT, 0x8, 0x0 ;  /* 0x000000000000781c */ /* 0x000fd60003fce170 */
[----:B------:R-:W-:Y:S05]  /*2e0c0*/  @P0 BRA `(.L_x_1717) ;  /* 0x00000000000c0947 */ /* 0x000fea0003800000 */
[----:B------:R-:W-:-:S03]  /*2e0d0*/  UMOV UR4, 0xffffffff ;  /* 0xffffffff00047882 */ /* 0x000fc60000000000 */
[----:B------:R-:W-:Y:S05]  /*2e0e0*/  BRA.DIV UR4, `(.L_x_1718) ;  /* 0x0000007604d47947 */ /* 0x000fea000b800000 */
[----:B------:R-:W-:-:S13]  /*2e0f0*/  ELECT P6, URZ, PT ;  /* 0x00000000003f782f */ /* 0x000fda00038c0000 */
.L_x_1717:
[----:B-1----:R-:W2:Y:S04]  /*2e100*/  LDL R4, [R1+0x50] ;  /* 0x0000500001047983 */ /* 0x002ea80000100800 */
[----:B------:R-:W3:Y:S01]  /*2e110*/  LDL R6, [R1+0x4] ;  /* 0x0000040001067983 */ /* 0x000ee20000100800 */
[----:B------:R-:W-:Y:S01]  /*2e120*/  BSSY B1, `(.L_x_1719) ;  /* 0x0000008000017945 */ /* 0x000fe20003800000 */
[----:B--2---:R-:W-:-:S05]  /*2e130*/  VIADD R4, R4, 0x1 ;  /* 0x0000000104047836 */ /* 0x004fca0000000000 */
[----:B------:R-:W-:-:S04]  /*2e140*/  LEA.HI R5, R4, R4, RZ, 0x1 ;  /* 0x0000000404057211 */ /* 0x000fc800078f08ff */
[----:B------:R-:W-:-:S05]  /*2e150*/  LOP3.LUT R5, R5, 0xfffffffe, RZ, 0xc0, !PT ;  /* 0xfffffffe05057812 */ /* 0x000fca00078ec0ff */
[----:B------:R-:W-:-:S05]  /*2e160*/  IMAD.IADD R4, R4, 0x1, -R5 ;  /* 0x0000000104047824 */ /* 0x000fca00078e0a05 */
[----:B------:R-:W-:-:S04]  /*2e170*/  SHF.L.U32 R4, R4, 0x1f, RZ ;  /* 0x0000001f04047819 */ /* 0x000fc800000006ff */
[----:B---3--:R-:W1:Y:S02]  /*2e180*/  SYNCS.PHASECHK.TRANS64.TRYWAIT P0, [R6+URZ+0x29820], R4 ;  /* 0x02982004060075a7 */ /* 0x008e64000800017f */
[----:B-1----:R-:W-:Y:S05]  /*2e190*/  @!P0 BRA `(.L_x_1720) ;  /* 0x0000007400c88947 */ /* 0x002fea0003800000 */
.L_x_1917:
[----:B------:R-:W-:Y:S05]  /*2e1a0*/  BSYNC B1 ;  /* 0x0000000000017941 */ /* 0x000fea0003800000 */
.L_x_1719:
[----:B------:R-:W-:Y:S04]  /*2e1b0*/  BSSY B1, `(.L_x_1721) ;  /* 0x0000074000017945 */ /* 0x000fe80003800000 */
[----:B------:R-:W-:Y:S05]  /*2e1c0*/  @!P6 BRA `(.L_x_1722) ;  /* 0x0000000400c8e947 */ /* 0x000fea0003800000 */
[----:B------:R-:W2:Y:S04]  /*2e1d0*/  LDL R6, [R1+0x4] ;  /* 0x0000040001067983 */ /* 0x000ea80000100800 */
[----:B------:R-:W3:Y:S01]  /*2e1e0*/  LDL R7, [R1+0x14] ;  /* 0x0000140001077983 */ /* 0x000ee20000100800 */
[----:B-1----:R-:W1:Y:S01]  /*2e1f0*/  S2R R5, SR_TID.X ;  /* 0x0000000000057919 */ /* 0x002e620000002100 */
[----:B--2---:R-:W-:Y:S02]  /*2e200*/  IMAD.MOV.U32 R9, RZ, RZ, R6 ;  /* 0x000000ffff097224 */ /* 0x004fe400078e0006 */
[----:B------:R-:W2:Y:S01]  /*2e210*/  LDL R6, [R1+0xc] ;  /* 0x00000c0001067983 */ /* 0x000ea20000100800 */
[----:B---3--:R-:W-:Y:S01]  /*2e220*/  SHF.L.U32 R10, R7, 0x1f, RZ ;  /* 0x0000001f070a7819 */ /* 0x008fe200000006ff */
[----:B------:R-:W-:Y:S01]  /*2e230*/  BSSY B2, `(.L_x_1723) ;  /* 0x0000006000027945 */ /* 0x000fe20003800000 */
[----:B-1----:R-:W-:-:S04]  /*2e240*/  LOP3.LUT R5, R5, 0x7f, RZ, 0xc0, !PT ;  /* 0x0000007f05057812 */ /* 0x002fc800078ec0ff */
[----:B------:R-:W-:Y:S01]  /*2e250*/  ISETP.NE.AND P1, PT, R5, RZ, PT ;  /* 0x000000ff0500720c */ /* 0x000fe20003f25270 */
[----:B--2---:R-:W-:-:S04]  /*2e260*/  IMAD R6, R6, 0x8, R9 ;  /* 0x0000000806067824 */ /* 0x004fc800078e0209 */
[----:B------:R-:W1:Y:S02]  /*2e270*/  SYNCS.PHASECHK.TRANS64.TRYWAIT P0, [R6+URZ+0x298a0], R10 ;  /* 0x0298a00a060075a7 */ /* 0x000e64000800017f */
[----:B-1----:R-:W-:Y:S06]  /*2e280*/  @!P0 BRA `(.L_x_1724) ;  /* 0x0000007400a48947 */ /* 0x002fec0003800000 */
.L_x_1918:
[----:B------:R-:W-:Y:S05]  /*2e290*/  BSYNC B2 ;  /* 0x0000000000027941 */ /* 0x000fea0003800000 */
.L_x_1723:
[----:B------:R-:W-:Y:S04]  /*2e2a0*/  BSSY B2, `(.L_x_1725) ;  /* 0x0000009000027945 */ /* 0x000fe80003800000 */
        /* <DEDUP_REMOVED lines=8> */
.L_x_1726:
[----:B------:R-:W-:Y:S05]  /*2e330*/  BSYNC B2 ;  /* 0x0000000000027941 */ /* 0x000fea0003800000 */
.L_x_1725:
[----:B------:R-:W2:Y:S04]  /*2e340*/  LDL R7, [R1+0x4] ;  /* 0x0000040001077983 */ /* 0x000ea80000100800 */
[----:B------:R-:W2:Y:S01]  /*2e350*/  LDL R4, [R1+0xc] ;  /* 0x00000c0001047983 */ /* 0x000ea20000100800 */
[----:B0-----:R-:W-:Y:S01]  /*2e360*/  IMAD.MOV.U32 R11, RZ, RZ, RZ ;  /* 0x000000ffff0b7224 */ /* 0x001fe200078e00ff */
        /* <DEDUP_REMOVED lines=11> */
.L_x_1727:
        /* <DEDUP_REMOVED lines=9> */
[----:B0-----:R-:W-:Y:S05]  /*2e4b0*/  @P0 BRA.U.ANY `(.L_x_1727) ;  /* 0xfffffffd00d80947 */ /* 0x001fea000393ffff */
[----:B------:R-:W-:Y:S01]  /*2e4c0*/  PLOP3.LUT P0, PT, PT, PT, PT, 0x80, 0x0 ;  /* 0x000000000000781c */ /* 0x000fe20003f0f070 */
[----:B------:R-:W-:Y:S01]  /*2e4d0*/  VIADD R7, R9, 0x1cc00 ;  /* 0x0001cc0009077836 */ /* 0x000fe20000000000 */
[----:B------:R-:W-:Y:S01]  /*2e4e0*/  UMOV UR6, 0x0 ;  /* 0x0000000000067882 */ /* 0x000fe20000000000 */
[----:B------:R-:W-:Y:S01]  /*2e4f0*/  UMOV UR7, 0x12f00000 ;  /* 0x12f0000000077882 */ /* 0x000fe20000000000 */
[----:B------:R-:W-:-:S09]  /*2e500*/  UMOV UR10, 0x40 ;  /* 0x00000040000a7882 */ /* 0x000fd20000000000 */
.L_x_1728:
        /* <DEDUP_REMOVED lines=15> */
.L_x_1729:
        /* <DEDUP_REMOVED lines=10> */
[----:B------:R-:W0:Y:S01]  /*2e6a0*/  SYNCS.PHASECHK.TRANS64.TRYWAIT P0, [R6+URZ+0x298c0], R10 ;  /* 0x0298c00a060075a7 */ /* 0x000e22000800017f */
[----:B------:R-:W-:Y:S04]  /*2e6b0*/  BSSY B2, `(.L_x_1730) ;  /* 0x0000002000027945 */ /* 0x000fe80003800000 */
[----:B0-----:R-:W-:Y:S05]  /*2e6c0*/  @!P0 BRA `(.L_x_1731) ;  /* 0x0000007000a88947 */ /* 0x001fea0003800000 */
.L_x_1919:
[----:B------:R-:W-:Y:S05]  /*2e6d0*/  BSYNC B2 ;  /* 0x0000000000027941 */ /* 0x000fea0003800000 */
.L_x_1730:
[----:B------:R-:W-:Y:S01]  /*2e6e0*/  BSSY B2, `(.L_x_1732) ;  /* 0x000000b000027945 */ /* 0x000fe20003800000 */
[----:B------:R-:W-:Y:S02]  /*2e6f0*/  IMAD.MOV.U32 R12, RZ, RZ, 0x0 ;  /* 0x00000000ff0c7424 */ /* 0x000fe400078e00ff */
[----:B------:R-:W-:Y:S01]  /*2e700*/  IMAD.MOV.U32 R13, RZ, RZ, 0x12f00000 ;  /* 0x12f00000ff0d7424 */ /* 0x000fe200078e00ff */
[----:B------:R-:W-:Y:S06]  /*2e710*/  @P1 BRA `(.L_x_1733) ;  /* 0x00000000001c1947 */ /* 0x000fec0003800000 */
[----:B------:R-:W2:Y:S02]  /*2e720*/  S2R R4, SR_TID.X ;  /* 0x0000000000047919 */ /* 0x000ea40000002100 */
[----:B--2---:R-:W-:Y:S01]  /*2e730*/  LOP3.LUT R7, R4, 0x1f, RZ, 0xc0, !PT ;  /* 0x0000001f04077812 */ /* 0x004fe200078ec0ff */
[----:B------:R-:W-:-:S03]  /*2e740*/  IMAD.MOV.U32 R4, RZ, RZ, 0x5000 ;  /* 0x00005000ff047424 */ /* 0x000fc600078e00ff */
[----:B------:R-:W-:Y:S01]  /*2e750*/  ISETP.NE.AND P0, PT, R7, RZ, PT ;  /* 0x000000ff0700720c */ /* 0x000fe20003f05270 */
[----:B------:R2:W-:-:S12]  /*2e760*/  SYNCS.ARRIVE.TRANS64 RZ, [R6+URZ+0x298b0], R4 ;  /* 0x0298b00406ff79a7 */ /* 0x0005d8000800003f */
[----:B--2---:R-:W-:Y:S05]  /*2e770*/  @!P0 BRA `(.L_x_1733) ;  /* 0x0000000000048947 */ /* 0x004fea0003800000 */
[----:B------:R-:W-:Y:S01]  /*2e780*/  BPT.TRAP 0x1 ;  /* 0x000000040000795c */ /* 0x000fe20000300000 */
.L_x_1733:
[----:B------:R-:W-:Y:S05]  /*2e790*/  BSYNC B2 ;  /* 0x0000000000027941 */ /* 0x000fea0003800000 */
.L_x_1732:
        /* <DEDUP_REMOVED lines=11> */
.L_x_1734:
        /* <DEDUP_REMOVED lines=9> */
[----:B--2---:R-:W-:Y:S05]  /*2e8e0*/  @P0 BRA.U.ANY `(.L_x_1734) ;  /* 0xfffffffd00d80947 */ /* 0x004fea000393ffff */
.L_x_1722:
[----:B------:R-:W-:Y:S05]  /*2e8f0*/  BSYNC B1 ;  /* 0x0000000000017941 */ /* 0x000fea0003800000 */
.L_x_1721:
[----:B------:R-:W1:Y:S04]  /*2e900*/  LDL.LU R9, [R1+0xc] ;  /* 0x00000c0001097983 */ /* 0x000e680000300800 */
[----:B------:R-:W2:Y:S01]  /*2e910*/  LDL.LU R7, [R1+0x14] ;  /* 0x0000140001077983 */ /* 0x000ea20000300800 */
[----:B------:R-:W-:Y:S01]  /*2e920*/  PLOP3.LUT P0, PT, PT, PT, PT, 0x8, 0x0 ;  /* 0x000000000000781c */ /* 0x000fe20003f0e170 */
[----:B-1----:R-:W-:Y:S02]  /*2e930*/  VIADD R4, R9, 0x1 ;  /* 0x0000000109047836 */ /* 0x002fe40000000000 */
[----:B------:R-:W-:-:S03]  /*2e940*/  VIADD R9, R8, 0xfffffffe ;  /* 0xfffffffe08097836 */ /* 0x000fc60000000000 */
        /* <DEDUP_REMOVED lines=8> */
.L_x_1749:
[----:B------:R-:W-:Y:S05]  /*2e9d0*/  YIELD ;  /* 0x0000000000007946 */ /* 0x000fea0003800000 */
[----:B------:R-:W-:Y:S04]  /*2e9e0*/  BSSY B1, `(.L_x_1735) ;  /* 0x0000072000017945 */ /* 0x000fe80003800000 */
[----:B--2---:R-:W-:Y:S05]  /*2e9f0*/  @!P6 BRA `(.L_x_1736) ;  /* 0x0000000400c0e947 */ /* 0x004fea0003800000 */
[----:B-1----:R-:W2:Y:S04]  /*2ea00*/  LDL R7, [R1+0x4] ;  /* 0x0000040001077983 */ /* 0x002ea80000100800 */
[----:B------:R-:W2:Y:S04]  /*2ea10*/  LDL R6, [R1+0xc] ;  /* 0x00000c0001067983 */ /* 0x000ea80000100800 */
[----:B------:R-:W3:Y:S01]  /*2ea20*/  LDL R5, [R1+0x14] ;  /* 0x0000140001057983 */ /* 0x000ee20000100800 */
[----:B------:R-:W1:Y:S01]  /*2ea30*/  S2R R4, SR_TID.X ;  /* 0x0000000000047919 */ /* 0x000e620000002100 */
[----:B------:R-:W-:Y:S01]  /*2ea40*/  BSSY B2, `(.L_x_1737) ;  /* 0x0000007000027945 */ /* 0x000fe20003800000 */
[----:B-1----:R-:W-:-:S04]  /*2ea50*/  LOP3.LUT R4, R4, 0x7f, RZ, 0xc0, !PT ;  /* 0x0000007f04047812 */ /* 0x002fc800078ec0ff */
[----:B------:R-:W-:Y:S01]  /*2ea60*/  ISETP.NE.AND P2, PT, R4, RZ, PT ;  /* 0x000000ff0400720c */ /* 0x000fe20003f45270 */
[----:B--2---:R-:W-:Y:S01]  /*2ea70*/  IMAD R8, R6, 0x8, R7 ;  /* 0x0000000806087824 */ /* 0x004fe200078e0207 */
[----:B---3--:R-:W-:-:S04]  /*2ea80*/  SHF.L.U32 R7, R5, 0x1f, RZ ;  /* 0x0000001f05077819 */ /* 0x008fc800000006ff */
[----:B------:R-:W1:Y:S02]  /*2ea90*/  SYNCS.PHASECHK.TRANS64.TRYWAIT P1, [R8+URZ+0x298a0], R7 ;  /* 0x0298a007080075a7 */ /* 0x000e64000802017f */
[----:B-1----:R-:W-:Y:S05]  /*2eaa0*/  @!P1 BRA `(.L_x_1738) ;  /* 0x0000006c00c49947 */ /* 0x002fea0003800000 */
.L_x_1920:
[----:B------:R-:W-:Y:S05]  /*2eab0*/  BSYNC B2 ;  /* 0x0000000000027941 */ /* 0x000fea0003800000 */
.L_x_1737:
        /* <DEDUP_REMOVED lines=9> */
.L_x_1740:
[----:B------:R-:W-:Y:S05]  /*2eb50*/  BSYNC B2 ;  /* 0x0000000000027941 */ /* 0x000fea0003800000 */
.L_x_1739:
[----:B------:R-:W2:Y:S04]  /*2eb60*/  LDL R5, [R1+0x4] ;  /* 0x0000040001057983 */ /* 0x000ea80000100800 */
[----:B------:R-:W2:Y:S01]  /*2eb70*/  LDL R4, [R1+0xc] ;  /* 0x00000c0001047983 */ /* 0x000ea20000100800 */
[----:B0-----:R-:W-:Y:S01]  /*2eb80*/  IMAD.MOV.U32 R11, RZ, RZ, RZ ;  /* 0x000000ffff0b7224 */ /* 0x001fe200078e00ff */
[----:B------:R-:W-:Y:S01]  /*2eb90*/  UIADD3 UR4, UP0, UR40, 0x570, URZ ;  /* 0x0000057028047890 */ /* 0x000fe2000ff1e03f */
[----:B------:R-:W-:Y:S01]  /*2eba0*/  PLOP3.LUT P1, PT, PT, PT, PT, 0x80, 0x0 ;  /* 0x000000000000781c */ /* 0x000fe20003f2f070 */
[----:B------:R-:W-:Y:S01]  /*2ebb0*/  UMOV UR6, 0x0 ;  /* 0x0000000000067882 */ /* 0x000fe20000000000 */
[----:B------:R-:W-:Y:S01]  /*2ebc0*/  UMOV UR7, 0x12f00000 ;  /* 0x12f0000000077882 */ /* 0x000fe20000000000 */
[----:B------:R-:W-:Y:S01]  /*2ebd0*/  R2UR UR10, R11 ;  /* 0x000000000b0a72ca */ /* 0x000fe200000e0000 */
[----:B------:R-:W-:Y:S01]  /*2ebe0*/  UIADD3.X UR5, URZ, UR41, URZ, UP0, !UPT ;  /* 0x000000293f057290 */ /* 0x000fe200087fe43f */
[----:B--2---:R-:W-:-:S02]  /*2ebf0*/  IMAD R6, R4, 0x7800, R5 ;  /* 0x0000780004067824 */ /* 0x004fc400078e0205 */
[----:B------:R-:W-:Y:S02]  /*2ec00*/  IMAD R5, R9, 0xa0, R0 ;  /* 0x000000a009057824 */ /* 0x000fe400078e0200 */
[----:B------:R-:W-:Y:S02]  /*2ec10*/  VIADD R4, R8, 0x29890 ;  /* 0x0002989008047836 */ /* 0x000fe40000000000 */
[----:B------:R-:W-:-:S07]  /*2ec20*/  VIADD R10, R6, 0x1a400 ;  /* 0x0001a400060a7836 */ /* 0x000fce0000000000 */
.L_x_1741:
        /* <DEDUP_REMOVED lines=15> */
.L_x_1742:
        /* <DEDUP_REMOVED lines=15> */
.L_x_1743:
        /* <DEDUP_REMOVED lines=13> */
.L_x_1921:
[----:B------:R-:W-:Y:S05]  /*2eee0*/  BSYNC B2 ;  /* 0x0000000000027941 */ /* 0x000fea0003800000 */
.L_x_1744:
[----:B------:R-:W-:Y:S01]  /*2eef0*/  BSSY B2, `(.L_x_1746) ;  /* 0x000000b000027945 */ /* 0x000fe20003800000 */
[----:B------:R-:W-:Y:S02]  /*2ef00*/  IMAD.MOV.U32 R6, RZ, RZ, 0x0 ;  /* 0x00000000ff067424 */ /* 0x000fe400078e00ff */
[----:B01----:R-:W-:Y:S01]  /*2ef10*/  IMAD.MOV.U32 R7, RZ, RZ, 0x12f00000 ;  /* 0x12f00000ff077424 */ /* 0x003fe200078e00ff */
        /* <DEDUP_REMOVED lines=8> */
.L_x_1747:
[----:B------:R-:W-:Y:S05]  /*2efa0*/  BSYNC B2 ;  /* 0x0000000000027941 */ /* 0x000fea0003800000 */
.L_x_1746:
        /* <DEDUP_REMOVED lines=9> */
[----:B--2---:R-:W-:-:S04]  /*2f040*/  IMAD R4, R4, 0x5000, R10 ;  /* 0x0000500004047824 */ /* 0x004fc800078e020a */
[----:B------:R-:W-:-:S08]  /*2f050*/  VIADD R4, R4, 0xa400 ;  /* 0x0000a40004047836 */ /* 0x000fd00000000000 */
.L_x_1748:
        /* <DEDUP_REMOVED lines=10> */
.L_x_1736:
[----:B------:R-:W-:Y:S05]  /*2f100*/  BSYNC B1 ;  /* 0x0000000000017941 */ /* 0x000fea0003800000 */
.L_x_1735:
[----:B-1----:R-:W2:Y:S04]  /*2f110*/  LDL.LU R7, [R1+0xc] ;  /* 0x00000c0001077983 */ /* 0x002ea80000300800 */
[----:B------:R-:W3:Y:S01]  /*2f120*/  LDL.LU R6, [R1+0x14] ;  /* 0x0000140001067983 */ /* 0x000ee20000300800 */
        /* <DEDUP_REMOVED lines=10> */
.L_x_1715:
[----:B------:R-:W-:Y:S05]  /*2f1d0*/  BSYNC B0 ;  /* 0x0000000000007941 */ /* 0x000fea0003800000 */
.L_x_1714:
[----:B------:R-:W3:Y:S01]  /*2f1e0*/  LDL R8, [R1+0x30] ;  /* 0x0000300001087983 */ /* 0x000ee20000100800 */
[----:B------:R-:W4:Y:S01]  /*2f1f0*/  LDC R0, c[0x0][0x448] ;  /* 0x00011200ff007b82 */ /* 0x000f220000000800 */
[----:B------:R-:W-:Y:S07]  /*2f200*/  @!P0 WARPSYNC.ALL ;  /* 0x0000000000008948 */ /* 0x000fee0003800000 */
[----:B------:R-:W-:Y:S01]  /*2f210*/  @!P0 BAR.SYNC.DEFER_BLOCKING 0xc, 0x180 ;  /* 0x0306000000008b1d */ /* 0x000fe20000010000 */
[----:B----4-:R-:W-:-:S13]  /*2f220*/  ISETP.NE.AND P1, PT, R0, 0x1, PT ;  /* 0x000000010000780c */ /* 0x010fda0003f25270 */
[----:B------:R-:W4:Y:S08]  /*2f230*/  @P1 LDC R2, c[0x0][0x44c] ;  /* 0x00011300ff021b82 */ /* 0x000f300000000800 */
[----:B------:R-:W5:Y:S01]  /*2f240*/  @P1 LDC R3, c[0x0][0x450] ;  /* 0x00011400ff031b82 */ /* 0x000f620000000800 */
[----:B---3--:R-:W-:-:S04]  /*2f250*/  VIADD R0, R8, 0x7f ;  /* 0x0000007f08007836 */ /* 0x008fc80000000000 */
[----:B----4-:R-:W-:-:S05]  /*2f260*/  @P1 IMAD.HI.U32 R2, R0, R2, RZ ;  /* 0x0000000200021227 */ /* 0x010fca00078e00ff */
[----:B-----5:R-:W-:Y:S02]  /*2f270*/  @P1 SHF.R.U32.HI R0, RZ, R3, R2 ;  /* 0x00000003ff001219 */ /* 0x020fe40000011602 */
[----:B------:R-:W3:Y:S03]  /*2f280*/  LDC.64 R2, c[0x0][0x9e0] ;  /* 0x00027800ff027b82 */ /* 0x000ee60000000a00 */
[----:B------:R-:W-:Y:S01]  /*2f290*/  IMAD.IADD R0, R17, 0x1, R0 ;  /* 0x0000000111007824 */ /* 0x000fe200078e0200 */
[----:B---3--:R-:W-:-:S03]  /*2f2a0*/  ISETP.GE.AND P2, PT, R3, 0x1, PT ;  /* 0x000000010300780c */ /* 0x008fc60003f46270 */
[----:B--2---:R-:W-:-:S10]  /*2f2b0*/  IMAD.IADD R6, R0, 0x1, R2 ;  /* 0x0000000100067824 */ /* 0x004fd400078e0202 */
[----:B------:R-:W-:Y:S05]  /*2f2c0*/  @!P2 BRA `(.L_x_1750) ;  /* 0x000000000048a947 */ /* 0x000fea0003800000 */
[C---:B------:R-:W-:Y:S01]  /*2f2d0*/  ISETP.GT.AND P0, PT, R0.reuse, RZ, PT ;  /* 0x000000ff0000720c */ /* 0x040fe20003f04270 */
[----:B------:R-:W-:Y:S01]  /*2f2e0*/  BSSY B0, `(.L_x_1751) ;  /* 0x000000e000007945 */ /* 0x000fe20003800000 */
[----:B------:R-:W-:-:S11]  /*2f2f0*/  VIADD R2, R0, 0xffffffff ;  /* 0xffffffff00027836 */ /* 0x000fd60000000000 */
[----:B------:R-:W-:Y:S05]  /*2f300*/  @P0 BRA `(.L_x_1752) ;  /* 0x00000000001c0947 */ /* 0x000fea0003800000 */
[----:B------:R-:W-:Y:S01]  /*2f310*/  ISETP.NE.AND P0, PT, R3, 0x1, PT ;  /* 0x000000010300780c */ /* 0x000fe20003f05270 */
[----:B------:R-:W-:-:S12]  /*2f320*/  IMAD.MOV R0, RZ, RZ, -R0 ;  /* 0x000000ffff007224 */ /* 0x000fd800078e0a00 */
[----:B-1----:R-:W1:Y:S02]  /*2f330*/  @P0 LDC.64 R4, c[0x0][0x9e8] ;  /* 0x00027a00ff040b82 */ /* 0x002e640000000a00 */
[----:B-1----:R-:W-:-:S05]  /*2f340*/  @P0 IMAD.HI.U32 R4, R0, R4, RZ ;  /* 0x0000000400040227 */ /* 0x002fca00078e00ff */
[----:B------:R-:W-:-:S04]  /*2f350*/  @P0 SHF.R.U32.HI R0, RZ, R5, R4 ;  /* 0x00000005ff000219 */ /* 0x000fc80000011604 */
[----:B------:R-:W-:Y:S01]  /*2f360*/  LOP3.LUT R2, RZ, R0, RZ, 0x33, !PT ;  /* 0x00000000ff027212 */ /* 0x000fe200078e33ff */
[----:B------:R-:W-:Y:S06]  /*2f370*/  BRA `(.L_x_1753) ;  /* 0x0000000000107947 */ /* 0x000fec0003800000 */
.L_x_1752:
[----:B------:R-:W-:-:S13]  /*2f380*/  ISETP.NE.AND P0, PT, R3, 0x1, PT ;  /* 0x000000010300780c */ /* 0x000fda0003f05270 */
[----:B-1----:R-:W1:Y:S02]  /*2f390*/  @P0 LDC.64 R4, c[0x0][0x9e8] ;  /* 0x00027a00ff040b82 */ /* 0x002e640000000a00 */
[----:B-1----:R-:W-:-:S05]  /*2f3a0*/  @P0 IMAD.HI.U32 R4, R2, R4, RZ ;  /* 0x0000000402040227 */ /* 0x002fca00078e00ff */
[----:B------:R-:W-:-:S07]  /*2f3b0*/  @P0 SHF.R.U32.HI R2, RZ, R5, R4 ;  /* 0x00000005ff020219 */ /* 0x000fce0000011604 */
.L_x_1753:
[----:B------:R-:W-:Y:S05]  /*2f3c0*/  BSYNC B0 ;  /* 0x0000000000007941 */ /* 0x000fea0003800000 */
.L_x_1751:
[----:B------:R-:W-:-:S05]  /*2f3d0*/  IMAD R2, R2, R3, R3 ;  /* 0x0000000302027224 */ /* 0x000fca00078e0203 */
[----:B------:R-:W-:-:S07]  /*2f3e0*/  VIMNMX R6, R6, R2, PT ;  /* 0x0000000206067248 */ /* 0x000fce0003fe0100 */
.L_x_1750:
[----:B------:R-:W-:Y:S01]  /*2f3f0*/  VIADD R6, R6, 0x9f ;  /* 0x0000009f06067836 */ /* 0x000fe20000000000 */
[----:B------:R-:W2:Y:S01]  /*2f400*/  @P1 LDC R2, c[0x0][0x44c] ;  /* 0x00011300ff021b82 */ /* 0x000ea20000000800 */
[----:B------:R-:W-:Y:S02]  /*2f410*/  ULDC UR4, c[0x0][0x9dc] ;  /* 0x0002770000047ab9 */ /* 0x000fe40000000800 */
[----:B------:R-:W-:-:S05]  /*2f420*/  IMAD.HI R6, R6, 0x66666667, RZ ;  /* 0x6666666706067827 */ /* 0x000fca00078e02ff */
[----:B-1----:R-:W1:Y:S01]  /*2f430*/  @P1 LDC R4, c[0x0][0x450] ;  /* 0x00011400ff041b82 */ /* 0x002e620000000800 */
[----:B------:R-:W-:-:S04]  /*2f440*/  SHF.R.U32.HI R0, RZ, 0x1f, R6 ;  /* 0x0000001fff007819 */ /* 0x000fc80000011606 */
[----:B------:R-:W-:-:S04]  /*2f450*/  LEA.HI.SX32 R0, R6, R0, 0x1a ;  /* 0x0000000006007211 */ /* 0x000fc800078fd2ff */
[----:B------:R-:W-:Y:S01]  /*2f460*/  VIMNMX R7, R21, R0, PT ;  /* 0x0000000015077248 */ /* 0x000fe20003fe0100 */
[----:B------:R-:W-:-:S04]  /*2f470*/  IMAD.MOV.U32 R0, RZ, RZ, R8 ;  /* 0x000000ffff007224 */ /* 0x000fc800078e0008 */
[----:B------:R3:W-:Y:S01]  /*2f480*/  STL [R1+0x40], R7 ;  /* 0x0000400701007387 */ /* 0x0007e20000100800 */
[----:B--2---:R-:W-:-:S05]  /*2f490*/  @P1 IMAD.HI.U32 R2, R8, R2, RZ ;  /* 0x0000000208021227 */ /* 0x004fca00078e00ff */
[----:B-1----:R-:W-:-:S05]  /*2f4a0*/  @P1 SHF.R.U32.HI R0, RZ, R4, R2 ;  /* 0x00000004ff001219 */ /* 0x002fca0000011602 */
[----:B------:R-:W-:-:S04]  /*2f4b0*/  IMAD.IADD R0, R20, 0x1, R0 ;  /* 0x0000000114007824 */ /* 0x000fc800078e0200 */
[----:B------:R-:W-:Y:S01]  /*2f4c0*/  VIADD R2, R0, -UR4 ;  /* 0x8000000400027c36 */ /* 0x000fe20008000000 */
[----:B---3--:R-:W-:Y:S06]  /*2f4d0*/  @!P2 BRA `(.L_x_1754) ;  /* 0x000000000044a947 */ /* 0x008fec0003800000 */
        /* <DEDUP_REMOVED lines=10> */
.L_x_1756:
[----:B------:R-:W-:-:S13]  /*2f580*/  ISETP.NE.AND P0, PT, R3, 0x1, PT ;  /* 0x000000010300780c */ /* 0x000fda0003f05270 */
[----:B------:R-:W1:Y:S02]  /*2f590*/  @P0 LDC.64 R4, c[0x0][0x9e8] ;  /* 0x00027a00ff040b82 */ /* 0x000e640000000a00 */
[----:B-1----:R-:W-:-:S05]  /*2f5a0*/  @P0 IMAD.HI.U32 R4, R0, R4, RZ ;  /* 0x0000000400040227 */ /* 0x002fca00078e00ff */
[----:B------:R-:W-:-:S07]  /*2f5b0*/  @P0 SHF.R.U32.HI R0, RZ, R5, R4 ;  /* 0x00000005ff000219 */ /* 0x000fce0000011604 */
.L_x_1757:
[----:B------:R-:W-:Y:S05]  /*2f5c0*/  BSYNC B0 ;  /* 0x0000000000007941 */ /* 0x000fea0003800000 */
.L_x_1755:
[----:B------:R-:W-:-:S05]  /*2f5d0*/  IMAD R0, R0, R3, RZ ;  /* 0x0000000300007224 */ /* 0x000fca00078e02ff */
[----:B------:R-:W-:-:S07]  /*2f5e0*/  VIMNMX R2, R2, R0, !PT ;  /* 0x0000000002027248 */ /* 0x000fce0007fe0100 */
.L_x_1754:
[----:B------:R-:W-:-:S05]  /*2f5f0*/  IMAD.HI R2, R2, 0x66666667, RZ ;  /* 0x6666666702027827 */ /* 0x000fca00078e02ff */
[----:B------:R-:W-:-:S04]  /*2f600*/  SHF.R.U32.HI R0, RZ, 0x1f, R2 ;  /* 0x0000001fff007819 */ /* 0x000fc80000011602 */
[----:B------:R-:W-:-:S04]  /*2f610*/  LEA.HI.SX32 R0, R2, R0, 0x1a ;  /* 0x0000000002007211 */ /* 0x000fc800078fd2ff */
[----:B------:R-:W-:-:S04]  /*2f620*/  VIMNMX R3, RZ, R0, !PT ;  /* 0x00000000ff037248 */ /* 0x000fc80007fe0100 */
[----:B------:R-:W-:Y:S01]  /*2f630*/  ISETP.GT.AND P0, PT, R7, R3, PT ;  /* 0x000000030700720c */ /* 0x000fe20003f04270 */
[----:B------:R1:W-:-:S12]  /*2f640*/  STL [R1+0x20], R3 ;  /* 0x0000200301007387 */ /* 0x0003d80000100800 */
[----:B-1----:R-:W-:Y:S05]  /*2f650*/  @P0 BRA `(.L_x_1758) ;  /* 0x0000000000440947 */ /* 0x002fea0003800000 */
[----:B------:R-:W1:Y:S02]  /*2f660*/  S2R R3, SR_TID.X ;  /* 0x0000000000037919 */ /* 0x000e640000002100 */
[----:B-1----:R-:W-:-:S04]  /*2f670*/  LOP3.LUT R3, R3, 0x7f, RZ, 0xc0, !PT ;  /* 0x0000007f03037812 */ /* 0x002fc800078ec0ff */
[----:B------:R-:W-:-:S13]  /*2f680*/  ISETP.NE.AND P0, PT, R3, RZ, PT ;  /* 0x000000ff0300720c */ /* 0x000fda0003f05270 */
[----:B------:R-:W-:Y:S05]  /*2f690*/  @P0 BRA `(.L_x_1759) ;  /* 0x0000003000c80947 */ /* 0x000fea0003800000 */
[----:B------:R-:W1:Y:S01]  /*2f6a0*/  S2R R2, SR_LANEID ;  /* 0x0000000000027919 */ /* 0x000e620000000000 */
[----:B------:R-:W-:Y:S01]  /*2f6b0*/  VOTEU.ANY UR4, UPT, PT ;  /* 0x0000000000047886 */ /* 0x000fe200038e0100 */
[----:B------:R-:W2:Y:S01]  /*2f6c0*/  LDC.64 R4, c[0x0][0xc60] ;  /* 0x00031800ff047b82 */ /* 0x000ea20000000a00 */
[----:B------:R-:W1:Y:S02]  /*2f6d0*/  FLO.U32 R0, UR4 ;  /* 0x0000000400007d00 */ /* 0x000e6400080e0000 */
[----:B-1----:R-:W-:-:S06]  /*2f6e0*/  ISETP.EQ.U32.AND P0, PT, R0, R2, PT ;  /* 0x000000020000720c */ /* 0x002fcc0003f02070 */
[----:B------:R-:W2:Y:S07]  /*2f6f0*/  POPC R2, UR4 ;  /* 0x0000000400027d09 */ /* 0x000eae0008000000 */
[----:B--2---:R-:W2:Y:S04]  /*2f700*/  @P0 ATOMG.E.ADD.STRONG.GPU PT, R2, desc[UR60][R4.64], R2 ;  /* 0x00000002040209a8 */ /* 0x004ea800081ee1fc */
[----:B--2---:R1:W2:Y:S02]  /*2f710*/  SHFL.IDX PT, R2, R2, R0, 0x1f ;  /* 0x00001f0002027589 */ /* 0x0042a400000e0000 */
[----:B-1----:R-:W1:Y:S02]  /*2f720*/  S2R R0, SR_LTMASK ;  /* 0x0000000000007919 */ /* 0x002e640000003900 */
[----:B-1----:R-:W-:-:S06]  /*2f730*/  LOP3.LUT R0, R0, UR4, RZ, 0xc0, !PT ;  /* 0x0000000400007c12 */ /* 0x002fcc000f8ec0ff */
[----:B------:R-:W2:Y:S02]  /*2f740*/  POPC R0, R0 ;  /* 0x0000000000007309 */ /* 0x000ea40000000000 */
[----:B--2---:R-:W-:Y:S01]  /*2f750*/  IADD3 R16, R2, UR38, R0 ;  /* 0x0000002602107c10 */ /* 0x004fe2000fffe000 */
[----:B------:R-:W-:Y:S06]  /*2f760*/  BRA `(.L_x_1759) ;  /* 0x0000003000947947 */ /* 0x000fec0003800000 */
.L_x_1758:
        /* <DEDUP_REMOVED lines=15> */
[----:B0-----:R-:W-:Y:S02]  /*2f860*/  IMAD.U32 R11, RZ, RZ, UR5 ;  /* 0x00000005ff0b7e24 */ /* 0x001fe4000f8e00ff */
[----:B------:R-:W-:Y:S02]  /*2f870*/  IMAD.MOV.U32 R8, RZ, RZ, 0x70 ;  /* 0x00000070ff087424 */ /* 0x000fe400078e00ff */
[----:B------:R-:W-:Y:S02]  /*2f880*/  IMAD.MOV.U32 R12, RZ, RZ, 0x1 ;  /* 0x00000001ff0c7424 */ /* 0x000fe400078e00ff */
[----:B------:R-:W-:-:S07]  /*2f890*/  IMAD.MOV.U32 R13, RZ, RZ, RZ ;  /* 0x000000ffff0d7224 */ /* 0x000fce00078e00ff */
[----:B------:R-:W-:-:S07]  /*2f8a0*/  LEPC R20, `(.L_x_1761) ;  /* 0x000000001014794e */ /* 0x000fce0000000000 */
[----:B-1----:R-:W-:Y:S05]  /*2f8b0*/  CALL.ABS.NOINC R2 ;  /* 0x0000000002007343 */ /* 0x002fea0003c00000 */
.L_x_1761:
[----:B------:R-:W-:Y:S05]  /*2f8c0*/  BSYNC B6 ;  /* 0x0000000000067941 */ /* 0x000fea0003800000 */
.L_x_1760:
[----:B------:R-:W-:Y:S02]  /*2f8d0*/  IMAD.MOV.U32 R2, RZ, RZ, R17 ;  /* 0x000000ffff027224 */ /* 0x000fe400078e0011 */
[----:B------:R-:W2:Y:S01]  /*2f8e0*/  LDL.LU R17, [R1] ;  /* 0x0000000001117983 */ /* 0x000ea20000300800 */
[----:B------:R-:W-:Y:S01]  /*2f8f0*/  BSSY B6, `(.L_x_1762) ;  /* 0x0000017000067945 */ /* 0x000fe20003800000 */
[----:B------:R-:W-:-:S05]  /*2f900*/  VIADD R0, R2, 0xa400 ;  /* 0x0000a40002007836 */ /* 0x000fca0000000000 */
[----:B------:R-:W-:Y:S02]  /*2f910*/  LOP3.LUT P0, RZ, R0, 0x3ff, RZ, 0xc0, !PT ;  /* 0x000003ff00ff7812 */ /* 0x000fe4000780c0ff */
[----:B--2---:R-:W-:-:S11]  /*2f920*/  LOP3.LUT R17, R17, 0xfffffffe, RZ, 0xc0, !PT ;  /* 0xfffffffe11117812 */ /* 0x004fd600078ec0ff */
[----:B------:R-:W-:-:S05]  /*2f930*/  @P0 LOP3.LUT R17, R17, 0x1, RZ, 0xfc, !PT ;  /* 0x0000000111110812 */ /* 0x000fca00078efcff */
[----:B------:R1:W-:Y:S01]  /*2f940*/  STL [R1], R17 ;  /* 0x0000001101007387 */ /* 0x0003e20000100800 */
[----:B------:R-:W-:Y:S05]  /*2f950*/  @!P0 BRA `(.L_x_1763) ;  /* 0x0000000000408947 */ /* 0x000fea0003800000 */
[----:B------:R-:W-:Y:S01]  /*2f960*/  MOV R2, 0x0 ;  /* 0x0000000000027802 */ /* 0x000fe20000000f00 */
[----:B------:R-:W-:Y:S01]  /*2f970*/  ULDC.64 UR6, c[0x4][0xa0] ;  /* 0x0100280000067ab9 */ /* 0x000fe20000000a00 */
[----:B------:R-:W-:Y:S01]  /*2f980*/  ULDC.64 UR8, c[0x4][0xa8] ;  /* 0x01002a0000087ab9 */ /* 0x000fe20000000a00 */
[----:B------:R-:W-:Y:S01]  /*2f990*/  ULDC.64 UR4, c[0x4][0x10] ;  /* 0x0100040000047ab9 */ /* 0x000fe20000000a00 */
[----:B------:R-:W-:Y:S02]  /*2f9a0*/  IMAD.U32 R4, RZ, RZ, UR6 ;  /* 0x00000006ff047e24 */ /* 0x000fe4000f8e00ff */
[----:B------:R-:W2:Y:S01]  /*2f9b0*/  LDC.64 R2, c[0x4][R2] ;  /* 0x0100000002027b82 */ /* 0x000ea20000000a00 */
        /* <DEDUP_REMOVED lines=9> */
[----:B-12---:R-:W-:Y:S05]  /*2fa50*/  CALL.ABS.NOINC R2 ;  /* 0x0000000002007343 */ /* 0x006fea0003c00000 */
.L_x_1763:
[----:B------:R-:W-:Y:S05]  /*2fa60*/  BSYNC B6 ;  /* 0x0000000000067941 */ /* 0x000fea0003800000 */
.L_x_1762:
        /* <DEDUP_REMOVED lines=21> */
.L_x_1765:
[----:B------:R-:W-:Y:S05]  /*2fbc0*/  BSYNC B6 ;  /* 0x0000000000067941 */ /* 0x000fea0003800000 */
.L_x_1764:
        /* <DEDUP_REMOVED lines=19> */
.L_x_1767:
[----:B------:R-:W-:Y:S05]  /*2fd00*/  BSYNC B6 ;  /* 0x0000000000067941 */ /* 0x000fea0003800000 */
.L_x_1766:
[----:B------:R-:W-:Y:S01]  /*2fd10*/  ULDC.64 UR4, c[0x0][0x9f8] ;  /* 0x00027e0000047ab9 */ /* 0x000fe20000000a00 */
[----:B------:R-:W-:Y:S01]  /*2fd20*/  IMAD.MOV.U32 R8, RZ, RZ, R19 ;  /* 0x000000ffff087224 */ /* 0x000fe200078e0013 */
[----:B------:R-:W-:-:S04]  /*2fd30*/  ISETP.NE.U32.AND P0, PT, RZ, UR4, PT ;  /* 0x00000004ff007c0c */ /* 0x000fc8000bf05070 */
[----:B------:R-:W-:Y:S01]  /*2fd40*/  ISETP.NE.AND.EX P0, PT, RZ, UR5, PT, P0 ;  /* 0x00000005ff007c0c */ /* 0x000fe2000bf05300 */
[----:B------:R-:W-:-:S12]  /*2fd50*/  ULDC.64 UR4, c[0x0][0xa08] ;  /* 0x0002820000047ab9 */ /* 0x000fd80000000a00 */
[----:B------:R-:W2:Y:S02]  /*2fd60*/  @P0 LDC.64 R2, c[0x0][0x9f8] ;  /* 0x00027e00ff020b82 */ /* 0x000ea40000000a00 */
[----:B--2---:R-:W-:-:S05]  /*2fd70*/  @P0 IMAD.WIDE R2, R19, 0x4, R2 ;  /* 0x0000000413020825 */ /* 0x004fca00078e0202 */
[----:B------:R2:W3:Y:S02]  /*2fd80*/  @P0 LDG.E R8, desc[UR60][R2.64] ;  /* 0x0000003c02080981 */ /* 0x0004e4000c1e1900 */
[----:B--2---:R-:W2:Y:S02]  /*2fd90*/  LDC.64 R2, c[0x0][0x418] ;  /* 0x00010600ff027b82 */ /* 0x004ea40000000a00 */
[----:B--2---:R-:W-:Y:S01]  /*2fda0*/  LOP3.LUT P0, RZ, R2, UR4, RZ, 0xfc, !PT ;  /* 0x0000000402ff7c12 */ /* 0x004fe2000f80fcff */
[----:B------:R-:W-:-:S03]  /*2fdb0*/  UMOV UR4, 0xffffffff ;  /* 0xffffffff00047882 */ /* 0x000fc60000000000 */
[----:B------:R-:W-:Y:S02]  /*2fdc0*/  LOP3.LUT P0, RZ, R3, UR5, RZ, 0xfc, P0 ;  /* 0x0000000503ff7c12 */ /* 0x000fe4000800fcff */
[----:B---3--:R-:W-:Y:S01]  /*2fdd0*/  SHF.R.S32.HI R9, RZ, 0x1f, R8 ;  /* 0x0000001fff097819 */ /* 0x008fe20000011408 */
[----:B------:R2:W-:Y:S01]  /*2fde0*/  STL [R1+0x18], R8 ;  /* 0x0000180801007387 */ /* 0x0005e20000100800 */
[----:B-1----:R-:W-:-:S03]  /*2fdf0*/  SEL R17, R8, RZ, !P0 ;  /* 0x000000ff08117207 */ /* 0x002fc60004000000 */
[----:B------:R2:W-:Y:S01]  /*2fe00*/  STL [R1+0x1c], R9 ;  /* 0x00001c0901007387 */ /* 0x0005e20000100800 */
[----:B------:R-:W-:Y:S05]  /*2fe10*/  BRA.DIV UR4, `(.L_x_1768) ;  /* 0x0000005e04107947 */ /* 0x000fea000b800000 */
[----:B------:R-:W1:Y:S02]  /*2fe20*/  S2R R0, SR_TID.X ;  /* 0x0000000000007919 */ /* 0x000e640000002100 */
[----:B-1----:R-:W-:-:S04]  /*2fe30*/  SHF.R.U32.HI R0, RZ, 0x5, R0 ;  /* 0x00000005ff007819 */ /* 0x002fc80000011600 */
[----:B------:R-:W-:-:S05]  /*2fe40*/  LOP3.LUT R0, R0, 0x3, RZ, 0xc0, !PT ;  /* 0x0000000300007812 */ /* 0x000fca00078ec0ff */
[----:B------:R1:W3:Y:S02]  /*2fe50*/  SHFL.IDX PT, R14, R0, RZ, 0x1f ;  /* 0x00001fff000e7589 */ /* 0x0002e400000e0000 */
.L_x_1924:
[----:B-1----:R-:W4:Y:S01]  /*2fe60*/  LDL.LU R0, [R1] ;  /* 0x0000000001007983 */ /* 0x002f220000300800 */
[----:B------:R-:W-:Y:S02]  /*2fe70*/  PLOP3.LUT P1, PT, PT, PT, PT, 0x8, 0x0 ;  /* 0x000000000000781c */ /* 0x000fe40003f2e170 */
[----:B---3--:R-:W-:Y:S02]  /*2fe80*/  ISETP.NE.AND P0, PT, R14, RZ, PT ;  /* 0x000000ff0e00720c */ /* 0x008fe40003f05270 */
[----:B----4-:R-:W-:-:S09]  /*2fe90*/  LOP3.LUT R0, R0, 0xfffffffe, RZ, 0xc0, !PT ;  /* 0xfffffffe00007812 */ /* 0x010fd200078ec0ff */
[----:B------:R-:W-:-:S05]  /*2fea0*/  @P1 LOP3.LUT R0, R0, 0x1, RZ, 0xfc, !PT ;  /* 0x0000000100001812 */ /* 0x000fca00078efcff */
[----:B------:R1:W-:Y:S01]  /*2feb0*/  STL [R1], R0 ;  /* 0x0000000001007387 */ /* 0x0003e20000100800 */
[----:B------:R-:W-:Y:S05]  /*2fec0*/  @P0 BRA `(.L_x_1769) ;  /* 0x0000000400a40947 */ /* 0x000fea0003800000 */
[----:B------:R-:W-:-:S03]  /*2fed0*/  UMOV UR4, 0xffffffff ;  /* 0xffffffff00047882 */ /* 0x000fc60000000000 */
[----:B------:R-:W-:Y:S05]  /*2fee0*/  BRA.DIV UR4, `(.L_x_1770) ;  /* 0x0000005e04107947 */ /* 0x000fea000b800000 */
[----:B------:R-:W-:-:S13]  /*2fef0*/  ELECT P6, URZ, PT ;  /* 0x00000000003f782f */ /* 0x000fda00038c0000 */
.L_x_1927:
[----:B------:R-:W-:Y:S05]  /*2ff00*/  @!P6 BRA `(.L_x_1769) ;  /* 0x000000040094e947 */ /* 0x000fea0003800000 */
[----:B-1----:R-:W3:Y:S01]  /*2ff10*/  LDL R0, [R1+0x40] ;  /* 0x0000400001007983 */ /* 0x002ee20000100800 */
[----:B------:R-:W-:-:S04]  /*2ff20*/  ISETP.NE.U32.AND P0, PT, R2, RZ, PT ;  /* 0x000000ff0200720c */ /* 0x000fc80003f05070 */
[----:B------:R-:W-:Y:S01]  /*2ff30*/  ISETP.NE.AND.EX P0, PT, R3, RZ, PT, P0 ;  /* 0x000000ff0300720c */ /* 0x000fe20003f05300 */
[----:B---3--:R-:W-:-:S12]  /*2ff40*/  VIADD R0, R0, 0xffffffff ;  /* 0xffffffff00007836 */ /* 0x008fd80000000000 */
[----:B------:R-:W-:Y:S05]  /*2ff50*/  @!P0 BRA `(.L_x_1771) ;  /* 0x0000000000448947 */ /* 0x000fea0003800000 */
[----:B------:R-:W1:Y:S01]  /*2ff60*/  LDC R7, c[0x0][0x43c] ;  /* 0x00010f00ff077b82 */ /* 0x000e620000000800 */
[----:B------:R-:W-:Y:S01]  /*2ff70*/  ULDC.64 UR4, c[0x0][0x428] ;  /* 0x00010a0000047ab9 */ /* 0x000fe20000000a00 */
[----:B-1----:R-:W-:-:S13]  /*2ff80*/  ISETP.NE.AND P0, PT, R7, 0x1, PT ;  /* 0x000000010700780c */ /* 0x002fda0003f05270 */
[----:B------:R-:W1:Y:S02]  /*2ff90*/  @P0 LDC.64 R4, c[0x0][0x440] ;  /* 0x00011000ff040b82 */ /* 0x000e640000000a00 */
[----:B-1----:R-:W-:-:S04]  /*2ffa0*/  @P0 IMAD.HI.U32 R6, R0, R4, RZ ;  /* 0x0000000400060227 */ /* 0x002fc800078e00ff */
        /* <DEDUP_REMOVED lines=12> */
.L_x_1771:
[----:B--2---:R-:W2:Y:S04]  /*30070*/  LDL R9, [R1+0x4] ;  /* 0x0000040001097983 */ /* 0x004ea80000100800 */
[----:B-1----:R-:W2:Y:S04]  /*30080*/  LDL R2, [R1+0x8] ;  /* 0x0000080001027983 */ /* 0x002ea80000100800 */
[----:B------:R-:W3:Y:S01]  /*30090*/  LDL R3, [R1+0x10] ;  /* 0x0000100001037983 */ /* 0x000ee20000100800 */
[----:B------:R-:W1:Y:S02]  /*300a0*/  S2R R8, SR_TID.X ;  /* 0x0000000000087919 */ /* 0x000e640000002100 */
[----:B-1----:R-:W-:-:S04]  /*300b0*/  LOP3.LUT R8, R8, 0x7f, RZ, 0xc0, !PT ;  /* 0x0000007f08087812 */ /* 0x002fc800078ec0ff */
[----:B------:R-:W-:Y:S01]  /*300c0*/  ISETP.NE.AND P1, PT, R8, RZ, PT ;  /* 0x000000ff0800720c */ /* 0x000fe20003f25270 */
[----:B--2---:R-:W-:Y:S01]  /*300d0*/  IMAD R2, R2, 0x8, R9 ;  /* 0x0000000802027824 */ /* 0x004fe200078e0209 */
[----:B---3--:R-:W-:-:S04]  /*300e0*/  SHF.L.U32 R3, R3, 0x1f, RZ ;  /* 0x0000001f03037819 */ /* 0x008fc800000006ff */
[----:B------:R-:W1:Y:S02]  /*300f0*/  SYNCS.PHASECHK.TRANS64.TRYWAIT P0, [R2+URZ+0x29880], R3 ;  /* 0x02988003020075a7 */ /* 0x000e64000800017f */
[----:B-1----:R-:W-:Y:S05]  /*30100*/  @!P0 BRA `(.L_x_1772) ;  /* 0x0000005800a88947 */ /* 0x002fea0003800000 */
.L_x_1928:
        /* <DEDUP_REMOVED lines=8> */
.L_x_1773:
[----:B------:R-:W2:Y:S04]  /*30190*/  LDL R6, [R1+0x4] ;  /* 0x0000040001067983 */ /* 0x000ea80000100800 */
[----:B------:R-:W2:Y:S04]  /*301a0*/  LDL R4, [R1+0x8] ;  /* 0x0000080001047983 */ /* 0x000ea80000100800 */
[----:B------:R-:W3:Y:S01]  /*301b0*/  LDL R5, [R1+0x24] ;  /* 0x0000240001057983 */ /* 0x000ee20000100800 */
[----:B------:R-:W-:Y:S01]  /*301c0*/  R2UR UR9, R2 ;  /* 0x00000000020972ca */ /* 0x000fe200000e0000 */
[----:B------:R-:W-:Y:S01]  /*301d0*/  UIADD3 UR4, UP0, UR40, 0x470, URZ ;  /* 0x0000047028047890 */ /* 0x000fe2000ff1e03f */
[----:B------:R-:W-:Y:S01]  /*301e0*/  R2UR UR12, R18 ;  /* 0x00000000120c72ca */ /* 0x000fe200000e0000 */
[----:B------:R-:W-:Y:S01]  /*301f0*/  UMOV UR6, 0x0 ;  /* 0x0000000000067882 */ /* 0x000fe20000000000 */
[----:B-----5:R-:W-:Y:S01]  /*30200*/  R2UR UR13, R17 ;  /* 0x00000000110d72ca */ /* 0x020fe200000e0000 */
[----:B------:R-:W-:Y:S01]  /*30210*/  UIADD3.X UR5, URZ, UR41, URZ, UP0, !UPT ;  /* 0x000000293f057290 */ /* 0x000fe200087fe43f */
[----:B------:R-:W-:Y:S01]  /*30220*/  UMOV UR7, 0x14f00000 ;  /* 0x14f0000000077882 */ /* 0x000fe20000000000 */
[----:B------:R-:W-:-:S06]  /*30230*/  UMOV UR10, URZ ;  /* 0x0000003f000a7c82 */ /* 0x000fcc0008000000 */
[----:B------:R-:W-:Y:S01]  /*30240*/  UIADD3 UR9, UR9, 0x29870, URZ ;  /* 0x0002987009097890 */ /* 0x000fe2000fffe03f */
[----:B--2---:R-:W-:Y:S02]  /*30250*/  IMAD R4, R4, 0x5000, R6 ;  /* 0x0000500004047824 */ /* 0x004fe400078e0206 */
[----:B---3--:R-:W-:-:S03]  /*30260*/  IMAD R0, R0, 0xa0, R5 ;  /* 0x000000a000007824 */ /* 0x008fc600078e0205 */
[----:B------:R-:W-:Y:S02]  /*30270*/  R2UR UR8, R4 ;  /* 0x00000000040872ca */ /* 0x000fe400000e0000 */
[----:B------:R-:W-:-:S11]  /*30280*/  R2UR UR11, R0 ;  /* 0x00000000000b72ca */ /* 0x000fd600000e0000 */
[----:B------:R-:W-:-:S09]  /*30290*/  UIADD3 UR8, UR8, 0xa400, URZ ;  /* 0x0000a40008087890 */ /* 0x000fd2000fffe03f */
[----:B------:R2:W-:Y:S01]  /*302a0*/  UTMALDG.4D [UR8], [UR4], desc[UR6] ;  /* 0x00000608040075b4 */ /* 0x0005e20008019000 */
[----:B------:R-:W3:Y:S02]  /*302b0*/  SYNCS.PHASECHK.TRANS64.TRYWAIT P0, [R2+URZ+0x29840], R3 ;  /* 0x02984003020075a7 */ /* 0x000ee4000800017f */
[----:B--23--:R-:W-:Y:S05]  /*302c0*/  @!P0 BRA `(.L_x_1774) ;  /* 0x00000058004c8947 */ /* 0x00cfea0003800000 */
.L_x_1929:
        /* <DEDUP_REMOVED lines=8> */
.L_x_1775:
[----:B------:R-:W3:Y:S04]  /*30350*/  LDL R5, [R1+0x4] ;  /* 0x0000040001057983 */ /* 0x000ee80000100800 */
[----:B------:R-:W3:Y:S04]  /*30360*/  LDL R4, [R1+0x8] ;  /* 0x0000080001047983 */ /* 0x000ee80000100800 */
[----:B-12---:R-:W2:Y:S01]  /*30370*/  LDL.LU R3, [R1] ;  /* 0x0000000001037983 */ /* 0x006ea20000300800 */
[----:B------:R-:W-:Y:S01]  /*30380*/  R2UR UR11, R0 ;  /* 0x00000000000b72ca */ /* 0x000fe200000e0000 */
[----:B------:R-:W-:Y:S01]  /*30390*/  UIADD3 UR4, UP0, UR40, 0x370, URZ ;  /* 0x0000037028047890 */ /* 0x000fe2000ff1e03f */
[----:B------:R-:W-:Y:S01]  /*303a0*/  R2UR UR9, R2 ;  /* 0x00000000020972ca */ /* 0x000fe200000e0000 */
[----:B------:R-:W-:Y:S01]  /*303b0*/  UMOV UR10, URZ ;  /* 0x0000003f000a7c82 */ /* 0x000fe20008000000 */
[----:B------:R-:W-:Y:S01]  /*303c0*/  R2UR UR12, R18 ;  /* 0x00000000120c72ca */ /* 0x000fe200000e0000 */
[----:B------:R-:W-:Y:S01]  /*303d0*/  UIADD3.X UR5, URZ, UR41, URZ, UP0, !UPT ;  /* 0x000000293f057290 */ /* 0x000fe200087fe43f */
[----:B------:R-:W-:Y:S01]  /*303e0*/  R2UR UR13, R17 ;  /* 0x00000000110d72ca */ /* 0x000fe200000e0000 */
[----:B------:R-:W-:Y:S01]  /*303f0*/  UMOV UR6, 0x0 ;  /* 0x0000000000067882 */ /* 0x000fe20000000000 */
[----:B------:R-:W-:Y:S01]  /*30400*/  PLOP3.LUT P0, PT, PT, PT, PT, 0x80, 0x0 ;  /* 0x000000000000781c */ /* 0x000fe20003f0f070 */
[----:B------:R-:W-:Y:S01]  /*30410*/  UMOV UR7, 0x14f00000 ;  /* 0x14f0000000077882 */ /* 0x000fe20000000000 */
[----:B------:R-:W-:-:S05]  /*30420*/  UMOV UR17, 0x40 ;  /* 0x0000004000117882 */ /* 0x000fca0000000000 */
[----:B------:R-:W-:Y:S01]  /*30430*/  UIADD3 UR9, UR9, 0x29830, URZ ;  /* 0x0002983009097890 */ /* 0x000fe2000fffe03f */
[----:B---3--:R-:W-:Y:S01]  /*30440*/  IMAD R0, R4, 0x7800, R5 ;  /* 0x0000780004007824 */ /* 0x008fe200078e0205 */
[----:B--2---:R-:W-:-:S04]  /*30450*/  LOP3.LUT R3, R3, 0xfffffffe, RZ, 0xc0, !PT ;  /* 0xfffffffe03037812 */ /* 0x004fc800078ec0ff */
[----:B------:R-:W-:Y:S02]  /*30460*/  R2UR UR8, R0 ;  /* 0x00000000000872ca */ /* 0x000fe400000e0000 */
[----:B------:R-:W-:-:S05]  /*30470*/  @P0 LOP3.LUT R3, R3, 0x1, RZ, 0xfc, !PT ;  /* 0x0000000103030812 */ /* 0x000fca00078efcff */
[----:B------:R3:W-:Y:S06]  /*30480*/  STL [R1], R3 ;  /* 0x0000000301007387 */ /* 0x0007ec0000100800 */
[----:B------:R-:W-:Y:S02]  /*30490*/  UIADD3 UR14, UR8, 0x1a400, URZ ;  /* 0x0001a400080e7890 */ /* 0x000fe4000fffe03f */
[----:B------:R-:W-:Y:S02]  /*304a0*/  UIADD3 UR15, UR8, 0x1cc00, URZ ;  /* 0x0001cc00080f7890 */ /* 0x000fe4000fffe03f */
[----:B------:R-:W-:-:S03]  /*304b0*/  UIADD3 UR16, UR8, 0x1f400, URZ ;  /* 0x0001f40008107890 */ /* 0x000fc6000fffe03f */
[----:B------:R-:W-:Y:S01]  /*304c0*/  UMOV UR8, UR14 ;  /* 0x0000000e00087c82 */ /* 0x000fe20008000000 */
[----:B------:R-:W-:Y:S01]  /*304d0*/  UMOV UR14, 0x80 ;  /* 0x00000080000e7882 */ /* 0x000fe20000000000 */
[----:B------:R1:W-:Y:S02]  /*304e0*/  UTMALDG.4D [UR8], [UR4], desc[UR6] ;  /* 0x00000608040075b4 */ /* 0x0003e40008019000 */
[----:B-1----:R-:W-:Y:S01]  /*304f0*/  UMOV UR8, UR15 ;  /* 0x0000000f00087c82 */ /* 0x002fe20008000000 */
[----:B------:R-:W-:Y:S02]  /*30500*/  UMOV UR10, UR17 ;  /* 0x00000011000a7c82 */ /* 0x000fe40008000000 */
[----:B------:R1:W-:Y:S02]  /*30510*/  UTMALDG.4D [UR8], [UR4], desc[UR6] ;  /* 0x00000608040075b4 */ /* 0x0003e40008019000 */
[----:B-1----:R-:W-:Y:S01]  /*30520*/  UMOV UR8, UR16 ;  /* 0x0000001000087c82 */ /* 0x002fe20008000000 */
[----:B------:R-:W-:-:S02]  /*30530*/  UMOV UR10, UR14 ;  /* 0x0000000e000a7c82 */ /* 0x000fc40008000000 */
[----:B------:R3:W-:Y:S02]  /*30540*/  UTMALDG.4D [UR8], [UR4], desc[UR6] ;  /* 0x00000608040075b4 */ /* 0x0007e40008019000 */
[----:B---3--:R-:W-:Y:S01]  /*30550*/  NOP ;  /* 0x0000000000007918 */ /* 0x008fe20000000000 */
.L_x_1769:
[----:B------:R-:W3:Y:S04]  /*30560*/  LDL R4, [R1+0x4] ;  /* 0x0000040001047983 */ /* 0x000ee80000100800 */
[----:B------:R-:W1:Y:S01]  /*30570*/  LDL.LU R3, [R1+0x3c] ;  /* 0x00003c0001037983 */ /* 0x000e620000300800 */
[----:B------:R-:W-:Y:S05]  /*30580*/  WARPSYNC.ALL ;  /* 0x0000000000007948 */ /* 0x000fea0003800000 */
[----:B------:R-:W-:Y:S01]  /*30590*/  ULDC.64 UR4, c[0x0][0x298] ;  /* 0x0000a60000047ab9 */ /* 0x000fe20000000a00 */
[----:B------:R-:W-:Y:S01]  /*305a0*/  BSSY B6, `(.L_x_1776) ;  /* 0x000001c000067945 */ /* 0x000fe20003800000 */
[----:B------:R-:W-:Y:S01]  /*305b0*/  BAR.SYNC.DEFER_BLOCKING 0x8, 0x180 ;  /* 0x0206000000007b1d */ /* 0x000fe20000010000 */
[----:B-1----:R-:W-:-:S05]  /*305c0*/  SHF.R.S32.HI R0, RZ, 0x1f, R3 ;  /* 0x0000001fff007819 */ /* 0x002fca0000011403 */
[----:B------:R-:W-:Y:S02]  /*305d0*/  IMAD R2, R0, UR4, RZ ;  /* 0x0000000400027c24 */ /* 0x000fe4000f8e02ff */
[----:B---3--:R-:W-:Y:S02]  /*305e0*/  VIADD R0, R4, 0x14400 ;  /* 0x0001440004007836 */ /* 0x008fe40000000000 */
[C---:B------:R-:W-:Y:S02]  /*305f0*/  IMAD R2, R3.reuse, UR5, R2 ;  /* 0x0000000503027c24 */ /* 0x040fe4000f8e0202 */
[----:B------:R-:W-:Y:S01]  /*30600*/  IMAD.WIDE.U32 R4, R3, UR4, RZ ;  /* 0x0000000403047c25 */ /* 0x000fe2000f8e00ff */
[----:B------:R-:W-:-:S03]  /*30610*/  LOP3.LUT P0, RZ, R0, 0x1bf, RZ, 0xc0, !PT ;  /* 0x000001bf00ff7812 */ /* 0x000fc6000780c0ff */
[----:B------:R-:W-:Y:S01]  /*30620*/  IMAD.IADD R0, R5, 0x1, R2 ;  /* 0x0000000105007824 */ /* 0x000fe200078e0202 */
[----:B------:R1:W-:Y:S04]  /*30630*/  STL.64 [R1+0x48], R4 ;  /* 0x0000480401007387 */ /* 0x0003e80000100a00 */
[----:B------:R1:W-:Y:S05]  /*30640*/  STL [R1+0x3c], R0 ;  /* 0x00003c0001007387 */ /* 0x0003ea0000100800 */
[----:B------:R-:W-:Y:S05]  /*30650*/  @!P0 BRA `(.L_x_1777) ;  /* 0x0000000000408947 */ /* 0x000fea0003800000 */
[----:B------:R-:W-:Y:S01]  /*30660*/  MOV R2, 0x0 ;  /* 0x0000000000027802 */ /* 0x000fe20000000f00 */
[----:B------:R-:W-:Y:S01]  /*30670*/  ULDC.64 UR4, c[0x4][0xa0] ;  /* 0x0100280000047ab9 */ /* 0x000fe20000000a00 */
[----:B------:R-:W-:Y:S01]  /*30680*/  ULDC.64 UR6, c[0x4][0xa8] ;  /* 0x01002a0000067ab9 */ /* 0x000fe20000000a00 */
[----:B------:R-:W-:Y:S01]  /*30690*/  ULDC.64 UR8, c[0x4][0x28] ;  /* 0x01000a0000087ab9 */ /* 0x000fe20000000a00 */
[----:B-1----:R-:W-:Y:S02]  /*306a0*/  IMAD.U32 R4, RZ, RZ, UR4 ;  /* 0x00000004ff047e24 */ /* 0x002fe4000f8e00ff */
[----:B------:R-:W1:Y:S01]  /*306b0*/  LDC.64 R2, c[0x4][R2] ;  /* 0x0100000002027b82 */ /* 0x000e620000000a00 */
[----:B------:R-:W-:Y:S02]  /*306c0*/  IMAD.U32 R5, RZ, RZ, UR5 ;  /* 0x00000005ff057e24 */ /* 0x000fe4000f8e00ff */
[----:B------:R-:W-:Y:S02]  /*306d0*/  IMAD.U32 R6, RZ, RZ, UR6 ;  /* 0x00000006ff067e24 */ /* 0x000fe4000f8e00ff */
[----:B------:R-:W-:-:S02]  /*306e0*/  IMAD.U32 R7, RZ, RZ, UR7 ;  /* 0x00000007ff077e24 */ /* 0x000fc4000f8e00ff */
[----:B------:R-:W-:Y:S02]  /*306f0*/  IMAD.U32 R10, RZ, RZ, UR8 ;  /* 0x00000008ff0a7e24 */ /* 0x000fe4000f8e00ff */
[----:B0-----:R-:W-:Y:S02]  /*30700*/  IMAD.U32 R11, RZ, RZ, UR9 ;  /* 0x00000009ff0b7e24 */ /* 0x001fe4000f8e00ff */
[----:B--2---:R-:W-:Y:S02]  /*30710*/  IMAD.MOV.U32 R8, RZ, RZ, 0x70 ;  /* 0x00000070ff087424 */ /* 0x004fe400078e00ff */
[----:B------:R-:W-:Y:S02]  /*30720*/  IMAD.MOV.U32 R12, RZ, RZ, 0x1 ;  /* 0x00000001ff0c7424 */ /* 0x000fe400078e00ff */
[----:B------:R-:W-:-:S07]  /*30730*/  IMAD.MOV.U32 R13, RZ, RZ, RZ ;  /* 0x000000ffff0d7224 */ /* 0x000fce00078e00ff */
[----:B------:R-:W-:-:S07]  /*30740*/  LEPC R20, `(.L_x_1777) ;  /* 0x000000001014794e */ /* 0x000fce0000000000 */
[----:B-1----:R-:W-:Y:S05]  /*30750*/  CALL.ABS.NOINC R2 ;  /* 0x0000000002007343 */ /* 0x002fea0003c00000 */
.L_x_1777:
[----:B------:R-:W-:Y:S05]  /*30760*/  BSYNC B6 ;  /* 0x0000000000067941 */ /* 0x000fea0003800000 */
.L_x_1776:
[----:B-1----:R-:W3:Y:S01]  /*30770*/  LDL.LU R0, [R1+0x3c] ;  /* 0x00003c0001007983 */ /* 0x002ee20000300800 */
[----:B------:R-:W1:Y:S01]  /*30780*/  LDC R7, c[0x0][0x448] ;  /* 0x00011200ff077b82 */ /* 0x000e620000000800 */
[----:B------:R-:W-:Y:S01]  /*30790*/  ULDC.64 UR4, c[0x0][0x2d8] ;  /* 0x0000b60000047ab9 */ /* 0x000fe20000000a00 */
[----:B------:R-:W-:Y:S01]  /*307a0*/  ULDC.64 UR6, c[0x0][0x280] ;  /* 0x0000a00000067ab9 */ /* 0x000fe20000000a00 */
[----:B------:R-:W3:Y:S04]  /*307b0*/  LDL.LU.64 R2, [R1+0x48] ;  /* 0x0000480001027983 */ /* 0x000ee80000300a00 */
[----:B------:R-:W4:Y:S01]  /*307c0*/  LDL R12, [R1+0x30] ;  /* 0x00003000010c7983 */ /* 0x000f220000100800 */
[----:B------:R-:W0:Y:S01]  /*307d0*/  S2R R5, SR_TID.X ;  /* 0x0000000000057919 */ /* 0x000e220000002100 */
[----:B------:R-:W2:Y:S01]  /*307e0*/  S2R R6, SR_TID.X ;  /* 0x0000000000067919 */ /* 0x000ea20000002100 */
[----:B0-----:R-:W-:-:S04]  /*307f0*/  LOP3.LUT R5, R5, 0x7f, RZ, 0xc0, !PT ;  /* 0x0000007f05057812 */ /* 0x001fc800078ec0ff */
[----:B------:R-:W-:Y:S01]  /*30800*/  SHF.R.U32.HI R5, RZ, 0x2, R5 ;  /* 0x00000002ff057819 */ /* 0x000fe20000011605 */
[----:B--2---:R-:W-:-:S05]  /*30810*/  IMAD.SHL.U32 R8, R6, 0x20, RZ ;  /* 0x0000002006087824 */ /* 0x004fca00078e00ff */
[----:B------:R-:W-:Y:S01]  /*30820*/  LOP3.LUT R8, R5, 0x60, R8, 0xf8, !PT ;  /* 0x0000006005087812 */ /* 0x000fe200078ef808 */
[----:B------:R-:W0:Y:S02]  /*30830*/  S2R R10, SR_TID.X ;  /* 0x00000000000a7919 */ /* 0x000e240000002100 */
[----:B0-----:R-:W-:-:S05]  /*30840*/  IMAD.SHL.U32 R10, R10, 0x10, RZ ;  /* 0x000000100a0a7824 */ /* 0x001fca00078e00ff */
[----:B------:R-:W-:-:S04]  /*30850*/  LOP3.LUT R10, R10, 0x30, RZ, 0xc0, !PT ;  /* 0x000000300a0a7812 */ /* 0x000fc800078ec0ff */
[C---:B------:R-:W-:Y:S02]  /*30860*/  LOP3.LUT R11, R10.reuse, 0x40, RZ, 0xfc, !PT ;  /* 0x000000400a0b7812 */ /* 0x040fe400078efcff */
[----:B------:R-:W-:Y:S01]  /*30870*/  LOP3.LUT R10, R10, 0x80, RZ, 0xfc, !PT ;  /* 0x000000800a0a7812 */ /* 0x000fe200078efcff */
[----:B---3--:R-:W-:Y:S01]  /*30880*/  IMAD.MOV.U32 R3, RZ, RZ, R0 ;  /* 0x000000ffff037224 */ /* 0x008fe200078e0000 */
[----:B------:R-:W-:-:S05]  /*30890*/  SHF.R.S32.HI R0, RZ, 0x1f, R18 ;  /* 0x0000001fff007819 */ /* 0x000fca0000011412 */
[----:B------:R-:W-:Y:S02]  /*308a0*/  IMAD R0, R0, UR4, RZ ;  /* 0x0000000400007c24 */ /* 0x000fe4000f8e02ff */
[----:B------:R-:W-:-:S04]  /*308b0*/  IMAD.WIDE.U32 R2, R18, UR4, R2 ;  /* 0x0000000412027c25 */ /* 0x000fc8000f8e0002 */
[----:B------:R-:W-:Y:S01]  /*308c0*/  IMAD R0, R18, UR5, R0 ;  /* 0x0000000512007c24 */ /* 0x000fe2000f8e0200 */
[----:B------:R-:W-:Y:S02]  /*308d0*/  ULDC.64 UR4, c[0x0][0xa00] ;  /* 0x0002800000047ab9 */ /* 0x000fe40000000a00 */
[----:B------:R-:W-:Y:S01]  /*308e0*/  ISETP.NE.U32.AND P0, PT, RZ, UR4, PT ;  /* 0x00000004ff007c0c */ /* 0x000fe2000bf05070 */
[----:B------:R-:W-:Y:S01]  /*308f0*/  IMAD.IADD R3, R3, 0x1, R0 ;  /* 0x0000000103037824 */ /* 0x000fe200078e0200 */
[----:B------:R-:W-:Y:S02]  /*30900*/  SHF.R.S32.HI R0, RZ, 0x1f, R19 ;  /* 0x0000001fff007819 */ /* 0x000fe40000011413 */
[----:B------:R-:W-:Y:S01]  /*30910*/  ISETP.NE.AND.EX P0, PT, RZ, UR5, PT, P0 ;  /* 0x00000005ff007c0c */ /* 0x000fe2000bf05300 */
[----:B------:R-:W-:-:S03]  /*30920*/  ULDC.64 UR4, c[0x0][0x2e0] ;  /* 0x0000b80000047ab9 */ /* 0x000fc60000000a00 */
[----:B------:R-:W-:Y:S02]  /*30930*/  SEL R4, R0, RZ, !P0 ;  /* 0x000000ff00047207 */ /* 0x000fe40004000000 */
[----:B------:R-:W-:Y:S02]  /*30940*/  SEL R0, R19, RZ, !P0 ;  /* 0x000000ff13007207 */ /* 0x000fe40004000000 */
[----:B-1----:R-:W-:-:S13]  /*30950*/  ISETP.NE.AND P0, PT, R7, 0x1, PT ;  /* 0x000000010700780c */ /* 0x002fda0003f05270 */
[----:B------:R-:W0:Y:S08]  /*30960*/  @P0 LDC R5, c[0x0][0x44c] ;  /* 0x00011300ff050b82 */ /* 0x000e300000000800 */
[----:B------:R-:W1:Y:S01]  /*30970*/  @P0 LDC R6, c[0x0][0x450] ;  /* 0x00011400ff060b82 */ /* 0x000e620000000800 */
[----:B------:R-:W-:Y:S02]  /*30980*/  IMAD R4, R4, UR4, RZ ;  /* 0x0000000404047c24 */ /* 0x000fe4000f8e02ff */
[----:B------:R-:W-:-:S04]  /*30990*/  IMAD.WIDE.U32 R2, R0, UR4, R2 ;  /* 0x0000000400027c25 */ /* 0x000fc8000f8e0002 */
[----:B------:R-:W-:Y:S01]  /*309a0*/  IMAD R0, R0, UR5, R4 ;  /* 0x0000000500007c24 */ /* 0x000fe2000f8e0204 */
[----:B------:R-:W-:Y:S01]  /*309b0*/  ULDC.64 UR4, c[0x0][0x2d0] ;  /* 0x0000b40000047ab9 */ /* 0x000fe20000000a00 */
[----:B----4-:R-:W-:Y:S02]  /*309c0*/  IMAD.IADD R4, R8, 0x1, R12 ;  /* 0x0000000108047824 */ /* 0x010fe400078e020c */
[----:B------:R-:W-:Y:S02]  /*309d0*/  IMAD.IADD R3, R3, 0x1, R0 ;  /* 0x0000000103037824 */ /* 0x000fe400078e0200 */
[----:B0-----:R-:W-:Y:S01]  /*309e0*/  @P0 IMAD.HI.U32 R5, R4, R5, RZ ;  /* 0x0000000504050227 */ /* 0x001fe200078e00ff */
[----:B------:R-:W0:Y:S03]  /*309f0*/  S2R R8, SR_TID.X ;  /* 0x0000000000087919 */ /* 0x000e260000002100 */
[----:B------:R-:W-:Y:S01]  /*30a00*/  IMAD.MOV.U32 R0, RZ, RZ, R4 ;  /* 0x000000ffff007224 */ /* 0x000fe200078e0004 */
[----:B-1----:R-:W-:-:S05]  /*30a10*/  @P0 SHF.R.U32.HI R0, RZ, R6, R5 ;  /* 0x00000006ff000219 */ /* 0x002fca0000011605 */
[----:B------:R-:W-:-:S04]  /*30a20*/  IMAD.MOV R5, RZ, RZ, -R0 ;  /* 0x000000ffff057224 */ /* 0x000fc800078e0a00 */
[----:B------:R-:W-:Y:S01]  /*30a30*/  IMAD R4, R7, R5, R4 ;  /* 0x0000000507047224 */ /* 0x000fe200078e0204 */
[----:B------:R-:W-:Y:S01]  /*30a40*/  SHF.R.S32.HI R5, RZ, 0x1f, R0 ;  /* 0x0000001fff057819 */ /* 0x000fe20000011400 */
[----:B------:R-:W-:-:S04]  /*30a50*/  IMAD.WIDE.U32 R2, R0, UR4, R2 ;  /* 0x0000000400027c25 */ /* 0x000fc8000f8e0002 */
[----:B------:R-:W-:-:S04]  /*30a60*/  IMAD R5, R5, UR4, RZ ;  /* 0x0000000405057c24 */ /* 0x000fc8000f8e02ff */
[----:B------:R-:W-:Y:S01]  /*30a70*/  IMAD R0, R0, UR5, R5 ;  /* 0x0000000500007c24 */ /* 0x000fe2000f8e0205 */
[----:B------:R-:W-:-:S03]  /*30a80*/  ULDC.64 UR4, c[0x0][0x2c8] ;  /* 0x0000b20000047ab9 */ /* 0x000fc60000000a00 */
[----:B------:R-:W-:Y:S01]  /*30a90*/  IMAD.IADD R3, R3, 0x1, R0 ;  /* 0x0000000103037824 */ /* 0x000fe200078e0200 */
[----:B------:R-:W-:Y:S01]  /*30aa0*/  SHF.R.S32.HI R0, RZ, 0x1f, R4 ;  /* 0x0000001fff007819 */ /* 0x000fe20000011404 */
[----:B------:R-:W-:-:S04]  /*30ab0*/  IMAD.WIDE.U32 R2, R4, UR4, R2 ;  /* 0x0000000404027c25 */ /* 0x000fc8000f8e0002 */
[----:B------:R-:W-:Y:S01]  /*30ac0*/  IMAD R0, R0, UR4, RZ ;  /* 0x0000000400007c24 */ /* 0x000fe2000f8e02ff */
[----:B------:R-:W-:Y:S01]  /*30ad0*/  ULDC UR4, c[0x0][0x2b8] ;  /* 0x0000ae0000047ab9 */ /* 0x000fe20000000800 */
[----:B0-----:R-:W-:Y:S01]  /*30ae0*/  IMAD.SHL.U32 R9, R8, 0x10, RZ ;  /* 0x0000001008097824 */ /* 0x001fe200078e00ff */
[----:B------:R-:W-:Y:S02]  /*30af0*/  ISETP.GE.AND P2, PT, R10, UR4, PT ;  /* 0x000000040a007c0c */ /* 0x000fe4000bf46270 */
[----:B------:R-:W-:Y:S02]  /*30b00*/  LOP3.LUT R10, R8, 0x7f, RZ, 0xc0, !PT ;  /* 0x0000007f080a7812 */ /* 0x000fe400078ec0ff */
[----:B------:R0:W5:Y:S01]  /*30b10*/  LDL R8, [R1+0x34] ;  /* 0x0000340001087983 */ /* 0x0001620000100800 */
[----:B------:R-:W-:Y:S01]  /*30b20*/  LOP3.LUT R9, R9, 0x30, RZ, 0xc0, !PT ;  /* 0x0000003009097812 */ /* 0x000fe200078ec0ff */
[----:B------:R-:W-:Y:S01]  /*30b30*/  IMAD R0, R4, UR5, R0 ;  /* 0x0000000504007c24 */ /* 0x000fe2000f8e0200 */
[----:B------:R-:W-:-:S02]  /*30b40*/  IADD3 R4, P3, R2, UR6, RZ ;  /* 0x0000000602047c10 */ /* 0x000fc4000ff7e0ff */
[----:B------:R-:W-:Y:S02]  /*30b50*/  ISETP.GE.AND P0, PT, R9, UR4, PT ;  /* 0x0000000409007c0c */ /* 0x000fe4000bf06270 */
[----:B------:R-:W-:Y:S01]  /*30b60*/  ISETP.GE.AND P1, PT, R11, UR4, PT ;  /* 0x000000040b007c0c */ /* 0x000fe2000bf26270 */
[----:B------:R-:W-:Y:S01]  /*30b70*/  UMOV UR4, 0xffffffff ;  /* 0xffffffff00047882 */ /* 0x000fe20000000000 */
[----:B------:R-:W-:Y:S02]  /*30b80*/  IADD3.X R3, R3, UR7, R0, P3, !PT ;  /* 0x0000000703037c10 */ /* 0x000fe40009ffe400 */
[----:B------:R-:W-:Y:S01]  /*30b90*/  SHF.R.U32.HI R10, RZ, 0x2, R10 ;  /* 0x00000002ff0a7819 */ /* 0x000fe2000001160a */
[----:B0-----:R-:W-:Y:S08]  /*30ba0*/  BRA.DIV UR4, `(.L_x_1778) ;  /* 0x0000005204287947 */ /* 0x001ff0000b800000 */
[----:B------:R-:W2:Y:S04]  /*30bb0*/  LDL.LU R6, [R1+0x38] ;  /* 0x0000380001067983 */ /* 0x000ea80000300800 */
[----:B------:R-:W3:Y:S01]  /*30bc0*/  LDL.LU R11, [R1+0x30] ;  /* 0x00003000010b7983 */ /* 0x000ee20000300800 */
[----:B--2---:R-:W-:-:S03]  /*30bd0*/  IMAD R2, R6, R7, RZ ;  /* 0x0000000706027224 */ /* 0x004fc600078e02ff */
[----:B------:R-:W0:Y:S01]  /*30be0*/  SHFL.IDX PT, R7, R4, RZ, 0x1c1f ;  /* 0x001c1fff04077589 */ /* 0x000e2200000e0000 */
[----:B---3--:R-:W-:-:S03]  /*30bf0*/  IMAD.IADD R0, R10, 0x1, R11 ;  /* 0x000000010a007824 */ /* 0x008fc600078e020b */
[----:B------:R-:W1:Y:S01]  /*30c00*/  SHFL.IDX PT, R6, R3, RZ, 0x1c1f ;  /* 0x001c1fff03067589 */ /* 0x000e6200000e0000 */
[C---:B------:R-:W-:Y:S01]  /*30c10*/  VIADD R5, R0.reuse, 0x20 ;  /* 0x0000002000057836 */ /* 0x040fe20000000000 */
[----:B------:R-:W-:-:S13]  /*30c20*/  ISETP.GE.AND P4, PT, R0, R2, PT ;  /* 0x000000020000720c */ /* 0x000fda0003f86270 */
        /* <DEDUP_REMOVED lines=14> */
[----:B------:R-:W-:Y:S02]  /*30d10*/  @!P3 IMAD.MOV.U32 R6, RZ, RZ, R5 ;  /* 0x000000ffff06b224 */ /* 0x000fe400078e0005 */
[----:B------:R-:W-:-:S03]  /*30d20*/  VIADD R5, R0, 0x40 ;  /* 0x0000004000057836 */ /* 0x000fc60000000000 */
        /* <DEDUP_REMOVED lines=15> */
.L_x_1938:
[----:B------:R-:W-:Y:S01]  /*30e20*/  VIADD R0, R0, 0x60 ;  /* 0x0000006000007836 */ /* 0x000fe20000000000 */
[----:B------:R-:W-:Y:S04]  /*30e30*/  BSSY B0, `(.L_x_1779) ;  /* 0x000000b000007945 */ /* 0x000fe80003800000 */
        /* <DEDUP_REMOVED lines=10> */
.L_x_1780:
[----:B------:R-:W-:Y:S05]  /*30ee0*/  BSYNC B0 ;  /* 0x0000000000007941 */ /* 0x000fea0003800000 */
.L_x_1779:
[----:B0--34-:R0:W5:Y:S01]  /*30ef0*/  LDL R8, [R1+0x4] ;  /* 0x0000040001087983 */ /* 0x0191620000100800 */
[----:B------:R-:W-:Y:S01]  /*30f00*/  PLOP3.LUT P0, PT, PT, PT, PT, 0x80, 0x0 ;  /* 0x000000000000781c */ /* 0x000fe20003f0f070 */
[----:B------:R-:W-:-:S12]  /*30f10*/  NOP ;  /* 0x0000000000007918 */ /* 0x000fd80000000000 */
.L_x_1781:
        /* <DEDUP_REMOVED lines=19> */
.L_x_1939:
[----:B------:R-:W-:Y:S05]  /*31050*/  BSYNC B0 ;  /* 0x0000000000007941 */ /* 0x000fea0003800000 */
.L_x_1782:
[----:B--2---:R-:W2:Y:S04]  /*31060*/  LDL.LU R2, [R1+0x40] ;  /* 0x0000400001027983 */ /* 0x004ea80000300800 */
[----:B------:R-:W3:Y:S01]  /*31070*/  LDL R3, [R1+0x20] ;  /* 0x0000200001037983 */ /* 0x000ee20000100800 */
[----:B--2---:R-:W-:-:S05]  /*31080*/  VIADD R2, R2, 0xfffffffe ;  /* 0xfffffffe02027836 */ /* 0x004fca0000000000 */
[----:B---3--:R-:W-:-:S13]  /*31090*/  ISETP.GE.AND P0, PT, R2, R3, PT ;  /* 0x000000030200720c */ /* 0x008fda0003f06270 */
[----:B------:R-:W-:Y:S05]  /*310a0*/  @!P0 BRA `(.L_x_1784) ;  /* 0x0000001000248947 */ /* 0x000fea0003800000 */
[----:B------:R2:W5:Y:S04]  /*310b0*/  LDL.LU R0, [R1+0x8] ;  /* 0x0000080001007983 */ /* 0x0005680000300800 */
[----:B------:R2:W5:Y:S02]  /*310c0*/  LDL.LU R3, [R1+0x10] ;  /* 0x0000100001037983 */ /* 0x0005640000300800 */
.L_x_1806:
[----:B------:R-:W3:Y:S01]  /*310d0*/  LDL R4, [R1] ;  /* 0x0000000001047983 */ /* 0x000ee20000100800 */
[----:B-1---5:R-:W-:Y:S01]  /*310e0*/  VIADD R5, R0, 0x1 ;  /* 0x0000000100057836 */ /* 0x022fe20000000000 */
[----:B------:R-:W-:Y:S05]  /*310f0*/  YIELD ;  /* 0x0000000000007946 */ /* 0x000fea0003800000 */
[C---:B------:R-:W-:Y:S01]  /*31100*/  ISETP.NE.AND P0, PT, R5.reuse, 0x2, PT ;  /* 0x000000020500780c */ /* 0x040fe20003f05270 */
[----:B------:R-:W-:Y:S03]  /*31110*/  BSSY B0, `(.L_x_1785) ;  /* 0x000008f000007945 */ /* 0x000fe60003800000 */
[----:B--2---:R-:W-:-:S02]  /*31120*/  SEL R10, R5, RZ, P0 ;  /* 0x000000ff050a7207 */ /* 0x004fc40000000000 */
[----:B---3--:R-:W-:Y:S02]  /*31130*/  LOP3.LUT P1, RZ, R4, 0x1, RZ, 0xc0, !PT ;  /* 0x0000000104ff7812 */ /* 0x008fe4000782c0ff */
        /* <DEDUP_REMOVED lines=18> */
[----:B------:R-:W-:-:S04]  /*31260*/  @P0 SHF.R.U32.HI R4, RZ, R5, R6 ;  /* 0x00000005ff040219 */ /* 0x000fc80000011606 */
[--C-:B------:R-:W-:Y:S01]  /*31270*/  SHF.R.S32.HI R5, RZ, 0x1f, R4.reuse ;  /* 0x0000001fff057819 */ /* 0x100fe20000011404 */
[----:B------:R-:W-:-:S04]  /*31280*/  IMAD.MOV R8, RZ, RZ, -R4 ;  /* 0x000000ffff087224 */ /* 0x000fc800078e0a04 */
[----:B------:R-:W-:Y:S02]  /*31290*/  IMAD R8, R7, R8, R2 ;  /* 0x0000000807087224 */ /* 0x000fe400078e0202 */
[----:B---3--:R-:W-:-:S04]  /*312a0*/  IMAD R6, R12, UR6, RZ ;  /* 0x000000060c067c24 */ /* 0x008fc8000f8e02ff */
[C---:B--2---:R-:W-:Y:S02]  /*312b0*/  IMAD R6, R11.reuse, UR7, R6 ;  /* 0x000000070b067c24 */ /* 0x044fe4000f8e0206 */
[----:B------:R-:W-:-:S04]  /*312c0*/  IMAD.WIDE.U32 R4, R11, UR6, R4 ;  /* 0x000000060b047c25 */ /* 0x000fc8000f8e0004 */
[----:B------:R-:W-:Y:S01]  /*312d0*/  IMAD.IADD R5, R6, 0x1, R5 ;  /* 0x0000000106057824 */ /* 0x000fe200078e0205 */
[----:B------:R-:W-:-:S04]  /*312e0*/  LEA R6, P0, R4, UR4, 0x2 ;  /* 0x0000000404067c11 */ /* 0x000fc8000f8010ff */
[----:B------:R-:W-:-:S05]  /*312f0*/  LEA.HI.X R7, R4, UR5, R5, 0x2, P0 ;  /* 0x0000000504077c11 */ /* 0x000fca00080f1405 */
[----:B------:R3:W5:Y:S04]  /*31300*/  LDG.E R17, desc[UR60][R6.64] ;  /* 0x0000003c06117981 */ /* 0x000768000c1e1900 */
.L_x_1787:
[----:B------:R-:W4:Y:S01]  /*31310*/  LDL R4, [R1+0x4] ;  /* 0x0000040001047983 */ /* 0x000f220000100800 */
[----:B------:R-:W3:Y:S02]  /*31320*/  S2R R5, SR_TID.X ;  /* 0x0000000000057919 */ /* 0x000ee40000002100 */
[----:B---3--:R-:W-:Y:S01]  /*31330*/  LOP3.LUT R6, R5, 0x7f, RZ, 0xc0, !PT ;  /* 0x0000007f05067812 */ /* 0x008fe200078ec0ff */
[----:B------:R-:W-:Y:S03]  /*31340*/  BSSY B1, `(.L_x_1788) ;  /* 0x0000006000017945 */ /* 0x000fe60003800000 */
[----:B------:R-:W-:Y:S01]  /*31350*/  ISETP.NE.AND P1, PT, R6, RZ, PT ;  /* 0x000000ff0600720c */ /* 0x000fe20003f25270 */
[----:B----4-:R-:W-:Y:S01]  /*31360*/  IMAD R5, R10, 0x8, R4 ;  /* 0x000000080a057824 */ /* 0x010fe200078e0204 */
[----:B------:R-:W-:-:S04]  /*31370*/  SHF.L.U32 R4, R9, 0x1f, RZ ;  /* 0x0000001f09047819 */ /* 0x000fc800000006ff */
[----:B------:R-:W3:Y:S02]  /*31380*/  SYNCS.PHASECHK.TRANS64.TRYWAIT P0, [R5+URZ+0x29880], R4 ;  /* 0x02988004050075a7 */ /* 0x000ee4000800017f */
[----:B---3--:R-:W-:Y:S05]  /*31390*/  @!P0 BRA `(.L_x_1789) ;  /* 0x0000004c00ac8947 */ /* 0x008fea0003800000 */
.L_x_1940:
[----:B------:R-:W-:Y:S05]  /*313a0*/  BSYNC B1 ;  /* 0x0000000000017941 */ /* 0x000fea0003800000 */
.L_x_1788:
        /* <DEDUP_REMOVED lines=9> */
.L_x_1791:
[----:B------:R-:W-:Y:S05]  /*31440*/  BSYNC B1 ;  /* 0x0000000000017941 */ /* 0x000fea0003800000 */
.L_x_1790:
[----:B-1----:R-:W4:Y:S04]  /*31450*/  LDL R9, [R1+0x4] ;  /* 0x0000040001097983 */ /* 0x002f280000100800 */
[----:B------:R-:W4:Y:S04]  /*31460*/  LDL R7, [R1+0x8] ;  /* 0x0000080001077983 */ /* 0x000f280000100800 */
        /* <DEDUP_REMOVED lines=8> */
[----:B----4-:R-:W-:-:S02]  /*314f0*/  IMAD R7, R7, 0x5000, R9 ;  /* 0x0000500007077824 */ /* 0x010fc400078e0209 */
[----:B--2---:R-:W-:Y:S02]  /*31500*/  IMAD R6, R8, 0xa0, R6 ;  /* 0x000000a008067824 */ /* 0x004fe400078e0206 */
[----:B------:R-:W-:Y:S02]  /*31510*/  VIADD R7, R7, 0xa400 ;  /* 0x0000a40007077836 */ /* 0x000fe40000000000 */
[----:B------:R-:W-:-:S07]  /*31520*/  VIADD R8, R5, 0x29870 ;  /* 0x0002987005087836 */ /* 0x000fce0000000000 */
.L_x_1792:
[----:B------:R-:W-:-:S13]  /*31530*/  @P0 ELECT P2, URZ, PT ;  /* 0x00000000003f082f */ /* 0x000fda0003840000 */
[----:B-----5:R-:W-:Y:S02]  /*31540*/  @P2 R2UR UR13, R17 ;  /* 0x00000000110d22ca */ /* 0x020fe400000e0000 */
        /* <DEDUP_REMOVED lines=11> */
.L_x_1941:
[----:B------:R-:W-:Y:S05]  /*31600*/  BSYNC B1 ;  /* 0x0000000000017941 */ /* 0x000fea0003800000 */
.L_x_1793:
[----:B------:R-:W-:Y:S01]  /*31610*/  BSSY B1, `(.L_x_1795) ;  /* 0x000000b000017945 */ /* 0x000fe20003800000 */
[----:B------:R-:W-:Y:S02]  /*31620*/  IMAD.MOV.U32 R8, RZ, RZ, 0x0 ;  /* 0x00000000ff087424 */ /* 0x000fe400078e00ff */
[----:B------:R-:W-:Y:S01]  /*31630*/  IMAD.MOV.U32 R9, RZ, RZ, 0x14f00000 ;  /* 0x14f00000ff097424 */ /* 0x000fe200078e00ff */
[----:B------:R-:W-:Y:S06]  /*31640*/  @P1 BRA `(.L_x_1796) ;  /* 0x00000000001c1947 */ /* 0x000fec0003800000 */
[----:B------:R-:W2:Y:S01]  /*31650*/  S2R R7, SR_TID.X ;  /* 0x0000000000077919 */ /* 0x000ea20000002100 */
[----:B-1-3--:R-:W-:-:S04]  /*31660*/  IMAD.MOV.U32 R4, RZ, RZ, 0x7800 ;  /* 0x00007800ff047424 */ /* 0x00afc800078e00ff */
[----:B------:R4:W-:Y:S01]  /*31670*/  SYNCS.ARRIVE.TRANS64 RZ, [R5+URZ+0x29830], R4 ;  /* 0x0298300405ff79a7 */ /* 0x0009e2000800003f */
[----:B--2---:R-:W-:-:S04]  /*31680*/  LOP3.LUT R7, R7, 0x1f, RZ, 0xc0, !PT ;  /* 0x0000001f07077812 */ /* 0x004fc800078ec0ff */
[----:B------:R-:W-:-:S13]  /*31690*/  ISETP.NE.AND P0, PT, R7, RZ, PT ;  /* 0x000000ff0700720c */ /* 0x000fda0003f05270 */
[----:B----4-:R-:W-:Y:S05]  /*316a0*/  @!P0 BRA `(.L_x_1796) ;  /* 0x0000000000048947 */ /* 0x010fea0003800000 */
[----:B------:R-:W-:Y:S01]  /*316b0*/  BPT.TRAP 0x1 ;  /* 0x000000040000795c */ /* 0x000fe20000300000 */
.L_x_1796:
[----:B------:R-:W-:Y:S05]  /*316c0*/  BSYNC B1 ;  /* 0x0000000000017941 */ /* 0x000fea0003800000 */
.L_x_1795:
[----:B------:R-:W2:Y:S04]  /*316d0*/  LDL R7, [R1+0x4] ;  /* 0x0000040001077983 */ /* 0x000ea80000100800 */
[----:B-1-3--:R-:W2:Y:S01]  /*316e0*/  LDL R4, [R1+0x8] ;  /* 0x0000080001047983 */ /* 0x00aea20000100800 */
        /* <DEDUP_REMOVED lines=9> */
.L_x_1797:
        /* <DEDUP_REMOVED lines=15> */
.L_x_1798:
        /* <DEDUP_REMOVED lines=15> */
.L_x_1799:
        /* <DEDUP_REMOVED lines=9> */
[----:B---3--:R-:W-:Y:S05]  /*319f0*/  @P0 BRA.U.ANY `(.L_x_1799) ;  /* 0xfffffffd00d80947 */ /* 0x008fea000393ffff */
.L_x_1786:
[----:B------:R-:W-:Y:S05]  /*31a00*/  BSYNC B0 ;  /* 0x0000000000007941 */ /* 0x000fea0003800000 */
.L_x_1785:
[----:B------:R-:W-:-:S06]  /*31a10*/  UISETP.NE.AND UP0, UPT, UR37, 0x3, UPT ;  /* 0x000000032500788c */ /* 0x000fcc000bf05270 */
[----:B------:R-:W-:-:S13]  /*31a20*/  PLOP3.LUT P0, PT, PT, PT, UP0, 0x80, 0x0 ;  /* 0x000000000000781c */ /* 0x000fda0003f0f008 */
[----:B------:R-:W-:Y:S05]  /*31a30*/  @!P0 BRA `(.L_x_1800) ;  /* 0x0000000000048947 */ /* 0x000fea0003800000 */
[----:B------:R-:W-:Y:S01]  /*31a40*/  BPT.TRAP 0x1 ;  /* 0x000000040000795c */ /* 0x000fe20000300000 */
.L_x_1800:
[----:B------:R-:W3:Y:S01]  /*31a50*/  LDL R5, [R1+0x4] ;  /* 0x0000040001057983 */ /* 0x000ee20000100800 */
[----:B------:R-:W-:Y:S01]  /*31a60*/  IMAD.U32 R4, RZ, RZ, UR39 ;  /* 0x00000027ff047e24 */ /* 0x000fe2000f8e00ff */
[----:B------:R-:W-:Y:S04]  /*31a70*/  BSSY B0, `(.L_x_1801) ;  /* 0x0000007000007945 */ /* 0x000fe80003800000 */
[----:B------:R-:W-:Y:S02]  /*31a80*/  ISETP.NE.AND P1, PT, R4, 0x3, PT ;  /* 0x000000030400780c */ /* 0x000fe40003f25270 */
[----:B------:R-:W-:-:S04]  /*31a90*/  LOP3.LUT R4, R3, 0x1, RZ, 0x3c, !PT ;  /* 0x0000000103047812 */ /* 0x000fc800078e3cff */
[----:B------:R-:W-:Y:S01]  /*31aa0*/  SHF.L.U32 R4, R4, 0x1f, RZ ;  /* 0x0000001f04047819 */ /* 0x000fe200000006ff */
[----:B---3--:R-:W-:-:S04]  /*31ab0*/  IMAD R20, R0, 0x8, R5 ;  /* 0x0000000800147824 */ /* 0x008fc800078e0205 */
[----:B------:R-:W3:Y:S02]  /*31ac0*/  SYNCS.PHASECHK.TRANS64.TRYWAIT P0, [R20+URZ+0x29870], R4 ;  /* 0x02987004140075a7 */ /* 0x000ee4000800017f */
[----:B---3--:R-:W-:Y:S05]  /*31ad0*/  @!P0 BRA `(.L_x_1802) ;  /* 0x0000004800048947 */ /* 0x008fea0003800000 */
.L_x_1942:
[----:B------:R-:W-:Y:S05]  /*31ae0*/  BSYNC B0 ;  /* 0x0000000000007941 */ /* 0x000fea0003800000 */
.L_x_1801:
[----:B------:R-:W-:Y:S05]  /*31af0*/  @!P1 BRA `(.L_x_1803) ;  /* 0x0000000000049947 */ /* 0x000fea0003800000 */
[----:B------:R-:W-:Y:S01]  /*31b00*/  BPT.TRAP 0x1 ;  /* 0x000000040000795c */ /* 0x000fe20000300000 */
.L_x_1803:
[----:B------:R-:W-:Y:S01]  /*31b10*/  SHF.L.U32 R3, R3, 0x1f, RZ ;  /* 0x0000001f03037819 */ /* 0x000fe200000006ff */
[----:B------:R-:W-:-:S03]  /*31b20*/  IMAD R12, R0, 0x5000, RZ ;  /* 0x00005000000c7824 */ /* 0x000fc600078e02ff */
[----:B------:R-:W4:Y:S02]  /*31b30*/  SYNCS.PHASECHK.TRANS64.TRYWAIT P0, [R20+URZ+0x29860], R3 ;  /* 0x02986003140075a7 */ /* 0x000f24000800017f */
[----:B----4-:R-:W-:Y:S05]  /*31b40*/  @!P0 BRA `(.L_x_1804) ;  /* 0x0000004400fc8947 */ /* 0x010fea0003800000 */
.L_x_1943:
[----:B------:R-:W5:Y:S04]  /*31b50*/  LDL R0, [R1+0x2c] ;  /* 0x00002c0001007983 */ /* 0x000f680000100800 */
[----:B------:R-:W2:Y:S04]  /*31b60*/  LDL R13, [R1+0x4] ;  /* 0x00000400010d7983 */ /* 0x000ea80000100800 */
[----:B------:R-:W4:Y:S01]  /*31b70*/  LDL R14, [R1+0x28] ;  /* 0x00002800010e7983 */ /* 0x000f220000100800 */
[----:B-1----:R-:W1:Y:S01]  /*31b80*/  S2R R9, SR_TID.X ;  /* 0x0000000000097919 */ /* 0x002e620000002100 */
[----:B------:R-:W-:Y:S05]  /*31b90*/  WARPSYNC.ALL ;  /* 0x0000000000007948 */ /* 0x000fea0003800000 */
[----:B------:R-:W-:Y:S01]  /*31ba0*/  IMAD.MOV.U32 R15, RZ, RZ, 0x40 ;  /* 0x00000040ff0f7424 */ /* 0x000fe200078e00ff */
[----:B-1----:R-:W-:-:S04]  /*31bb0*/  LOP3.LUT P0, RZ, R9, 0x4, RZ, 0xc0, !PT ;  /* 0x0000000409ff7812 */ /* 0x002fc8000780c0ff */
[----:B------:R-:W-:Y:S02]  /*31bc0*/  SEL R15, R15, 0xffffffc0, !P0 ;  /* 0xffffffc00f0f7807 */ /* 0x000fe40004000000 */
[----:B-----5:R-:W-:-:S05]  /*31bd0*/  LOP3.LUT R0, R12, R0, RZ, 0xfc, !PT ;  /* 0x000000000c007212 */ /* 0x020fca00078efcff */
[----:B--2---:R-:W-:-:S05]  /*31be0*/  IMAD.IADD R0, R13, 0x1, R0 ;  /* 0x000000010d007824 */ /* 0x004fca00078e0200 */
[----:B---3--:R-:W1:Y:S01]  /*31bf0*/  LDSM.16.MT88.4 R4, [R0+0xa400] ;  /* 0x00a400000004783b */ /* 0x008e620000004200 */
[----:B----4-:R-:W-:Y:S01]  /*31c00*/  IMAD.IADD R3, R15, 0x1, R0 ;  /* 0x000000010f037824 */ /* 0x010fe200078e0200 */
        /* <DEDUP_REMOVED lines=69> */
.L_x_1805:
[----:B------:R-:W3:Y:S01]  /*32060*/  S2R R0, SR_TID.X ;  /* 0x0000000000007919 */ /* 0x000ee20000002100 */
[----:B-1----:R1:W-:Y:S01]  /*32070*/  SYNCS.ARRIVE.TRANS64.A1T0 RZ, [R20+URZ+0x29850], RZ ;  /* 0x029850ff14ff79a7 */ /* 0x0023e2000810003f */
[----:B---3--:R-:W-:Y:S02]  /*32080*/  LOP3.LUT R3, R0, 0x7f, RZ, 0xc0, !PT ;  /* 0x0000007f00037812 */ /* 0x008fe400078ec0ff */
[----:B------:R-:W3:Y:S01]  /*32090*/  LDL R0, [R1+0x20] ;  /* 0x0000200001007983 */ /* 0x000ee20000100800 */
[----:B------:R-:W-:Y:S01]  /*320a0*/  BAR.SYNC.DEFER_BLOCKING 0x2, 0x80 ;  /* 0x0082000000007b1d */ /* 0x000fe20000010000 */
[----:B------:R-:W-:-:S05]  /*320b0*/  ISETP.NE.AND P0, PT, R3, RZ, PT ;  /* 0x000000ff0300720c */ /* 0x000fca0003f05270 */
[----:B------:R4:W5:Y:S08]  /*320c0*/  LDL R3, [R1+0x10] ;  /* 0x0000100001037983 */ /* 0x0009700000100800 */
[----:B-1----:R-:W-:-:S05]  /*320d0*/  @!P0 VIADD R20, R20, 0x29880 ;  /* 0x0002988014148836 */ /* 0x002fca0000000000 */
[----:B------:R-:W-:-:S04]  /*320e0*/  @!P0 PRMT R20, RZ, 0x654, R20 ;  /* 0x00000654ff148816 */ /* 0x000fc80000000014 */
[----:B------:R4:W-:Y:S01]  /*320f0*/  @!P0 SYNCS.ARRIVE.TRANS64.RED.A1T0 RZ, [R20+URZ], RZ ;  /* 0x000000ff14ff89a7 */ /* 0x0009e2000810043f */
[C---:B---3--:R-:W-:Y:S01]  /*32100*/  ISETP.GT.AND P0, PT, R2.reuse, R0, PT ;  /* 0x000000000200720c */ /* 0x048fe20003f04270 */
[----:B------:R-:W-:Y:S01]  /*32110*/  VIADD R2, R2, 0xffffffff ;  /* 0xffffffff02027836 */ /* 0x000fe20000000000 */
[----:B------:R4:W5:Y:S11]  /*32120*/  LDL R0, [R1+0x8] ;  /* 0x0000080001007983 */ /* 0x0009760000100800 */
[----:B----4-:R-:W-:Y:S05]  /*32130*/  @P0 BRA `(.L_x_1806) ;  /* 0xffffffec00e40947 */ /* 0x010fea000383ffff */
.L_x_1784:
        /* <DEDUP_REMOVED lines=17> */
.L_x_1808:
[----:B------:R-:W-:Y:S05]  /*32250*/  BSYNC B0 ;  /* 0x0000000000007941 */ /* 0x000fea0003800000 */
.L_x_1807:
[----:B------:R-:W-:-:S06]  /*32260*/  UISETP.NE.AND UP0, UPT, UR37, 0x3, UPT ;  /* 0x000000032500788c */ /* 0x000fcc000bf05270 */
[----:B------:R-:W-:-:S13]  /*32270*/  PLOP3.LUT P1, PT, PT, PT, UP0, 0x80, 0x0 ;  /* 0x000000000000781c */ /* 0x000fda0003f2f008 */
[----:B------:R-:W-:Y:S05]  /*32280*/  @!P1 BRA `(.L_x_1809) ;  /* 0x0000000000049947 */ /* 0x000fea0003800000 */
[----:B------:R-:W-:Y:S01]  /*32290*/  BPT.TRAP 0x1 ;  /* 0x000000040000795c */ /* 0x000fe20000300000 */
.L_x_1809:
        /* <DEDUP_REMOVED lines=11> */
.L_x_1944:
[----:B------:R-:W-:Y:S05]  /*32350*/  BSYNC B0 ;  /* 0x0000000000007941 */ /* 0x000fea0003800000 */
.L_x_1810:
[----:B------:R-:W-:Y:S05]  /*32360*/  @!P2 BRA `(.L_x_1812) ;  /* 0x000000000004a947 */ /* 0x000fea0003800000 */
[----:B------:R-:W-:Y:S01]  /*32370*/  BPT.TRAP 0x1 ;  /* 0x000000040000795c */ /* 0x000fe20000300000 */
.L_x_1812:
[----:B---3--:R-:W3:Y:S02]  /*32380*/  LDL R0, [R1+0x10] ;  /* 0x0000100001007983 */ /* 0x008ee40000100800 */
[----:B---3--:R-:W-:-:S04]  /*32390*/  SHF.L.U32 R0, R0, 0x1f, RZ ;  /* 0x0000001f00007819 */ /* 0x008fc800000006ff */
[----:B------:R-:W3:Y:S02]  /*323a0*/  SYNCS.PHASECHK.TRANS64.TRYWAIT P1, [R17+URZ+0x29860], R0 ;  /* 0x02986000110075a7 */ /* 0x000ee4000802017f */
[----:B---3--:R-:W-:Y:S05]  /*323b0*/  @!P1 BRA `(.L_x_1813) ;  /* 0x0000004000089947 */ /* 0x008fea0003800000 */
.L_x_1945:
[----:B------:R-:W3:Y:S04]  /*323c0*/  LDL R18, [R1+0x8] ;  /* 0x0000080001127983 */ /* 0x000ee80000100800 */
[----:B------:R-:W4:Y:S04]  /*323d0*/  LDL R2, [R1+0x2c] ;  /* 0x00002c0001027983 */ /* 0x000f280000100800 */
[----:B--2---:R-:W2:Y:S04]  /*323e0*/  LDL R12, [R1+0x4] ;  /* 0x00000400010c7983 */ /* 0x004ea80000100800 */
[----:B------:R-:W5:Y:S01]  /*323f0*/  LDL R13, [R1+0x28] ;  /* 0x00002800010d7983 */ /* 0x000f620000100800 */
[----:B------:R-:W0:Y:S01]  /*32400*/  S2R R3, SR_TID.X ;  /* 0x0000000000037919 */ /* 0x000e220000002100 */
[----:B------:R-:W-:Y:S05]  /*32410*/  WARPSYNC.ALL ;  /* 0x0000000000007948 */ /* 0x000fea0003800000 */
[----:B0-----:R-:W-:Y:S01]  /*32420*/  LOP3.LUT P1, RZ, R3, 0x4, RZ, 0xc0, !PT ;  /* 0x0000000403ff7812 */ /* 0x001fe2000782c0ff */
[----:B------:R-:W-:-:S05]  /*32430*/  IMAD.MOV.U32 R3, RZ, RZ, 0x40 ;  /* 0x00000040ff037424 */ /* 0x000fca00078e00ff */
[----:B------:R-:W-:Y:S01]  /*32440*/  SEL R3, R3, 0xffffffc0, !P1 ;  /* 0xffffffc003037807 */ /* 0x000fe20004800000 */
[----:B---3--:R-:W-:-:S05]  /*32450*/  IMAD R0, R18, 0x5000, RZ ;  /* 0x0000500012007824 */ /* 0x008fca00078e02ff */
[----:B----4-:R-:W-:-:S05]  /*32460*/  LOP3.LUT R2, R0, R2, RZ, 0xfc, !PT ;  /* 0x0000000200027212 */ /* 0x010fca00078efcff */
[----:B--2---:R-:W-:-:S05]  /*32470*/  IMAD.IADD R2, R12, 0x1, R2 ;  /* 0x000000010c027824 */ /* 0x004fca00078e0202 */
[----:B-1----:R-:W0:Y:S01]  /*32480*/  LDSM.16.MT88.4 R4, [R2+0xa400] ;  /* 0x00a400000204783b */ /* 0x002e220000004200 */
[----:B------:R-:W-:Y:S01]  /*32490*/  IMAD.IADD R3, R3, 0x1, R2 ;  /* 0x0000000103037824 */ /* 0x000fe200078e0202 */
[----:B-----5:R-:W-:Y:S02]  /*324a0*/  LOP3.LUT R0, R0, R13, RZ, 0xfc, !PT ;  /* 0x0000000d00007212 */ /* 0x020fe400078efcff */
[C-C-:B0-----:R-:W-:Y:S02]  /*324b0*/  PRMT R8, R4.reuse, 0x6420, R5.reuse ;  /* 0x0000642004087816 */ /* 0x141fe40000000005 */
[----:B------:R-:W-:Y:S02]  /*324c0*/  PRMT R9, R4, 0x7531, R5 ;  /* 0x0000753104097816 */ /* 0x000fe40000000005 */
[C-C-:B------:R-:W-:Y:S02]  /*324d0*/  PRMT R10, R6.reuse, 0x6420, R7.reuse ;  /* 0x00006420060a7816 */ /* 0x140fe40000000007 */
[----:B------:R-:W-:-:S02]  /*324e0*/  PRMT R11, R6, 0x7531, R7 ;  /* 0x00007531060b7816 */ /* 0x000fc40000000007 */
[----:B------:R-:W0:Y:S01]  /*324f0*/  LDSM.16.MT88.4 R4, [R3+0xa400] ;  /* 0x00a400000304783b */ /* 0x000e220000004200 */
[----:B------:R-:W-:-:S05]  /*32500*/  IMAD.IADD R0, R12, 0x1, R0 ;  /* 0x000000010c007824 */ /* 0x000fca00078e0200 */
[----:B------:R0:W-:Y:S02]  /*32510*/  STSM.16.M88.4 [R0+0x400], R8 ;  /* 0x0004000800007844 */ /* 0x0001e40000000200 */
[C-C-:B0-----:R-:W-:Y:S02]  /*32520*/  PRMT R8, R4.reuse, 0x6420, R5.reuse ;  /* 0x0000642004087816 */ /* 0x141fe40000000005 */
        /* <DEDUP_REMOVED lines=60> */
.L_x_1814:
[----:B------:R-:W2:Y:S01]  /*328f0*/  LDL.LU R3, [R1+0x10] ;  /* 0x0000100001037983 */ /* 0x000ea20000300800 */
[----:B0-----:R0:W-:Y:S01]  /*32900*/  SYNCS.ARRIVE.TRANS64.A1T0 RZ, [R17+URZ+0x29850], RZ ;  /* 0x029850ff11ff79a7 */ /* 0x0011e2000810003f */
[----:B-1----:R-:W-:Y:S02]  /*32910*/  VIADD R0, R18, 0x1 ;  /* 0x0000000112007836 */ /* 0x002fe40000000000 */
[----:B0-----:R-:W-:-:S05]  /*32920*/  @!P0 VIADD R17, R17, 0x29880 ;  /* 0x0002988011118836 */ /* 0x001fca0000000000 */
[----:B------:R-:W-:Y:S01]  /*32930*/  @!P0 PRMT R17, RZ, 0x654, R17 ;  /* 0x00000654ff118816 */ /* 0x000fe20000000011 */
[----:B------:R-:W-:Y:S06]  /*32940*/  BAR.SYNC.DEFER_BLOCKING 0x2, 0x80 ;  /* 0x0082000000007b1d */ /* 0x000fec0000010000 */
[----:B------:R1:W-:Y:S01]  /*32950*/  @!P0 SYNCS.ARRIVE.TRANS64.RED.A1T0 RZ, [R17+URZ], RZ ;  /* 0x000000ff11ff89a7 */ /* 0x0003e2000810043f */
[----:B------:R-:W-:-:S04]  /*32960*/  ISETP.NE.AND P0, PT, R0, 0x2, PT ;  /* 0x000000020000780c */ /* 0x000fc80003f05270 */
[----:B------:R-:W-:Y:S02]  /*32970*/  SEL R2, RZ, 0x1, P0 ;  /* 0x00000001ff027807 */ /* 0x000fe40000000000 */
[----:B------:R-:W-:-:S05]  /*32980*/  SEL R0, R0, RZ, P0 ;  /* 0x000000ff00007207 */ /* 0x000fca0000000000 */
[----:B------:R1:W-:Y:S01]  /*32990*/  STL [R1+0x8], R0 ;  /* 0x0000080001007387 */ /* 0x0003e20000100800 */
[----:B--2---:R-:W-:-:S05]  /*329a0*/  LOP3.LUT R3, R3, R2, RZ, 0x3c, !PT ;  /* 0x0000000203037212 */ /* 0x004fca00078e3cff */
[----:B------:R1:W-:Y:S02]  /*329b0*/  STL [R1+0x10], R3 ;  /* 0x0000100301007387 */ /* 0x0003e40000100800 */
.L_x_1759:
[----:B-1----:R-:W2:Y:S02]  /*329c0*/  LDL R0, [R1] ;  /* 0x0000000001007983 */ /* 0x002ea40000100800 */
[----:B--2---:R-:W-:-:S13]  /*329d0*/  LOP3.LUT P0, RZ, R0, 0x2, RZ, 0xc0, !PT ;  /* 0x0000000200ff7812 */ /* 0x004fda000780c0ff */
[----:B------:R-:W-:Y:S05]  /*329e0*/  @!P0 BRA `(.L_x_1815) ;  /* 0x0000000000288947 */ /* 0x000fea0003800000 */
[----:B------:R-:W-:Y:S05]  /*329f0*/  WARPSYNC.ALL ;  /* 0x0000000000007948 */ /* 0x000fea0003800000 */
[----:B------:R-:W1:Y:S08]  /*32a00*/  S2UR UR5, SR_CgaCtaId ;  /* 0x00000000000579c3 */ /* 0x000e700000008800 */
[----:B------:R-:W-:Y:S06]  /*32a10*/  BAR.SYNC.DEFER_BLOCKING 0x5, 0x180 ;  /* 0x0146000000007b1d */ /* 0x000fec0000010000 */
[----:B------:R-:W-:-:S02]  /*32a20*/  UMOV UR4, 0x400 ;  /* 0x0000040000047882 */ /* 0x000fc40000000000 */
[----:B-1----:R-:W-:-:S06]  /*32a30*/  ULEA UR4, UR5, UR4, 0x18 ;  /* 0x0000000405047291 */ /* 0x002fcc000f8ec03f */
[----:B------:R-:W-:-:S05]  /*32a40*/  IMAD.U32 R0, RZ, RZ, UR4 ;  /* 0x00000004ff007e24 */ /* 0x000fca000f8e00ff */
[----:B------:R3:W4:Y:S04]  /*32a50*/  LDS.128 R16, [R0+0x298d0] ;  /* 0x0298d00000107984 */ /* 0x0007280000000c00 */
[----:B------:R3:W-:Y:S01]  /*32a60*/  STL [R1+0x4], R0 ;  /* 0x0000040001007387 */ /* 0x0007e20000100800 */
[----:B------:R-:W-:Y:S06]  /*32a70*/  BAR.ARV 0x4, 0x180 ;  /* 0x0106000000007b1d */ /* 0x000fec0000002000 */
[----:B------:R-:W-:Y:S05]  /*32a80*/  BRA `(.L_x_1816) ;  /* 0x0000000800dc7947 */ /* 0x000fea0003800000 */
.L_x_1815:
        /* <DEDUP_REMOVED lines=35> */
[----:B------:R1:W2:Y:S02]  /*32cc0*/  SHFL.IDX PT, R8, R6, 0x1f, 0x1f ;  /* 0x03e01f0006087f89 */ /* 0x0002a400000e0000 */
.L_x_1955:
[----:B------:R-:W-:Y:S02]  /*32cd0*/  ULDC UR4, c[0x0][0xc38] ;  /* 0x00030e0000047ab9 */ /* 0x000fe40000000800 */
[----:B------:R-:W-:-:S04]  /*32ce0*/  IMAD.U32 R4, RZ, RZ, UR4 ;  /* 0x00000004ff047e24 */ /* 0x000fc8000f8e00ff */
[----:B--2---:R-:W-:-:S04]  /*32cf0*/  IMAD R8, R8, R4, RZ ;  /* 0x0000000408087224 */ /* 0x004fc800078e02ff */
[----:B------:R-:W-:-:S05]  /*32d00*/  IMAD.IADD R5, R5, 0x1, R8 ;  /* 0x0000000105057824 */ /* 0x000fca00078e0208 */
[----:B------:R-:W-:-:S13]  /*32d10*/  ISETP.GT.AND P6, PT, R5, R0, PT ;  /* 0x000000000500720c */ /* 0x000fda0003fc4270 */
[----:B------:R-:W-:Y:S05]  /*32d20*/  @P6 BRA `(.L_x_1818) ;  /* 0x00000000009c6947 */ /* 0x000fea0003800000 */
.L_x_1823:
[----:B------:R-:W2:Y:S01]  /*32d30*/  LDC R2, c[0x0][0xc3c] ;  /* 0x00030f00ff027b82 */ /* 0x000ea20000000800 */
[----:B------:R-:W-:-:S05]  /*32d40*/  VIADD R19, R19, 0x1f ;  /* 0x0000001f13137836 */ /* 0x000fca0000000000 */
[----:B--2---:R-:W-:-:S13]  /*32d50*/  ISETP.GE.AND P6, PT, R19, R2, PT ;  /* 0x000000021300720c */ /* 0x004fda0003fc6270 */
[----:B------:R-:W-:Y:S05]  /*32d60*/  @P6 BRA `(.L_x_1819) ;  /* 0x0000000400d86947 */ /* 0x000fea0003800000 */
[----:B------:R-:W2:Y:S01]  /*32d70*/  S2R R3, SR_TID.X ;  /* 0x0000000000037919 */ /* 0x000ea20000002100 */
[----:B------:R-:W-:Y:S01]  /*32d80*/  BSSY B0, `(.L_x_1820) ;  /* 0x0000009000007945 */ /* 0x000fe20003800000 */
[----:B--2---:R-:W-:-:S05]  /*32d90*/  LOP3.LUT R3, R3, 0x1f, RZ, 0xc0, !PT ;  /* 0x0000001f03037812 */ /* 0x004fca00078ec0ff */
[----:B------:R-:W-:-:S05]  /*32da0*/  IMAD.IADD R4, R19, 0x1, R3 ;  /* 0x0000000113047824 */ /* 0x000fca00078e0203 */
[----:B------:R-:W-:Y:S01]  /*32db0*/  ISETP.GE.OR P6, PT, R4, R2, !P0 ;  /* 0x000000020400720c */ /* 0x000fe200047c6670 */
[----:B------:R-:W-:-:S12]  /*32dc0*/  IMAD.MOV.U32 R2, RZ, RZ, RZ ;  /* 0x000000ffff027224 */ /* 0x000fd800078e00ff */
[----:B------:R-:W-:Y:S05]  /*32dd0*/  @P6 BRA `(.L_x_1821) ;  /* 0x00000000000c6947 */ /* 0x000fea0003800000 */
[----:B------:R-:W2:Y:S02]  /*32de0*/  LDC.64 R2, c[0x0][0xc80] ;  /* 0x00032000ff027b82 */ /* 0x000ea40000000a00 */
[----:B--2---:R-:W-:-:S06]  /*32df0*/  IMAD.WIDE R2, R4, 0x4, R2 ;  /* 0x0000000404027825 */ /* 0x004fcc00078e0202 */
[----:B------:R2:W5:Y:S02]  /*32e00*/  LDG.E R2, desc[UR60][R2.64] ;  /* 0x0000003c02027981 */ /* 0x000564000c1e1900 */
.L_x_1821:
[----:B------:R-:W-:Y:S05]  /*32e10*/  BSYNC B0 ;  /* 0x0000000000007941 */ /* 0x000fea0003800000 */
.L_x_1820:
[----:B------:R-:W-:-:S03]  /*32e20*/  UMOV UR4, 0xffffffff ;  /* 0xffffffff00047882 */ /* 0x000fc60000000000 */
[----:B------:R-:W-:Y:S05]  /*32e30*/  BRA.DIV UR4, `(.L_x_1822) ;  /* 0x0000003a04b87947 */ /* 0x000fea000b800000 */
[----:B--2--5:R-:W2:Y:S02]  /*32e40*/  SHFL.UP PT, R3, R2, 0x1, RZ ;  /* 0x0420000002037989 */ /* 0x024ea400000e00ff */
[----:B--2---:R-:W-:-:S05]  /*32e50*/  SEL R3, R3, RZ, P1 ;  /* 0x000000ff03037207 */ /* 0x004fca0000800000 */
[----:B------:R-:W-:-:S05]  /*32e60*/  IMAD.IADD R3, R2, 0x1, R3 ;  /* 0x0000000102037824 */ /* 0x000fca00078e0203 */
[----:B------:R-:W2:Y:S02]  /*32e70*/  SHFL.UP PT, R4, R3, 0x2, RZ ;  /* 0x0440000003047989 */ /* 0x000ea400000e00ff */
        /* <DEDUP_REMOVED lines=10> */
[----:B-1----:R-:W-:-:S05]  /*32f20*/  IMAD.IADD R6, R3, 0x1, R4 ;  /* 0x0000000103067824 */ /* 0x002fca00078e0204 */
[----:B------:R1:W2:Y:S02]  /*32f30*/  SHFL.IDX PT, R8, R6, 0x1f, 0x1f ;  /* 0x03e01f0006087f89 */ /* 0x0002a400000e0000 */
.L_x_1963:
[----:B------:R-:W-:Y:S02]  /*32f40*/  ULDC UR4, c[0x0][0xc38] ;  /* 0x00030e0000047ab9 */ /* 0x000fe40000000800 */
[----:B------:R-:W-:-:S04]  /*32f50*/  IMAD.U32 R4, RZ, RZ, UR4 ;  /* 0x00000004ff047e24 */ /* 0x000fc8000f8e00ff */
[----:B--2---:R-:W-:-:S04]  /*32f60*/  IMAD R8, R8, R4, RZ ;  /* 0x0000000408087224 */ /* 0x004fc800078e02ff */
[----:B------:R-:W-:-:S05]  /*32f70*/  IMAD.IADD R5, R8, 0x1, R5 ;  /* 0x0000000108057824 */ /* 0x000fca00078e0205 */
[----:B------:R-:W-:-:S13]  /*32f80*/  ISETP.GT.AND P6, PT, R5, R0, PT ;  /* 0x000000000500720c */ /* 0x000fda0003fc4270 */
[----:B------:R-:W-:Y:S05]  /*32f90*/  @!P6 BRA `(.L_x_1823) ;  /* 0xfffffffc0064e947 */ /* 0x000fea000383ffff */
.L_x_1818:
        /* <DEDUP_REMOVED lines=8> */
.L_x_1967:
[----:B------:R-:W-:Y:S01]  /*33020*/  ISETP.NE.AND P0, PT, R3, RZ, PT ;  /* 0x000000ff0300720c */ /* 0x000fe20003f05270 */
[----:B------:R-:W-:-:S12]  /*33030*/  IMAD.MOV.U32 R16, RZ, RZ, RZ ;  /* 0x000000ffff107224 */ /* 0x000fd800078e00ff */
[----:B------:R-:W-:Y:S05]  /*33040*/  @!P0 BRA `(.L_x_1825) ;  /* 0x0000000000148947 */ /* 0x000fea0003800000 */
[----:B------:R-:W-:Y:S01]  /*33050*/  UMOV UR4, 0xffffffff ;  /* 0xffffffff00047882 */ /* 0x000fe20000000000 */
[----:B------:R-:W-:Y:S02]  /*33060*/  VIADD R12, R5, 0xffffffff ;  /* 0xffffffff050c7836 */ /* 0x000fe40000000000 */
[----:B------:R-:W-:Y:S05]  /*33070*/  BRA.DIV UR4, `(.L_x_1826) ;  /* 0x0000003e04487947 */ /* 0x000fea000b800000 */
[----:B-1----:R1:W4:Y:S02]  /*33080*/  SHFL.IDX PT, R6, R6, R12, 0x1f ;  /* 0x00001f0c06067589 */ /* 0x00232400000e0000 */
.L_x_1970:
[----:B----4-:R-:W-:-:S07]  /*33090*/  IMAD.MOV.U32 R16, RZ, RZ, R6 ;  /* 0x000000ffff107224 */ /* 0x010fce00078e0006 */
.L_x_1825:
[----:B-1----:R-:W1:Y:S01]  /*330a0*/  LDC.64 R6, c[0x0][0xc90] ;  /* 0x00032400ff067b82 */ /* 0x002e620000000a00 */
[----:B------:R-:W-:-:S04]  /*330b0*/  IMAD.IADD R19, R5, 0x1, R19 ;  /* 0x0000000105137824 */ /* 0x000fc800078e0213 */
[----:B-1----:R-:W-:-:S06]  /*330c0*/  IMAD.WIDE R6, R19, 0x4, R6 ;  /* 0x0000000413067825 */ /* 0x002fcc00078e0206 */
[----:B------:R-:W2:Y:S01]  /*330d0*/  LDG.E R6, desc[UR60][R6.64] ;  /* 0x0000003c06067981 */ /* 0x000ea2000c1e1900 */
[----:B------:R-:W-:-:S04]  /*330e0*/  IMAD R16, R16, R4, R8 ;  /* 0x0000000410107224 */ /* 0x000fc800078e0208 */
[----:B------:R-:W-:Y:S02]  /*330f0*/  IMAD.IADD R0, R0, 0x1, -R16 ;  /* 0x0000000100007824 */ /* 0x000fe400078e0a10 */
[----:B--23--:R-:W-:-:S05]  /*33100*/  IMAD R5, R17, R6, RZ ;  /* 0x0000000611057224 */ /* 0x00cfca00078e02ff */
[----:B------:R-:W-:-:S04]  /*33110*/  IABS R7, R5 ;  /* 0x0000000500077213 */ /* 0x000fc80000000000 */
[----:B------:R-:W1:Y:S08]  /*33120*/  I2F.RP R2, R7 ;  /* 0x0000000700027306 */ /* 0x000e700000209400 */
        /* <DEDUP_REMOVED lines=19> */
[----:B------:R-:W-:-:S04]  /*33260*/  @P0 VIADD R8, R8, 0x1 ;  /* 0x0000000108080836 */ /* 0x000fc80000000000 */
[----:B------:R-:W-:-:S04]  /*33270*/  IMAD.MOV.U32 R2, RZ, RZ, R8 ;  /* 0x000000ffff027224 */ /* 0x000fc800078e0008 */
[----:B------:R-:W-:Y:S01]  /*33280*/  @!P2 IMAD.MOV R2, RZ, RZ, -R2 ;  /* 0x000000ffff02a224 */ /* 0x000fe200078e0a02 */
[----:B------:R-:W-:-:S05]  /*33290*/  @!P1 LOP3.LUT R2, RZ, R5, RZ, 0x33, !PT ;  /* 0x00000005ff029212 */ /* 0x000fca00078e33ff */
[----:B------:R-:W-:Y:S02]  /*332a0*/  IMAD R7, R6, R2, RZ ;  /* 0x0000000206077224 */ /* 0x000fe400078e02ff */
[----:B------:R-:W-:Y:S02]  /*332b0*/  IMAD.MOV R2, RZ, RZ, -R2 ;  /* 0x000000ffff027224 */ /* 0x000fe400078e0a02 */
[----:B------:R-:W-:Y:S02]  /*332c0*/  IMAD.MOV R3, RZ, RZ, -R7 ;  /* 0x000000ffff037224 */ /* 0x000fe400078e0a07 */
[----:B------:R-:W-:-:S03]  /*332d0*/  IMAD R0, R5, R2, R0 ;  /* 0x0000000205007224 */ /* 0x000fc600078e0200 */
[----:B------:R-:W-:-:S04]  /*332e0*/  VIADDMNMX R4, R3, R4, R6, PT ;  /* 0x0000000403047246 */ /* 0x000fc80003800106 */
        /* <DEDUP_REMOVED lines=25> */
[----:B------:R-:W-:-:S04]  /*33480*/  IMAD.MOV R4, RZ, RZ, -R4 ;  /* 0x000000ffff047224 */ /* 0x000fc800078e0a04 */
[----:B------:R-:W-:Y:S01]  /*33490*/  IMAD R18, R2, R4, R0 ;  /* 0x0000000402127224 */ /* 0x000fe200078e0200 */
[----:B------:R-:W-:-:S05]  /*334a0*/  LOP3.LUT R2, RZ, R2, RZ, 0x33, !PT ;  /* 0x00000002ff027212 */ /* 0x000fca00078e33ff */
[----:B------:R-:W-:Y:S01]  /*334b0*/  IMAD.IADD R17, R17, 0x1, R2 ;  /* 0x0000000111117824 */ /* 0x000fe200078e0202 */
[----:B------:R-:W-:Y:S06]  /*334c0*/  BRA `(.L_x_1827) ;  /* 0x00000000001c7947 */ /* 0x000fec0003800000 */
.L_x_1819:
[----:B------:R-:W-:Y:S01]  /*334d0*/  UMOV UR4, URZ ;  /* 0x0000003f00047c82 */ /* 0x000fe20008000000 */
[----:B------:R-:W-:Y:S01]  /*334e0*/  UMOV UR5, URZ ;  /* 0x0000003f00057c82 */ /* 0x000fe20008000000 */
[----:B------:R-:W-:Y:S01]  /*334f0*/  ULDC UR6, c[0x0][0xc3c] ;  /* 0x00030f0000067ab9 */ /* 0x000fe20000000800 */
[----:B------:R-:W-:Y:S02]  /*33500*/  IMAD.MOV.U32 R16, RZ, RZ, R0 ;  /* 0x000000ffff107224 */ /* 0x000fe400078e0000 */
[----:B------:R-:W-:Y:S02]  /*33510*/  IMAD.U32 R17, RZ, RZ, UR4 ;  /* 0x00000004ff117e24 */ /* 0x000fe4000f8e00ff */
[----:B------:R-:W-:Y:S02]  /*33520*/  IMAD.U32 R18, RZ, RZ, UR5 ;  /* 0x00000005ff127e24 */ /* 0x000fe4000f8e00ff */
[----:B------:R-:W-:-:S07]  /*33530*/  IMAD.U32 R19, RZ, RZ, UR6 ;  /* 0x00000006ff137e24 */ /* 0x000fce000f8e00ff */
.L_x_1827:
[----:B------:R2:W3:Y:S01]  /*33540*/  LDL R3, [R1+0x4] ;  /* 0x0000040001037983 */ /* 0x0004e20000100800 */
[----:B------:R-:W4:Y:S01]  /*33550*/  S2R R0, SR_TID.X ;  /* 0x0000000000007919 */ /* 0x000f220000002100 */
[----:B------:R-:W-:Y:S05]  /*33560*/  WARPSYNC.ALL ;  /* 0x0000000000007948 */ /* 0x000fea0003800000 */
[----:B----4-:R-:W-:Y:S01]  /*33570*/  LOP3.LUT R0, R0, 0x1f, RZ, 0xc0, !PT ;  /* 0x0000001f00007812 */ /* 0x010fe200078ec0ff */
[----:B------:R-:W-:Y:S03]  /*33580*/  BAR.SYNC.DEFER_BLOCKING 0x4, 0x180 ;  /* 0x0106000000007b1d */ /* 0x000fe60000010000 */
[----:B------:R-:W-:-:S13]  /*33590*/  ISETP.NE.AND P0, PT, R0, RZ, PT ;  /* 0x000000ff0000720c */ /* 0x000fda0003f05270 */
[----:B------:R-:W3:Y:S01]  /*335a0*/  @!P0 S2R R0, SR_CgaCtaId ;  /* 0x0000000000008919 */ /* 0x000ee20000008800 */
[----:B------:R-:W-:-:S04]  /*335b0*/  @!P0 MOV R2, 0x400 ;  /* 0x0000040000028802 */ /* 0x000fc80000000f00 */
[----:B---3--:R-:W-:-:S05]  /*335c0*/  @!P0 LEA R3, R0, R2, 0x18 ;  /* 0x0000000200038211 */ /* 0x008fca00078ec0ff */
[----:B------:R2:W-:Y:S04]  /*335d0*/  @!P0 STS.128 [R3+0x298d0], R16 ;  /* 0x0298d01003008388 */ /* 0x0005e80000000c00 */
[----:B------:R2:W-:Y:S01]  /*335e0*/  @!P0 STL [R1+0x4], R3 ;  /* 0x0000040301008387 */ /* 0x0005e20000100800 */
[----:B------:R-:W-:Y:S06]  /*335f0*/  BAR.ARV 0x5, 0x180 ;  /* 0x0146000000007b1d */ /* 0x000fec0000002000 */
.L_x_1816:
[----:B------:R-:W-:Y:S02]  /*33600*/  ULDC UR4, c[0x0][0xc3c] ;  /* 0x00030f0000047ab9 */ /* 0x000fe40000000800 */
[----:B----4-:R-:W-:-:S13]  /*33610*/  ISETP.GE.AND P0, PT, R19, UR4, PT ;  /* 0x0000000413007c0c */ /* 0x010fda000bf06270 */
[----:B------:R-:W-:Y:S05]  /*33620*/  @!P0 BRA `(.L_x_1828) ;  /* 0xffffff9c00f48947 */ /* 0x000fea000383ffff */
[----:B------:R-:W-:Y:S05]  /*33630*/  BSYNC B7 ;  /* 0x0000000000077941 */ /* 0x000fea0003800000 */
.L_x_1702:
[----:B---3--:R-:W3:Y:S01]  /*33640*/  LDL.LU R0, [R1+0x50] ;  /* 0x0000500001007983 */ /* 0x008ee20000300800 */
[----:B------:R-:W-:Y:S01]  /*33650*/  BSSY B0, `(.L_x_1829) ;  /* 0x000000b000007945 */ /* 0x000fe20003800000 */
[----:B------:R-:W4:Y:S01]  /*33660*/  S2R R5, SR_CgaCtaId ;  /* 0x0000000000057919 */ /* 0x000f220000008800 */
[----:B---3--:R-:W-:-:S05]  /*33670*/  VIADD R0, R0, 0x1 ;  /* 0x0000000100007836 */ /* 0x008fca0000000000 */
[----:B0-----:R-:W-:-:S04]  /*33680*/  LEA.HI R2, R0, R0, RZ, 0x1 ;  /* 0x0000000000027211 */ /* 0x001fc800078f08ff */
[----:B--2---:R-:W-:-:S05]  /*33690*/  LOP3.LUT R3, R2, 0xfffffffe, RZ, 0xc0, !PT ;  /* 0xfffffffe02037812 */ /* 0x004fca00078ec0ff */
[----:B------:R-:W-:Y:S01]  /*336a0*/  IMAD.IADD R3, R0, 0x1, -R3 ;  /* 0x0000000100037824 */ /* 0x000fe200078e0a03 */
[----:B------:R-:W-:-:S04]  /*336b0*/  MOV R0, 0x400 ;  /* 0x0000040000007802 */ /* 0x000fc80000000f00 */
[----:B----4-:R-:W-:Y:S02]  /*336c0*/  LEA R0, R5, R0, 0x18 ;  /* 0x0000000005007211 */ /* 0x010fe400078ec0ff */
[----:B------:R-:W-:-:S04]  /*336d0*/  SHF.L.U32 R3, R3, 0x1f, RZ ;  /* 0x0000001f03037819 */ /* 0x000fc800000006ff */
[----:B------:R-:W0:Y:S02]  /*336e0*/  SYNCS.PHASECHK.TRANS64.TRYWAIT P0, [R0+URZ+0x29820], R3 ;  /* 0x02982003000075a7 */ /* 0x000e24000800017f */
[----:B0-----:R-:W-:Y:S05]  /*336f0*/  @!P0 BRA `(.L_x_1830) ;  /* 0x0000003400d08947 */ /* 0x001fea0003800000 */
.L_x_1971:
[----:B------:R-:W-:Y:S05]  /*33700*/  BSYNC B0 ;  /* 0x0000000000007941 */ /* 0x000fea0003800000 */
.L_x_1829:
[----:B------:R-:W-:-:S03]  /*33710*/  UMOV UR4, 0xffffffff ;  /* 0xffffffff00047882 */ /* 0x000fc60000000000 */
[----:B------:R-:W-:Y:S05]  /*33720*/  BRA.DIV UR4, `(.L_x_1831) ;  /* 0x0000003604d87947 */ /* 0x000fea000b800000 */
[----:B------:R-:W2:Y:S02]  /*33730*/  S2R R2, SR_TID.X ;  /* 0x0000000000027919 */ /* 0x000ea40000002100 */
[----:B--2---:R-:W-:-:S04]  /*33740*/  SHF.R.U32.HI R2, RZ, 0x5, R2 ;  /* 0x00000005ff027819 */ /* 0x004fc80000011602 */
[----:B------:R-:W-:-:S05]  /*33750*/  LOP3.LUT R2, R2, 0x3, RZ, 0xc0, !PT ;  /* 0x0000000302027812 */ /* 0x000fca00078ec0ff */
[----:B------:R2:W3:Y:S02]  /*33760*/  SHFL.IDX PT, R14, R2, RZ, 0x1f ;  /* 0x00001fff020e7589 */ /* 0x0004e400000e0000 */
.L_x_1974:
[----:B---3--:R-:W-:-:S13]  /*33770*/  ISETP.NE.AND P0, PT, R14, RZ, PT ;  /* 0x000000ff0e00720c */ /* 0x008fda0003f05270 */
[----:B------:R-:W-:Y:S05]  /*33780*/  @P0 BRA `(.L_x_1429) ;  /* 0x0000000000b00947 */ /* 0x000fea0003800000 */
[----:B------:R-:W-:-:S03]  /*33790*/  UMOV UR4, 0xffffffff ;  /* 0xffffffff00047882 */ /* 0x000fc60000000000 */
[----:B------:R-:W-:Y:S05]  /*337a0*/  BRA.DIV UR4, `(.L_x_1832) ;  /* 0x0000003604ec7947 */ /* 0x000fea000b800000 */
[----:B------:R-:W-:-:S13]  /*337b0*/  ELECT P6, URZ, PT ;  /* 0x00000000003f782f */ /* 0x000fda00038c0000 */
.L_x_1977:
[----:B------:R-:W-:Y:S05]  /*337c0*/  @!P6 BRA `(.L_x_1429) ;  /* 0x0000000000a0e947 */ /* 0x000fea0003800000 */
[----:B------:R-:W-:-:S06]  /*337d0*/  ULOP3.LUT UR4, UR36, 0x2, URZ, 0xfc, !UPT ;  /* 0x0000000224047892 */ /* 0x000fcc000f8efc3f */
[----:B--2---:R-:W-:-:S05]  /*337e0*/  IMAD.U32 R2, RZ, RZ, UR4 ;  /* 0x00000004ff027e24 */ /* 0x004fca000f8e00ff */
[----:B------:R-:W-:-:S13]  /*337f0*/  ISETP.NE.AND P0, PT, R2, 0x3, PT ;  /* 0x000000030200780c */ /* 0x000fda0003f05270 */
[----:B------:R-:W-:Y:S05]  /*33800*/  @!P0 BRA `(.L_x_1833) ;  /* 0x0000000000048947 */ /* 0x000fea0003800000 */
[----:B------:R-:W-:Y:S01]  /*33810*/  BPT.TRAP 0x1 ;  /* 0x000000040000795c */ /* 0x000fe20000300000 */
.L_x_1833:
[----:B0-----:R-:W1:Y:S04]  /*33820*/  LDL R3, [R1+0x8] ;  /* 0x0000080001037983 */ /* 0x001e680000100800 */
[----:B------:R-:W2:Y:S01]  /*33830*/  LDL.LU R7, [R1+0x10] ;  /* 0x0000100001077983 */ /* 0x000ea20000300800 */
[----:B------:R-:W-:-:S04]  /*33840*/  VIADD R2, R0, 0x29840 ;  /* 0x0002984000027836 */ /* 0x000fc80000000000 */
[C---:B-1----:R-:W-:Y:S02]  /*33850*/  IMAD R6, R3.reuse, 0x8, R2 ;  /* 0x0000000803067824 */ /* 0x042fe400078e0202 */
[----:B------:R-:W-:Y:S01]  /*33860*/  VIADD R3, R3, 0x1 ;  /* 0x0000000103037836 */ /* 0x000fe20000000000 */
[----:B--2---:R-:W-:-:S04]  /*33870*/  SHF.L.U32 R5, R7, 0x1f, RZ ;  /* 0x0000001f07057819 */ /* 0x004fc800000006ff */
        /* <DEDUP_REMOVED lines=8> */
.L_x_1978:
[----:B------:R-:W1:Y:S02]  /*33900*/  SYNCS.PHASECHK.TRANS64.TRYWAIT P1, [R7+URZ], R2 ;  /* 0x00000002070075a7 */ /* 0x000e64000802017f */
[----:B-1----:R-:W-:Y:S05]  /*33910*/  @!P1 BRA `(.L_x_1835) ;  /* 0x0000003400c49947 */ /* 0x002fea0003800000 */
.L_x_1979:
[----:B------:R-:W-:Y:S05]  /*33920*/  @!P0 BRA `(.L_x_1836) ;  /* 0x0000000000048947 */ /* 0x000fea0003800000 */
[----:B------:R-:W-:Y:S01]  /*33930*/  BPT.TRAP 0x1 ;  /* 0x000000040000795c */ /* 0x000fe20000300000 */
.L_x_1836:
[----:B------:R-:W2:Y:S02]  /*33940*/  LDL.LU R4, [R1+0x8] ;  /* 0x0000080001047983 */ /* 0x000ea40000300800 */
[----:B--2---:R-:W-:-:S04]  /*33950*/  IMAD R4, R4, 0x8, R0 ;  /* 0x0000000804047824 */ /* 0x004fc800078e0200 */
[----:B------:R-:W2:Y:S02]  /*33960*/  SYNCS.PHASECHK.TRANS64.TRYWAIT P1, [R4+URZ+0x29860], R5 ;  /* 0x02986005040075a7 */ /* 0x000ea4000802017f */
[----:B--2---:R-:W-:Y:S05]  /*33970*/  @!P1 BRA `(.L_x_1837) ;  /* 0x0000003400c09947 */ /* 0x004fea0003800000 */
.L_x_1980:
[----:B------:R-:W-:Y:S05]  /*33980*/  @!P0 BRA `(.L_x_1838) ;  /* 0x0000000000048947 */ /* 0x000fea0003800000 */
[----:B------:R-:W-:Y:S01]  /*33990*/  BPT.TRAP 0x1 ;  /* 0x000000040000795c */ /* 0x000fe20000300000 */
.L_x_1838:
[----:B------:R-:W-:-:S04]  /*339a0*/  IMAD R3, R3, 0x8, R0 ;  /* 0x0000000803037824 */ /* 0x000fc800078e0200 */
[----:B------:R-:W3:Y:S02]  /*339b0*/  SYNCS.PHASECHK.TRANS64.TRYWAIT P1, [R3+URZ+0x29860], R2 ;  /* 0x02986002030075a7 */ /* 0x000ee4000802017f */
[----:B---3--:R-:W-:Y:S05]  /*339c0*/  @!P1 BRA `(.L_x_1839) ;  /* 0x0000003400c09947 */ /* 0x008fea0003800000 */
.L_x_1981:
[----:B------:R-:W-:Y:S05]  /*339d0*/  @!P0 BRA `(.L_x_1840) ;  /* 0x0000000000048947 */ /* 0x000fea0003800000 */
[----:B------:R-:W-:Y:S01]  /*339e0*/  BPT.TRAP 0x1 ;  /* 0x000000040000795c */ /* 0x000fe20000300000 */
.L_x_1840:
[----:B------:R-:W4:Y:S02]  /*339f0*/  SYNCS.PHASECHK.TRANS64.TRYWAIT P0, [R4+URZ+0x29880], R5 ;  /* 0x02988005040075a7 */ /* 0x000f24000800017f */
[----:B----4-:R-:W-:Y:S05]  /*33a00*/  @!P0 BRA `(.L_x_1841) ;  /* 0x0000003400c48947 */ /* 0x010fea0003800000 */
.L_x_1842:
[----:B------:R0:W0:Y:S02]  /*33a10*/  SYNCS.PHASECHK.TRANS64.TRYWAIT P0, [R3+URZ+0x29880], R2 ;  /* 0x02988002030075a7 */ /* 0x000024000800017f */
[----:B0-----:R-:W-:Y:S05]  /*33a20*/  @!P0 NANOSLEEP.SYNCS 0x989680 ;  /* 0x009896800000895d */ /* 0x001fea0003900000 */
[----:B------:R-:W0:Y:S02]  /*33a30*/  @!P0 SYNCS.PHASECHK.TRANS64 P0, [R3+URZ+0x29880], R2 ;  /* 0x02988002030085a7 */ /* 0x000e24000800007f */
[----:B0-----:R-:W-:Y:S05]  /*33a40*/  @!P0 BRA `(.L_x_1842) ;  /* 0xfffffffc00f08947 */ /* 0x001fea000383ffff */
.L_x_1429:
[----:B------:R-:W-:Y:S05]  /*33a50*/  BSYNC B8 ;  /* 0x0000000000087941 */ /* 0x000fea0003800000 */
.L_x_1426:
[----:B------:R-:W-:Y:S05]  /*33a60*/  EXIT ;  /* 0x000000000000794d */ /* 0x000fea0003800000 */
.L_x_1455:
[----:B---3--:R3:W4:Y:S02]  /*33a70*/  SYNCS.PHASECHK.TRANS64.TRYWAIT P5, [R97+URZ+0x29890], R98 ;  /* 0x02989062610075a7 */ /* 0x00872400080a017f */
[----:B----4-:R-:W-:Y:S05]  /*33a80*/  @!P5 NANOSLEEP.SYNCS 0x989680 ;  /* 0x009896800000d95d */ /* 0x010fea0003900000 */
[----:B------:R-:W4:Y:S02]  /*33a90*/  @!P5 SYNCS.PHASECHK.TRANS64 P5, [R97+URZ+0x29890], R98 ;  /* 0x029890626100d5a7 */ /* 0x000f2400080a007f */
[----:B----4-:R-:W-:Y:S05]  /*33aa0*/  @!P5 BRA `(.L_x_1455) ;  /* 0xfffffffc00f0d947 */ /* 0x010fea000383ffff */
[----:B------:R-:W-:Y:S05]  /*33ab0*/  BRA `(.L_x_1843) ;  /* 0xfffffcfc00787947 */ /* 0x000fea000383ffff */
.L_x_1509:
[----:B--2---:R2:W4:Y:S02]  /*33ac0*/  SYNCS.PHASECHK.TRANS64.TRYWAIT P5, [R97+URZ+0x29890], R98 ;  /* 0x02989062610075a7 */ /* 0x00452400080a017f */
[----:B----4-:R-:W-:Y:S05]  /*33ad0*/  @!P5 NANOSLEEP.SYNCS 0x989680 ;  /* 0x009896800000d95d */ /* 0x010fea0003900000 */
[----:B------:R-:W4:Y:S02]  /*33ae0*/  @!P5 SYNCS.PHASECHK.TRANS64 P5, [R97+URZ+0x29890], R98 ;  /* 0x029890626100d5a7 */ /* 0x000f2400080a007f */
[----:B----4-:R-:W-:Y:S05]  /*33af0*/  @!P5 BRA `(.L_x_1509) ;  /* 0xfffffffc00f0d947 */ /* 0x010fea000383ffff */
[----:B------:R-:W-:Y:S05]  /*33b00*/  BRA `(.L_x_1844) ;  /* 0xfffffd5800b87947 */ /* 0x000fea000383ffff */
.L_x_1534:
[----:B-1----:R1:W2:Y:S02]  /*33b10*/  SYNCS.PHASECHK.TRANS64.TRYWAIT P2, [R97+URZ+0x29890], R98 ;  /* 0x02989062610075a7 */ /* 0x0022a4000804017f */
[----:B--2---:R-:W-:Y:S05]  /*33b20*/  @!P2 NANOSLEEP.SYNCS 0x989680 ;  /* 0x009896800000a95d */ /* 0x004fea0003900000 */
[----:B------:R-:W2:Y:S02]  /*33b30*/  @!P2 SYNCS.PHASECHK.TRANS64 P2, [R97+URZ+0x29890], R98 ;  /* 0x029890626100a5a7 */ /* 0x000ea4000804007f */
[----:B--2---:R-:W-:Y:S05]  /*33b40*/  @!P2 BRA `(.L_x_1534) ;  /* 0xfffffffc00f0a947 */ /* 0x004fea000383ffff */
[----:B------:R-:W-:Y:S05]  /*33b50*/  BRA `(.L_x_1845) ;  /* 0xfffffdb8006c7947 */ /* 0x000fea000383ffff */
.L_x_1540:
[----:B-1----:R1:W2:Y:S02]  /*33b60*/  SYNCS.PHASECHK.TRANS64.TRYWAIT P1, [R97+URZ+0x298b0], R98 ;  /* 0x0298b062610075a7 */ /* 0x0022a4000802017f */
[----:B--2---:R-:W-:Y:S05]  /*33b70*/  @!P1 NANOSLEEP.SYNCS 0x989680 ;  /* 0x009896800000995d */ /* 0x004fea0003900000 */
[----:B------:R-:W2:Y:S02]  /*33b80*/  @!P1 SYNCS.PHASECHK.TRANS64 P1, [R97+URZ+0x298b0], R98 ;  /* 0x0298b062610095a7 */ /* 0x000ea4000802007f */
[----:B--2---:R-:W-:Y:S05]  /*33b90*/  @!P1 BRA `(.L_x_1540) ;  /* 0xfffffffc00f09947 */ /* 0x004fea000383ffff */
[----:B------:R-:W-:Y:S05]  /*33ba0*/  BRA `(.L_x_1846) ;  /* 0xfffffdbc006c7947 */ /* 0x000fea000383ffff */
.L_x_1556:
[----:B------:R-:W0:Y:S01]  /*33bb0*/  S2R R35, SR_TID.X ;  /* 0x0000000000237919 */ /* 0x000e220000002100 */
[----:B------:R-:W-:Y:S01]  /*33bc0*/  BSSY B0, `(.L_x_1847) ;  /* 0x000000d000007945 */ /* 0x000fe20003800000 */
[----:B------:R-:W-:Y:S02]  /*33bd0*/  IMAD.MOV.U32 R12, RZ, RZ, RZ ;  /* 0x000000ffff0c7224 */ /* 0x000fe400078e00ff */
[----:B------:R-:W-:Y:S02]  /*33be0*/  IMAD.MOV.U32 R11, RZ, RZ, 0x1f ;  /* 0x0000001fff0b7424 */ /* 0x000fe400078e00ff */
[----:B------:R-:W-:Y:S02]  /*33bf0*/  IMAD.MOV.U32 R15, RZ, RZ, -0x1 ;  /* 0xffffffffff0f7424 */ /* 0x000fe400078e00ff */
[C---:B0-----:R-:W-:Y:S02]  /*33c00*/  VIADD R42, R35.reuse, 0xffffff80 ;  /* 0xffffff80232a7836 */ /* 0x041fe40000000000 */
[----:B------:R-:W-:-:S05]  /*33c10*/  VIADD R35, R35, 0xffffff80 ;  /* 0xffffff8023237836 */ /* 0x000fca0000000000 */
[----:B------:R-:W-:-:S04]  /*33c20*/  SHF.R.S32.HI R35, RZ, 0x1f, R35 ;  /* 0x0000001fff237819 */ /* 0x000fc80000011423 */
[----:B------:R-:W-:-:S04]  /*33c30*/  LEA.HI R35, R35, R42, RZ, 0x7 ;  /* 0x0000002a23237211 */ /* 0x000fc800078f38ff */
[----:B------:R-:W-:-:S05]  /*33c40*/  SHF.R.S32.HI R35, RZ, 0x7, R35 ;  /* 0x00000007ff237819 */ /* 0x000fca0000011423 */
[----:B------:R-:W-:-:S07]  /*33c50*/  IMAD.MOV.U32 R13, RZ, RZ, R35 ;  /* 0x000000ffff0d7224 */ /* 0x000fce00078e0023 */
[----:B-----5:R-:W-:Y:S05]  /*33c60*/  WARPSYNC.COLLECTIVE R15, `(.L_x_1848) ;  /* 0x000000000f087348 */ /* 0x020fea0003c00000 */
[----:B------:R0:W1:Y:S02]  /*33c70*/  SHFL.IDX P6, R14, R13, R12, R11 ;  /* 0x0000000c0d0e7389 */ /* 0x00006400000c000b */
[----:B01---5:R-:W-:Y:S01]  /*33c80*/  ENDCOLLECTIVE ;  /* 0x000000000000791b */ /* 0x023fe20003800000 */
.L_x_1848:
[----:B------:R-:W-:Y:S05]  /*33c90*/  BSYNC B0 ;  /* 0x0000000000007941 */ /* 0x000fea0003800000 */
.L_x_1847:
[----:B------:R-:W-:Y:S01]  /*33ca0*/  IMAD.MOV.U32 R194, RZ, RZ, R14 ;  /* 0x000000ffffc27224 */ /* 0x000fe200078e000e */
[----:B------:R-:W-:Y:S06]  /*33cb0*/  BRA `(.L_x_1849) ;  /* 0xfffffdc800cc7947 */ /* 0x000fec000383ffff */
.L_x_1566:
[----:B------:R-:W-:Y:S01]  /*33cc0*/  BSSY B1, `(.L_x_1850) ;  /* 0x0000007000017945 */ /* 0x000fe20003800000 */
[----:B------:R-:W-:Y:S02]  /*33cd0*/  IMAD.MOV.U32 R12, RZ, RZ, RZ ;  /* 0x000000ffff0c7224 */ /* 0x000fe400078e00ff */
[----:B------:R-:W-:Y:S02]  /*33ce0*/  IMAD.MOV.U32 R11, RZ, RZ, 0x1e1f ;  /* 0x00001e1fff0b7424 */ /* 0x000fe400078e00ff */
[----:B------:R-:W-:-:S07]  /*33cf0*/  IMAD.MOV.U32 R15, RZ, RZ, -0x1 ;  /* 0xffffffffff0f7424 */ /* 0x000fce00078e00ff */
[----:B------:R-:W-:Y:S05]  /*33d00*/  WARPSYNC.COLLECTIVE R15, `(.L_x_1851) ;  /* 0x000000000f087348 */ /* 0x000fea0003c00000 */
[----:B------:R0:W1:Y:S02]  /*33d10*/  SHFL.IDX P6, R14, R13, R12, R11 ;  /* 0x0000000c0d0e7389 */ /* 0x00006400000c000b */
[----:B01----:R-:W-:Y:S01]  /*33d20*/  ENDCOLLECTIVE ;  /* 0x000000000000791b */ /* 0x003fe20003800000 */
.L_x_1851:
[----:B------:R-:W-:Y:S05]  /*33d30*/  BSYNC B1 ;  /* 0x0000000000017941 */ /* 0x000fea0003800000 */
.L_x_1850:
[----:B------:R-:W-:Y:S02]  /*33d40*/  IMAD.MOV.U32 R13, RZ, RZ, R5 ;  /* 0x000000ffff0d7224 */ /* 0x000fe400078e0005 */
[----:B------:R-:W-:Y:S02]  /*33d50*/  IMAD.MOV.U32 R12, RZ, RZ, RZ ;  /* 0x000000ffff0c7224 */ /* 0x000fe400078e00ff */
[----:B------:R-:W-:Y:S02]  /*33d60*/  IMAD.MOV.U32 R11, RZ, RZ, 0x1e1f ;  /* 0x00001e1fff0b7424 */ /* 0x000fe400078e00ff */
[----:B------:R-:W-:Y:S02]  /*33d70*/  IMAD.MOV.U32 R15, RZ, RZ, -0x1 ;  /* 0xffffffffff0f7424 */ /* 0x000fe400078e00ff */
[----:B------:R-:W-:-:S07]  /*33d80*/  IMAD.MOV.U32 R3, RZ, RZ, R14 ;  /* 0x000000ffff037224 */ /* 0x000fce00078e000e */
[----:B------:R-:W-:Y:S05]  /*33d90*/  WARPSYNC.COLLECTIVE R15, `(.L_x_1852) ;  /* 0x000000000f087348 */ /* 0x000fea0003c00000 */
[----:B------:R0:W1:Y:S02]  /*33da0*/  SHFL.IDX P6, R14, R13, R12, R11 ;  /* 0x0000000c0d0e7389 */ /* 0x00006400000c000b */
[----:B01----:R-:W-:Y:S01]  /*33db0*/  ENDCOLLECTIVE ;  /* 0x000000000000791b */ /* 0x003fe20003800000 */
.L_x_1852:
[----:B------:R-:W-:Y:S02]  /*33dc0*/  IMAD.MOV.U32 R13, RZ, RZ, R7 ;  /* 0x000000ffff0d7224 */ /* 0x000fe400078e0007 */
[----:B------:R-:W-:-:S07]  /*33dd0*/  IMAD.MOV.U32 R5, RZ, RZ, R14 ;  /* 0x000000ffff057224 */ /* 0x000fce00078e000e */
[----:B------:R-:W-:Y:S05]  /*33de0*/  WARPSYNC.COLLECTIVE R15, `(.L_x_1853) ;  /* 0x000000000f087348 */ /* 0x000fea0003c00000 */
[----:B------:R0:W1:Y:S02]  /*33df0*/  SHFL.IDX P6, R14, R13, R12, R11 ;  /* 0x0000000c0d0e7389 */ /* 0x00006400000c000b */
[----:B01----:R-:W-:Y:S01]  /*33e00*/  ENDCOLLECTIVE ;  /* 0x000000000000791b */ /* 0x003fe20003800000 */
.L_x_1853:
[----:B------:R-:W-:Y:S02]  /*33e10*/  IMAD.MOV.U32 R13, RZ, RZ, R0 ;  /* 0x000000ffff0d7224 */ /* 0x000fe400078e0000 */
[----:B------:R-:W-:-:S07]  /*33e20*/  IMAD.MOV.U32 R7, RZ, RZ, R14 ;  /* 0x000000ffff077224 */ /* 0x000fce00078e000e */
[----:B------:R-:W-:Y:S05]  /*33e30*/  WARPSYNC.COLLECTIVE R15, `(.L_x_1854) ;  /* 0x000000000f087348 */ /* 0x000fea0003c00000 */
[----:B------:R0:W1:Y:S02]  /*33e40*/  SHFL.IDX P6, R14, R13, R12, R11 ;  /* 0x0000000c0d0e7389 */ /* 0x00006400000c000b */
[----:B01----:R-:W-:Y:S01]  /*33e50*/  ENDCOLLECTIVE ;  /* 0x000000000000791b */ /* 0x003fe20003800000 */
.L_x_1854:
[----:B------:R-:W-:Y:S05]  /*33e60*/  BRA `(.L_x_1855) ;  /* 0xfffffdd0001c7947 */ /* 0x000fea000383ffff */
.L_x_1570:
[----:B0-----:R0:W1:Y:S02]  /*33e70*/  SYNCS.PHASECHK.TRANS64.TRYWAIT P0, [R16+URZ+0x29800], R3 ;  /* 0x02980003100075a7 */ /* 0x001064000800017f */
[----:B-1----:R-:W-:Y:S05]  /*33e80*/  @!P0 NANOSLEEP.SYNCS 0x989680 ;  /* 0x009896800000895d */ /* 0x002fea0003900000 */
[----:B------:R-:W1:Y:S02]  /*33e90*/  @!P0 SYNCS.PHASECHK.TRANS64 P0, [R16+URZ+0x29800], R3 ;  /* 0x02980003100085a7 */ /* 0x000e64000800007f */
[----:B-1----:R-:W-:Y:S05]  /*33ea0*/  @!P0 BRA `(.L_x_1570) ;  /* 0xfffffffc00f08947 */ /* 0x002fea000383ffff */
[----:B------:R-:W-:Y:S05]  /*33eb0*/  BRA `(.L_x_1856) ;  /* 0xfffffdd400547947 */ /* 0x000fea000383ffff */
.L_x_1582:
[----:B------:R-:W-:Y:S01]  /*33ec0*/  BSSY B1, `(.L_x_1857) ;  /* 0x0000007000017945 */ /* 0x000fe20003800000 */
[----:B------:R-:W-:Y:S02]  /*33ed0*/  IMAD.MOV.U32 R12, RZ, RZ, RZ ;  /* 0x000000ffff0c7224 */ /* 0x000fe400078e00ff */
[----:B------:R-:W-:Y:S02]  /*33ee0*/  IMAD.MOV.U32 R11, RZ, RZ, 0x1e1f ;  /* 0x00001e1fff0b7424 */ /* 0x000fe400078e00ff */
[----:B------:R-:W-:-:S07]  /*33ef0*/  IMAD.MOV.U32 R15, RZ, RZ, -0x1 ;  /* 0xffffffffff0f7424 */ /* 0x000fce00078e00ff */
[----:B------:R-:W-:Y:S05]  /*33f00*/  WARPSYNC.COLLECTIVE R15, `(.L_x_1858) ;  /* 0x000000000f087348 */ /* 0x000fea0003c00000 */
[----:B------:R0:W1:Y:S02]  /*33f10*/  SHFL.IDX P6, R14, R13, R12, R11 ;  /* 0x0000000c0d0e7389 */ /* 0x00006400000c000b */
[----:B01----:R-:W-:Y:S01]  /*33f20*/  ENDCOLLECTIVE ;  /* 0x000000000000791b */ /* 0x003fe20003800000 */
.L_x_1858:
[----:B------:R-:W-:Y:S05]  /*33f30*/  BSYNC B1 ;  /* 0x0000000000017941 */ /* 0x000fea0003800000 */
.L_x_1857:
        /* <DEDUP_REMOVED lines=8> */
.L_x_1859:
[----:B------:R-:W-:Y:S02]  /*33fc0*/  IMAD.MOV.U32 R13, RZ, RZ, R20 ;  /* 0x000000ffff0d7224 */ /* 0x000fe400078e0014 */
[----:B------:R-:W-:-:S07]  /*33fd0*/  IMAD.MOV.U32 R3, RZ, RZ, R14 ;  /* 0x000000ffff037224 */ /* 0x000fce00078e000e */
[----:B------:R-:W-:Y:S05]  /*33fe0*/  WARPSYNC.COLLECTIVE R15, `(.L_x_1860) ;  /* 0x000000000f087348 */ /* 0x000fea0003c00000 */
[----:B------:R0:W1:Y:S02]  /*33ff0*/  SHFL.IDX P6, R14, R13, R12, R11 ;  /* 0x0000000c0d0e7389 */ /* 0x00006400000c000b */
[----:B01----:R-:W-:Y:S01]  /*34000*/  ENDCOLLECTIVE ;  /* 0x000000000000791b */ /* 0x003fe20003800000 */
.L_x_1860:
[----:B------:R-:W-:Y:S02]  /*34010*/  IMAD.MOV.U32 R13, RZ, RZ, R21 ;  /* 0x000000ffff0d7224 */ /* 0x000fe400078e0015 */
[----:B------:R-:W-:-:S07]  /*34020*/  IMAD.MOV.U32 R20, RZ, RZ, R14 ;  /* 0x000000ffff147224 */ /* 0x000fce00078e000e */
[----:B------:R-:W-:Y:S05]  /*34030*/  WARPSYNC.COLLECTIVE R15, `(.L_x_1861) ;  /* 0x000000000f087348 */ /* 0x000fea0003c00000 */
[----:B------:R0:W1:Y:S02]  /*34040*/  SHFL.IDX P6, R14, R13, R12, R11 ;  /* 0x0000000c0d0e7389 */ /* 0x00006400000c000b */
[----:B01----:R-:W-:Y:S01]  /*34050*/  ENDCOLLECTIVE ;  /* 0x000000000000791b */ /* 0x003fe20003800000 */
.L_x_1861:
[----:B------:R-:W-:Y:S01]  /*34060*/  IMAD.MOV.U32 R21, RZ, RZ, R14 ;  /* 0x000000ffff157224 */ /* 0x000fe200078e000e */
[----:B------:R-:W-:Y:S06]  /*34070*/  BRA `(.L_x_1862) ;  /* 0xfffffe0400107947 */ /* 0x000fec000383ffff */
.L_x_1586:
[----:B-1----:R1:W2:Y:S02]  /*34080*/  SYNCS.PHASECHK.TRANS64.TRYWAIT P0, [R16+URZ+0x29800], R3 ;  /* 0x02980003100075a7 */ /* 0x0022a4000800017f */
[----:B--2---:R-:W-:Y:S05]  /*34090*/  @!P0 NANOSLEEP.SYNCS 0x989680 ;  /* 0x009896800000895d */ /* 0x004fea0003900000 */
[----:B------:R-:W2:Y:S02]  /*340a0*/  @!P0 SYNCS.PHASECHK.TRANS64 P0, [R16+URZ+0x29800], R3 ;  /* 0x02980003100085a7 */ /* 0x000ea4000800007f */
[----:B--2---:R-:W-:Y:S05]  /*340b0*/  @!P0 BRA `(.L_x_1586) ;  /* 0xfffffffc00f08947 */ /* 0x004fea000383ffff */
[----:B------:R-:W-:Y:S05]  /*340c0*/  BRA `(.L_x_1863) ;  /* 0xfffffe08000c7947 */ /* 0x000fea000383ffff */
.L_x_1594:
[----:B-1----:R1:W2:Y:S02]  /*340d0*/  SYNCS.PHASECHK.TRANS64.TRYWAIT P1, [R7+URZ+0x29830], R0 ;  /* 0x02983000070075a7 */ /* 0x0022a4000802017f */
[----:B--2---:R-:W-:Y:S05]  /*340e0*/  @!P1 NANOSLEEP.SYNCS 0x989680 ;  /* 0x009896800000995d */ /* 0x004fea0003900000 */
[----:B------:R-:W2:Y:S02]  /*340f0*/  @!P1 SYNCS.PHASECHK.TRANS64 P1, [R7+URZ+0x29830], R0 ;  /* 0x02983000070095a7 */ /* 0x000ea4000802007f */
[----:B--2---:R-:W-:Y:S05]  /*34100*/  @!P1 BRA `(.L_x_1594) ;  /* 0xfffffffc00f09947 */ /* 0x004fea000383ffff */
[----:B------:R-:W-:Y:S05]  /*34110*/  BRA `(.L_x_1593) ;  /* 0xfffffe3800447947 */ /* 0x000fea000383ffff */
.L_x_1612:
[----:B-1----:R1:W2:Y:S02]  /*34120*/  SYNCS.PHASECHK.TRANS64.TRYWAIT P2, [R12+URZ+0x29830], R7 ;  /* 0x029830070c0075a7 */ /* 0x0022a4000804017f */
[----:B--2---:R-:W-:Y:S05]  /*34130*/  @!P2 NANOSLEEP.SYNCS 0x989680 ;  /* 0x009896800000a95d */ /* 0x004fea0003900000 */
[----:B------:R-:W2:Y:S02]  /*34140*/  @!P2 SYNCS.PHASECHK.TRANS64 P2, [R12+URZ+0x29830], R7 ;  /* 0x029830070c00a5a7 */ /* 0x000ea4000804007f */
[----:B--2---:R-:W-:Y:S05]  /*34150*/  @!P2 BRA `(.L_x_1612) ;  /* 0xfffffffc00f0a947 */ /* 0x004fea000383ffff */
[----:B------:R-:W-:Y:S05]  /*34160*/  BRA `(.L_x_1611) ;  /* 0xfffffe80003c7947 */ /* 0x000fea000383ffff */
.L_x_1616:
[----:B-1----:R1:W2:Y:S02]  /*34170*/  SYNCS.PHASECHK.TRANS64.TRYWAIT P1, [R12+URZ+0x29850], R7 ;  /* 0x029850070c0075a7 */ /* 0x0022a4000802017f */
[----:B--2---:R-:W-:Y:S05]  /*34180*/  @!P1 NANOSLEEP.SYNCS 0x989680 ;  /* 0x009896800000995d */ /* 0x004fea0003900000 */
[----:B------:R-:W2:Y:S02]  /*34190*/  @!P1 SYNCS.PHASECHK.TRANS64 P1, [R12+URZ+0x29850], R7 ;  /* 0x029850070c0095a7 */ /* 0x000ea4000802007f */
[----:B--2---:R-:W-:Y:S05]  /*341a0*/  @!P1 BRA `(.L_x_1616) ;  /* 0xfffffffc00f09947 */ /* 0x004fea000383ffff */
[----:B------:R-:W-:Y:S05]  /*341b0*/  BRA `(.L_x_1613) ;  /* 0xfffffe9000707947 */ /* 0x000fea000383ffff */
.L_x_1636:
[----:B-1----:R1:W2:Y:S02]  /*341c0*/  SYNCS.PHASECHK.TRANS64.TRYWAIT P2, [R3+URZ+0x29830], R0 ;  /* 0x02983000030075a7 */ /* 0x0022a4000804017f */
[----:B--2---:R-:W-:Y:S05]  /*341d0*/  @!P2 NANOSLEEP.SYNCS 0x989680 ;  /* 0x009896800000a95d */ /* 0x004fea0003900000 */
[----:B------:R-:W2:Y:S02]  /*341e0*/  @!P2 SYNCS.PHASECHK.TRANS64 P2, [R3+URZ+0x29830], R0 ;  /* 0x029830000300a5a7 */ /* 0x000ea4000804007f */
[----:B--2---:R-:W-:Y:S05]  /*341f0*/  @!P2 BRA `(.L_x_1636) ;  /* 0xfffffffc00f0a947 */ /* 0x004fea000383ffff */
[----:B------:R-:W-:Y:S05]  /*34200*/  BRA `(.L_x_1635) ;  /* 0xfffffed0007c7947 */ /* 0x000fea000383ffff */
.L_x_1640:
[----:B-1----:R1:W2:Y:S02]  /*34210*/  SYNCS.PHASECHK.TRANS64.TRYWAIT P1, [R3+URZ+0x29850], R0 ;  /* 0x02985000030075a7 */ /* 0x0022a4000802017f */
[----:B--2---:R-:W-:Y:S05]  /*34220*/  @!P1 NANOSLEEP.SYNCS 0x989680 ;  /* 0x009896800000995d */ /* 0x004fea0003900000 */
[----:B------:R-:W2:Y:S02]  /*34230*/  @!P1 SYNCS.PHASECHK.TRANS64 P1, [R3+URZ+0x29850], R0 ;  /* 0x02985000030095a7 */ /* 0x000ea4000802007f */
[----:B--2---:R-:W-:Y:S05]  /*34240*/  @!P1 BRA `(.L_x_1640) ;  /* 0xfffffffc00f09947 */ /* 0x004fea000383ffff */
[----:B------:R-:W-:Y:S05]  /*34250*/  BRA `(.L_x_1637) ;  /* 0xfffffee000bc7947 */ /* 0x000fea000383ffff */
.L_x_1648:
[----:B-1----:R1:W2:Y:S02]  /*34260*/  SYNCS.PHASECHK.TRANS64.TRYWAIT P2, [R3+URZ+0x29830], R0 ;  /* 0x02983000030075a7 */ /* 0x0022a4000804017f */
[----:B--2---:R-:W-:Y:S05]  /*34270*/  @!P2 NANOSLEEP.SYNCS 0x989680 ;  /* 0x009896800000a95d */ /* 0x004fea0003900000 */
[----:B------:R-:W2:Y:S02]  /*34280*/  @!P2 SYNCS.PHASECHK.TRANS64 P2, [R3+URZ+0x29830], R0 ;  /* 0x029830000300a5a7 */ /* 0x000ea4000804007f */
[----:B--2---:R-:W-:Y:S05]  /*34290*/  @!P2 BRA `(.L_x_1648) ;  /* 0xfffffffc00f0a947 */ /* 0x004fea000383ffff */
[----:B------:R-:W-:Y:S05]  /*342a0*/  BRA `(.L_x_1647) ;  /* 0xffffff0000f07947 */ /* 0x000fea000383ffff */
.L_x_1652:
[----:B-1----:R1:W2:Y:S02]  /*342b0*/  SYNCS.PHASECHK.TRANS64.TRYWAIT P1, [R3+URZ+0x29850], R0 ;  /* 0x02985000030075a7 */ /* 0x0022a4000802017f */
[----:B--2---:R-:W-:Y:S05]  /*342c0*/  @!P1 NANOSLEEP.SYNCS 0x989680 ;  /* 0x009896800000995d */ /* 0x004fea0003900000 */
[----:B------:R-:W2:Y:S02]  /*342d0*/  @!P1 SYNCS.PHASECHK.TRANS64 P1, [R3+URZ+0x29850], R0 ;  /* 0x02985000030095a7 */ /* 0x000ea4000802007f */
[----:B--2---:R-:W-:Y:S05]  /*342e0*/  @!P1 BRA `(.L_x_1652) ;  /* 0xfffffffc00f09947 */ /* 0x004fea000383ffff */
[----:B------:R-:W-:Y:S05]  /*342f0*/  BRA `(.L_x_1649) ;  /* 0xffffff1400307947 */ /* 0x000fea000383ffff */
.L_x_1666:
[----:B-1----:R1:W2:Y:S02]  /*34300*/  SYNCS.PHASECHK.TRANS64.TRYWAIT P0, [R15+URZ+0x29850], R4 ;  /* 0x029850040f0075a7 */ /* 0x0022a4000800017f */
[----:B--2---:R-:W-:Y:S05]  /*34310*/  @!P0 NANOSLEEP.SYNCS 0x989680 ;  /* 0x009896800000895d */ /* 0x004fea0003900000 */
[----:B------:R-:W2:Y:S02]  /*34320*/  @!P0 SYNCS.PHASECHK.TRANS64 P0, [R15+URZ+0x29850], R4 ;  /* 0x029850040f0085a7 */ /* 0x000ea4000800007f */
[----:B--2---:R-:W-:Y:S05]  /*34330*/  @!P0 BRA `(.L_x_1666) ;  /* 0xfffffffc00f08947 */ /* 0x004fea000383ffff */
[----:B------:R-:W-:Y:S05]  /*34340*/  BRA `(.L_x_1665) ;  /* 0xffffff5000707947 */ /* 0x000fea000383ffff */
.L_x_1670:
        /* <DEDUP_REMOVED lines=10> */
.L_x_1864:
        /* <DEDUP_REMOVED lines=19> */
.L_x_1865:
        /* <DEDUP_REMOVED lines=19> */
.L_x_1866:
[----:B------:R-:W-:Y:S02]  /*34650*/  SEL R4, R6, R3, P0 ;  /* 0x0000000306047207 */ /* 0x000fe40000000000 */
[----:B------:R-:W-:Y:S01]  /*34660*/  SEL R6, R3, R6, P0 ;  /* 0x0000000603067207 */ /* 0x000fe20000000000 */
[----:B------:R-:W-:Y:S02]  /*34670*/  IMAD.MOV.U32 R13, RZ, RZ, R7 ;  /* 0x000000ffff0d7224 */ /* 0x000fe400078e0007 */
[----:B------:R-:W-:Y:S02]  /*34680*/  IMAD.MOV.U32 R12, RZ, RZ, R2 ;  /* 0x000000ffff0c7224 */ /* 0x000fe400078e0002 */
[----:B------:R-:W-:-:S07]  /*34690*/  IMAD.MOV.U32 R10, RZ, RZ, R14 ;  /* 0x000000ffff0a7224 */ /* 0x000fce00078e000e */
[----:B------:R-:W-:Y:S05]  /*346a0*/  WARPSYNC.COLLECTIVE R15, `(.L_x_1867) ;  /* 0x000000000f087348 */ /* 0x000fea0003c00000 */
[----:B------:R0:W1:Y:S02]  /*346b0*/  SHFL.IDX P6, R14, R13, R12, R11 ;  /* 0x0000000c0d0e7389 */ /* 0x00006400000c000b */
[----:B01----:R-:W-:Y:S01]  /*346c0*/  ENDCOLLECTIVE ;  /* 0x000000000000791b */ /* 0x003fe20003800000 */
.L_x_1867:
[----:B------:R-:W-:Y:S02]  /*346d0*/  IMAD.MOV.U32 R13, RZ, RZ, R9 ;  /* 0x000000ffff0d7224 */ /* 0x000fe400078e0009 */
[----:B------:R-:W-:Y:S02]  /*346e0*/  IMAD.MOV.U32 R12, RZ, RZ, R0 ;  /* 0x000000ffff0c7224 */ /* 0x000fe400078e0000 */
[----:B------:R-:W-:-:S07]  /*346f0*/  IMAD.MOV.U32 R7, RZ, RZ, R14 ;  /* 0x000000ffff077224 */ /* 0x000fce00078e000e */
[----:B------:R-:W-:Y:S05]  /*34700*/  WARPSYNC.COLLECTIVE R15, `(.L_x_1868) ;  /* 0x000000000f087348 */ /* 0x000fea0003c00000 */
[----:B------:R0:W1:Y:S02]  /*34710*/  SHFL.IDX P6, R14, R13, R12, R11 ;  /* 0x0000000c0d0e7389 */ /* 0x00006400000c000b */
[----:B01----:R-:W-:Y:S01]  /*34720*/  ENDCOLLECTIVE ;  /* 0x000000000000791b */ /* 0x003fe20003800000 */
.L_x_1868:
        /* <DEDUP_REMOVED lines=8> */
.L_x_1869:
[----:B------:R-:W-:Y:S02]  /*347b0*/  IMAD.MOV.U32 R13, RZ, RZ, R25 ;  /* 0x000000ffff0d7224 */ /* 0x000fe400078e0019 */
[----:B------:R-:W-:Y:S02]  /*347c0*/  IMAD.MOV.U32 R12, RZ, RZ, R0 ;  /* 0x000000ffff0c7224 */ /* 0x000fe400078e0000 */
[----:B------:R-:W-:-:S07]  /*347d0*/  IMAD.MOV.U32 R20, RZ, RZ, R14 ;  /* 0x000000ffff147224 */ /* 0x000fce00078e000e */
[----:B------:R-:W-:Y:S05]  /*347e0*/  WARPSYNC.COLLECTIVE R15, `(.L_x_1870) ;  /* 0x000000000f087348 */ /* 0x000fea0003c00000 */
[----:B------:R0:W1:Y:S02]  /*347f0*/  SHFL.IDX P6, R14, R13, R12, R11 ;  /* 0x0000000c0d0e7389 */ /* 0x00006400000c000b */
[----:B01----:R-:W-:Y:S01]  /*34800*/  ENDCOLLECTIVE ;  /* 0x000000000000791b */ /* 0x003fe20003800000 */
.L_x_1870:
[----:B------:R-:W-:Y:S02]  /*34810*/  IMAD.MOV.U32 R13, RZ, RZ, R27 ;  /* 0x000000ffff0d7224 */ /* 0x000fe400078e001b */
[----:B------:R-:W-:Y:S02]  /*34820*/  IMAD.MOV.U32 R12, RZ, RZ, R2 ;  /* 0x000000ffff0c7224 */ /* 0x000fe400078e0002 */
[----:B------:R-:W-:-:S07]  /*34830*/  IMAD.MOV.U32 R26, RZ, RZ, R14 ;  /* 0x000000ffff1a7224 */ /* 0x000fce00078e000e */
[----:B------:R-:W-:Y:S05]  /*34840*/  WARPSYNC.COLLECTIVE R15, `(.L_x_1871) ;  /* 0x000000000f087348 */ /* 0x000fea0003c00000 */
[----:B------:R0:W1:Y:S02]  /*34850*/  SHFL.IDX P6, R14, R13, R12, R11 ;  /* 0x0000000c0d0e7389 */ /* 0x00006400000c000b */
[----:B01----:R-:W-:Y:S01]  /*34860*/  ENDCOLLECTIVE ;  /* 0x000000000000791b */ /* 0x003fe20003800000 */
.L_x_1871:
[----:B------:R-:W-:Y:S02]  /*34870*/  IMAD.MOV.U32 R13, RZ, RZ, R29 ;  /* 0x000000ffff0d7224 */ /* 0x000fe400078e001d */
[----:B------:R-:W-:Y:S02]  /*34880*/  IMAD.MOV.U32 R12, RZ, RZ, R0 ;  /* 0x000000ffff0c7224 */ /* 0x000fe400078e0000 */
[----:B------:R-:W-:-:S07]  /*34890*/  IMAD.MOV.U32 R27, RZ, RZ, R14 ;  /* 0x000000ffff1b7224 */ /* 0x000fce00078e000e */
[----:B------:R-:W-:Y:S05]  /*348a0*/  WARPSYNC.COLLECTIVE R15, `(.L_x_1872) ;  /* 0x000000000f087348 */ /* 0x000fea0003c00000 */
[----:B------:R0:W1:Y:S02]  /*348b0*/  SHFL.IDX P6, R14, R13, R12, R11 ;  /* 0x0000000c0d0e7389 */ /* 0x00006400000c000b */
[----:B01----:R-:W-:Y:S01]  /*348c0*/  ENDCOLLECTIVE ;  /* 0x000000000000791b */ /* 0x003fe20003800000 */
.L_x_1872:
        /* <DEDUP_REMOVED lines=8> */
.L_x_1873:
[----:B------:R-:W-:Y:S02]  /*34950*/  IMAD.MOV.U32 R13, RZ, RZ, R33 ;  /* 0x000000ffff0d7224 */ /* 0x000fe400078e0021 */
[----:B------:R-:W-:Y:S02]  /*34960*/  IMAD.MOV.U32 R12, RZ, RZ, R0 ;  /* 0x000000ffff0c7224 */ /* 0x000fe400078e0000 */
[----:B------:R-:W-:-:S07]  /*34970*/  IMAD.MOV.U32 R31, RZ, RZ, R14 ;  /* 0x000000ffff1f7224 */ /* 0x000fce00078e000e */
[----:B------:R-:W-:Y:S05]  /*34980*/  WARPSYNC.COLLECTIVE R15, `(.L_x_1874) ;  /* 0x000000000f087348 */ /* 0x000fea0003c00000 */
[----:B------:R0:W1:Y:S02]  /*34990*/  SHFL.IDX P6, R14, R13, R12, R11 ;  /* 0x0000000c0d0e7389 */ /* 0x00006400000c000b */
[----:B01----:R-:W-:Y:S01]  /*349a0*/  ENDCOLLECTIVE ;  /* 0x000000000000791b */ /* 0x003fe20003800000 */
.L_x_1874:
        /* <DEDUP_REMOVED lines=8> */
.L_x_1875:
[----:B------:R-:W-:Y:S02]  /*34a30*/  IMAD.MOV.U32 R13, RZ, RZ, R37 ;  /* 0x000000ffff0d7224 */ /* 0x000fe400078e0025 */
[----:B------:R-:W-:Y:S02]  /*34a40*/  IMAD.MOV.U32 R12, RZ, RZ, R0 ;  /* 0x000000ffff0c7224 */ /* 0x000fe400078e0000 */
[----:B------:R-:W-:-:S07]  /*34a50*/  IMAD.MOV.U32 R35, RZ, RZ, R14 ;  /* 0x000000ffff237224 */ /* 0x000fce00078e000e */
[----:B------:R-:W-:Y:S05]  /*34a60*/  WARPSYNC.COLLECTIVE R15, `(.L_x_1876) ;  /* 0x000000000f087348 */ /* 0x000fea0003c00000 */
[----:B------:R0:W1:Y:S02]  /*34a70*/  SHFL.IDX P6, R14, R13, R12, R11 ;  /* 0x0000000c0d0e7389 */ /* 0x00006400000c000b */
[----:B01----:R-:W-:Y:S01]  /*34a80*/  ENDCOLLECTIVE ;  /* 0x000000000000791b */ /* 0x003fe20003800000 */
.L_x_1876:
        /* <DEDUP_REMOVED lines=8> */
.L_x_1877:
[----:B------:R-:W-:Y:S02]  /*34b10*/  IMAD.MOV.U32 R13, RZ, RZ, R41 ;  /* 0x000000ffff0d7224 */ /* 0x000fe400078e0029 */
[----:B------:R-:W-:Y:S02]  /*34b20*/  IMAD.MOV.U32 R12, RZ, RZ, R0 ;  /* 0x000000ffff0c7224 */ /* 0x000fe400078e0000 */
[----:B------:R-:W-:-:S07]  /*34b30*/  IMAD.MOV.U32 R39, RZ, RZ, R14 ;  /* 0x000000ffff277224 */ /* 0x000fce00078e000e */
[----:B------:R-:W-:Y:S05]  /*34b40*/  WARPSYNC.COLLECTIVE R15, `(.L_x_1878) ;  /* 0x000000000f087348 */ /* 0x000fea0003c00000 */
[----:B------:R0:W1:Y:S02]  /*34b50*/  SHFL.IDX P6, R14, R13, R12, R11 ;  /* 0x0000000c0d0e7389 */ /* 0x00006400000c000b */
[----:B01----:R-:W-:Y:S01]  /*34b60*/  ENDCOLLECTIVE ;  /* 0x000000000000791b */ /* 0x003fe20003800000 */
.L_x_1878:
        /* <DEDUP_REMOVED lines=8> */
.L_x_1879:
[----:B------:R-:W-:Y:S02]  /*34bf0*/  IMAD.MOV.U32 R13, RZ, RZ, R45 ;  /* 0x000000ffff0d7224 */ /* 0x000fe400078e002d */
[----:B------:R-:W-:Y:S02]  /*34c00*/  IMAD.MOV.U32 R12, RZ, RZ, R0 ;  /* 0x000000ffff0c7224 */ /* 0x000fe400078e0000 */
[----:B------:R-:W-:-:S07]  /*34c10*/  IMAD.MOV.U32 R43, RZ, RZ, R14 ;  /* 0x000000ffff2b7224 */ /* 0x000fce00078e000e */
[----:B------:R-:W-:Y:S05]  /*34c20*/  WARPSYNC.COLLECTIVE R15, `(.L_x_1880) ;  /* 0x000000000f087348 */ /* 0x000fea0003c00000 */
[----:B------:R0:W1:Y:S02]  /*34c30*/  SHFL.IDX P6, R14, R13, R12, R11 ;  /* 0x0000000c0d0e7389 */ /* 0x00006400000c000b */
[----:B01----:R-:W-:Y:S01]  /*34c40*/  ENDCOLLECTIVE ;  /* 0x000000000000791b */ /* 0x003fe20003800000 */
.L_x_1880:
        /* <DEDUP_REMOVED lines=8> */
.L_x_1881:
[----:B------:R-:W-:Y:S02]  /*34cd0*/  IMAD.MOV.U32 R13, RZ, RZ, R51 ;  /* 0x000000ffff0d7224 */ /* 0x000fe400078e0033 */
[----:B------:R-:W-:Y:S02]  /*34ce0*/  IMAD.MOV.U32 R12, RZ, RZ, R0 ;  /* 0x000000ffff0c7224 */ /* 0x000fe400078e0000 */
[----:B------:R-:W-:-:S07]  /*34cf0*/  IMAD.MOV.U32 R44, RZ, RZ, R14 ;  /* 0x000000ffff2c7224 */ /* 0x000fce00078e000e */
[----:B------:R-:W-:Y:S05]  /*34d00*/  WARPSYNC.COLLECTIVE R15, `(.L_x_1882) ;  /* 0x000000000f087348 */ /* 0x000fea0003c00000 */
[----:B------:R0:W1:Y:S02]  /*34d10*/  SHFL.IDX P6, R14, R13, R12, R11 ;  /* 0x0000000c0d0e7389 */ /* 0x00006400000c000b */
[----:B01----:R-:W-:Y:S01]  /*34d20*/  ENDCOLLECTIVE ;  /* 0x000000000000791b */ /* 0x003fe20003800000 */
.L_x_1882:
        /* <DEDUP_REMOVED lines=8> */
.L_x_1883:
[----:B------:R-:W-:Y:S02]  /*34db0*/  IMAD.MOV.U32 R13, RZ, RZ, R55 ;  /* 0x000000ffff0d7224 */ /* 0x000fe400078e0037 */
[----:B------:R-:W-:Y:S02]  /*34dc0*/  IMAD.MOV.U32 R12, RZ, RZ, R0 ;  /* 0x000000ffff0c7224 */ /* 0x000fe400078e0000 */
[----:B------:R-:W-:-:S07]  /*34dd0*/  IMAD.MOV.U32 R46, RZ, RZ, R14 ;  /* 0x000000ffff2e7224 */ /* 0x000fce00078e000e */
[----:B------:R-:W-:Y:S05]  /*34de0*/  WARPSYNC.COLLECTIVE R15, `(.L_x_1884) ;  /* 0x000000000f087348 */ /* 0x000fea0003c00000 */
[----:B------:R0:W1:Y:S02]  /*34df0*/  SHFL.IDX P6, R14, R13, R12, R11 ;  /* 0x0000000c0d0e7389 */ /* 0x00006400000c000b */
[----:B01----:R-:W-:Y:S01]  /*34e00*/  ENDCOLLECTIVE ;  /* 0x000000000000791b */ /* 0x003fe20003800000 */
.L_x_1884:
[----:B------:R-:W-:Y:S02]  /*34e10*/  IMAD.MOV.U32 R13, RZ, RZ, R57 ;  /* 0x000000ffff0d7224 */ /* 0x000fe400078e0039 */
[----:B------:R-:W-:Y:S02]  /*34e20*/  IMAD.MOV.U32 R12, RZ, RZ, R2 ;  /* 0x000000ffff0c7224 */ /* 0x000fe400078e0002 */
[----:B------:R-:W-:-:S07]  /*34e30*/  IMAD.MOV.U32 R55, RZ, RZ, R14 ;  /* 0x000000ffff377224 */ /* 0x000fce00078e000e */
[----:B------:R-:W-:Y:S05]  /*34e40*/  WARPSYNC.COLLECTIVE R15, `(.L_x_1885) ;  /* 0x000000000f087348 */ /* 0x000fea0003c00000 */
[----:B------:R0:W1:Y:S02]  /*34e50*/  SHFL.IDX P6, R14, R13, R12, R11 ;  /* 0x0000000c0d0e7389 */ /* 0x00006400000c000b */
[----:B01----:R-:W-:Y:S01]  /*34e60*/  ENDCOLLECTIVE ;  /* 0x000000000000791b */ /* 0x003fe20003800000 */
.L_x_1885:
[----:B------:R-:W-:Y:S02]  /*34e70*/  IMAD.MOV.U32 R13, RZ, RZ, R59 ;  /* 0x000000ffff0d7224 */ /* 0x000fe400078e003b */
[----:B------:R-:W-:Y:S02]  /*34e80*/  IMAD.MOV.U32 R12, RZ, RZ, R0 ;  /* 0x000000ffff0c7224 */ /* 0x000fe400078e0000 */
[----:B------:R-:W-:-:S07]  /*34e90*/  IMAD.MOV.U32 R50, RZ, RZ, R14 ;  /* 0x000000ffff327224 */ /* 0x000fce00078e000e */
[----:B------:R-:W-:Y:S05]  /*34ea0*/  WARPSYNC.COLLECTIVE R15, `(.L_x_1886) ;  /* 0x000000000f087348 */ /* 0x000fea0003c00000 */
[----:B------:R0:W1:Y:S02]  /*34eb0*/  SHFL.IDX P6, R14, R13, R12, R11 ;  /* 0x0000000c0d0e7389 */ /* 0x00006400000c000b */
[----:B01----:R-:W-:Y:S01]  /*34ec0*/  ENDCOLLECTIVE ;  /* 0x000000000000791b */ /* 0x003fe20003800000 */
.L_x_1886:
[----:B------:R-:W-:Y:S02]  /*34ed0*/  IMAD.MOV.U32 R13, RZ, RZ, R61 ;  /* 0x000000ffff0d7224 */ /* 0x000fe400078e003d */
[----:B------:R-:W-:Y:S02]  /*34ee0*/  IMAD.MOV.U32 R12, RZ, RZ, R2 ;  /* 0x000000ffff0c7224 */ /* 0x000fe400078e0002 */
[----:B------:R-:W-:-:S07]  /*34ef0*/  IMAD.MOV.U32 R59, RZ, RZ, R14 ;  /* 0x000000ffff3b7224 */ /* 0x000fce00078e000e */
[----:B------:R-:W-:Y:S05]  /*34f00*/  WARPSYNC.COLLECTIVE R15, `(.L_x_1887) ;  /* 0x000000000f087348 */ /* 0x000fea0003c00000 */
[----:B------:R0:W1:Y:S02]  /*34f10*/  SHFL.IDX P6, R14, R13, R12, R11 ;  /* 0x0000000c0d0e7389 */ /* 0x00006400000c000b */
[----:B01----:R-:W-:Y:S01]  /*34f20*/  ENDCOLLECTIVE ;  /* 0x000000000000791b */ /* 0x003fe20003800000 */
.L_x_1887:
[----:B------:R-:W-:Y:S02]  /*34f30*/  IMAD.MOV.U32 R13, RZ, RZ, R63 ;  /* 0x000000ffff0d7224 */ /* 0x000fe400078e003f */
[----:B------:R-:W-:Y:S02]  /*34f40*/  IMAD.MOV.U32 R12, RZ, RZ, R0 ;  /* 0x000000ffff0c7224 */ /* 0x000fe400078e0000 */
[----:B------:R-:W-:-:S07]  /*34f50*/  IMAD.MOV.U32 R52, RZ, RZ, R14 ;  /* 0x000000ffff347224 */ /* 0x000fce00078e000e */
[----:B------:R-:W-:Y:S05]  /*34f60*/  WARPSYNC.COLLECTIVE R15, `(.L_x_1888) ;  /* 0x000000000f087348 */ /* 0x000fea0003c00000 */
[----:B------:R0:W1:Y:S02]  /*34f70*/  SHFL.IDX P6, R14, R13, R12, R11 ;  /* 0x0000000c0d0e7389 */ /* 0x00006400000c000b */
[----:B01----:R-:W-:Y:S01]  /*34f80*/  ENDCOLLECTIVE ;  /* 0x000000000000791b */ /* 0x003fe20003800000 */
.L_x_1888:
        /* <DEDUP_REMOVED lines=8> */
.L_x_1889:
[----:B------:R-:W-:Y:S02]  /*35010*/  IMAD.MOV.U32 R13, RZ, RZ, R67 ;  /* 0x000000ffff0d7224 */ /* 0x000fe400078e0043 */
[----:B------:R-:W-:Y:S02]  /*35020*/  IMAD.MOV.U32 R12, RZ, RZ, R0 ;  /* 0x000000ffff0c7224 */ /* 0x000fe400078e0000 */
[----:B------:R-:W-:-:S07]  /*35030*/  IMAD.MOV.U32 R54, RZ, RZ, R14 ;  /* 0x000000ffff367224 */ /* 0x000fce00078e000e */
[----:B------:R-:W-:Y:S05]  /*35040*/  WARPSYNC.COLLECTIVE R15, `(.L_x_1890) ;  /* 0x000000000f087348 */ /* 0x000fea0003c00000 */
[----:B------:R0:W1:Y:S02]  /*35050*/  SHFL.IDX P6, R14, R13, R12, R11 ;  /* 0x0000000c0d0e7389 */ /* 0x00006400000c000b */
[----:B01----:R-:W-:Y:S01]  /*35060*/  ENDCOLLECTIVE ;  /* 0x000000000000791b */ /* 0x003fe20003800000 */
.L_x_1890:
        /* <DEDUP_REMOVED lines=8> */
.L_x_1891:
[----:B------:R-:W-:Y:S02]  /*350f0*/  IMAD.MOV.U32 R13, RZ, RZ, R71 ;  /* 0x000000ffff0d7224 */ /* 0x000fe400078e0047 */
[----:B------:R-:W-:Y:S02]  /*35100*/  IMAD.MOV.U32 R12, RZ, RZ, R0 ;  /* 0x000000ffff0c7224 */ /* 0x000fe400078e0000 */
[----:B------:R-:W-:-:S07]  /*35110*/  IMAD.MOV.U32 R56, RZ, RZ, R14 ;  /* 0x000000ffff387224 */ /* 0x000fce00078e000e */
[----:B------:R-:W-:Y:S05]  /*35120*/  WARPSYNC.COLLECTIVE R15, `(.L_x_1892) ;  /* 0x000000000f087348 */ /* 0x000fea0003c00000 */
[----:B------:R0:W1:Y:S02]  /*35130*/  SHFL.IDX P6, R14, R13, R12, R11 ;  /* 0x0000000c0d0e7389 */ /* 0x00006400000c000b */
[----:B01----:R-:W-:Y:S01]  /*35140*/  ENDCOLLECTIVE ;  /* 0x000000000000791b */ /* 0x003fe20003800000 */
.L_x_1892:
        /* <DEDUP_REMOVED lines=8> */
.L_x_1893:
[----:B------:R-:W-:Y:S02]  /*351d0*/  IMAD.MOV.U32 R13, RZ, RZ, R75 ;  /* 0x000000ffff0d7224 */ /* 0x000fe400078e004b */
[----:B------:R-:W-:Y:S02]  /*351e0*/  IMAD.MOV.U32 R12, RZ, RZ, R0 ;  /* 0x000000ffff0c7224 */ /* 0x000fe400078e0000 */
[----:B------:R-:W-:-:S07]  /*351f0*/  IMAD.MOV.U32 R58, RZ, RZ, R14 ;  /* 0x000000ffff3a7224 */ /* 0x000fce00078e000e */
[----:B------:R-:W-:Y:S05]  /*35200*/  WARPSYNC.COLLECTIVE R15, `(.L_x_1894) ;  /* 0x000000000f087348 */ /* 0x000fea0003c00000 */
[----:B------:R0:W1:Y:S02]  /*35210*/  SHFL.IDX P6, R14, R13, R12, R11 ;  /* 0x0000000c0d0e7389 */ /* 0x00006400000c000b */
[----:B01----:R-:W-:Y:S01]  /*35220*/  ENDCOLLECTIVE ;  /* 0x000000000000791b */ /* 0x003fe20003800000 */
.L_x_1894:
[----:B------:R-:W-:Y:S02]  /*35230*/  SEL R37, R71, R58, P0 ;  /* 0x0000003a47257207 */ /* 0x000fe40000000000 */
[----:B------:R-:W-:Y:S01]  /*35240*/  SEL R39, R58, R71, P0 ;  /* 0x000000473a277207 */ /* 0x000fe20000000000 */
[----:B------:R-:W-:Y:S02]  /*35250*/  IMAD.MOV.U32 R13, RZ, RZ, R77 ;  /* 0x000000ffff0d7224 */ /* 0x000fe400078e004d */
[----:B------:R-:W-:Y:S02]  /*35260*/  IMAD.MOV.U32 R12, RZ, RZ, R2 ;  /* 0x000000ffff0c7224 */ /* 0x000fe400078e0002 */
[----:B------:R-:W-:Y:S02]  /*35270*/  IMAD.MOV.U32 R2, RZ, RZ, RZ ;  /* 0x000000ffff027224 */ /* 0x000fe400078e00ff */
[----:B------:R-:W-:-:S07]  /*35280*/  IMAD.MOV.U32 R75, RZ, RZ, R14 ;  /* 0x000000ffff4b7224 */ /* 0x000fce00078e000e */
[----:B------:R-:W-:Y:S05]  /*35290*/  WARPSYNC.COLLECTIVE R15, `(.L_x_1895) ;  /* 0x000000000f087348 */ /* 0x000fea0003c00000 */
[----:B------:R0:W1:Y:S02]  /*352a0*/  SHFL.IDX P6, R14, R13, R12, R11 ;  /* 0x0000000c0d0e7389 */ /* 0x00006400000c000b */
[----:B01----:R-:W-:Y:S01]  /*352b0*/  ENDCOLLECTIVE ;  /* 0x000000000000791b */ /* 0x003fe20003800000 */
.L_x_1895:
        /* <DEDUP_REMOVED lines=8> */
.L_x_1682:
[----:B------:R-:W-:Y:S02]  /*35340*/  IMAD.MOV.U32 R13, RZ, RZ, R3 ;  /* 0x000000ffff0d7224 */ /* 0x000fe400078e0003 */
[----:B------:R-:W-:Y:S02]  /*35350*/  IMAD.MOV.U32 R12, RZ, RZ, RZ ;  /* 0x000000ffff0c7224 */ /* 0x000fe400078e00ff */
[----:B------:R-:W-:Y:S02]  /*35360*/  IMAD.MOV.U32 R11, RZ, RZ, 0x181f ;  /* 0x0000181fff0b7424 */ /* 0x000fe400078e00ff */
[----:B------:R-:W-:-:S07]  /*35370*/  IMAD.MOV.U32 R15, RZ, RZ, -0x1 ;  /* 0xffffffffff0f7424 */ /* 0x000fce00078e00ff */
[----:B-1----:R-:W-:Y:S05]  /*35380*/  WARPSYNC.COLLECTIVE R15, `(.L_x_1897) ;  /* 0x000000000f087348 */ /* 0x002fea0003c00000 */
[----:B------:R0:W2:Y:S02]  /*35390*/  SHFL.IDX P6, R14, R13, R12, R11 ;  /* 0x0000000c0d0e7389 */ /* 0x0000a400000c000b */
[----:B012---:R-:W-:Y:S01]  /*353a0*/  ENDCOLLECTIVE ;  /* 0x000000000000791b */ /* 0x007fe20003800000 */
.L_x_1897:
[----:B------:R-:W-:Y:S02]  /*353b0*/  IMAD.MOV.U32 R13, RZ, RZ, R2 ;  /* 0x000000ffff0d7224 */ /* 0x000fe400078e0002 */
[----:B------:R-:W-:-:S07]  /*353c0*/  IMAD.MOV.U32 R0, RZ, RZ, R14 ;  /* 0x000000ffff007224 */ /* 0x000fce00078e000e */
[----:B------:R-:W-:Y:S05]  /*353d0*/  WARPSYNC.COLLECTIVE R15, `(.L_x_1898) ;  /* 0x000000000f087348 */ /* 0x000fea0003c00000 */
[----:B------:R0:W1:Y:S02]  /*353e0*/  SHFL.IDX P6, R14, R13, R12, R11 ;  /* 0x0000000c0d0e7389 */ /* 0x00006400000c000b */
[----:B01----:R-:W-:Y:S01]  /*353f0*/  ENDCOLLECTIVE ;  /* 0x000000000000791b */ /* 0x003fe20003800000 */
.L_x_1898:
[----:B------:R-:W-:Y:S05]  /*35400*/  BRA `(.L_x_1899) ;  /* 0xffffff6c00807947 */ /* 0x000fea000383ffff */
.L_x_1685:
[----:B------:R-:W-:Y:S01]  /*35410*/  BSSY B1, `(.L_x_1900) ;  /* 0x0000008000017945 */ /* 0x000fe20003800000 */
[----:B------:R-:W-:Y:S02]  /*35420*/  IMAD.MOV.U32 R13, RZ, RZ, R3 ;  /* 0x000000ffff0d7224 */ /* 0x000fe400078e0003 */
[----:B------:R-:W-:Y:S02]  /*35430*/  IMAD.MOV.U32 R12, RZ, RZ, 0x1 ;  /* 0x00000001ff0c7424 */ /* 0x000fe400078e00ff */
[----:B------:R-:W-:Y:S02]  /*35440*/  IMAD.MOV.U32 R11, RZ, RZ, 0x181f ;  /* 0x0000181fff0b7424 */ /* 0x000fe400078e00ff */
[----:B----4-:R-:W-:-:S07]  /*35450*/  IMAD.MOV.U32 R15, RZ, RZ, -0x1 ;  /* 0xffffffffff0f7424 */ /* 0x010fce00078e00ff */
[----:B0123--:R-:W-:Y:S05]  /*35460*/  WARPSYNC.COLLECTIVE R15, `(.L_x_1901) ;  /* 0x000000000f087348 */ /* 0x00ffea0003c00000 */
[----:B---3--:R3:W4:Y:S02]  /*35470*/  SHFL.IDX P6, R14, R13, R12, R11 ;  /* 0x0000000c0d0e7389 */ /* 0x00872400000c000b */
[----:B01234-:R-:W-:Y:S01]  /*35480*/  ENDCOLLECTIVE ;  /* 0x000000000000791b */ /* 0x01ffe20003800000 */
.L_x_1901:
[----:B------:R-:W-:Y:S05]  /*35490*/  BSYNC B1 ;  /* 0x0000000000017941 */ /* 0x000fea0003800000 */
.L_x_1900:
[----:B------:R-:W-:Y:S02]  /*354a0*/  IMAD.MOV.U32 R13, RZ, RZ, R2 ;  /* 0x000000ffff0d7224 */ /* 0x000fe400078e0002 */
[----:B------:R-:W-:Y:S02]  /*354b0*/  IMAD.MOV.U32 R12, RZ, RZ, 0x1 ;  /* 0x00000001ff0c7424 */ /* 0x000fe400078e00ff */
[----:B------:R-:W-:Y:S02]  /*354c0*/  IMAD.MOV.U32 R11, RZ, RZ, 0x181f ;  /* 0x0000181fff0b7424 */ /* 0x000fe400078e00ff */
[----:B------:R-:W-:Y:S02]  /*354d0*/  IMAD.MOV.U32 R15, RZ, RZ, -0x1 ;  /* 0xffffffffff0f7424 */ /* 0x000fe400078e00ff */
[----:B------:R-:W-:-:S07]  /*354e0*/  IMAD.MOV.U32 R0, RZ, RZ, R14 ;  /* 0x000000ffff007224 */ /* 0x000fce00078e000e */
[----:B------:R-:W-:Y:S05]  /*354f0*/  WARPSYNC.COLLECTIVE R15, `(.L_x_1902) ;  /* 0x000000000f087348 */ /* 0x000fea0003c00000 */
[----:B------:R0:W1:Y:S02]  /*35500*/  SHFL.IDX P6, R14, R13, R12, R11 ;  /* 0x0000000c0d0e7389 */ /* 0x00006400000c000b */
[----:B01----:R-:W-:Y:S01]  /*35510*/  ENDCOLLECTIVE ;  /* 0x000000000000791b */ /* 0x003fe20003800000 */
.L_x_1902:
[----:B------:R-:W-:Y:S05]  /*35520*/  BRA `(.L_x_1903) ;  /* 0xffffff6c008c7947 */ /* 0x000fea000383ffff */
.L_x_1688:
        /* <DEDUP_REMOVED lines=8> */
.L_x_1905:
[----:B------:R-:W-:Y:S05]  /*355b0*/  BSYNC B1 ;  /* 0x0000000000017941 */ /* 0x000fea0003800000 */
.L_x_1904:
        /* <DEDUP_REMOVED lines=8> */
.L_x_1906:
[----:B------:R-:W-:Y:S05]  /*35640*/  BRA `(.L_x_1907) ;  /* 0xffffff6c00947947 */ /* 0x000fea000383ffff */
.L_x_1691:
[----:B------:R-:W-:Y:S01]  /*35650*/  BSSY B1, `(.L_x_1908) ;  /* 0x0000008000017945 */ /* 0x000fe20003800000 */
[----:B------:R-:W-:Y:S02]  /*35660*/  IMAD.MOV.U32 R13, RZ, RZ, R3 ;  /* 0x000000ffff0d7224 */ /* 0x000fe400078e0003 */
[----:B------:R-:W-:Y:S02]  /*35670*/  IMAD.MOV.U32 R12, RZ, RZ, 0x3 ;  /* 0x00000003ff0c7424 */ /* 0x000fe400078e00ff */
[----:B------:R-:W-:Y:S02]  /*35680*/  IMAD.MOV.U32 R11, RZ, RZ, 0x181f ;  /* 0x0000181fff0b7424 */ /* 0x000fe400078e00ff */
[----:B0-----:R-:W-:-:S07]  /*35690*/  IMAD.MOV.U32 R15, RZ, RZ, -0x1 ;  /* 0xffffffffff0f7424 */ /* 0x001fce00078e00ff */
[----:B-1234-:R-:W-:Y:S05]  /*356a0*/  WARPSYNC.COLLECTIVE R15, `(.L_x_1909) ;  /* 0x000000000f087348 */ /* 0x01efea0003c00000 */
[----:B----4-:R0:W4:Y:S02]  /*356b0*/  SHFL.IDX P6, R14, R13, R12, R11 ;  /* 0x0000000c0d0e7389 */ /* 0x01012400000c000b */
[----:B01234-:R-:W-:Y:S01]  /*356c0*/  ENDCOLLECTIVE ;  /* 0x000000000000791b */ /* 0x01ffe20003800000 */
.L_x_1909:
[----:B------:R-:W-:Y:S05]  /*356d0*/  BSYNC B1 ;  /* 0x0000000000017941 */ /* 0x000fea0003800000 */
.L_x_1908:
        /* <DEDUP_REMOVED lines=8> */
.L_x_1910:
[----:B------:R-:W-:Y:S05]  /*35760*/  BRA `(.L_x_1911) ;  /* 0xffffff6c009c7947 */ /* 0x000fea000383ffff */
.L_x_1716:
[----:B------:R-:W1:Y:S01]  /*35770*/  S2R R7, SR_TID.X ;  /* 0x0000000000077919 */ /* 0x000e620000002100 */
[----:B------:R-:W-:Y:S01]  /*35780*/  BSSY B1, `(.L_x_1912) ;  /* 0x000000a000017945 */ /* 0x000fe20003800000 */
[----:B------:R-:W-:Y:S02]  /*35790*/  IMAD.MOV.U32 R12, RZ, RZ, RZ ;  /* 0x000000ffff0c7224 */ /* 0x000fe400078e00ff */
[----:B0-----:R-:W-:Y:S02]  /*357a0*/  IMAD.MOV.U32 R11, RZ, RZ, 0x1f ;  /* 0x0000001fff0b7424 */ /* 0x001fe400078e00ff */
[----:B------:R-:W-:Y:S01]  /*357b0*/  IMAD.MOV.U32 R15, RZ, RZ, -0x1 ;  /* 0xffffffffff0f7424 */ /* 0x000fe200078e00ff */
[----:B-1----:R-:W-:-:S04]  /*357c0*/  SHF.R.U32.HI R7, RZ, 0x5, R7 ;  /* 0x00000005ff077819 */ /* 0x002fc80000011607 */
[----:B------:R-:W-:-:S05]  /*357d0*/  LOP3.LUT R7, R7, 0x3, RZ, 0xc0, !PT ;  /* 0x0000000307077812 */ /* 0x000fca00078ec0ff */
[----:B------:R-:W-:-:S07]  /*357e0*/  IMAD.MOV.U32 R13, RZ, RZ, R7 ;  /* 0x000000ffff0d7224 */ /* 0x000fce00078e0007 */
[----:B------:R-:W-:Y:S05]  /*357f0*/  WARPSYNC.COLLECTIVE R15, `(.L_x_1913) ;  /* 0x000000000f087348 */ /* 0x000fea0003c00000 */
[----:B------:R0:W1:Y:S02]  /*35800*/  SHFL.IDX P6, R14, R13, R12, R11 ;  /* 0x0000000c0d0e7389 */ /* 0x00006400000c000b */
[----:B01----:R-:W-:Y:S01]  /*35810*/  ENDCOLLECTIVE ;  /* 0x000000000000791b */ /* 0x003fe20003800000 */
.L_x_1913:
[----:B------:R-:W-:Y:S05]  /*35820*/  BSYNC B1 ;  /* 0x0000000000017941 */ /* 0x000fea0003800000 */
.L_x_1912:
[----:B------:R-:W-:Y:S05]  /*35830*/  BRA `(.L_x_1914) ;  /* 0xffffff8800187947 */ /* 0x000fea000383ffff */
.L_x_1718:
[----:B------:R-:W-:Y:S01]  /*35840*/  BSSY B1, `(.L_x_1915) ;  /* 0x0000006000017945 */ /* 0x000fe20003800000 */
[----:B------:R-:W-:-:S07]  /*35850*/  IMAD.MOV.U32 R15, RZ, RZ, -0x1 ;  /* 0xffffffffff0f7424 */ /* 0x000fce00078e00ff */
[----:B01----:R-:W-:Y:S05]  /*35860*/  WARPSYNC.COLLECTIVE R15, `(.L_x_1916) ;  /* 0x000000000f0c7348 */ /* 0x003fea0003c00000 */
[----:B------:R-:W-:Y:S02]  /*35870*/  ELECT P6, UR62, PT ;  /* 0x00000000003e782f */ /* 0x000fe400038c0000 */
[----:B------:R-:W-:Y:S01]  /*35880*/  MOV R14, UR62 ;  /* 0x0000003e000e7c02 */ /* 0x000fe20008000f00 */
[----:B01----:R-:W-:Y:S10]  /*35890*/  ENDCOLLECTIVE ;  /* 0x000000000000791b */ /* 0x003ff40003800000 */
.L_x_1916:
[----:B------:R-:W-:Y:S05]  /*358a0*/  BSYNC B1 ;  /* 0x0000000000017941 */ /* 0x000fea0003800000 */
.L_x_1915:
[----:B------:R-:W-:Y:S05]  /*358b0*/  BRA `(.L_x_1717) ;  /* 0xffffff8800107947 */ /* 0x000fea000383ffff */
.L_x_1720:
[----:B-1----:R-:W2:Y:S02]  /*358c0*/  LDL R5, [R1+0x4] ;  /* 0x0000040001057983 */ /* 0x002ea40000100800 */
[----:B--2---:R1:W2:Y:S02]  /*358d0*/  SYNCS.PHASECHK.TRANS64.TRYWAIT P0, [R5+URZ+0x29820], R4 ;  /* 0x02982004050075a7 */ /* 0x0042a4000800017f */
[----:B--2---:R-:W-:Y:S05]  /*358e0*/  @!P0 NANOSLEEP.SYNCS 0x989680 ;  /* 0x009896800000895d */ /* 0x004fea0003900000 */
[----:B------:R-:W2:Y:S02]  /*358f0*/  @!P0 SYNCS.PHASECHK.TRANS64 P0, [R5+URZ+0x29820], R4 ;  /* 0x02982004050085a7 */ /* 0x000ea4000800007f */
[----:B--2---:R-:W-:Y:S05]  /*35900*/  @!P0 BRA `(.L_x_1720) ;  /* 0xfffffffc00ec8947 */ /* 0x004fea000383ffff */
[----:B------:R-:W-:Y:S05]  /*35910*/  BRA `(.L_x_1917) ;  /* 0xffffff8800207947 */ /* 0x000fea000383ffff */
.L_x_1724:
[----:B-1----:R1:W2:Y:S02]  /*35920*/  SYNCS.PHASECHK.TRANS64.TRYWAIT P0, [R6+URZ+0x298a0], R10 ;  /* 0x0298a00a060075a7 */ /* 0x0022a4000800017f */
[----:B--2---:R-:W-:Y:S05]  /*35930*/  @!P0 NANOSLEEP.SYNCS 0x989680 ;  /* 0x009896800000895d */ /* 0x004fea0003900000 */
[----:B------:R-:W2:Y:S02]  /*35940*/  @!P0 SYNCS.PHASECHK.TRANS64 P0, [R6+URZ+0x298a0], R10 ;  /* 0x0298a00a060085a7 */ /* 0x000ea4000800007f */
[----:B--2---:R-:W-:Y:S05]  /*35950*/  @!P0 BRA `(.L_x_1724) ;  /* 0xfffffffc00f08947 */ /* 0x004fea000383ffff */
[----:B------:R-:W-:Y:S05]  /*35960*/  BRA `(.L_x_1918) ;  /* 0xffffff8800487947 */ /* 0x000fea000383ffff */
.L_x_1731:
[----:B0-----:R0:W2:Y:S02]  /*35970*/  SYNCS.PHASECHK.TRANS64.TRYWAIT P0, [R6+URZ+0x298c0], R10 ;  /* 0x0298c00a060075a7 */ /* 0x0010a4000800017f */
[----:B--2---:R-:W-:Y:S05]  /*35980*/  @!P0 NANOSLEEP.SYNCS 0x989680 ;  /* 0x009896800000895d */ /* 0x004fea0003900000 */
[----:B------:R-:W2:Y:S02]  /*35990*/  @!P0 SYNCS.PHASECHK.TRANS64 P0, [R6+URZ+0x298c0], R10 ;  /* 0x0298c00a060085a7 */ /* 0x000ea4000800007f */
[----:B--2---:R-:W-:Y:S05]  /*359a0*/  @!P0 BRA `(.L_x_1731) ;  /* 0xfffffffc00f08947 */ /* 0x004fea000383ffff */
[----:B------:R-:W-:Y:S05]  /*359b0*/  BRA `(.L_x_1919) ;  /* 0xffffff8c00447947 */ /* 0x000fea000383ffff */
.L_x_1738:
[----:B-1----:R1:W2:Y:S02]  /*359c0*/  SYNCS.PHASECHK.TRANS64.TRYWAIT P1, [R8+URZ+0x298a0], R7 ;  /* 0x0298a007080075a7 */ /* 0x0022a4000802017f */
[----:B--2---:R-:W-:Y:S05]  /*359d0*/  @!P1 NANOSLEEP.SYNCS 0x989680 ;  /* 0x009896800000995d */ /* 0x004fea0003900000 */
[----:B------:R-:W2:Y:S02]  /*359e0*/  @!P1 SYNCS.PHASECHK.TRANS64 P1, [R8+URZ+0x298a0], R7 ;  /* 0x0298a007080095a7 */ /* 0x000ea4000802007f */
[----:B--2---:R-:W-:Y:S05]  /*359f0*/  @!P1 BRA `(.L_x_1738) ;  /* 0xfffffffc00f09947 */ /* 0x004fea000383ffff */
[----:B------:R-:W-:Y:S05]  /*35a00*/  BRA `(.L_x_1920) ;  /* 0xffffff9000287947 */ /* 0x000fea000383ffff */
.L_x_1745:
[----:B0-----:R0:W2:Y:S02]  /*35a10*/  SYNCS.PHASECHK.TRANS64.TRYWAIT P1, [R8+URZ+0x298c0], R7 ;  /* 0x0298c007080075a7 */ /* 0x0010a4000802017f */
[----:B--2---:R-:W-:Y:S05]  /*35a20*/  @!P1 NANOSLEEP.SYNCS 0x989680 ;  /* 0x009896800000995d */ /* 0x004fea0003900000 */
[----:B------:R-:W2:Y:S02]  /*35a30*/  @!P1 SYNCS.PHASECHK.TRANS64 P1, [R8+URZ+0x298c0], R7 ;  /* 0x0298c007080095a7 */ /* 0x000ea4000802007f */
[----:B--2---:R-:W-:Y:S05]  /*35a40*/  @!P1 BRA `(.L_x_1745) ;  /* 0xfffffffc00f09947 */ /* 0x004fea000383ffff */
[----:B------:R-:W-:Y:S05]  /*35a50*/  BRA `(.L_x_1921) ;  /* 0xffffff9400207947 */ /* 0x000fea000383ffff */
.L_x_1768:
        /* <DEDUP_REMOVED lines=8> */
[----:B--2---:R-:W-:Y:S05]  /*35ae0*/  WARPSYNC.COLLECTIVE R15, `(.L_x_1923) ;  /* 0x000000000f087348 */ /* 0x004fea0003c00000 */
[----:B------:R0:W1:Y:S02]  /*35af0*/  SHFL.IDX P6, R14, R13, R12, R11 ;  /* 0x0000000c0d0e7389 */ /* 0x00006400000c000b */
[----:B012---:R-:W-:Y:S01]  /*35b00*/  ENDCOLLECTIVE ;  /* 0x000000000000791b */ /* 0x007fe20003800000 */
.L_x_1923:
[----:B------:R-:W-:Y:S05]  /*35b10*/  BSYNC B0 ;  /* 0x0000000000007941 */ /* 0x000fea0003800000 */
.L_x_1922:
[----:B------:R-:W-:Y:S05]  /*35b20*/  BRA `(.L_x_1924) ;  /* 0xffffffa000cc7947 */ /* 0x000fea000383ffff */
.L_x_1770:
[----:B------:R-:W-:Y:S01]  /*35b30*/  BSSY B0, `(.L_x_1925) ;  /* 0x0000006000007945 */ /* 0x000fe20003800000 */
[----:B------:R-:W-:-:S07]  /*35b40*/  IMAD.MOV.U32 R15, RZ, RZ, -0x1 ;  /* 0xffffffffff0f7424 */ /* 0x000fce00078e00ff */
[----:B012---:R-:W-:Y:S05]  /*35b50*/  WARPSYNC.COLLECTIVE R15, `(.L_x_1926) ;  /* 0x000000000f0c7348 */ /* 0x007fea0003c00000 */
[----:B------:R-:W-:Y:S02]  /*35b60*/  ELECT P6, UR62, PT ;  /* 0x00000000003e782f */ /* 0x000fe400038c0000 */
[----:B------:R-:W-:Y:S01]  /*35b70*/  MOV R14, UR62 ;  /* 0x0000003e000e7c02 */ /* 0x000fe20008000f00 */
[----:B012---:R-:W-:Y:S10]  /*35b80*/  ENDCOLLECTIVE ;  /* 0x000000000000791b */ /* 0x007ff40003800000 */
.L_x_1926:
[----:B------:R-:W-:Y:S05]  /*35b90*/  BSYNC B0 ;  /* 0x0000000000007941 */ /* 0x000fea0003800000 */
.L_x_1925:
[----:B------:R-:W-:Y:S05]  /*35ba0*/  BRA `(.L_x_1927) ;  /* 0xffffffa000d47947 */ /* 0x000fea000383ffff */
.L_x_1772:
[----:B-1----:R1:W2:Y:S02]  /*35bb0*/  SYNCS.PHASECHK.TRANS64.TRYWAIT P0, [R2+URZ+0x29880], R3 ;  /* 0x02988003020075a7 */ /* 0x0022a4000800017f */
[----:B--2---:R-:W-:Y:S05]  /*35bc0*/  @!P0 NANOSLEEP.SYNCS 0x989680 ;  /* 0x009896800000895d */ /* 0x004fea0003900000 */
[----:B------:R-:W2:Y:S02]  /*35bd0*/  @!P0 SYNCS.PHASECHK.TRANS64 P0, [R2+URZ+0x29880], R3 ;  /* 0x02988003020085a7 */ /* 0x000ea4000800007f */
[----:B--2---:R-:W-:Y:S05]  /*35be0*/  @!P0 BRA `(.L_x_1772) ;  /* 0xfffffffc00f08947 */ /* 0x004fea000383ffff */
[----:B------:R-:W-:Y:S05]  /*35bf0*/  BRA `(.L_x_1928) ;  /* 0xffffffa400447947 */ /* 0x000fea000383ffff */
.L_x_1774:
[----:B--2---:R2:W3:Y:S02]  /*35c00*/  SYNCS.PHASECHK.TRANS64.TRYWAIT P0, [R2+URZ+0x29840], R3 ;  /* 0x02984003020075a7 */ /* 0x0044e4000800017f */
[----:B---3--:R-:W-:Y:S05]  /*35c10*/  @!P0 NANOSLEEP.SYNCS 0x989680 ;  /* 0x009896800000895d */ /* 0x008fea0003900000 */
[----:B------:R-:W3:Y:S02]  /*35c20*/  @!P0 SYNCS.PHASECHK.TRANS64 P0, [R2+URZ+0x29840], R3 ;  /* 0x02984003020085a7 */ /* 0x000ee4000800007f */
[----:B---3--:R-:W-:Y:S05]  /*35c30*/  @!P0 BRA `(.L_x_1774) ;  /* 0xfffffffc00f08947 */ /* 0x008fea000383ffff */
[----:B------:R-:W-:Y:S05]  /*35c40*/  BRA `(.L_x_1929) ;  /* 0xffffffa400a07947 */ /* 0x000fea000383ffff */
.L_x_1778:
[----:B------:R-:W2:Y:S01]  /*35c50*/  LDL.LU R11, [R1+0x38] ;  /* 0x00003800010b7983 */ /* 0x000ea20000300800 */
[----:B------:R-:W-:Y:S02]  /*35c60*/  IMAD.MOV.U32 R5, RZ, RZ, R12 ;  /* 0x000000ffff057224 */ /* 0x000fe400078e000c */
[----:B------:R-:W-:Y:S02]  /*35c70*/  IMAD.MOV.U32 R13, RZ, RZ, R3 ;  /* 0x000000ffff0d7224 */ /* 0x000fe400078e0003 */
[----:B------:R-:W-:Y:S02]  /*35c80*/  IMAD.MOV.U32 R12, RZ, RZ, RZ ;  /* 0x000000ffff0c7224 */ /* 0x000fe400078e00ff */
[----:B------:R-:W-:Y:S02]  /*35c90*/  IMAD.MOV.U32 R15, RZ, RZ, -0x1 ;  /* 0xffffffffff0f7424 */ /* 0x000fe400078e00ff */
[----:B------:R-:W-:-:S04]  /*35ca0*/  IMAD.IADD R0, R10, 0x1, R5 ;  /* 0x000000010a007824 */ /* 0x000fc800078e0205 */
[----:B------:R-:W-:Y:S02]  /*35cb0*/  VIADD R5, R0, 0x20 ;  /* 0x0000002000057836 */ /* 0x000fe40000000000 */
[----:B--2---:R-:W-:Y:S02]  /*35cc0*/  IMAD R2, R11, R7, RZ ;  /* 0x000000070b027224 */ /* 0x004fe400078e02ff */
[----:B------:R-:W-:-:S03]  /*35cd0*/  IMAD.MOV.U32 R11, RZ, RZ, 0x1c1f ;  /* 0x00001c1fff0b7424 */ /* 0x000fc600078e00ff */
[----:B------:R-:W-:-:S13]  /*35ce0*/  ISETP.GE.AND P4, PT, R0, R2, PT ;  /* 0x000000020000720c */ /* 0x000fda0003f86270 */
[----:B-----5:R-:W-:Y:S05]  /*35cf0*/  WARPSYNC.COLLECTIVE R15, `(.L_x_1930) ;  /* 0x000000000f087348 */ /* 0x020fea0003c00000 */
[----:B------:R0:W1:Y:S02]  /*35d00*/  SHFL.IDX P6, R14, R13, R12, R11 ;  /* 0x0000000c0d0e7389 */ /* 0x00006400000c000b */
[----:B01---5:R-:W-:Y:S01]  /*35d10*/  ENDCOLLECTIVE ;  /* 0x000000000000791b */ /* 0x023fe20003800000 */
.L_x_1930:
[----:B------:R-:W-:Y:S02]  /*35d20*/  IMAD.MOV.U32 R13, RZ, RZ, R4 ;  /* 0x000000ffff0d7224 */ /* 0x000fe400078e0004 */
[----:B------:R-:W-:-:S07]  /*35d30*/  IMAD.MOV.U32 R6, RZ, RZ, R14 ;  /* 0x000000ffff067224 */ /* 0x000fce00078e000e */
[----:B------:R-:W-:Y:S05]  /*35d40*/  WARPSYNC.COLLECTIVE R15, `(.L_x_1931) ;  /* 0x000000000f087348 */ /* 0x000fea0003c00000 */
[----:B------:R0:W1:Y:S02]  /*35d50*/  SHFL.IDX P6, R14, R13, R12, R11 ;  /* 0x0000000c0d0e7389 */ /* 0x00006400000c000b */
[----:B01----:R-:W-:Y:S01]  /*35d60*/  ENDCOLLECTIVE ;  /* 0x000000000000791b */ /* 0x003fe20003800000 */
.L_x_1931:
[----:B------:R-:W-:Y:S02]  /*35d70*/  IMAD.MOV.U32 R13, RZ, RZ, R3 ;  /* 0x000000ffff0d7224 */ /* 0x000fe400078e0003 */
[----:B------:R-:W-:Y:S02]  /*35d80*/  IMAD.MOV.U32 R12, RZ, RZ, 0x1 ;  /* 0x00000001ff0c7424 */ /* 0x000fe400078e00ff */
[----:B------:R-:W-:-:S07]  /*35d90*/  IMAD.MOV.U32 R7, RZ, RZ, R14 ;  /* 0x000000ffff077224 */ /* 0x000fce00078e000e */
[----:B------:R-:W-:Y:S05]  /*35da0*/  WARPSYNC.COLLECTIVE R15, `(.L_x_1932) ;  /* 0x000000000f087348 */ /* 0x000fea0003c00000 */
[----:B------:R0:W1:Y:S02]  /*35db0*/  SHFL.IDX P6, R14, R13, R12, R11 ;  /* 0x0000000c0d0e7389 */ /* 0x00006400000c000b */
[----:B01----:R-:W-:Y:S01]  /*35dc0*/  ENDCOLLECTIVE ;  /* 0x000000000000791b */ /* 0x003fe20003800000 */
.L_x_1932:
        /* <DEDUP_REMOVED lines=17> */
.L_x_1933:
[----:B------:R-:W-:Y:S02]  /*35ee0*/  IMAD.MOV.U32 R13, RZ, RZ, R3 ;  /* 0x000000ffff0d7224 */ /* 0x000fe400078e0003 */
[----:B------:R-:W-:Y:S02]  /*35ef0*/  IMAD.MOV.U32 R12, RZ, RZ, 0x2 ;  /* 0x00000002ff0c7424 */ /* 0x000fe400078e00ff */
[----:B------:R-:W-:-:S07]  /*35f00*/  IMAD.MOV.U32 R5, RZ, RZ, R14 ;  /* 0x000000ffff057224 */ /* 0x000fce00078e000e */
[----:B------:R-:W-:Y:S05]  /*35f10*/  WARPSYNC.COLLECTIVE R15, `(.L_x_1934) ;  /* 0x000000000f087348 */ /* 0x000fea0003c00000 */
[----:B------:R0:W1:Y:S02]  /*35f20*/  SHFL.IDX P6, R14, R13, R12, R11 ;  /* 0x0000000c0d0e7389 */ /* 0x00006400000c000b */
[----:B01----:R-:W-:Y:S01]  /*35f30*/  ENDCOLLECTIVE ;  /* 0x000000000000791b */ /* 0x003fe20003800000 */
.L_x_1934:
[----:B------:R-:W-:-:S05]  /*35f40*/  @!P3 IADD3 R5, P4, R9, R5, RZ ;  /* 0x000000050905b210 */ /* 0x000fca0007f9e0ff */
[----:B------:R-:W-:-:S04]  /*35f50*/  @!P3 IMAD.X R6, RZ, RZ, R6, P4 ;  /* 0x000000ffff06b224 */ /* 0x000fc800020e0606 */
[----:B------:R-:W-:Y:S02]  /*35f60*/  @!P3 IMAD.MOV.U32 R7, RZ, RZ, R6 ;  /* 0x000000ffff07b224 */ /* 0x000fe400078e0006 */
[----:B------:R-:W-:Y:S02]  /*35f70*/  @!P3 IMAD.MOV.U32 R6, RZ, RZ, R5 ;  /* 0x000000ffff06b224 */ /* 0x000fe400078e0005 */
[----:B------:R-:W-:Y:S02]  /*35f80*/  IMAD.MOV.U32 R13, RZ, RZ, R4 ;  /* 0x000000ffff0d7224 */ /* 0x000fe400078e0004 */
[----:B------:R-:W-:Y:S01]  /*35f90*/  VIADD R5, R0, 0x40 ;  /* 0x0000004000057836 */ /* 0x000fe20000000000 */
        /* <DEDUP_REMOVED lines=11> */
.L_x_1935:
[----:B------:R-:W-:Y:S02]  /*36050*/  IMAD.MOV.U32 R13, RZ, RZ, R3 ;  /* 0x000000ffff0d7224 */ /* 0x000fe400078e0003 */
[----:B------:R-:W-:Y:S02]  /*36060*/  IMAD.MOV.U32 R12, RZ, RZ, 0x3 ;  /* 0x00000003ff0c7424 */ /* 0x000fe400078e00ff */
[----:B------:R-:W-:-:S07]  /*36070*/  IMAD.MOV.U32 R5, RZ, RZ, R14 ;  /* 0x000000ffff057224 */ /* 0x000fce00078e000e */
[----:B------:R-:W-:Y:S05]  /*36080*/  WARPSYNC.COLLECTIVE R15, `(.L_x_1936) ;  /* 0x000000000f087348 */ /* 0x000fea0003c00000 */
[----:B------:R0:W1:Y:S02]  /*36090*/  SHFL.IDX P6, R14, R13, R12, R11 ;  /* 0x0000000c0d0e7389 */ /* 0x00006400000c000b */
[----:B01----:R-:W-:Y:S01]  /*360a0*/  ENDCOLLECTIVE ;  /* 0x000000000000791b */ /* 0x003fe20003800000 */
.L_x_1936:
[----:B------:R-:W-:-:S05]  /*360b0*/  @!P3 IADD3 R5, P4, R9, R5, RZ ;  /* 0x000000050905b210 */ /* 0x000fca0007f9e0ff */
[----:B------:R-:W-:-:S04]  /*360c0*/  @!P3 IMAD.X R6, RZ, RZ, R6, P4 ;  /* 0x000000ffff06b224 */ /* 0x000fc800020e0606 */
[----:B------:R-:W-:Y:S02]  /*360d0*/  @!P3 IMAD.MOV.U32 R7, RZ, RZ, R6 ;  /* 0x000000ffff07b224 */ /* 0x000fe400078e0006 */
[----:B------:R-:W-:Y:S02]  /*360e0*/  IMAD.MOV.U32 R13, RZ, RZ, R4 ;  /* 0x000000ffff0d7224 */ /* 0x000fe400078e0004 */
[----:B------:R-:W-:-:S05]  /*360f0*/  @!P3 IMAD.MOV.U32 R6, RZ, RZ, R5 ;  /* 0x000000ffff06b224 */ /* 0x000fca00078e0005 */
[----:B------:R-:W-:Y:S01]  /*36100*/  @!PT LDS RZ, [RZ] ;  /* 0x00000000fffff984 */ /* 0x000fe20000000800 */
[----:B------:R-:W-:Y:S01]  /*36110*/  @!PT LDS RZ, [RZ] ;  /* 0x00000000fffff984 */ /* 0x000fe20000000800 */
[----:B------:R-:W-:Y:S01]  /*36120*/  @!PT LDS RZ, [RZ] ;  /* 0x00000000fffff984 */ /* 0x000fe20000000800 */
[----:B------:R0:W-:Y:S01]  /*36130*/  @!P3 LDGSTS.E.BYPASS.LTC128B.128 [R8+0x15400], desc[UR60][R6.64], !P0 ;  /* 0x154000000608bfae */ /* 0x0001e2000c101d7c */
[----:B------:R-:W-:-:S03]  /*36140*/  IMAD.MOV.U32 R5, RZ, RZ, R14 ;  /* 0x000000ffff057224 */ /* 0x000fc600078e000e */
[----:B------:R0:W-:Y:S04]  /*36150*/  @!P3 LDGSTS.E.BYPASS.LTC128B.128 [R8+0x17400], desc[UR60][R6.64+0x40], !P1 ;  /* 0x174000400608bfae */ /* 0x0001e8000c901d7c */
[----:B0-----:R-:W-:Y:S05]  /*36160*/  WARPSYNC.COLLECTIVE R15, `(.L_x_1937) ;  /* 0x000000000f087348 */ /* 0x001fea0003c00000 */
[----:B------:R1:W2:Y:S02]  /*36170*/  SHFL.IDX P6, R14, R13, R12, R11 ;  /* 0x0000000c0d0e7389 */ /* 0x0002a400000c000b */
[----:B012---:R-:W-:Y:S01]  /*36180*/  ENDCOLLECTIVE ;  /* 0x000000000000791b */ /* 0x007fe20003800000 */
.L_x_1937:
[----:B------:R-:W-:Y:S01]  /*36190*/  @!PT LDS RZ, [RZ] ;  /* 0x00000000fffff984 */ /* 0x000fe20000000800 */
[----:B------:R-:W-:Y:S01]  /*361a0*/  @!PT LDS RZ, [RZ] ;  /* 0x00000000fffff984 */ /* 0x000fe20000000800 */
[----:B------:R-:W-:Y:S01]  /*361b0*/  @!PT LDS RZ, [RZ] ;  /* 0x00000000fffff984 */ /* 0x000fe20000000800 */
[----:B------:R3:W-:Y:S01]  /*361c0*/  @!P3 LDGSTS.E.BYPASS.LTC128B.128 [R8+0x19400], desc[UR60][R6.64+0x80], !P2 ;  /* 0x194000800608bfae */ /* 0x0007e2000d101d7c */
[----:B------:R-:W-:Y:S01]  /*361d0*/  IMAD.MOV.U32 R3, RZ, RZ, R14 ;  /* 0x000000ffff037224 */ /* 0x000fe200078e000e */
[----:B------:R-:W-:Y:S06]  /*361e0*/  BRA `(.L_x_1938) ;  /* 0xffffffac000c7947 */ /* 0x000fec000383ffff */
.L_x_1783:
[----:B--2---:R-:W2:Y:S02]  /*361f0*/  LDL R2, [R1+0x4] ;  /* 0x0000040001027983 */ /* 0x004ea40000100800 */
[----:B--2---:R2:W3:Y:S02]  /*36200*/  SYNCS.PHASECHK.TRANS64.TRYWAIT P0, [R2+URZ+0x29820], R0 ;  /* 0x02982000020075a7 */ /* 0x0044e4000800017f */
[----:B---3--:R-:W-:Y:S05]  /*36210*/  @!P0 NANOSLEEP.SYNCS 0x989680 ;  /* 0x009896800000895d */ /* 0x008fea0003900000 */
[----:B------:R-:W3:Y:S02]  /*36220*/  @!P0 SYNCS.PHASECHK.TRANS64 P0, [R2+URZ+0x29820], R0 ;  /* 0x02982000020085a7 */ /* 0x000ee4000800007f */
[----:B---3--:R-:W-:Y:S05]  /*36230*/  @!P0 BRA `(.L_x_1783) ;  /* 0xfffffffc00ec8947 */ /* 0x008fea000383ffff */
[----:B------:R-:W-:Y:S05]  /*36240*/  BRA `(.L_x_1939) ;  /* 0xffffffac00807947 */ /* 0x000fea000383ffff */
.L_x_1789:
[----:B---3--:R3:W4:Y:S02]  /*36250*/  SYNCS.PHASECHK.TRANS64.TRYWAIT P0, [R5+URZ+0x29880], R4 ;  /* 0x02988004050075a7 */ /* 0x008724000800017f */
[----:B----4-:R-:W-:Y:S05]  /*36260*/  @!P0 NANOSLEEP.SYNCS 0x989680 ;  /* 0x009896800000895d */ /* 0x010fea0003900000 */
[----:B------:R-:W4:Y:S02]  /*36270*/  @!P0 SYNCS.PHASECHK.TRANS64 P0, [R5+URZ+0x29880], R4 ;  /* 0x02988004050085a7 */ /* 0x000f24000800007f */
[----:B----4-:R-:W-:Y:S05]  /*36280*/  @!P0 BRA `(.L_x_1789) ;  /* 0xfffffffc00f08947 */ /* 0x010fea000383ffff */
[----:B------:R-:W-:Y:S05]  /*36290*/  BRA `(.L_x_1940) ;  /* 0xffffffb000407947 */ /* 0x000fea000383ffff */
.L_x_1794:
[----:B-1----:R1:W2:Y:S02]  /*362a0*/  SYNCS.PHASECHK.TRANS64.TRYWAIT P0, [R5+URZ+0x29840], R4 ;  /* 0x02984004050075a7 */ /* 0x0022a4000800017f */
[----:B--2---:R-:W-:Y:S05]  /*362b0*/  @!P0 NANOSLEEP.SYNCS 0x989680 ;  /* 0x009896800000895d */ /* 0x004fea0003900000 */
[----:B------:R-:W2:Y:S02]  /*362c0*/  @!P0 SYNCS.PHASECHK.TRANS64 P0, [R5+URZ+0x29840], R4 ;  /* 0x02984004050085a7 */ /* 0x000ea4000800007f */
[----:B--2---:R-:W-:Y:S05]  /*362d0*/  @!P0 BRA `(.L_x_1794) ;  /* 0xfffffffc00f08947 */ /* 0x004fea000383ffff */
[----:B------:R-:W-:Y:S05]  /*362e0*/  BRA `(.L_x_1941) ;  /* 0xffffffb000c47947 */ /* 0x000fea000383ffff */
.L_x_1802:
[----:B---3--:R3:W4:Y:S02]  /*362f0*/  SYNCS.PHASECHK.TRANS64.TRYWAIT P0, [R20+URZ+0x29870], R4 ;  /* 0x02987004140075a7 */ /* 0x008724000800017f */
[----:B----4-:R-:W-:Y:S05]  /*36300*/  @!P0 NANOSLEEP.SYNCS 0x989680 ;  /* 0x009896800000895d */ /* 0x010fea0003900000 */
[----:B------:R-:W4:Y:S02]  /*36310*/  @!P0 SYNCS.PHASECHK.TRANS64 P0, [R20+URZ+0x29870], R4 ;  /* 0x02987004140085a7 */ /* 0x000f24000800007f */
[----:B----4-:R-:W-:Y:S05]  /*36320*/  @!P0 BRA `(.L_x_1802) ;  /* 0xfffffffc00f08947 */ /* 0x010fea000383ffff */
[----:B------:R-:W-:Y:S05]  /*36330*/  BRA `(.L_x_1942) ;  /* 0xffffffb400e87947 */ /* 0x000fea000383ffff */
.L_x_1804:
[----:B----4-:R4:W0:Y:S02]  /*36340*/  SYNCS.PHASECHK.TRANS64.TRYWAIT P0, [R20+URZ+0x29860], R3 ;  /* 0x02986003140075a7 */ /* 0x010824000800017f */
[----:B0-----:R-:W-:Y:S05]  /*36350*/  @!P0 NANOSLEEP.SYNCS 0x989680 ;  /* 0x009896800000895d */ /* 0x001fea0003900000 */
[----:B------:R-:W0:Y:S02]  /*36360*/  @!P0 SYNCS.PHASECHK.TRANS64 P0, [R20+URZ+0x29860], R3 ;  /* 0x02986003140085a7 */ /* 0x000e24000800007f */
[----:B0-----:R-:W-:Y:S05]  /*36370*/  @!P0 BRA `(.L_x_1804) ;  /* 0xfffffffc00f08947 */ /* 0x001fea000383ffff */
[----:B------:R-:W-:Y:S05]  /*36380*/  BRA `(.L_x_1943) ;  /* 0xffffffb400f07947 */ /* 0x000fea000383ffff */
.L_x_1811:
[----:B---3--:R3:W4:Y:S02]  /*36390*/  SYNCS.PHASECHK.TRANS64.TRYWAIT P1, [R17+URZ+0x29870], R0 ;  /* 0x02987000110075a7 */ /* 0x008724000802017f */
[----:B----4-:R-:W-:Y:S05]  /*363a0*/  @!P1 NANOSLEEP.SYNCS 0x989680 ;  /* 0x009896800000995d */ /* 0x010fea0003900000 */
[----:B------:R-:W4:Y:S02]  /*363b0*/  @!P1 SYNCS.PHASECHK.TRANS64 P1, [R17+URZ+0x29870], R0 ;  /* 0x02987000110095a7 */ /* 0x000f24000802007f */
[----:B----4-:R-:W-:Y:S05]  /*363c0*/  @!P1 BRA `(.L_x_1811) ;  /* 0xfffffffc00f09947 */ /* 0x010fea000383ffff */
[----:B------:R-:W-:Y:S05]  /*363d0*/  BRA `(.L_x_1944) ;  /* 0xffffffbc00dc7947 */ /* 0x000fea000383ffff */
.L_x_1813:
[----:B---3--:R3:W4:Y:S02]  /*363e0*/  SYNCS.PHASECHK.TRANS64.TRYWAIT P1, [R17+URZ+0x29860], R0 ;  /* 0x02986000110075a7 */ /* 0x008724000802017f */
[----:B----4-:R-:W-:Y:S05]  /*363f0*/  @!P1 NANOSLEEP.SYNCS 0x989680 ;  /* 0x009896800000995d */ /* 0x010fea0003900000 */
[----:B------:R-:W4:Y:S02]  /*36400*/  @!P1 SYNCS.PHASECHK.TRANS64 P1, [R17+URZ+0x29860], R0 ;  /* 0x02986000110095a7 */ /* 0x000f24000802007f */
[----:B----4-:R-:W-:Y:S05]  /*36410*/  @!P1 BRA `(.L_x_1813) ;  /* 0xfffffffc00f09947 */ /* 0x010fea000383ffff */
[----:B------:R-:W-:Y:S05]  /*36420*/  BRA `(.L_x_1945) ;  /* 0xffffffbc00e47947 */ /* 0x000fea000383ffff */
.L_x_1817:
[----:B------:R-:W-:Y:S01]  /*36430*/  BSSY B0, `(.L_x_1946) ;  /* 0x0000008000007945 */ /* 0x000fe20003800000 */
[----:B------:R-:W-:Y:S02]  /*36440*/  IMAD.MOV.U32 R13, RZ, RZ, R16 ;  /* 0x000000ffff0d7224 */ /* 0x000fe400078e0010 */
[----:B------:R-:W-:Y:S02]  /*36450*/  IMAD.MOV.U32 R12, RZ, RZ, RZ ;  /* 0x000000ffff0c7224 */ /* 0x000fe400078e00ff */
[----:B0-----:R-:W-:Y:S02]  /*36460*/  IMAD.MOV.U32 R11, RZ, RZ, 0x1f ;  /* 0x0000001fff0b7424 */ /* 0x001fe400078e00ff */
[----:B------:R-:W-:-:S07]  /*36470*/  IMAD.MOV.U32 R15, RZ, RZ, -0x1 ;  /* 0xffffffffff0f7424 */ /* 0x000fce00078e00ff */
[----:B------:R-:W-:Y:S05]  /*36480*/  WARPSYNC.COLLECTIVE R15, `(.L_x_1947) ;  /* 0x000000000f087348 */ /* 0x000fea0003c00000 */
[----:B------:R0:W1:Y:S02]  /*36490*/  SHFL.IDX P6, R14, R13, R12, R11 ;  /* 0x0000000c0d0e7389 */ /* 0x00006400000c000b */
[----:B01----:R-:W-:Y:S01]  /*364a0*/  ENDCOLLECTIVE ;  /* 0x000000000000791b */ /* 0x003fe20003800000 */
.L_x_1947:
[----:B------:R-:W-:Y:S05]  /*364b0*/  BSYNC B0 ;  /* 0x0000000000007941 */ /* 0x000fea0003800000 */
.L_x_1946:
[----:B------:R-:W-:Y:S02]  /*364c0*/  IMAD.MOV.U32 R13, RZ, RZ, R16 ;  /* 0x000000ffff0d7224 */ /* 0x000fe400078e0010 */
[----:B------:R-:W-:Y:S02]  /*364d0*/  IMAD.MOV.U32 R12, RZ, RZ, 0x1 ;  /* 0x00000001ff0c7424 */ /* 0x000fe400078e00ff */
[----:B------:R-:W-:Y:S02]  /*364e0*/  IMAD.MOV.U32 R11, RZ, RZ, 0x1f ;  /* 0x0000001fff0b7424 */ /* 0x000fe400078e00ff */
[----:B------:R-:W-:Y:S02]  /*364f0*/  IMAD.MOV.U32 R15, RZ, RZ, -0x1 ;  /* 0xffffffffff0f7424 */ /* 0x000fe400078e00ff */
[----:B------:R-:W-:Y:S02]  /*36500*/  IMAD.IADD R4, R19, 0x1, R7 ;  /* 0x0000000113047824 */ /* 0x000fe400078e0207 */
[----:B------:R-:W-:-:S07]  /*36510*/  IMAD.MOV.U32 R0, RZ, RZ, R14 ;  /* 0x000000ffff007224 */ /* 0x000fce00078e000e */
[----:B------:R-:W-:Y:S05]  /*36520*/  WARPSYNC.COLLECTIVE R15, `(.L_x_1948) ;  /* 0x000000000f087348 */ /* 0x000fea0003c00000 */
[----:B------:R0:W1:Y:S02]  /*36530*/  SHFL.IDX P6, R14, R13, R12, R11 ;  /* 0x0000000c0d0e7389 */ /* 0x00006400000c000b */
[----:B01----:R-:W-:Y:S01]  /*36540*/  ENDCOLLECTIVE ;  /* 0x000000000000791b */ /* 0x003fe20003800000 */
.L_x_1948:
[----:B------:R-:W-:Y:S02]  /*36550*/  ULDC UR4, c[0x0][0xc3c] ;  /* 0x00030f0000047ab9 */ /* 0x000fe40000000800 */
[----:B------:R-:W-:-:S13]  /*36560*/  ISETP.GE.OR P1, PT, R4, UR4, !P0 ;  /* 0x0000000404007c0c */ /* 0x000fda000c726670 */
[----:B------:R-:W0:Y:S01]  /*36570*/  @!P1 LDC.64 R2, c[0x0][0xc80] ;  /* 0x00032000ff029b82 */ /* 0x000e220000000a00 */
[----:B------:R-:W-:Y:S02]  /*36580*/  IMAD.MOV.U32 R11, RZ, RZ, RZ ;  /* 0x000000ffff0b7224 */ /* 0x000fe400078e00ff */
        /* <DEDUP_REMOVED lines=14> */
.L_x_1949:
[----:B------:R-:W-:Y:S02]  /*36670*/  IMAD.MOV.U32 R12, RZ, RZ, 0x2 ;  /* 0x00000002ff0c7424 */ /* 0x000fe400078e00ff */
[----:B------:R-:W-:-:S05]  /*36680*/  IMAD.MOV.U32 R3, RZ, RZ, R14 ;  /* 0x000000ffff037224 */ /* 0x000fca00078e000e */
[----:B------:R-:W-:-:S05]  /*36690*/  SEL R3, R3, RZ, P1 ;  /* 0x000000ff03037207 */ /* 0x000fca0000800000 */
[----:B------:R-:W-:-:S04]  /*366a0*/  IMAD.IADD R3, R2, 0x1, R3 ;  /* 0x0000000102037824 */ /* 0x000fc800078e0203 */
[----:B------:R-:W-:-:S07]  /*366b0*/  IMAD.MOV.U32 R13, RZ, RZ, R3 ;  /* 0x000000ffff0d7224 */ /* 0x000fce00078e0003 */
[----:B------:R-:W-:Y:S05]  /*366c0*/  WARPSYNC.COLLECTIVE R15, `(.L_x_1950) ;  /* 0x000000000f087348 */ /* 0x000fea0003c00000 */
[----:B------:R0:W1:Y:S02]  /*366d0*/  SHFL.UP P6, R14, R13, R12, R11 ;  /* 0x0400000c0d0e7389 */ /* 0x00006400000c000b */
[----:B01----:R-:W-:Y:S01]  /*366e0*/  ENDCOLLECTIVE ;  /* 0x000000000000791b */ /* 0x003fe20003800000 */
.L_x_1950:
        /* <DEDUP_REMOVED lines=8> */
.L_x_1951:
        /* <DEDUP_REMOVED lines=8> */
.L_x_1952:
        /* <DEDUP_REMOVED lines=8> */
.L_x_1953:
[----:B------:R-:W-:Y:S02]  /*36870*/  IMAD.MOV.U32 R12, RZ, RZ, 0x1f ;  /* 0x0000001fff0c7424 */ /* 0x000fe400078e00ff */
        /* <DEDUP_REMOVED lines=8> */
.L_x_1954:
[----:B------:R-:W-:Y:S01]  /*36900*/  IMAD.MOV.U32 R8, RZ, RZ, R14 ;  /* 0x000000ffff087224 */ /* 0x000fe200078e000e */
[----:B------:R-:W-:Y:S06]  /*36910*/  BRA `(.L_x_1955) ;  /* 0xffffffc000ec7947 */ /* 0x000fec000383ffff */
.L_x_1822:
[----:B------:R-:W-:Y:S01]  /*36920*/  BSSY B0, `(.L_x_1956) ;  /* 0x0000008000007945 */ /* 0x000fe20003800000 */
[----:B-----5:R-:W-:Y:S02]  /*36930*/  IMAD.MOV.U32 R13, RZ, RZ, R2 ;  /* 0x000000ffff0d7224 */ /* 0x020fe400078e0002 */
[----:B------:R-:W-:Y:S02]  /*36940*/  IMAD.MOV.U32 R12, RZ, RZ, 0x1 ;  /* 0x00000001ff0c7424 */ /* 0x000fe400078e00ff */
[----:B0-----:R-:W-:Y:S02]  /*36950*/  IMAD.MOV.U32 R11, RZ, RZ, RZ ;  /* 0x000000ffff0b7224 */ /* 0x001fe400078e00ff */
[----:B------:R-:W-:-:S07]  /*36960*/  IMAD.MOV.U32 R15, RZ, RZ, -0x1 ;  /* 0xffffffffff0f7424 */ /* 0x000fce00078e00ff */
[----:B-12---:R-:W-:Y:S05]  /*36970*/  WARPSYNC.COLLECTIVE R15, `(.L_x_1957) ;  /* 0x000000000f087348 */ /* 0x006fea0003c00000 */
[----:B------:R0:W3:Y:S02]  /*36980*/  SHFL.UP P6, R14, R13, R12, R11 ;  /* 0x0400000c0d0e7389 */ /* 0x0000e400000c000b */
[----:B0123--:R-:W-:Y:S01]  /*36990*/  ENDCOLLECTIVE ;  /* 0x000000000000791b */ /* 0x00ffe20003800000 */
.L_x_1957:
[----:B------:R-:W-:Y:S05]  /*369a0*/  BSYNC B0 ;  /* 0x0000000000007941 */ /* 0x000fea0003800000 */
.L_x_1956:
[----:B------:R-:W-:Y:S02]  /*369b0*/  IMAD.MOV.U32 R3, RZ, RZ, R14 ;  /* 0x000000ffff037224 */ /* 0x000fe400078e000e */
[----:B------:R-:W-:Y:S02]  /*369c0*/  IMAD.MOV.U32 R12, RZ, RZ, 0x2 ;  /* 0x00000002ff0c7424 */ /* 0x000fe400078e00ff */
[----:B------:R-:W-:Y:S01]  /*369d0*/  IMAD.MOV.U32 R11, RZ, RZ, RZ ;  /* 0x000000ffff0b7224 */ /* 0x000fe200078e00ff */
[----:B------:R-:W-:Y:S01]  /*369e0*/  SEL R3, R3, RZ, P1 ;  /* 0x000000ff03037207 */ /* 0x000fe20000800000 */
[----:B------:R-:W-:-:S04]  /*369f0*/  IMAD.MOV.U32 R15, RZ, RZ, -0x1 ;  /* 0xffffffffff0f7424 */ /* 0x000fc800078e00ff */
[----:B------:R-:W-:-:S04]  /*36a00*/  IMAD.IADD R3, R2, 0x1, R3 ;  /* 0x0000000102037824 */ /* 0x000fc800078e0203 */
[----:B------:R-:W-:-:S07]  /*36a10*/  IMAD.MOV.U32 R13, RZ, RZ, R3 ;  /* 0x000000ffff0d7224 */ /* 0x000fce00078e0003 */
[----:B------:R-:W-:Y:S05]  /*36a20*/  WARPSYNC.COLLECTIVE R15, `(.L_x_1958) ;  /* 0x000000000f087348 */ /* 0x000fea0003c00000 */
[----:B------:R0:W1:Y:S02]  /*36a30*/  SHFL.UP P6, R14, R13, R12, R11 ;  /* 0x0400000c0d0e7389 */ /* 0x00006400000c000b */
[----:B01----:R-:W-:Y:S01]  /*36a40*/  ENDCOLLECTIVE ;  /* 0x000000000000791b */ /* 0x003fe20003800000 */
.L_x_1958:
        /* <DEDUP_REMOVED lines=8> */
.L_x_1959:
        /* <DEDUP_REMOVED lines=8> */
.L_x_1960:
        /* <DEDUP_REMOVED lines=8> */
.L_x_1961:
        /* <DEDUP_REMOVED lines=9> */
.L_x_1962:
[----:B------:R-:W-:Y:S01]  /*36c60*/  IMAD.MOV.U32 R8, RZ, RZ, R14 ;  /* 0x000000ffff087224 */ /* 0x000fe200078e000e */
[----:B------:R-:W-:Y:S06]  /*36c70*/  BRA `(.L_x_1963) ;  /* 0xffffffc000b07947 */ /* 0x000fec000383ffff */
.L_x_1824:
[----:B------:R-:W-:Y:S01]  /*36c80*/  BSSY B0, `(.L_x_1964) ;  /* 0x0000006000007945 */ /* 0x000fe20003800000 */
[----:B------:R-:W-:Y:S01]  /*36c90*/  PLOP3.LUT P6, PT, P6, PT, PT, 0x8, 0x0 ;  /* 0x000000000000781c */ /* 0x000fe200037ce170 */
[----:B------:R-:W-:-:S12]  /*36ca0*/  IMAD.MOV.U32 R15, RZ, RZ, -0x1 ;  /* 0xffffffffff0f7424 */ /* 0x000fd800078e00ff */
[----:B01----:R-:W-:Y:S05]  /*36cb0*/  WARPSYNC.COLLECTIVE R15, `(.L_x_1965) ;  /* 0x000000000f087348 */ /* 0x003fea0003c00000 */
[----:B------:R-:W-:Y:S01]  /*36cc0*/  VOTE.ANY R14, PT, P6 ;  /* 0x00000000000e7806 */ /* 0x000fe200030e0100 */
[----:B01----:R-:W-:Y:S06]  /*36cd0*/  ENDCOLLECTIVE ;  /* 0x000000000000791b */ /* 0x003fec0003800000 */
.L_x_1965:
[----:B------:R-:W-:Y:S05]  /*36ce0*/  BSYNC B0 ;  /* 0x0000000000007941 */ /* 0x000fea0003800000 */
.L_x_1964:
[----:B------:R-:W-:Y:S02]  /*36cf0*/  IMAD.MOV.U32 R3, RZ, RZ, R14 ;  /* 0x000000ffff037224 */ /* 0x000fe400078e000e */
[----:B------:R-:W-:Y:S02]  /*36d00*/  IMAD.MOV.U32 R13, RZ, RZ, R2 ;  /* 0x000000ffff0d7224 */ /* 0x000fe400078e0002 */
[----:B------:R-:W0:Y:S01]  /*36d10*/  POPC R5, R3 ;  /* 0x0000000300057309 */ /* 0x000e220000000000 */
[----:B------:R-:W-:Y:S02]  /*36d20*/  IMAD.MOV.U32 R11, RZ, RZ, 0x1f ;  /* 0x0000001fff0b7424 */ /* 0x000fe400078e00ff */
[----:B------:R-:W-:Y:S02]  /*36d30*/  IMAD.MOV.U32 R15, RZ, RZ, -0x1 ;  /* 0xffffffffff0f7424 */ /* 0x000fe400078e00ff */
[----:B0-----:R-:W-:-:S07]  /*36d40*/  IMAD.MOV.U32 R12, RZ, RZ, R5 ;  /* 0x000000ffff0c7224 */ /* 0x001fce00078e0005 */
[----:B------:R-:W-:Y:S05]  /*36d50*/  WARPSYNC.COLLECTIVE R15, `(.L_x_1966) ;  /* 0x000000000f087348 */ /* 0x000fea0003c00000 */
[----:B------:R0:W1:Y:S02]  /*36d60*/  SHFL.IDX P6, R14, R13, R12, R11 ;  /* 0x0000000c0d0e7389 */ /* 0x00006400000c000b */
[----:B01----:R-:W-:Y:S01]  /*36d70*/  ENDCOLLECTIVE ;  /* 0x000000000000791b */ /* 0x003fe20003800000 */
.L_x_1966:
[----:B------:R-:W-:Y:S01]  /*36d80*/  IMAD.MOV.U32 R17, RZ, RZ, R14 ;  /* 0x000000ffff117224 */ /* 0x000fe200078e000e */
[----:B------:R-:W-:Y:S06]  /*36d90*/  BRA `(.L_x_1967) ;  /* 0xffffffc000a07947 */ /* 0x000fec000383ffff */
.L_x_1826:
[----:B------:R-:W-:Y:S01]  /*36da0*/  BSSY B0, `(.L_x_1968) ;  /* 0x0000007000007945 */ /* 0x000fe20003800000 */
[----:B------:R-:W-:Y:S02]  /*36db0*/  IMAD.MOV.U32 R13, RZ, RZ, R6 ;  /* 0x000000ffff0d7224 */ /* 0x000fe400078e0006 */
[----:B0-----:R-:W-:Y:S02]  /*36dc0*/  IMAD.MOV.U32 R11, RZ, RZ, 0x1f ;  /* 0x0000001fff0b7424 */ /* 0x001fe400078e00ff */
[----:B------:R-:W-:-:S07]  /*36dd0*/  IMAD.MOV.U32 R15, RZ, RZ, -0x1 ;  /* 0xffffffffff0f7424 */ /* 0x000fce00078e00ff */
[----:B-123--:R-:W-:Y:S05]  /*36de0*/  WARPSYNC.COLLECTIVE R15, `(.L_x_1969) ;  /* 0x000000000f087348 */ /* 0x00efea0003c00000 */
[----:B------:R0:W4:Y:S02]  /*36df0*/  SHFL.IDX P6, R14, R13, R12, R11 ;  /* 0x0000000c0d0e7389 */ /* 0x00012400000c000b */
[----:B01234-:R-:W-:Y:S01]  /*36e00*/  ENDCOLLECTIVE ;  /* 0x000000000000791b */ /* 0x01ffe20003800000 */
.L_x_1969:
[----:B------:R-:W-:Y:S05]  /*36e10*/  BSYNC B0 ;  /* 0x0000000000007941 */ /* 0x000fea0003800000 */
.L_x_1968:
[----:B------:R-:W-:Y:S01]  /*36e20*/  IMAD.MOV.U32 R6, RZ, RZ, R14 ;  /* 0x000000ffff067224 */ /* 0x000fe200078e000e */
[----:B------:R-:W-:Y:S06]  /*36e30*/  BRA `(.L_x_1970) ;  /* 0xffffffc000947947 */ /* 0x000fec000383ffff */
.L_x_1830:
[----:B0-----:R0:W2:Y:S02]  /*36e40*/  SYNCS.PHASECHK.TRANS64.TRYWAIT P0, [R0+URZ+0x29820], R3 ;  /* 0x02982003000075a7 */ /* 0x0010a4000800017f */
[----:B--2---:R-:W-:Y:S05]  /*36e50*/  @!P0 NANOSLEEP.SYNCS 0x989680 ;  /* 0x009896800000895d */ /* 0x004fea0003900000 */
[----:B------:R-:W2:Y:S02]  /*36e60*/  @!P0 SYNCS.PHASECHK.TRANS64 P0, [R0+URZ+0x29820], R3 ;  /* 0x02982003000085a7 */ /* 0x000ea4000800007f */
[----:B--2---:R-:W-:Y:S05]  /*36e70*/  @!P0 BRA `(.L_x_1830) ;  /* 0xfffffffc00f08947 */ /* 0x004fea000383ffff */
[----:B------:R-:W-:Y:S05]  /*36e80*/  BRA `(.L_x_1971) ;  /* 0xffffffc8001c7947 */ /* 0x000fea000383ffff */
.L_x_1831:
[----:B------:R-:W2:Y:S01]  /*36e90*/  S2R R2, SR_TID.X ;  /* 0x0000000000027919 */ /* 0x000ea20000002100 */
[----:B------:R-:W-:Y:S01]  /*36ea0*/  BSSY B0, `(.L_x_1972) ;  /* 0x000000a000007945 */ /* 0x000fe20003800000 */
[----:B------:R-:W-:Y:S02]  /*36eb0*/  IMAD.MOV.U32 R12, RZ, RZ, RZ ;  /* 0x000000ffff0c7224 */ /* 0x000fe400078e00ff */
[----:B------:R-:W-:Y:S02]  /*36ec0*/  IMAD.MOV.U32 R11, RZ, RZ, 0x1f ;  /* 0x0000001fff0b7424 */ /* 0x000fe400078e00ff */
[----:B------:R-:W-:Y:S01]  /*36ed0*/  IMAD.MOV.U32 R15, RZ, RZ, -0x1 ;  /* 0xffffffffff0f7424 */ /* 0x000fe200078e00ff */
[----:B--2---:R-:W-:-:S04]  /*36ee0*/  SHF.R.U32.HI R2, RZ, 0x5, R2 ;  /* 0x00000005ff027819 */ /* 0x004fc80000011602 */
[----:B------:R-:W-:-:S05]  /*36ef0*/  LOP3.LUT R2, R2, 0x3, RZ, 0xc0, !PT ;  /* 0x0000000302027812 */ /* 0x000fca00078ec0ff */
[----:B------:R-:W-:-:S07]  /*36f00*/  IMAD.MOV.U32 R13, RZ, RZ, R2 ;  /* 0x000000ffff0d7224 */ /* 0x000fce00078e0002 */
[----:B01----:R-:W-:Y:S05]  /*36f10*/  WARPSYNC.COLLECTIVE R15, `(.L_x_1973) ;  /* 0x000000000f087348 */ /* 0x003fea0003c00000 */
[----:B------:R2:W3:Y:S02]  /*36f20*/  SHFL.IDX P6, R14, R13, R12, R11 ;  /* 0x0000000c0d0e7389 */ /* 0x0004e400000c000b */
[----:B0123--:R-:W-:Y:S01]  /*36f30*/  ENDCOLLECTIVE ;  /* 0x000000000000791b */ /* 0x00ffe20003800000 */
.L_x_1973:
[----:B------:R-:W-:Y:S05]  /*36f40*/  BSYNC B0 ;  /* 0x0000000000007941 */ /* 0x000fea0003800000 */
.L_x_1972:
[----:B------:R-:W-:Y:S05]  /*36f50*/  BRA `(.L_x_1974) ;  /* 0xffffffc800047947 */ /* 0x000fea000383ffff */
.L_x_1832:
[----:B------:R-:W-:Y:S01]  /*36f60*/  BSSY B0, `(.L_x_1975) ;  /* 0x0000006000007945 */ /* 0x000fe20003800000 */
[----:B------:R-:W-:-:S07]  /*36f70*/  IMAD.MOV.U32 R15, RZ, RZ, -0x1 ;  /* 0xffffffffff0f7424 */ /* 0x000fce00078e00ff */
[----:B012---:R-:W-:Y:S05]  /*36f80*/  WARPSYNC.COLLECTIVE R15, `(.L_x_1976) ;  /* 0x000000000f0c7348 */ /* 0x007fea0003c00000 */
[----:B------:R-:W-:Y:S02]  /*36f90*/  ELECT P6, UR62, PT ;  /* 0x00000000003e782f */ /* 0x000fe400038c0000 */
[----:B------:R-:W-:Y:S01]  /*36fa0*/  MOV R14, UR62 ;  /* 0x0000003e000e7c02 */ /* 0x000fe20008000f00 */
[----:B012---:R-:W-:Y:S10]  /*36fb0*/  ENDCOLLECTIVE ;  /* 0x000000000000791b */ /* 0x007ff40003800000 */
.L_x_1976:
[----:B------:R-:W-:Y:S05]  /*36fc0*/  BSYNC B0 ;  /* 0x0000000000007941 */ /* 0x000fea0003800000 */
.L_x_1975:
[----:B------:R-:W-:Y:S05]  /*36fd0*/  BRA `(.L_x_1977) ;  /* 0xffffffc400f87947 */ /* 0x000fea000383ffff */
.L_x_1834:
[----:B0-----:R0:W1:Y:S02]  /*36fe0*/  SYNCS.PHASECHK.TRANS64.TRYWAIT P1, [R6+URZ], R5 ;  /* 0x00000005060075a7 */ /* 0x001064000802017f */
[----:B-1----:R-:W-:Y:S05]  /*36ff0*/  @!P1 NANOSLEEP.SYNCS 0x989680 ;  /* 0x009896800000995d */ /* 0x002fea0003900000 */
[----:B------:R-:W1:Y:S02]  /*37000*/  @!P1 SYNCS.PHASECHK.TRANS64 P1, [R6+URZ], R5 ;  /* 0x00000005060095a7 */ /* 0x000e64000802007f */
[----:B-1----:R-:W-:Y:S05]  /*37010*/  @!P1 BRA `(.L_x_1834) ;  /* 0xfffffffc00f09947 */ /* 0x002fea000383ffff */
[----:B------:R-:W-:Y:S05]  /*37020*/  BRA `(.L_x_1978) ;  /* 0xffffffc800347947 */ /* 0x000fea000383ffff */
.L_x_1835:
[----:B-1----:R1:W2:Y:S02]  /*37030*/  SYNCS.PHASECHK.TRANS64.TRYWAIT P1, [R7+URZ], R2 ;  /* 0x00000002070075a7 */ /* 0x0022a4000802017f */
[----:B--2---:R-:W-:Y:S05]  /*37040*/  @!P1 NANOSLEEP.SYNCS 0x989680 ;  /* 0x009896800000995d */ /* 0x004fea0003900000 */
[----:B------:R-:W2:Y:S02]  /*37050*/  @!P1 SYNCS.PHASECHK.TRANS64 P1, [R7+URZ], R2 ;  /* 0x00000002070095a7 */ /* 0x000ea4000802007f */
[----:B--2---:R-:W-:Y:S05]  /*37060*/  @!P1 BRA `(.L_x_1835) ;  /* 0xfffffffc00f09947 */ /* 0x004fea000383ffff */
[----:B------:R-:W-:Y:S05]  /*37070*/  BRA `(.L_x_1979) ;  /* 0xffffffc800287947 */ /* 0x000fea000383ffff */
.L_x_1837:
[----:B--2---:R2:W3:Y:S02]  /*37080*/  SYNCS.PHASECHK.TRANS64.TRYWAIT P1, [R4+URZ+0x29860], R5 ;  /* 0x02986005040075a7 */ /* 0x0044e4000802017f */
[----:B---3--:R-:W-:Y:S05]  /*37090*/  @!P1 NANOSLEEP.SYNCS 0x989680 ;  /* 0x009896800000995d */ /* 0x008fea0003900000 */
[----:B------:R-:W3:Y:S02]  /*370a0*/  @!P1 SYNCS.PHASECHK.TRANS64 P1, [R4+URZ+0x29860], R5 ;  /* 0x02986005040095a7 */ /* 0x000ee4000802007f */
[----:B---3--:R-:W-:Y:S05]  /*370b0*/  @!P1 BRA `(.L_x_1837) ;  /* 0xfffffffc00f09947 */ /* 0x008fea000383ffff */
[----:B------:R-:W-:Y:S05]  /*370c0*/  BRA `(.L_x_1980) ;  /* 0xffffffc8002c7947 */ /* 0x000fea000383ffff */
.L_x_1839:
[----:B---3--:R3:W4:Y:S02]  /*370d0*/  SYNCS.PHASECHK.TRANS64.TRYWAIT P1, [R3+URZ+0x29860], R2 ;  /* 0x02986002030075a7 */ /* 0x008724000802017f */
[----:B----4-:R-:W-:Y:S05]  /*370e0*/  @!P1 NANOSLEEP.SYNCS 0x989680 ;  /* 0x009896800000995d */ /* 0x010fea0003900000 */
[----:B------:R-:W4:Y:S02]  /*370f0*/  @!P1 SYNCS.PHASECHK.TRANS64 P1, [R3+URZ+0x29860], R2 ;  /* 0x02986002030095a7 */ /* 0x000f24000802007f */
[----:B----4-:R-:W-:Y:S05]  /*37100*/  @!P1 BRA `(.L_x_1839) ;  /* 0xfffffffc00f09947 */ /* 0x010fea000383ffff */
[----:B------:R-:W-:Y:S05]  /*37110*/  BRA `(.L_x_1981) ;  /* 0xffffffc8002c7947 */ /* 0x000fea000383ffff */
.L_x_1841:
[----:B----4-:R4:W0:Y:S02]  /*37120*/  SYNCS.PHASECHK.TRANS64.TRYWAIT P0, [R4+URZ+0x29880], R5 ;  /* 0x02988005040075a7 */ /* 0x010824000800017f */
[----:B0-----:R-:W-:Y:S05]  /*37130*/  @!P0 NANOSLEEP.SYNCS 0x989680 ;  /* 0x009896800000895d */ /* 0x001fea0003900000 */
[----:B------:R-:W0:Y:S02]  /*37140*/  @!P0 SYNCS.PHASECHK.TRANS64 P0, [R4+URZ+0x29880], R5 ;  /* 0x02988005040085a7 */ /* 0x000e24000800007f */
[----:B0-----:R-:W-:Y:S05]  /*37150*/  @!P0 BRA `(.L_x_1841) ;  /* 0xfffffffc00f08947 */ /* 0x001fea000383ffff */
[----:B------:R-:W-:Y:S05]  /*37160*/  BRA `(.L_x_1842) ;  /* 0xffffffc800287947 */ /* 0x000fea000383ffff */
.L_x_1982:
        /* <DEDUP_REMOVED lines=9> */
.L_x_2855:


//--------------------- .text._ZN7cutlass13device_kernelIN5flash11enable_sm90INS1_16FlashAttnFwdSm90INS1_25CollectiveMainloopFwdSm90ILi2EN4cute5tupleIJNS5_1CILi1EEES8_S8_EEENS6_IJNS7_ILi128EEENS7_ILi160EEENS7_ILi192EEEEEELi128ENS_12float_e4m3_tEfNS_4arch4Sm90ELb1ELb0ELb0ELb0ELb0ELb0ELb0ELb1ELb1ELb1ELb0ELb0EEENS1_21CollectiveEpilogueFwdINS6_IJSA_SA_SB_EEES9_NS_10bfloat16_tESG_Li256ELb0ELb1ELb0ELb1EEENS1_30DynamicPersistentTileSchedulerILi256ELi128ELb0ELb1ELb1EEEEEEEEEvNT_6ParamsE --------------------------
	.section	.text._ZN7cutlass13device_kernelIN5flash11enable_sm90INS1_16FlashAttnFwdSm90INS1_25CollectiveMainloopFwdSm90ILi2EN4cute5tupleIJNS5_1CILi1EEES8_S8_EEENS6_IJNS7_ILi128EEENS7_ILi160EEENS7_ILi192EEEEEELi128ENS_12float_e4m3_tEfNS_4arch4Sm90ELb1ELb0ELb0ELb0ELb0ELb0ELb0ELb1ELb1ELb1ELb0ELb0EEENS1_21CollectiveEpilogueFwdINS6_IJSA_SA_SB_EEES9_NS_10bfloat16_tESG_Li256ELb0ELb1ELb0ELb1EEENS1_30DynamicPersistentTileSchedulerILi256ELi128ELb0ELb1ELb1EEEEEEEEEvNT_6ParamsE,"ax",@progbits
	.align	128
.text._ZN7cutlass13device_kernelIN5flash11enable_sm90INS1_16FlashAttnFwdSm90INS1_25CollectiveMainloopFwdSm90ILi2EN4cute5tupleIJNS5_1CILi1EEES8_S8_EEENS6_IJNS7_ILi128EEENS7_ILi160EEENS7_ILi192EEEEEELi128ENS_12float_e4m3_tEfNS_4arch4Sm90ELb1ELb0ELb0ELb0ELb0ELb0ELb0ELb1ELb1ELb1ELb0ELb0EEENS1_21CollectiveEpilogueFwdINS6_IJSA_SA_SB_EEES9_NS_10bfloat16_tESG_Li256ELb0ELb1ELb0ELb1EEENS1_30DynamicPersistentTileSchedulerILi256ELi128ELb0ELb1ELb1EEEEEEEEEvNT_6ParamsE:
        .type           _ZN7cutlass13device_kernelIN5flash11enable_sm90INS1_16FlashAttnFwdSm90INS1_25CollectiveMainloopFwdSm90ILi2EN4cute5tupleIJNS5_1CILi1EEES8_S8_EEENS6_IJNS7_ILi128EEENS7_ILi160EEENS7_ILi192EEEEEELi128ENS_12float_e4m3_tEfNS_4arch4Sm90ELb1ELb0ELb0ELb0ELb0ELb0ELb0ELb1ELb1ELb1ELb0ELb0EEENS1_21CollectiveEpilogueFwdINS6_IJSA_SA_SB_EEES9_NS_10bfloat16_tESG_Li256ELb0ELb1ELb0ELb1EEENS1_30DynamicPersistentTileSchedulerILi256ELi128ELb0ELb1ELb1EEEEEEEEEvNT_6ParamsE,@function
        .size           _ZN7cutlass13device_kernelIN5flash11enable_sm90INS1_16FlashAttnFwdSm90INS1_25CollectiveMainloopFwdSm90ILi2EN4cute5tupleIJNS5_1CILi1EEES8_S8_EEENS6_IJNS7_ILi128EEENS7_ILi160EEENS7_ILi192EEEEEELi128ENS_12float_e4m3_tEfNS_4arch4Sm90ELb1ELb0ELb0ELb0ELb0ELb0ELb0ELb1ELb1ELb1ELb0ELb0EEENS1_21CollectiveEpilogueFwdINS6_IJSA_SA_SB_EEES9_NS_10bfloat16_tESG_Li256ELb0ELb1ELb0ELb1EEENS1_30DynamicPersistentTileSchedulerILi256ELi128ELb0ELb1ELb1EEEEEEEEEvNT_6ParamsE,(.L_x_2856 - _ZN7cutlass13device_kernelIN5flash11enable_sm90INS1_16FlashAttnFwdSm90INS1_25CollectiveMainloopFwdSm90ILi2EN4cute5tupleIJNS5_1CILi1EEES8_S8_EEENS6_IJNS7_ILi128EEENS7_ILi160EEENS7_ILi192EEEEEELi128ENS_12float_e4m3_tEfNS_4arch4Sm90ELb1ELb0ELb0ELb0ELb0ELb0ELb0ELb1ELb1ELb1ELb0ELb0EEENS1_21CollectiveEpilogueFwdINS6_IJSA_SA_SB_EEES9_NS_10bfloat16_tESG_Li256ELb0ELb1ELb0ELb1EEENS1_30DynamicPersistentTileSchedulerILi256ELi128ELb0ELb1ELb1EEEEEEEEEvNT_6ParamsE)
        .other          _ZN7cutlass13device_kernelIN5flash11enable_sm90INS1_16FlashAttnFwdSm90INS1_25CollectiveMainloopFwdSm90ILi2EN4cute5tupleIJNS5_1CILi1EEES8_S8_EEENS6_IJNS7_ILi128EEENS7_ILi160EEENS7_ILi192EEEEEELi128ENS_12float_e4m3_tEfNS_4arch4Sm90ELb1ELb0ELb0ELb0ELb0ELb0ELb0ELb1ELb1ELb1ELb0ELb0EEENS1_21CollectiveEpilogueFwdINS6_IJSA_SA_SB_EEES9_NS_10bfloat16_tESG_Li256ELb0ELb1ELb0ELb1EEENS1_30DynamicPersistentTileSchedulerILi256ELi128ELb0ELb1ELb1EEEEEEEEEvNT_6ParamsE,@"STO_CUDA_ENTRY STV_DEFAULT"
_ZN7cutlass13device_kernelIN5flash11enable_sm90INS1_16FlashAttnFwdSm90INS1_25CollectiveMainloopFwdSm90ILi2EN4cute5tupleIJNS5_1CILi1EEES8_S8_EEENS6_IJNS7_ILi128EEENS7_ILi160EEENS7_ILi192EEEEEELi128ENS_12float_e4m3_tEfNS_4arch4Sm90ELb1ELb0ELb0ELb0ELb0ELb0ELb0ELb1ELb1ELb1ELb0ELb0EEENS1_21CollectiveEpilogueFwdINS6_IJSA_SA_SB_EEES9_NS_10bfloat16_tESG_Li256ELb0ELb1ELb0ELb1EEENS1_30DynamicPersistentTileSchedulerILi256ELi128ELb0ELb1ELb1EEEEEEEEEvNT_6ParamsE:
        /* <DEDUP_REMOVED lines=18> */
.L_x_1984:
[----:B------:R-:W-:Y:S05]  /*0120*/  BSYNC B0 ;  /* 0x0000000000007941 */ /* 0x000fea0003800000 */
.L_x_1983:
        /* <DEDUP_REMOVED lines=41> */
.L_x_1985:
        /* <DEDUP_REMOVED lines=22> */
.L_x_1986:
        /* <DEDUP_REMOVED lines=18> */
.L_x_1987:
        /* <DEDUP_REMOVED lines=22> */
.L_x_1988:
        /* <DEDUP_REMOVED lines=22> */
.L_x_1989:
[----:B------:R-:W-:Y:S01]  /*0900*/  PLOP3.LUT P0, PT, PT, PT, UP0, 0x80, 0x0 ;  /* 0x000000000000781c */ /* 0x000fe20003f0f008 */
[----:B------:R-:W-:Y:S01]  /*0910*/  UMOV UR38, 0x1 ;  /* 0x0000000100267882 */ /* 0x000fe20000000000 */
[----:B------:R-:W-:Y:S01]  /*0920*/  NOP ;  /* 0x0000000000007918 */ /* 0x000fe20000000000 */
[----:B------:R-:W-:Y:S01]  /*0930*/  USEL UR38, UR38, 0x2, !UP0 ;  /* 0x0000000226267887 */ /* 0x000fe2000c000000 */
[----:B------:R-:W-:Y:S01]  /*0940*/  ULDC.64 UR50, c[0x0][0x208] ;  /* 0x0000820000327ab9 */ /* 0x000fe20000000a00 */
[----:B012-4-:R-:W-:Y:S08]  /*0950*/  BAR.SYNC.DEFER_BLOCKING 0x0 ;  /* 0x0000000000007b1d */ /* 0x017ff00000010000 */
[----:B------:R-:W-:Y:S05]  /*0960*/  @!P0 BRA `(.L_x_1990) ;  /* 0x000000d400a08947 */ /* 0x000fea0003800000 */
.L_x_1991:
        /* <DEDUP_REMOVED lines=23> */
[----:B------:R-:W-:Y:S01]  /*0ae0*/  LEA.HI R2, R3, R194, RZ, 0x4 ;  /* 0x000000c203027211 */ /* 0x000fe200078f20ff */
[----:B------:R-:W-:Y:S01]  /*0af0*/  IMAD.SHL.U32 R4, R4, 0x20, RZ ;  /* 0x0000002004047824 */ /* 0x000fe200078e00ff */
[----:B------:R-:W-:Y:S01]  /*0b00*/  SHF.R.S32.HI R189, RZ, 0x7, R0 ;  /* 0x00000007ffbd7819 */ /* 0x000fe20000011400 */
[----:B------:R-:W-:Y:S01]  /*0b10*/  IMAD.IADD R188, R194, 0x1, -R5 ;  /* 0x00000001c2bc7824 */ /* 0x000fe200078e0a05 */
[----:B------:R-:W-:-:S02]  /*0b20*/  SHF.R.S32.HI R7, RZ, 0x4, R2 ;  /* 0x00000004ff077819 */ /* 0x000fc40000011402 */
[----:B------:R-:W-:Y:S02]  /*0b30*/  LOP3.LUT R5, R2, 0x3fffff0, RZ, 0xc0, !PT ;  /* 0x03fffff002057812 */ /* 0x000fe400078ec0ff */
[----:B------:R-:W-:Y:S02]  /*0b40*/  SHF.R.S32.HI R9, RZ, 0x1f, R188 ;  /* 0x0000001fff097819 */ /* 0x000fe400000114bc */
[----:B------:R-:W-:Y:S01]  /*0b50*/  LOP3.LUT R4, R4, 0xfffffc00, RZ, 0xc0, !PT ;  /* 0xfffffc0004047812 */ /* 0x000fe200078ec0ff */
[----:B------:R-:W-:Y:S01]  /*0b60*/  IMAD.IADD R5, R194, 0x1, -R5 ;  /* 0x00000001c2057824 */ /* 0x000fe200078e0a05 */
[----:B------:R-:W-:Y:S02]  /*0b70*/  LEA.HI R2, R2, R7, RZ, 0x1 ;  /* 0x0000000702027211 */ /* 0x000fe400078f08ff */
[----:B------:R-:W-:Y:S01]  /*0b80*/  LEA.HI R6, R9, R188, RZ, 0x2 ;  /* 0x000000bc09067211 */ /* 0x000fe200078f10ff */
[----:B------:R-:W-:Y:S01]  /*0b90*/  IMAD R5, R5, 0x40, R4 ;  /* 0x0000004005057824 */ /* 0x000fe200078e0204 */
[----:B------:R-:W-:-:S02]  /*0ba0*/  LOP3.LUT R2, R2, 0x1ffffffe, RZ, 0xc0, !PT ;  /* 0x1ffffffe02027812 */ /* 0x000fc400078ec0ff */
[-C--:B------:R-:W-:Y:S02]  /*0bb0*/  LEA.HI R4, R3, R194.reuse, RZ, 0x2 ;  /* 0x000000c203047211 */ /* 0x080fe400078f10ff */
[----:B------:R-:W-:Y:S01]  /*0bc0*/  SHF.R.S32.HI R8, RZ, 0x2, R6 ;  /* 0x00000002ff087819 */ /* 0x000fe20000011406 */
        /* <DEDUP_REMOVED lines=29> */
.L_x_2045:
        /* <DEDUP_REMOVED lines=21> */
.L_x_1992:
[----:B------:R-:W-:Y:S01]  /*0ef0*/  ULDC UR6, c[0x0][0xc54] ;  /* 0x0003150000067ab9 */ /* 0x000fe20000000800 */
[----:B------:R-:W-:Y:S01]  /*0f00*/  UMOV UR8, UR7 ;  /* 0x0000000700087c82 */ /* 0x000fe20008000000 */
[----:B------:R-:W-:-:S11]  /*0f10*/  UISETP.NE.AND UP0, UPT, UR6, 0x1, UPT ;  /* 0x000000010600788c */ /* 0x000fd6000bf05270 */
[----:B------:R-:W-:Y:S02]  /*0f20*/  @UP0 ULDC.64 UR10, c[0x0][0xc58] ;  /* 0x00031600000a0ab9 */ /* 0x000fe40000000a00 */
[----:B------:R-:W-:-:S04]  /*0f30*/  UIMAD.WIDE.U32 UR4, UR7, UR10, URZ ;  /* 0x0000000a070472a5 */ /* 0x000fc8000f8e003f */
[----:B------:R-:W-:-:S04]  /*0f40*/  @UP0 USHF.R.U32.HI UR8, URZ, UR11, UR5 ;  /* 0x0000000b3f080299 */ /* 0x000fc80008011605 */
[----:B------:R-:W-:-:S12]  /*0f50*/  UIMAD UR4, UR8, UR6, URZ ;  /* 0x00000006080472a4 */ /* 0x000fd8000f8e023f */
.L_x_1993:
[----:B------:R-:W-:Y:S01]  /*0f60*/  ULDC UR36, c[0x0][0xc48] ;  /* 0x0003120000247ab9 */ /* 0x000fe20000000800 */
[----:B------:R-:W-:Y:S01]  /*0f70*/  UIADD3 UR6, UR7, -UR4, URZ ;  /* 0x8000000407067290 */ /* 0x000fe2000fffe03f */
[----:B------:R-:W-:Y:S01]  /*0f80*/  IMAD.MOV.U32 R7, RZ, RZ, 0x3f800000 ;  /* 0x3f800000ff077424 */ /* 0x000fe200078e00ff */
[----:B------:R-:W-:Y:S01]  /*0f90*/  UISETP.NE.AND UP2, UPT, UR36, 0x1, UPT ;  /* 0x000000012400788c */ /* 0x000fe2000bf45270 */
[----:B------:R-:W-:Y:S01]  /*0fa0*/  IMAD.MOV.U32 R0, RZ, RZ, 0x3f800000 ;  /* 0x3f800000ff007424 */ /* 0x000fe200078e00ff */
[----:B------:R-:W-:Y:S01]  /*0fb0*/  ULDC.64 UR4, c[0x0][0x990] ;  /* 0x0002640000047ab9 */ /* 0x000fe20000000a00 */
[----:B------:R-:W-:Y:S01]  /*0fc0*/  ULDC UR18, c[0x0][0xc54] ;  /* 0x0003150000127ab9 */ /* 0x000fe20000000800 */
[----:B------:R-:W-:Y:S02]  /*0fd0*/  UISETP.NE.U32.AND UP0, UPT, UR4, URZ, UPT ;  /* 0x0000003f0400728c */ /* 0x000fe4000bf05070 */
[----:B------:R-:W-:Y:S02]  /*0fe0*/  UIMAD UR18, UR9, UR18, UR6 ;  /* 0x00000012091272a4 */ /* 0x000fe4000f8e0206 */
[----:B------:R-:W-:Y:S01]  /*0ff0*/  UISETP.NE.AND.EX UP0, UPT, UR5, URZ, UPT, UP0 ;  /* 0x0000003f0500728c */ /* 0x000fe2000bf05300 */
[----:B------:R-:W-:-:S02]  /*1000*/  ULDC.64 UR6, c[0x0][0x998] ;  /* 0x0002660000067ab9 */ /* 0x000fc40000000a00 */
[----:B------:R-:W-:Y:S01]  /*1010*/  @UP2 ULDC UR10, c[0x0][0xc4c] ;  /* 0x00031300000a2ab9 */ /* 0x000fe20000000800 */
[----:B------:R-:W-:Y:S02]  /*1020*/  UISETP.NE.U32.AND UP1, UPT, UR6, URZ, UPT ;  /* 0x0000003f0600728c */ /* 0x000fe4000bf25070 */
[----:B------:R-:W-:Y:S01]  /*1030*/  UIMAD.WIDE.U32 UR10, UR18, UR10, URZ ;  /* 0x0000000a120a72a5 */ /* 0x000fe2000f8e003f */
[----:B------:R-:W-:Y:S01]  /*1040*/  PLOP3.LUT P0, PT, PT, PT, UP0, 0x80, 0x0 ;  /* 0x000000000000781c */ /* 0x000fe20003f0f008 */
[----:B------:R-:W-:Y:S01]  /*1050*/  @UP2 ULDC UR9, c[0x0][0xc50] ;  /* 0x0003140000092ab9 */ /* 0x000fe20000000800 */
[----:B------:R-:W-:Y:S01]  /*1060*/  UISETP.NE.AND.EX UP1, UPT, UR7, URZ, UPT, UP1 ;  /* 0x0000003f0700728c */ /* 0x000fe2000bf25310 */
[----:B------:R-:W-:Y:S01]  /*1070*/  UMOV UR43, UR18 ;  /* 0x00000012002b7c82 */ /* 0x000fe20008000000 */
[----:B------:R-:W-:Y:S02]  /*1080*/  @UP2 USHF.R.U32.HI UR43, URZ, UR9, UR11 ;  /* 0x000000093f2b2299 */ /* 0x000fe4000801160b */
[----:B------:R-:W-:-:S02]  /*1090*/  ULOP3.LUT UR8, UR8, 0x1ffffff, URZ, 0x3c, !UPT ;  /* 0x01ffffff08087892 */ /* 0x000fc4000f8e3c3f */
[----:B------:R-:W-:Y:S01]  /*10a0*/  PLOP3.LUT P1, PT, PT, PT, UP1, 0x80, 0x0 ;  /* 0x000000000000781c */ /* 0x000fe20003f2f018 */
[----:B------:R-:W-:Y:S01]  /*10b0*/  @UP0 USHF.R.S32.HI UR9, URZ, 0x1f, UR43 ;  /* 0x0000001f3f090899 */ /* 0x000fe2000801142b */
[----:B------:R-:W-:Y:S01]  /*10c0*/  @UP0 ULDC.64 UR10, c[0x0][0x9a8] ;  /* 0x00026a00000a0ab9 */ /* 0x000fe20000000a00 */
[----:B------:R-:W-:Y:S02]  /*10d0*/  UIADD3 UR15, -UR43, URZ, URZ ;  /* 0x0000003f2b0f7290 */ /* 0x000fe4000fffe13f */
[----:B------:R-:W-:Y:S02]  /*10e0*/  @UP0 UIMAD UR9, UR9, UR10, URZ ;  /* 0x0000000a090902a4 */ /* 0x000fe4000f8e023f */
[----:B------:R-:W-:Y:S02]  /*10f0*/  @UP0 UIMAD.WIDE.U32 UR12, UR43, UR10, URZ ;  /* 0x0000000a2b0c02a5 */ /* 0x000fe4000f8e003f */
[----:B------:R-:W-:Y:S01]  /*1100*/  @UP1 USHF.R.S32.HI UR10, URZ, 0x1f, UR43 ;  /* 0x0000001f3f0a1899 */ /* 0x000fe2000801142b */
[----:B------:R-:W-:Y:S01]  /*1110*/  @UP1 ULDC.64 UR16, c[0x0][0x9b8] ;  /* 0x00026e0000101ab9 */ /* 0x000fe20000000a00 */
[----:B------:R-:W-:-:S02]  /*1120*/  @UP0 UIMAD UR14, UR43, UR11, UR9 ;  /* 0x0000000b2b0e02a4 */ /* 0x000fc4000f8e0209 */
[----:B------:R-:W-:Y:S02]  /*1130*/  @UP1 UIMAD UR9, UR10, UR16, URZ ;  /* 0x000000100a0912a4 */ /* 0x000fe4000f8e023f */
[----:B------:R-:W-:Y:S02]  /*1140*/  UIMAD UR36, UR36, UR15, UR18 ;  /* 0x0000000f242472a4 */ /* 0x000fe4000f8e0212 */
[----:B------:R-:W-:Y:S02]  /*1150*/  @UP1 UIMAD UR15, UR43, UR17, UR9 ;  /* 0x000000112b0f12a4 */ /* 0x000fe4000f8e0209 */
[----:B------:R-:W-:Y:S02]  /*1160*/  @UP0 USHF.R.S32.HI UR9, URZ, 0x1f, UR36 ;  /* 0x0000001f3f090899 */ /* 0x000fe40008011424 */
[----:B------:R-:W-:Y:S02]  /*1170*/  @UP1 UIMAD.WIDE.U32 UR10, UR43, UR16, URZ ;  /* 0x000000102b0a12a5 */ /* 0x000fe4000f8e003f */
[----:B------:R-:W-:Y:S01]  /*1180*/  @UP1 USHF.R.S32.HI UR20, URZ, 0x1f, UR36 ;  /* 0x0000001f3f141899 */ /* 0x000fe20008011424 */
[----:B------:R-:W-:Y:S01]  /*1190*/  @UP0 ULDC.64 UR16, c[0x0][0x9b0] ;  /* 0x00026c0000100ab9 */ /* 0x000fe20000000a00 */
[----:B------:R-:W-:Y:S01]  /*11a0*/  @UP1 ULDC.64 UR18, c[0x0][0x9c0] ;  /* 0x0002700000121ab9 */ /* 0x000fe20000000a00 */
[----:B------:R-:W-:-:S02]  /*11b0*/  @UP0 UIADD3 UR13, UR13, UR14, URZ ;  /* 0x0000000e0d0d0290 */ /* 0x000fc4000fffe03f */
[----:B------:R-:W-:Y:S02]  /*11c0*/  @UP0 UIMAD UR9, UR9, UR16, URZ ;  /* 0x00000010090902a4 */ /* 0x000fe4000f8e023f */
[----:B------:R-:W-:Y:S02]  /*11d0*/  @UP1 UIADD3 UR11, UR11, UR15, URZ ;  /* 0x0000000f0b0b1290 */ /* 0x000fe4000fffe03f */
[----:B------:R-:W-:Y:S02]  /*11e0*/  @UP1 UIMAD UR14, UR20, UR18, URZ ;  /* 0x00000012140e12a4 */ /* 0x000fe4000f8e023f */
[----:B------:R-:W-:Y:S02]  /*11f0*/  @UP0 UIMAD UR9, UR36, UR17, UR9 ;  /* 0x00000011240902a4 */ /* 0x000fe4000f8e0209 */
[----:B------:R-:W-:Y:S02]  /*1200*/  @UP0 UIMAD.WIDE.U32 UR12, UR36, UR16, UR12 ;  /* 0x00000010240c02a5 */ /* 0x000fe4000f8e000c */
[----:B------:R-:W-:-:S02]  /*1210*/  @UP1 UIMAD UR14, UR36, UR19, UR14 ;  /* 0x00000013240e12a4 */ /* 0x000fc4000f8e020e */
[----:B------:R-:W-:Y:S02]  /*1220*/  @UP1 UIMAD.WIDE.U32 UR10, UR36, UR18, UR10 ;  /* 0x00000012240a12a5 */ /* 0x000fe4000f8e000a */
        /* <DEDUP_REMOVED lines=8> */
[----:B------:R-:W-:Y:S01]  /*12b0*/  ULDC UR4, c[0x0][0x988] ;  /* 0x0002620000047ab9 */ /* 0x000fe20000000800 */
[----:B------:R-:W-:Y:S01]  /*12c0*/  IMAD.U32 R3, RZ, RZ, UR5 ;  /* 0x00000005ff037e24 */ /* 0x000fe2000f8e00ff */
[----:B------:R-:W-:Y:S01]  /*12d0*/  ULDC UR5, c[0x0][0x448] ;  /* 0x0001120000057ab9 */ /* 0x000fe20000000800 */
[----:B------:R-:W-:Y:S01]  /*12e0*/  IMAD.U32 R5, RZ, RZ, UR7 ;  /* 0x00000007ff057e24 */ /* 0x000fe2000f8e00ff */
[----:B------:R-:W-:Y:S01]  /*12f0*/  ULDC UR48, c[0x0][0x424] ;  /* 0x0001090000307ab9 */ /* 0x000fe20000000800 */
[----:B------:R-:W-:Y:S01]  /*1300*/  ULDC UR9, c[0x0][0x2f0] ;  /* 0x0000bc0000097ab9 */ /* 0x000fe20000000800 */
[----:B------:R0:W2:Y:S01]  /*1310*/  @P0 LDG.E R7, desc[UR50][R2.64] ;  /* 0x0000003202070981 */ /* 0x0000a2000c1e1900 */
[----:B------:R-:W-:Y:S01]  /*1320*/  UISETP.NE.AND UP1, UPT, UR5, 0x1, UPT ;  /* 0x000000010500788c */ /* 0x000fe2000bf25270 */
[----:B------:R-:W-:Y:S02]  /*1330*/  ULDC.64 UR6, c[0x0][0x418] ;  /* 0x0001060000067ab9 */ /* 0x000fe40000000a00 */
[----:B------:R1:W2:Y:S01]  /*1340*/  @P1 LDG.E R0, desc[UR50][R4.64] ;  /* 0x0000003204001981 */ /* 0x0002a2000c1e1900 */
[----:B------:R-:W-:Y:S01]  /*1350*/  UISETP.NE.U32.AND UP0, UPT, UR6, URZ, UPT ;  /* 0x0000003f0600728c */ /* 0x000fe2000bf05070 */
[----:B------:R-:W-:-:S02]  /*1360*/  PLOP3.LUT P0, PT, PT, PT, PT, 0x80, 0x0 ;  /* 0x000000000000781c */ /* 0x000fc40003f0f070 */
[----:B------:R-:W-:Y:S02]  /*1370*/  CS2R R86, SRZ ;  /* 0x0000000000567805 */ /* 0x000fe4000001ff00 */
[----:B------:R-:W-:Y:S01]  /*1380*/  CS2R R84, SRZ ;  /* 0x0000000000547805 */ /* 0x000fe2000001ff00 */
[----:B------:R-:W-:Y:S01]  /*1390*/  UISETP.NE.AND.EX UP0, UPT, UR7, URZ, UPT, UP0 ;  /* 0x0000003f0700728c */ /* 0x000fe2000bf05300 */
[----:B0-----:R-:W-:Y:S02]  /*13a0*/  CS2R R2, SRZ ;  /* 0x0000000000027805 */ /* 0x001fe4000001ff00 */
[----:B------:R-:W-:Y:S01]  /*13b0*/  CS2R R78, SRZ ;  /* 0x00000000004e7805 */ /* 0x000fe2000001ff00 */
[----:B------:R-:W-:Y:S01]  /*13c0*/  ULDC UR7, c[0x0][0x288] ;  /* 0x0000a20000077ab9 */ /* 0x000fe20000000800 */
[----:B------:R-:W-:Y:S01]  /*13d0*/  USEL UR48, UR48, 0x1, UP0 ;  /* 0x0000000130307887 */ /* 0x000fe20008000000 */
[----:B-1----:R-:W-:Y:S01]  /*13e0*/  CS2R R4, SRZ ;  /* 0x0000000000047805 */ /* 0x002fe2000001ff00 */
[----:B------:R-:W-:Y:S01]  /*13f0*/  UIADD3 UR7, -UR7, 0xa0, URZ ;  /* 0x000000a007077890 */ /* 0x000fe2000fffe13f */
[----:B------:R-:W-:-:S02]  /*1400*/  CS2R R8, SRZ ;  /* 0x0000000000087805 */ /* 0x000fc4000001ff00 */
[----:B------:R-:W-:Y:S02]  /*1410*/  CS2R R76, SRZ ;  /* 0x00000000004c7805 */ /* 0x000fe4000001ff00 */
[----:B------:R-:W-:Y:S01]  /*1420*/  CS2R R10, SRZ ;  /* 0x00000000000a7805 */ /* 0x000fe2000001ff00 */
[----:B------:R-:W-:Y:S01]  /*1430*/  UIMAD UR7, UR48, UR9, UR7 ;  /* 0x00000009300772a4 */ /* 0x000fe2000f8e0207 */
        /* <DEDUP_REMOVED lines=25> */
[----:B--2---:R-:W-:Y:S01]  /*15d0*/  FMUL.FTZ R0, R7, R0 ;  /* 0x0000000007007220 */ /* 0x004fe20000410000 */
[----:B------:R-:W-:-:S03]  /*15e0*/  CS2R R6, SRZ ;  /* 0x0000000000067805 */ /* 0x000fc6000001ff00 */
[----:B------:R-:W-:Y:S01]  /*15f0*/  FMUL.FTZ R0, R0, UR4 ;  /* 0x0000000400007c20 */ /* 0x000fe20008410000 */
[----:B------:R-:W-:Y:S02]  /*1600*/  ULDC UR4, c[0x0][0xc3c] ;  /* 0x00030f0000047ab9 */ /* 0x000fe40000000800 */
[----:B------:R-:W-:Y:S02]  /*1610*/  UIADD3 UR4, UR8, UR4, URZ ;  /* 0x0000000408047290 */ /* 0x000fe4000fffe03f */
[----:B------:R-:W-:Y:S01]  /*1620*/  R2UR UR37, R0 ;  /* 0x00000000002572ca */ /* 0x000fe200000e0000 */
[----:B------:R-:W-:Y:S01]  /*1630*/  @UP1 ULDC UR8, c[0x0][0x450] ;  /* 0x0001140000081ab9 */ /* 0x000fe20000000800 */
[----:B------:R-:W-:-:S03]  /*1640*/  USHF.L.U32 UR39, UR4, 0x7, URZ ;  /* 0x0000000704277899 */ /* 0x000fc6000800063f */
[----:B------:R-:W-:Y:S01]  /*1650*/  @UP1 ULDC UR4, c[0x0][0x44c] ;  /* 0x0001130000041ab9 */ /* 0x000fe20000000800 */
[----:B------:R-:W-:-:S04]  /*1660*/  UIADD3 UR6, UR39, 0x7f, URZ ;  /* 0x0000007f27067890 */ /* 0x000fc8000fffe03f */
[----:B------:R-:W-:Y:S02]  /*1670*/  UIMAD.WIDE.U32 UR4, UR6, UR4, URZ ;  /* 0x00000004060472a5 */ /* 0x000fe4000f8e003f */
[----:B------:R-:W-:Y:S02]  /*1680*/  UIMAD UR4, UR48, UR9, 0x9f ;  /* 0x0000009f300474a4 */ /* 0x000fe4000f8e0209 */
[----:B------:R-:W-:Y:S02]  /*1690*/  @UP1 USHF.R.U32.HI UR6, URZ, UR8, UR5 ;  /* 0x000000083f061299 */ /* 0x000fe40008011605 */
[----:B------:R-:W-:Y:S02]  /*16a0*/  UIMAD.WIDE UR4, UR4, 0x66666667, URZ ;  /* 0x66666667040478a5 */ /* 0x000fe4000f8e023f */
[----:B------:R-:W-:Y:S02]  /*16b0*/  UIADD3 UR6, UR7, UR6, URZ ;  /* 0x0000000607067290 */ /* 0x000fe4000fffe03f */
[----:B------:R-:W-:-:S02]  /*16c0*/  USHF.R.U32.HI UR4, URZ, 0x1f, UR5 ;  /* 0x0000001f3f047899 */ /* 0x000fc40008011605 */
[----:B------:R-:W-:Y:S02]  /*16d0*/  UIMAD.WIDE UR6, UR6, 0x66666667, URZ ;  /* 0x66666667060678a5 */ /* 0x000fe4000f8e023f */
[----:B------:R-:W-:Y:S02]  /*16e0*/  ULEA.HI.SX32 UR4, UR5, UR4, 0x1a ;  /* 0x0000000405047291 */ /* 0x000fe4000f8fd23f */
[----:B------:R-:W-:-:S04]  /*16f0*/  USHF.R.U32.HI UR6, URZ, 0x1f, UR7 ;  /* 0x0000001f3f067899 */ /* 0x000fc80008011607 */
[----:B------:R-:W-:-:S04]  /*1700*/  ULEA.HI.SX32 UR6, UR7, UR6, 0x1a ;  /* 0x0000000607067291 */ /* 0x000fc8000f8fd23f */
[----:B------:R-:W-:-:S04]  /*1710*/  UISETP.LT.AND UP0, UPT, UR4, UR6, UPT ;  /* 0x000000060400728c */ /* 0x000fc8000bf01270 */
[----:B------:R-:W-:-:S04]  /*1720*/  USEL UR52, UR4, UR6, UP0 ;  /* 0x0000000604347287 */ /* 0x000fc80008000000 */
[----:B------:R-:W-:-:S06]  /*1730*/  UISETP.GE.AND UP0, UPT, UR52, 0x1, UPT ;  /* 0x000000013400788c */ /* 0x000fcc000bf06270 */
[----:B------:R-:W-:-:S13]  /*1740*/  PLOP3.LUT P1, PT, PT, PT, UP0, 0x80, 0x0 ;  /* 0x000000000000781c */ /* 0x000fda0003f2f008 */
[----:B------:R-:W-:Y:S05]  /*1750*/  @!P1 BRA `(.L_x_1994) ;  /* 0x000000a400449947 */ /* 0x000fea0003800000 */
        /* <DEDUP_REMOVED lines=31> */
.L_x_1995:
        /* <DEDUP_REMOVED lines=9> */
.L_x_2126:
[----:B------:R-:W-:Y:S05]  /*19e0*/  @!P0 BRA `(.L_x_1997) ;  /* 0x0000000000048947 */ /* 0x000fea0003800000 */
[----:B------:R-:W-:Y:S01]  /*19f0*/  BPT.TRAP 0x1 ;  /* 0x000000040000795c */ /* 0x000fe20000300000 */
.L_x_1997:
[----:B------:R-:W-:Y:S02]  /*1a00*/  IMAD.U32 R2, RZ, RZ, UR49 ;  /* 0x00000031ff027e24 */ /* 0x000fe4000f8e00ff */
[----:B0-----:R-:W-:-:S03]  /*1a10*/  IMAD.U32 R3, RZ, RZ, UR44 ;  /* 0x0000002cff037e24 */ /* 0x001fc6000f8e00ff */
[----:B------:R-:W-:Y:S02]  /*1a20*/  LEA R2, R2, UR41, 0x3 ;  /* 0x0000002902027c11 */ /* 0x000fe4000f8e18ff */
[----:B------:R-:W-:-:S04]  /*1a30*/  SHF.L.U32 R3, R3, 0x1f, RZ ;  /* 0x0000001f03037819 */ /* 0x000fc800000006ff */
[----:B------:R0:W1:Y:S01]  /*1a40*/  SYNCS.PHASECHK.TRANS64.TRYWAIT P2, [R2+URZ+0x29830], R3 ;  /* 0x02983003020075a7 */ /* 0x000062000804017f */
[----:B------:R-:W-:Y:S05]  /*1a50*/  @!P0 BRA `(.L_x_1998) ;  /* 0x0000000000048947 */ /* 0x000fea0003800000 */
[----:B------:R-:W-:Y:S01]  /*1a60*/  BPT.TRAP 0x1 ;  /* 0x000000040000795c */ /* 0x000fe20000300000 */
.L_x_1998:
[----:B------:R-:W2:Y:S02]  /*1a70*/  S2R R0, SR_TID.X ;  /* 0x0000000000007919 */ /* 0x000ea40000002100 */
[----:B--2---:R-:W-:Y:S01]  /*1a80*/  LOP3.LUT P1, RZ, R0, 0x7f, RZ, 0xc0, !PT ;  /* 0x0000007f00ff7812 */ /* 0x004fe2000782c0ff */
[----:B-1----:R-:W-:-:S12]  /*1a90*/  @P2 BRA `(.L_x_1999) ;  /* 0x0000000000082947 */ /* 0x002fd80003800000 */
[----:B------:R-:W1:Y:S02]  /*1aa0*/  SYNCS.PHASECHK.TRANS64.TRYWAIT P2, [R2+URZ+0x29830], R3 ;  /* 0x02983003020075a7 */ /* 0x000e64000804017f */
[----:B-1----:R-:W-:Y:S05]  /*1ab0*/  @!P2 BRA `(.L_x_2000) ;  /* 0x000001040054a947 */ /* 0x002fea0003800000 */
.L_x_1999:
[----:B------:R-:W-:Y:S05]  /*1ac0*/  WARPSYNC.ALL ;  /* 0x0000000000007948 */ /* 0x000fea0003800000 */
[----:B------:R-:W-:Y:S01]  /*1ad0*/  UIADD3 UR4, UR41, 0x1a400, URZ ;  /* 0x0001a40029047890 */ /* 0x000fe2000fffe03f */
[----:B------:R-:W-:Y:S01]  /*1ae0*/  WARPGROUP.ARRIVE ;  /* 0x00000000000079c5 */ /* 0x000fe20000000000 */
[----:B------:R-:W-:Y:S01]  /*1af0*/  ULOP3.LUT UR20, UR53, 0x10000, URZ, 0xfc, !UPT ;  /* 0x0001000035147892 */ /* 0x000fe2000f8efc3f */
[----:B------:R-:W-:Y:S01]  /*1b00*/  VIADD R0, R18, UR39 ;  /* 0x0000002712007c36 */ /* 0x000fe20008000000 */
[----:B------:R-:W-:Y:S01]  /*1b10*/  USHF.R.U32.HI UR4, URZ, 0x4, UR4 ;  /* 0x000000043f047899 */ /* 0x000fe20008011604 */
[----:B01----:R-:W-:Y:S01]  /*1b20*/  @!P1 VIADD R2, R2, 0x29840 ;  /* 0x0002984002029836 */ /* 0x003fe20000000000 */
[----:B------:R-:W-:Y:S01]  /*1b30*/  UMOV UR25, 0x80000020 ;  /* 0x8000002000197882 */ /* 0x000fe20000000000 */
[----:B------:R-:W-:Y:S01]  /*1b40*/  UMOV UR27, 0x80000020 ;  /* 0x80000020001b7882 */ /* 0x000fe20000000000 */
[----:B------:R-:W-:Y:S01]  /*1b50*/  ULOP3.LUT UR4, UR4, 0x3fff, URZ, 0xc0, !UPT ;  /* 0x00003fff04047892 */ /* 0x000fe2000f8ec03f */
[----:B------:R-:W-:Y:S01]  /*1b60*/  IMAD.MOV.U32 R9, RZ, RZ, R0 ;  /* 0x000000ffff097224 */ /* 0x000fe200078e0000 */
[----:B------:R-:W-:Y:S01]  /*1b70*/  UMOV UR24, UR20 ;  /* 0x0000001400187c82 */ /* 0x000fe20008000000 */
[----:B------:R-:W-:Y:S01]  /*1b80*/  UIADD3 UR6, UR20, 0x2, URZ ;  /* 0x0000000214067890 */ /* 0x000fe2000fffe03f */
[----:B------:R-:W-:Y:S01]  /*1b90*/  @!P1 PRMT R2, RZ, 0x654, R2 ;  /* 0x00000654ff029816 */ /* 0x000fe20000000002 */
        /* <DEDUP_REMOVED lines=11> */
[----:B------:R-:W-:Y:S01]  /*1c50*/  UIADD3 UR26, UR28, 0x80, URZ ;  /* 0x000000801c1a7890 */ /* 0x000fe2000fffe03f */
[----:B------:R-:W-:Y:S01]  /*1c60*/  UMOV UR27, 0x80000020 ;  /* 0x80000020001b7882 */ /* 0x000fe20000000000 */
[----:B------:R-:W-:-:S02]  /*1c70*/  UIADD3 UR9, UR28, 0x202, URZ ;  /* 0x000002021c097890 */ /* 0x000fc4000fffe03f */
[----:B------:R-:W-:Y:S02]  /*1c80*/  UIADD3 UR12, UR28, 0x280, URZ ;  /* 0x000002801c0c7890 */ /* 0x000fe4000fffe03f */
[----:B------:R-:W-:Y:S01]  /*1c90*/  UIADD3 UR14, UR28, 0x282, URZ ;  /* 0x000002821c0e7890 */ /* 0x000fe2000fffe03f */
[----:B------:R-:W-:Y:S01]  /*1ca0*/  UMOV UR15, 0x80000020 ;  /* 0x80000020000f7882 */ /* 0x000fe20000000000 */
[----:B------:R-:W-:Y:S02]  /*1cb0*/  UIADD3 UR16, UR20, 0x400, URZ ;  /* 0x0000040014107890 */ /* 0x000fe4000fffe03f */
[----:B------:R-:W-:Y:S01]  /*1cc0*/  UIADD3 UR18, UR28, 0x500, URZ ;  /* 0x000005001c127890 */ /* 0x000fe2000fffe03f */
[----:B------:R-:W-:Y:S01]  /*1cd0*/  UMOV UR17, 0x80000020 ;  /* 0x8000002000117882 */ /* 0x000fe20000000000 */
[----:B------:R-:W-:Y:S01]  /*1ce0*/  UMOV UR19, 0x80000020 ;  /* 0x8000002000137882 */ /* 0x000fe20000000000 */
[----:B------:R-:W-:Y:S01]  /*1cf0*/  UIADD3 UR22, UR28, 0x502, URZ ;  /* 0x000005021c167890 */ /* 0x000fe2000fffe03f */
[----:B------:R-:W-:Y:S01]  /*1d00*/  UMOV UR21, 0x80000020 ;  /* 0x8000002000157882 */ /* 0x000fe20000000000 */
[----:B------:R-:W-:Y:S01]  /*1d10*/  UMOV UR23, 0x80000020 ;  /* 0x8000002000177882 */ /* 0x000fe20000000000 */
[----:B------:R-:W-:Y:S01]  /*1d20*/  UIADD3 UR53, UR52, -0x2, URZ ;  /* 0xfffffffe34357890 */ /* 0x000fe2000fffe03f */
        /* <DEDUP_REMOVED lines=10> */
[----:B------:R-:W-:Y:S01]  /*1dd0*/  UMOV UR4, UR6 ;  /* 0x0000000600047c82 */ /* 0x000fe20008000000 */
[----:B------:R-:W-:Y:S01]  /*1de0*/  UMOV UR6, UR8 ;  /* 0x0000000800067c82 */ /* 0x000fe20008000000 */
        /* <DEDUP_REMOVED lines=25> */
[----:B------:R-:W-:Y:S01]  /*1f80*/  UMOV UR8, UR10 ;  /* 0x0000000a00087c82 */ /* 0x000fe20008000000 */
[----:B------:R-:W-:Y:S01]  /*1f90*/  UMOV UR10, UR12 ;  /* 0x0000000c000a7c82 */ /* 0x000fe20008000000 */
        /* <DEDUP_REMOVED lines=38> */
[----:B------:R-:W-:Y:S01]  /*2200*/  ULDC UR10, c[0x0][0x448] ;  /* 0x00011200000a7ab9 */ /* 0x000fe20000000800 */
[----:B------:R-:W-:Y:S01]  /*2210*/  ULDC UR11, c[0x0][0x2f0] ;  /* 0x0000bc00000b7ab9 */ /* 0x000fe20000000800 */
[----:B------:R-:W-:Y:S01]  /*2220*/  UISETP.NE.AND UP0, UPT, UR10, 0x1, UPT ;  /* 0x000000010a00788c */ /* 0x000fe2000bf05270 */
[----:B------:R-:W-:Y:S02]  /*2230*/  IMAD.U32 R11, RZ, RZ, UR11 ;  /* 0x0000000bff0b7e24 */ /* 0x000fe4000f8e00ff */
[----:B------:R-:W-:-:S03]  /*2240*/  UMOV UR10, UR39 ;  /* 0x00000027000a7c82 */ /* 0x000fc60008000000 */
[----:B------:R-:W-:Y:S01]  /*2250*/  PLOP3.LUT P2, PT, PT, PT, UP0, 0x80, 0x0 ;  /* 0x000000000000781c */ /* 0x000fe20003f4f008 */
        /* <DEDUP_REMOVED lines=43> */
[----:B------:R-:W-:Y:S01]  /*2510*/  UIMAD UR6, UR52, -0xa0, URZ ;  /* 0xffffff60340678a4 */ /* 0x000fe2000f8e023f */
[----:B------:R-:W-:Y:S02]  /*2520*/  WARPGROUP.DEPBAR.LE gsb0, 0x0 ;  /* 0x00008000000079c5 */ /* 0x000fe40000010000 */
[----:B------:R-:W-:-:S06]  /*2530*/  WARPGROUP.ARRIVE ;  /* 0x00000000000079c5 */ /* 0x000fcc0000000000 */
[----:B------:R-:W-:Y:S01]  /*2540*/  QGMMA.64x32x32.F32.E4M3.E4M3 R40, gdesc[UR16], R40, gsb0 ;  /* 0x00600000102879f3 */ /* 0x000fe20008000828 */
[----:B------:R-:W-:Y:S01]  /*2550*/  UMOV UR18, UR7 ;  /* 0x0000000700127c82 */ /* 0x000fe20008000000 */
[----:B------:R-:W-:Y:S01]  /*2560*/  UMOV UR19, 0x80000020 ;  /* 0x8000002000137882 */ /* 0x000fe20000000000 */
[----:B------:R-:W-:Y:S02]  /*2570*/  @UP0 ULDC UR7, c[0x0][0x450] ;  /* 0x0001140000070ab9 */ /* 0x000fe40000000800 */
[----:B------:R-:W-:Y:S01]  /*2580*/  @P2 SHF.R.U32.HI R9, RZ, UR7, R3 ;  /* 0x00000007ff092c19 */ /* 0x000fe20008011603 */
[----:B------:R-:W-:Y:S02]  /*2590*/  UIADD3 UR7, UR6, 0xa1, URZ ;  /* 0x000000a106077890 */ /* 0x000fe4000fffe03f */
[----:B------:R-:W-:Y:S02]  /*25a0*/  UIMAD UR6, UR48, UR11, UR6 ;  /* 0x0000000b300672a4 */ /* 0x000fe4000f8e0206 */
[----:B------:R-:W0:Y:S01]  /*25b0*/  SHFL.IDX PT, R4, R9, RZ, 0x1c1f ;  /* 0x001c1fff09047589 */ /* 0x000e2200000e0000 */
[----:B------:R-:W-:Y:S01]  /*25c0*/  UIMAD UR11, UR48, UR11, -UR14 ;  /* 0x0000000b300b72a4 */ /* 0x000fe2000f8e0a0e */
[----:B------:R-:W-:Y:S01]  /*25d0*/  IMAD.U32 R0, RZ, RZ, UR7 ;  /* 0x00000007ff007e24 */ /* 0x000fe2000f8e00ff */
[----:B------:R-:W-:-:S03]  /*25e0*/  UIADD3 UR6, UR6, 0xa0, URZ ;  /* 0x000000a006067890 */ /* 0x000fc6000fffe03f */
[----:B------:R-:W-:-:S03]  /*25f0*/  IMAD R0, R17, -0x2, R0 ;  /* 0xfffffffe11007824 */ /* 0x000fc600078e0200 */
[----:B------:R-:W-:Y:S01]  /*2600*/  IMAD.U32 R10, RZ, RZ, UR6 ;  /* 0x00000006ff0a7e24 */ /* 0x000fe2000f8e00ff */
[----:B------:R-:W-:Y:S01]  /*2610*/  @UP0 ULDC UR6, c[0x0][0x44c] ;  /* 0x0001130000060ab9 */ /* 0x000fe20000000800 */
[----:B------:R-:W-:Y:S01]  /*2620*/  IMAD R11, R11, UR48, R0 ;  /* 0x000000300b0b7c24 */ /* 0x000fe2000f8e0200 */
[----:B------:R-:W-:Y:S01]  /*2630*/  UIMAD.WIDE.U32 UR6, UR39, UR6, URZ ;  /* 0x00000006270672a5 */ /* 0x000fe2000f8e003f */
[----:B------:R-:W-:Y:S02]  /*2640*/  IMAD R10, R17, -0x2, R10 ;  /* 0xfffffffe110a7824 */ /* 0x000fe400078e020a */
[----:B------:R-:W-:-:S05]  /*2650*/  VIADD R3, R11, -UR14 ;  /* 0x8000000e0b037c36 */ /* 0x000fca0008000000 */
[----:B0-----:R-:W-:-:S04]  /*2660*/  VIADDMNMX R3, R4, R3, R10, PT ;  /* 0x0000000304037246 */ /* 0x001fc8000380010a */
[C---:B------:R-:W-:Y:S02]  /*2670*/  ISETP.GT.AND P3, PT, R3.reuse, RZ, PT ;  /* 0x000000ff0300720c */ /* 0x040fe40003f64270 */
[C---:B------:R-:W-:Y:S02]  /*2680*/  ISETP.GT.AND P4, PT, R3.reuse, 0x1, PT ;  /* 0x000000010300780c */ /* 0x040fe40003f84270 */
[----:B------:R-:W-:Y:S01]  /*2690*/  ISETP.GT.AND P5, PT, R3, 0x8, PT ;  /* 0x000000080300780c */ /* 0x000fe20003fa4270 */
        /* <DEDUP_REMOVED lines=12> */
[----:B------:R-:W-:Y:S01]  /*2760*/  ISETP.GT.AND P3, PT, R3, 0x9, PT ;  /* 0x000000090300780c */ /* 0x000fe20003f64270 */
[----:B------:R-:W-:Y:S01]  /*2770*/  QGMMA.64x32x32.F32.E4M3.E4M3 R72, gdesc[UR20], R72, gsb0 ;  /* 0x00600000144879f3 */ /* 0x000fe20008000848 */
[----:B------:R-:W-:Y:S01]  /*2780*/  UIADD3 UR22, UR28, 0x602, URZ ;  /* 0x000006021c167890 */ /* 0x000fe2000fffe03f */
[----:B------:R-:W-:Y:S01]  /*2790*/  FSEL R92, R92, -INF , P5 ;  /* 0xff8000005c5c7808 */ /* 0x000fe20002800000 */
[----:B------:R-:W-:Y:S01]  /*27a0*/  UMOV UR23, 0x80000020 ;  /* 0x8000002000177882 */ /* 0x000fe20000000000 */
[----:B------:R-:W-:-:S02]  /*27b0*/  FMNMX.FTZ R5, R88, R8, !PT ;  /* 0x0000000858057209 */ /* 0x000fc40007810000 */
[----:B------:R-:W-:Y:S02]  /*27c0*/  ISETP.GT.AND P4, PT, R3, 0x10, PT ;  /* 0x000000100300780c */ /* 0x000fe40003f84270 */
[----:B------:R-:W-:Y:S02]  /*27d0*/  FSEL R12, R93, -INF , P3 ;  /* 0xff8000005d0c7808 */ /* 0x000fe40001800000 */
[----:B------:R-:W-:Y:S02]  /*27e0*/  FMNMX.FTZ R5, R92, R5, !PT ;  /* 0x000000055c057209 */ /* 0x000fe40007810000 */
[----:B------:R-:W-:Y:S02]  /*27f0*/  ISETP.GT.AND P3, PT, R3, 0x11, PT ;  /* 0x000000110300780c */ /* 0x000fe40003f64270 */
[----:B------:R-:W-:Y:S02]  /*2800*/  FSEL R96, R96, -INF , P4 ;  /* 0xff80000060607808 */ /* 0x000fe40002000000 */
        /* <DEDUP_REMOVED lines=11> */
[----:B------:R-:W-:Y:S01]  /*28c0*/  FMNMX.FTZ R5, R20, R5, !PT ;  /* 0x0000000514057209 */ /* 0x000fe20007810000 */
[----:B------:R-:W-:Y:S02]  /*28d0*/  WARPGROUP.DEPBAR.LE gsb0, 0x0 ;  /* 0x00008000000079c5 */ /* 0x000fe40000010000 */
[----:B------:R-:W-:Y:S01]  /*28e0*/  WARPGROUP.ARRIVE ;  /* 0x00000000000079c5 */ /* 0x000fe20000000000 */
[----:B------:R-:W-:-:S02]  /*28f0*/  FSEL R72, R72, -INF , P4 ;  /* 0xff80000048487808 */ /* 0x000fc40002000000 */
[----:B------:R-:W-:Y:S02]  /*2900*/  ISETP.GT.AND P4, PT, R3, 0x28, PT ;  /* 0x000000280300780c */ /* 0x000fe40003f84270 */
[----:B------:R-:W-:Y:S01]  /*2910*/  FSEL R104, R73, -INF , P3 ;  /* 0xff80000049687808 */ /* 0x000fe20001800000 */
[----:B------:R-:W-:Y:S01]  /*2920*/  QGMMA.64x32x32.F32.E4M3.E4M3 R56, gdesc[UR20], R56, gsb0 ;  /* 0x00600000143879f3 */ /* 0x000fe20008000838 */
[----:B------:R-:W-:Y:S01]  /*2930*/  UIADD3 UR22, UR28, 0x682, URZ ;  /* 0x000006821c167890 */ /* 0x000fe2000fffe03f */
[----:B------:R-:W-:Y:S01]  /*2940*/  FMNMX.FTZ R5, R72, R5, !PT ;  /* 0x0000000548057209 */ /* 0x000fe20007810000 */
[----:B------:R-:W-:Y:S01]  /*2950*/  UMOV UR23, 0x80000020 ;  /* 0x8000002000177882 */ /* 0x000fe20000000000 */
        /* <DEDUP_REMOVED lines=23> */
[----:B------:R-:W-:Y:S01]  /*2ad0*/  ISETP.GT.AND P4, PT, R3, 0x48, PT ;  /* 0x000000480300780c */ /* 0x000fe20003f84270 */
[----:B------:R-:W0:Y:S01]  /*2ae0*/  SHFL.IDX PT, R56, R9, 0x1, 0x1c1f ;  /* 0x003c1f0009387f89 */ /* 0x000e2200000e0000 */
        /* <DEDUP_REMOVED lines=24> */
[----:B------:R-:W-:Y:S02]  /*2c70*/  FMNMX.FTZ R5, R69, R0, !PT ;  /* 0x0000000045057209 */ /* 0x000fe40007810000 */
[----:B0-----:R-:W-:Y:S01]  /*2c80*/  IADD3 R11, R56, -UR14, R11 ;  /* 0x8000000e380b7c10 */ /* 0x001fe2000fffe00b */
[----:B------:R-:W-:-:S02]  /*2c90*/  @UP0 ULDC UR14, c[0x0][0x450] ;  /* 0x00011400000e0ab9 */ /* 0x000fc40000000800 */
[----:B------:R-:W-:Y:S01]  /*2ca0*/  @UP0 USHF.R.U32.HI UR10, URZ, UR14, UR7 ;  /* 0x0000000e3f0a0299 */ /* 0x000fe20008011607 */
[----:B------:R-:W-:-:S03]  /*2cb0*/  VIMNMX R73, R10, R11, PT ;  /* 0x0000000b0a497248 */ /* 0x000fc60003fe0100 */
[----:B------:R-:W-:Y:S01]  /*2cc0*/  UIADD3 UR6, UR11, UR10, URZ ;  /* 0x0000000a0b067290 */ /* 0x000fe2000fffe03f */
[----:B------:R-:W-:-:S03]  /*2cd0*/  ISETP.GT.AND P5, PT, R73, 0x8, PT ;  /* 0x000000084900780c */ /* 0x000fc60003fa4270 */
[----:B------:R-:W-:Y:S01]  /*2ce0*/  UIMAD.WIDE UR6, UR6, 0x66666667, URZ ;  /* 0x66666667060678a5 */ /* 0x000fe2000f8e023f */
[----:B------:R-:W-:-:S03]  /*2cf0*/  FSEL R94, R94, -INF , P5 ;  /* 0xff8000005e5e7808 */ /* 0x000fc60002800000 */
[----:B------:R-:W-:Y:S01]  /*2d00*/  USHF.R.U32.HI UR6, URZ, 0x1f, UR7 ;  /* 0x0000001f3f067899 */ /* 0x000fe20008011607 */
[----:B------:R-:W-:Y:S02]  /*2d10*/  WARPGROUP.DEPBAR.LE gsb0, 0x0 ;  /* 0x00008000000079c5 */ /* 0x000fe40000010000 */
[----:B------:R-:W-:Y:S01]  /*2d20*/  WARPGROUP.ARRIVE ;  /* 0x00000000000079c5 */ /* 0x000fe20000000000 */
[----:B------:R-:W-:Y:S01]  /*2d30*/  FSEL R40, R40, -INF , P4 ;  /* 0xff80000028287808 */ /* 0x000fe20002000000 */
[----:B------:R-:W-:Y:S01]  /*2d40*/  ULEA.HI.SX32 UR6, UR7, UR6, 0x1a ;  /* 0x0000000607067291 */ /* 0x000fe2000f8fd23f */
[----:B------:R-:W-:Y:S02]  /*2d50*/  ISETP.GT.AND P4, PT, R3, 0x68, PT ;  /* 0x000000680300780c */ /* 0x000fe40003f84270 */
[----:B------:R-:W-:Y:S01]  /*2d60*/  FSEL R41, R41, -INF , P3 ;  /* 0xff80000029297808 */ /* 0x000fe20001800000 */
[----:B------:R-:W-:Y:S01]  /*2d70*/  QGMMA.64x32x32.F32.E4M3.E4M3 R24, gdesc[UR20], R24, gsb0 ;  /* 0x00600000141879f3 */ /* 0x000fe20008000818 */
[----:B------:R-:W-:Y:S01]  /*2d80*/  FMNMX.FTZ R0, R40, R5, !PT ;  /* 0x0000000528007209 */ /* 0x000fe20007810000 */
[----:B------:R-:W-:Y:S01]  /*2d90*/  UISETP.LT.AND UP1, UPT, URZ, UR6, UPT ;  /* 0x000000063f00728c */ /* 0x000fe2000bf21270 */
[----:B------:R-:W-:-:S02]  /*2da0*/  ISETP.GT.AND P3, PT, R3, 0x69, PT ;  /* 0x000000690300780c */ /* 0x000fc40003f64270 */
[----:B------:R-:W-:Y:S01]  /*2db0*/  FSEL R44, R44, -INF , P4 ;  /* 0xff8000002c2c7808 */ /* 0x000fe20002000000 */
[----:B------:R-:W-:Y:S01]  /*2dc0*/  USEL UR52, URZ, UR6, !UP1 ;  /* 0x000000063f347287 */ /* 0x000fe2000c800000 */
[----:B------:R-:W-:Y:S02]  /*2dd0*/  FMNMX.FTZ R5, R41, R0, !PT ;  /* 0x0000000029057209 */ /* 0x000fe40007810000 */
[----:B------:R-:W-:Y:S01]  /*2de0*/  ISETP.GT.AND P4, PT, R3, 0x70, PT ;  /* 0x000000700300780c */ /* 0x000fe20003f84270 */
[----:B------:R-:W-:Y:S01]  /*2df0*/  UISETP.GE.AND UP1, UPT, UR53, UR52, UPT ;  /* 0x000000343500728c */ /* 0x000fe2000bf26270 */
[----:B------:R-:W-:Y:S02]  /*2e00*/  FSEL R45, R45, -INF , P3 ;  /* 0xff8000002d2d7808 */ /* 0x000fe40001800000 */
[----:B------:R-:W-:Y:S02]  /*2e10*/  FMNMX.FTZ R0, R44, R5, !PT ;  /* 0x000000052c007209 */ /* 0x000fe40007810000 */
[----:B------:R-:W-:-:S02]  /*2e20*/  ISETP.GT.AND P3, PT, R3, 0x71, PT ;  /* 0x000000710300780c */ /* 0x000fc40003f64270 */
[----:B------:R-:W-:Y:S02]  /*2e30*/  FSEL R48, R48, -INF , P4 ;  /* 0xff80000030307808 */ /* 0x000fe40002000000 */
[----:B------:R-:W-:Y:S02]  /*2e40*/  FMNMX.FTZ R5, R45, R0, !PT ;  /* 0x000000002d057209 */ /* 0x000fe40007810000 */
[----:B------:R-:W-:Y:S02]  /*2e50*/  ISETP.GT.AND P4, PT, R3, 0x78, PT ;  /* 0x000000780300780c */ /* 0x000fe40003f84270 */
        /* <DEDUP_REMOVED lines=9> */
[----:B------:R-:W-:Y:S01]  /*2ef0*/  FMNMX.FTZ R5, R53, R0, !PT ;  /* 0x0000000035057209 */ /* 0x000fe20007810000 */
[----:B------:R-:W-:Y:S02]  /*2f00*/  WARPGROUP.DEPBAR.LE gsb0, 0x0 ;  /* 0x00008000000079c5 */ /* 0x000fe40000010000 */
[----:B------:R-:W-:Y:S01]  /*2f10*/  FSEL R24, R24, -INF , P4 ;  /* 0xff80000018187808 */ /* 0x000fe20002000000 */
[----:B------:R0:W-:Y:S01]  /*2f20*/  @!P1 SYNCS.ARRIVE.TRANS64.RED.A1T0 RZ, [R2+URZ], RZ ;  /* 0x000000ff02ff99a7 */ /* 0x0001e2000810043f */
        /* <DEDUP_REMOVED lines=18> */
[----:B------:R-:W-:Y:S02]  /*3050*/  FSEL R37, R37, -INF , P3 ;  /* 0xff80000025257808 */ /* 0x000fe40001800000 */
[----:B------:R-:W-:Y:S01]  /*3060*/  FMNMX.FTZ R0, R36, R3, !PT ;  /* 0x0000000324007209 */ /* 0x000fe20007810000 */
[----:B------:R-:W-:Y:S01]  /*3070*/  IMAD.U32 R3, RZ, RZ, UR37 ;  /* 0x00000025ff037e24 */ /* 0x000fe2000f8e00ff */
[----:B------:R-:W-:Y:S02]  /*3080*/  ISETP.GT.AND P4, PT, R73, 0x1, PT ;  /* 0x000000014900780c */ /* 0x000fe40003f84270 */
[----:B------:R-:W-:-:S02]  /*3090*/  FMNMX.FTZ R5, R37, R0, !PT ;  /* 0x0000000025057209 */ /* 0x000fc40007810000 */
[----:B------:R-:W-:Y:S02]  /*30a0*/  FSEL R91, R91, -INF , P4 ;  /* 0xff8000005b5b7808 */ /* 0x000fe40002000000 */
[C---:B------:R-:W-:Y:S01]  /*30b0*/  ISETP.GT.AND P4, PT, R73.reuse, 0x10, PT ;  /* 0x000000104900780c */ /* 0x040fe20003f84270 */
[----:B------:R-:W1:Y:S03]  /*30c0*/  SHFL.BFLY PT, R0, R5, 0x2, 0x1f ;  /* 0x0c401f0005007f89 */ /* 0x000e6600000e0000 */
[----:B------:R-:W-:Y:S02]  /*30d0*/  FSEL R98, R98, -INF , P4 ;  /* 0xff80000062627808 */ /* 0x000fe40002000000 */
[----:B------:R-:W-:-:S04]  /*30e0*/  ISETP.GT.AND P4, PT, R73, 0x18, PT ;  /* 0x000000184900780c */ /* 0x000fc80003f84270 */
[----:B------:R-:W-:Y:S02]  /*30f0*/  FSEL R102, R102, -INF , P4 ;  /* 0xff80000066667808 */ /* 0x000fe40002000000 */
[----:B------:R-:W-:-:S04]  /*3100*/  ISETP.GT.AND P4, PT, R73, 0x21, PT ;  /* 0x000000214900780c */ /* 0x000fc80003f84270 */
[----:B------:R-:W-:Y:S02]  /*3110*/  FSEL R75, R75, -INF , P4 ;  /* 0xff8000004b4b7808 */ /* 0x000fe40002000000 */
[----:B------:R-:W-:-:S04]  /*3120*/  ISETP.GT.AND P4, PT, R73, 0x29, PT ;  /* 0x000000294900780c */ /* 0x000fc80003f84270 */
[----:B------:R-:W-:Y:S02]  /*3130*/  FSEL R79, R79, -INF , P4 ;  /* 0xff8000004f4f7808 */ /* 0x000fe40002000000 */
[----:B------:R-:W-:Y:S02]  /*3140*/  ISETP.GT.AND P4, PT, R73, 0x31, PT ;  /* 0x000000314900780c */ /* 0x000fe40003f84270 */
[----:B-1----:R-:W-:Y:S02]  /*3150*/  FMNMX.FTZ R7, R5, R0, !PT ;  /* 0x0000000005077209 */ /* 0x002fe40007810000 */
[----:B------:R-:W-:Y:S02]  /*3160*/  FSEL R83, R83, -INF , P4 ;  /* 0xff80000053537808 */ /* 0x000fe40002000000 */
[----:B------:R-:W-:Y:S01]  /*3170*/  ISETP.GT.AND P4, PT, R73, 0x39, PT ;  /* 0x000000394900780c */ /* 0x000fe20003f84270 */
[----:B------:R-:W1:Y:S03]  /*3180*/  SHFL.BFLY PT, R0, R7, 0x1, 0x1f ;  /* 0x0c201f0007007f89 */ /* 0x000e6600000e0000 */
[----:B------:R-:W-:-:S02]  /*3190*/  FSEL R87, R87, -INF , P4 ;  /* 0xff80000057577808 */ /* 0x000fc40002000000 */
[----:B------:R-:W-:-:S04]  /*31a0*/  ISETP.GT.AND P4, PT, R73, 0x41, PT ;  /* 0x000000414900780c */ /* 0x000fc80003f84270 */
[----:B------:R-:W-:Y:S02]  /*31b0*/  FSEL R59, R59, -INF , P4 ;  /* 0xff8000003b3b7808 */ /* 0x000fe40002000000 */
[----:B------:R-:W-:Y:S02]  /*31c0*/  ISETP.GT.AND P4, PT, R73, 0x49, PT ;  /* 0x000000494900780c */ /* 0x000fe40003f84270 */
[----:B-1----:R-:W-:-:S04]  /*31d0*/  FMNMX.FTZ R0, R7, R0, !PT ;  /* 0x0000000007007209 */ /* 0x002fc80007810000 */
[C---:B------:R-:W-:Y:S01]  /*31e0*/  FSETP.NEU.FTZ.AND P3, PT, R0.reuse, -INF , PT ;  /* 0xff8000000000780b */ /* 0x040fe20003f7d000 */
[----:B------:R-:W-:-:S05]  /*31f0*/  FFMA.FTZ R3, R0, R3, -8 ;  /* 0xc100000000037423 */ /* 0x000fca0000010003 */
[----:B------:R-:W-:Y:S02]  /*3200*/  FSEL R3, R3, RZ, P3 ;  /* 0x000000ff03037208 */ /* 0x000fe40001800000 */
[----:B------:R-:W-:-:S03]  /*3210*/  ISETP.GT.AND P3, PT, R73, RZ, PT ;  /* 0x000000ff4900720c */ /* 0x000fc60003f64270 */
[--C-:B------:R-:W-:Y:S01]  /*3220*/  FFMA.FTZ R10, R14, UR37, -R3.reuse ;  /* 0x000000250e0a7c23 */ /* 0x100fe20008010803 */
[----:B------:R-:W-:Y:S01]  /*3230*/  FSEL R90, R90, -INF , P3 ;  /* 0xff8000005a5a7808 */ /* 0x000fe20001800000 */
[--C-:B------:R-:W-:Y:S01]  /*3240*/  FFMA.FTZ R5, R8, UR37, -R3.reuse ;  /* 0x0000002508057c23 */ /* 0x100fe20008010803 */
[----:B------:R-:W-:Y:S01]  /*3250*/  ISETP.GT.AND P3, PT, R73, 0x9, PT ;  /* 0x000000094900780c */ /* 0x000fe20003f64270 */
[--C-:B------:R-:W-:Y:S01]  /*3260*/  FFMA.FTZ R8, R12, UR37, -R3.reuse ;  /* 0x000000250c087c23 */ /* 0x100fe20008010803 */
[----:B------:R-:W-:Y:S01]  /*3270*/  FMNMX.FTZ R13, R90, R91, !PT ;  /* 0x0000005b5a0d7209 */ /* 0x000fe20007810000 */
[--C-:B------:R-:W-:Y:S01]  /*3280*/  FFMA.FTZ R12, R20, UR37, -R3.reuse ;  /* 0x00000025140c7c23 */ /* 0x100fe20008010803 */
[----:B------:R-:W-:Y:S01]  /*3290*/  FSEL R95, R95, -INF , P3 ;  /* 0xff8000005f5f7808 */ /* 0x000fe20001800000 */
[--C-:B------:R-:W-:Y:S01]  /*32a0*/  FFMA.FTZ R72, R72, UR37, -R3.reuse ;  /* 0x0000002548487c23 */ /* 0x100fe20008010803 */
[----:B------:R-:W-:Y:S01]  /*32b0*/  FMNMX.FTZ R14, R94, R13, !PT ;  /* 0x0000000d5e0e7209 */ /* 0x000fe20007810000 */
        /* <DEDUP_REMOVED lines=10> */
[----:B------:R1:W-:Y:S01]  /*3360*/  MUFU.EX2 R13, R72 ;  /* 0x00000048000d7308 */ /* 0x0003e20000000800 */
[----:B------:R-:W-:Y:S01]  /*3370*/  FMNMX.FTZ R15, R99, R14, !PT ;  /* 0x0000000e630f7209 */ /* 0x000fe20007810000 */
[--C-:B------:R-:W-:Y:S01]  /*3380*/  FFMA.FTZ R7, R92, UR37, -R3.reuse ;  /* 0x000000255c077c23 */ /* 0x100fe20008010803 */
[----:B------:R-:W-:Y:S01]  /*3390*/  FSEL R103, R103, -INF , P3 ;  /* 0xff80000067677808 */ /* 0x000fe20001800000 */
[--C-:B------:R-:W-:Y:S01]  /*33a0*/  FFMA.FTZ R96, R96, UR37, -R3.reuse ;  /* 0x0000002560607c23 */ /* 0x100fe20008010803 */
[----:B------:R-:W-:Y:S01]  /*33b0*/  ISETP.GT.AND P3, PT, R73, 0x20, PT ;  /* 0x000000204900780c */ /* 0x000fe20003f64270 */
[--C-:B------:R-:W-:Y:S01]  /*33c0*/  FFMA.FTZ R11, R100, UR37, -R3.reuse ;  /* 0x00000025640b7c23 */ /* 0x100fe20008010803 */
[----:B------:R-:W-:Y:S01]  /*33d0*/  FMNMX.FTZ R20, R102, R15, !PT ;  /* 0x0000000f66147209 */ /* 0x000fe20007810000 */
[----:B------:R-:W-:Y:S01]  /*33e0*/  MUFU.EX2 R4, R4 ;  /* 0x0000000400047308 */ /* 0x000fe20000000800 */
[----:B------:R-:W-:Y:S01]  /*33f0*/  FSEL R74, R74, -INF , P3 ;  /* 0xff8000004a4a7808 */ /* 0x000fe20001800000 */
[--C-:B------:R-:W-:Y:S01]  /*3400*/  FFMA.FTZ R14, R104, UR37, -R3.reuse ;  /* 0x00000025680e7c23 */ /* 0x100fe20008010803 */
[----:B------:R-:W-:Y:S01]  /*3410*/  FMNMX.FTZ R15, R103, R20, !PT ;  /* 0x00000014670f7209 */ /* 0x000fe20007810000 */
[--C-:B------:R-:W-:Y:S01]  /*3420*/  FFMA.FTZ R114, R114, UR37, -R3.reuse ;  /* 0x0000002572727c23 */ /* 0x100fe20008010803 */
[----:B------:R-:W-:Y:S01]  /*3430*/  ISETP.GT.AND P3, PT, R73, 0x28, PT ;  /* 0x000000284900780c */ /* 0x000fe20003f64270 */
[--C-:B------:R-:W-:Y:S01]  /*3440*/  FFMA.FTZ R24, R24, UR37, -R3.reuse ;  /* 0x0000002518187c23 */ /* 0x100fe20008010803 */
[----:B------:R-:W-:Y:S01]  /*3450*/  FMNMX.FTZ R20, R74, R15, !PT ;  /* 0x0000000f4a147209 */ /* 0x000fe20007810000 */
[----:B------:R-:W2:Y:S01]  /*3460*/  MUFU.EX2 R5, R5 ;  /* 0x0000000500057308 */ /* 0x000ea20000000800 */
[----:B------:R-:W-:Y:S01]  /*3470*/  FSEL R78, R78, -INF , P3 ;  /* 0xff8000004e4e7808 */ /* 0x000fe20001800000 */
[--C-:B------:R-:W-:Y:S01]  /*3480*/  FFMA.FTZ R25, R25, UR37, -R3.reuse ;  /* 0x0000002519197c23 */ /* 0x100fe20008010803 */
[----:B------:R-:W-:Y:S01]  /*3490*/  FMNMX.FTZ R21, R75, R20, !PT ;  /* 0x000000144b157209 */ /* 0x000fe20007810000 */
[--C-:B------:R-:W-:Y:S01]  /*34a0*/  FFMA.FTZ R20, R106, UR37, -R3.reuse ;  /* 0x000000256a147c23 */ /* 0x100fe20008010803 */
[----:B------:R-:W-:Y:S01]  /*34b0*/  ISETP.GT.AND P3, PT, R73, 0x30, PT ;  /* 0x000000304900780c */ /* 0x000fe20003f64270 */
[--C-:B------:R-:W-:Y:S01]  /*34c0*/  FFMA.FTZ R28, R28, UR37, -R3.reuse ;  /* 0x000000251c1c7c23 */ /* 0x100fe20008010803 */
[----:B------:R-:W-:Y:S01]  /*34d0*/  FMNMX.FTZ R56, R78, R21, !PT ;  /* 0x000000154e387209 */ /* 0x000fe20007810000 */
[----:B------:R3:W-:Y:S01]  /*34e0*/  MUFU.EX2 R15, R76 ;  /* 0x0000004c000f7308 */ /* 0x0007e20000000800 */
[----:B------:R-:W-:Y:S01]  /*34f0*/  FSEL R82, R82, -INF , P3 ;  /* 0xff80000052527808 */ /* 0x000fe20001800000 */
[--C-:B------:R-:W-:Y:S01]  /*3500*/  FFMA.FTZ R29, R29, UR37, -R3.reuse ;  /* 0x000000251d1d7c23 */ /* 0x100fe20008010803 */
[----:B------:R-:W-:Y:S01]  /*3510*/  FMNMX.FTZ R21, R79, R56, !PT ;  /* 0x000000384f157209 */ /* 0x000fe20007810000 */
[--C-:B------:R-:W-:Y:S01]  /*3520*/  FFMA.FTZ R32, R32, UR37, -R3.reuse ;  /* 0x0000002520207c23 */ /* 0x100fe20008010803 */
[----:B------:R-:W-:Y:S01]  /*3530*/  ISETP.GT.AND P3, PT, R73, 0x38, PT ;  /* 0x000000384900780c */ /* 0x000fe20003f64270 */
[--C-:B------:R-:W-:Y:S01]  /*3540*/  FFMA.FTZ R33, R33, UR37, -R3.reuse ;  /* 0x0000002521217c23 */ /* 0x100fe20008010803 */
[----:B------:R-:W-:Y:S01]  /*3550*/  FMNMX.FTZ R56, R82, R21, !PT ;  /* 0x0000001552387209 */ /* 0x000fe20007810000 */
[----:B------:R-:W4:Y:S01]  /*3560*/  MUFU.EX2 R7, R7 ;  /* 0x0000000700077308 */ /* 0x000f220000000800 */
[----:B------:R-:W-:Y:S01]  /*3570*/  FSEL R86, R86, -INF , P3 ;  /* 0xff80000056567808 */ /* 0x000fe20001800000 */
[--C-:B------:R-:W-:Y:S01]  /*3580*/  FFMA.FTZ R36, R36, UR37, -R3.reuse ;  /* 0x0000002524247c23 */ /* 0x100fe20008010803 */
[----:B------:R-:W-:Y:S01]  /*3590*/  FMNMX.FTZ R57, R83, R56, !PT ;  /* 0x0000003853397209 */ /* 0x000fe20007810000 */
[----:B------:R-:W-:Y:S01]  /*35a0*/  FFMA.FTZ R56, R108, UR37, -R3 ;  /* 0x000000256c387c23 */ /* 0x000fe20008010803 */
[----:B------:R-:W-:-:S02]  /*35b0*/  ISETP.GT.AND P3, PT, R73, 0x40, PT ;  /* 0x000000404900780c */ /* 0x000fc40003f64270 */
[----:B-1----:R-:W-:Y:S01]  /*35c0*/  FMNMX.FTZ R72, R86, R57, !PT ;  /* 0x0000003956487209 */ /* 0x002fe20007810000 */
[----:B------:R1:W-:Y:S01]  /*35d0*/  MUFU.EX2 R21, R80 ;  /* 0x0000005000157308 */ /* 0x0003e20000000800 */
[----:B------:R-:W-:Y:S02]  /*35e0*/  FSEL R58, R58, -INF , P3 ;  /* 0xff8000003a3a7808 */ /* 0x000fe40001800000 */
[----:B------:R-:W-:Y:S02]  /*35f0*/  FMNMX.FTZ R57, R87, R72, !PT ;  /* 0x0000004857397209 */ /* 0x000fe40007810000 */
[----:B------:R-:W-:Y:S02]  /*3600*/  ISETP.GT.AND P3, PT, R73, 0x48, PT ;  /* 0x000000484900780c */ /* 0x000fe40003f64270 */
[----:B---3--:R-:W-:Y:S01]  /*3610*/  FMNMX.FTZ R76, R58, R57, !PT ;  /* 0x000000393a4c7209 */ /* 0x008fe20007810000 */
[----:B------:R-:W-:Y:S01]  /*3620*/  MUFU.EX2 R8, R8 ;  /* 0x0000000800087308 */ /* 0x000fe20000000800 */
[----:B------:R-:W-:Y:S01]  /*3630*/  FSEL R72, R62, -INF , P3 ;  /* 0xff8000003e487808 */ /* 0x000fe20001800000 */
[----:B------:R-:W-:Y:S01]  /*3640*/  FFMA.FTZ R62, R110, UR37, -R3 ;  /* 0x000000256e3e7c23 */ /* 0x000fe20008010803 */
[----:B------:R-:W-:-:S02]  /*3650*/  FMNMX.FTZ R61, R59, R76, !PT ;  /* 0x0000004c3b3d7209 */ /* 0x000fc40007810000 */
[----:B------:R-:W-:Y:S02]  /*3660*/  ISETP.GT.AND P3, PT, R73, 0x50, PT ;  /* 0x000000504900780c */ /* 0x000fe40003f64270 */
[----:B------:R-:W-:Y:S01]  /*3670*/  FSEL R76, R63, -INF , P4 ;  /* 0xff8000003f4c7808 */ /* 0x000fe20002000000 */
[----:B------:R3:W-:Y:S01]  /*3680*/  MUFU.EX2 R57, R84 ;  /* 0x0000005400397308 */ /* 0x0007e20000000800 */
[----:B------:R-:W-:Y:S02]  /*3690*/  FMNMX.FTZ R61, R72, R61, !PT ;  /* 0x0000003d483d7209 */ /* 0x000fe40007810000 */
[----:B------:R-:W-:Y:S02]  /*36a0*/  FSEL R77, R66, -INF , P3 ;  /* 0xff800000424d7808 */ /* 0x000fe40001800000 */
[C---:B------:R-:W-:Y:S02]  /*36b0*/  ISETP.GT.AND P4, PT, R73.reuse, 0x51, PT ;  /* 0x000000514900780c */ /* 0x040fe40003f84270 */
[----:B------:R-:W-:Y:S01]  /*36c0*/  FMNMX.FTZ R66, R76, R61, !PT ;  /* 0x0000003d4c427209 */ /* 0x000fe20007810000 */
[----:B------:R-:W-:Y:S01]  /*36d0*/  MUFU.EX2 R9, R96 ;  /* 0x0000006000097308 */ /* 0x000fe20000000800 */
[----:B------:R-:W-:Y:S01]  /*36e0*/  ISETP.GT.AND P3, PT, R73, 0x58, PT ;  /* 0x000000584900780c */ /* 0x000fe20003f64270 */
[----:B------:R-:W-:Y:S01]  /*36f0*/  FFMA.FTZ R61, R112, UR37, -R3 ;  /* 0x00000025703d7c23 */ /* 0x000fe20008010803 */
[----:B-1----:R-:W-:-:S02]  /*3700*/  FSEL R80, R67, -INF , P4 ;  /* 0xff80000043507808 */ /* 0x002fc40002000000 */
[----:B------:R-:W-:Y:S02]  /*3710*/  FMNMX.FTZ R63, R77, R66, !PT ;  /* 0x000000424d3f7209 */ /* 0x000fe40007810000 */
[----:B------:R-:W-:Y:S01]  /*3720*/  ISETP.GT.AND P4, PT, R73, 0x59, PT ;  /* 0x000000594900780c */ /* 0x000fe20003f84270 */
[----:B------:R-:W-:Y:S01]  /*3730*/  MUFU.EX2 R10, R10 ;  /* 0x0000000a000a7308 */ /* 0x000fe20000000800 */
[----:B------:R-:W-:Y:S02]  /*3740*/  FSEL R81, R70, -INF , P3 ;  /* 0xff80000046517808 */ /* 0x000fe40001800000 */
[----:B------:R-:W-:Y:S02]  /*3750*/  FMNMX.FTZ R66, R80, R63, !PT ;  /* 0x0000003f50427209 */ /* 0x000fe40007810000 */
[----:B------:R-:W-:Y:S02]  /*3760*/  FSEL R71, R71, -INF , P4 ;  /* 0xff80000047477808 */ /* 0x000fe40002000000 */
[----:B------:R-:W-:Y:S01]  /*3770*/  ISETP.GT.AND P3, PT, R73, 0x60, PT ;  /* 0x000000604900780c */ /* 0x000fe20003f64270 */
[----:B------:R-:W-:Y:S01]  /*3780*/  MUFU.EX2 R11, R11 ;  /* 0x0000000b000b7308 */ /* 0x000fe20000000800 */
[----:B------:R-:W-:-:S02]  /*3790*/  FMNMX.FTZ R66, R81, R66, !PT ;  /* 0x0000004251427209 */ /* 0x000fc40007810000 */
[----:B------:R-:W-:Y:S02]  /*37a0*/  ISETP.GT.AND P4, PT, R73, 0x61, PT ;  /* 0x000000614900780c */ /* 0x000fe40003f84270 */
[----:B---3--:R-:W-:Y:S02]  /*37b0*/  FSEL R84, R42, -INF , P3 ;  /* 0xff8000002a547808 */ /* 0x008fe40001800000 */
[----:B------:R-:W-:Y:S01]  /*37c0*/  FMNMX.FTZ R67, R71, R66, !PT ;  /* 0x0000004247437209 */ /* 0x000fe20007810000 */
[----:B------:R-:W-:Y:S01]  /*37d0*/  MUFU.EX2 R12, R12 ;  /* 0x0000000c000c7308 */ /* 0x000fe20000000800 */
[----:B------:R-:W-:Y:S02]  /*37e0*/  ISETP.GT.AND P3, PT, R73, 0x68, PT ;  /* 0x000000684900780c */ /* 0x000fe40003f64270 */
[----:B------:R-:W-:Y:S01]  /*37f0*/  FSEL R63, R43, -INF , P4 ;  /* 0xff8000002b3f7808 */ /* 0x000fe20002000000 */
[----:B------:R-:W-:-:S01]  /*3800*/  FFMA.FTZ R43, R60, UR37, -R3 ;  /* 0x000000253c2b7c23 */ /* 0x000fc20008010803 */
[----:B------:R-:W-:-:S02]  /*3810*/  FMNMX.FTZ R66, R84, R67, !PT ;  /* 0x0000004354427209 */ /* 0x000fc40007810000 */
[----:B------:R-:W-:Y:S01]  /*3820*/  ISETP.GT.AND P4, PT, R73, 0x69, PT ;  /* 0x000000694900780c */ /* 0x000fe20003f84270 */
[----:B------:R-:W-:Y:S01]  /*3830*/  MUFU.EX2 R14, R14 ;  /* 0x0000000e000e7308 */ /* 0x000fe20000000800 */
[----:B------:R-:W-:Y:S01]  /*3840*/  FSEL R60, R46, -INF , P3 ;  /* 0xff8000002e3c7808 */ /* 0x000fe20001800000 */
[--C-:B------:R-:W-:Y:S01]  /*3850*/  FFMA.FTZ R46, R6, UR37, -R3.reuse ;  /* 0x00000025062e7c23 */ /* 0x100fe20008010803 */
[----:B------:R-:W-:Y:S02]  /*3860*/  FMNMX.FTZ R67, R63, R66, !PT ;  /* 0x000000423f437209 */ /* 0x000fe40007810000 */
[----:B------:R-:W-:Y:S02]  /*3870*/  ISETP.GT.AND P3, PT, R73, 0x70, PT ;  /* 0x000000704900780c */ /* 0x000fe40003f64270 */
[----:B------:R-:W-:Y:S01]  /*3880*/  FSEL R66, R47, -INF , P4 ;  /* 0xff8000002f427808 */ /* 0x000fe20002000000 */
[----:B------:R-:W-:Y:S01]  /*3890*/  FFMA.FTZ R47, R64, UR37, -R3 ;  /* 0x00000025402f7c23 */ /* 0x000fe20008010803 */
[----:B------:R-:W-:Y:S01]  /*38a0*/  FMNMX.FTZ R67, R60, R67, !PT ;  /* 0x000000433c437209 */ /* 0x000fe20007810000 */
[----:B------:R-:W-:Y:S01]  /*38b0*/  MUFU.EX2 R20, R20 ;  /* 0x0000001400147308 */ /* 0x000fe20000000800 */
[----:B------:R-:W-:-:S02]  /*38c0*/  ISETP.GT.AND P4, PT, R73, 0x71, PT ;  /* 0x000000714900780c */ /* 0x000fc40003f84270 */
[----:B------:R-:W-:Y:S02]  /*38d0*/  FSEL R50, R50, -INF , P3 ;  /* 0xff80000032327808 */ /* 0x000fe40001800000 */
[----:B------:R-:W-:Y:S02]  /*38e0*/  FMNMX.FTZ R67, R66, R67, !PT ;  /* 0x0000004342437209 */ /* 0x000fe40007810000 */
[----:B------:R-:W-:Y:S01]  /*38f0*/  ISETP.GT.AND P3, PT, R73, 0x78, PT ;  /* 0x000000784900780c */ /* 0x000fe20003f64270 */
[----:B------:R-:W-:Y:S01]  /*3900*/  MUFU.EX2 R56, R56 ;  /* 0x0000003800387308 */ /* 0x000fe20000000800 */
[----:B------:R-:W-:Y:S02]  /*3910*/  FSEL R51, R51, -INF , P4 ;  /* 0xff80000033337808 */ /* 0x000fe40002000000 */
[----:B------:R-:W-:Y:S02]  /*3920*/  FMNMX.FTZ R6, R50, R67, !PT ;  /* 0x0000004332067209 */ /* 0x000fe40007810000 */
[----:B------:R-:W-:-:S02]  /*3930*/  ISETP.GT.AND P4, PT, R73, 0x79, PT ;  /* 0x000000794900780c */ /* 0x000fc40003f84270 */
[----:B------:R-:W-:Y:S01]  /*3940*/  FSEL R54, R54, -INF , P3 ;  /* 0xff80000036367808 */ /* 0x000fe20001800000 */
[----:B------:R-:W-:Y:S01]  /*3950*/  MUFU.EX2 R62, R62 ;  /* 0x0000003e003e7308 */ /* 0x000fe20000000800 */
[----:B------:R-:W-:Y:S02]  /*3960*/  FMNMX.FTZ R67, R51, R6, !PT ;  /* 0x0000000633437209 */ /* 0x000fe40007810000 */
[----:B------:R-:W-:Y:S02]  /*3970*/  FSEL R55, R55, -INF , P4 ;  /* 0xff80000037377808 */ /* 0x000fe40002000000 */
[C---:B------:R-:W-:Y:S02]  /*3980*/  ISETP.GT.AND P3, PT, R73.reuse, 0x80, PT ;  /* 0x000000804900780c */ /* 0x040fe40003f64270 */
[----:B------:R-:W-:Y:S01]  /*3990*/  FMNMX.FTZ R6, R54, R67, !PT ;  /* 0x0000004336067209 */ /* 0x000fe20007810000 */
[----:B------:R-:W-:Y:S01]  /*39a0*/  MUFU.EX2 R61, R61 ;  /* 0x0000003d003d7308 */ /* 0x000fe20000000800 */
[----:B------:R-:W-:-:S02]  /*39b0*/  ISETP.GT.AND P4, PT, R73, 0x81, PT ;  /* 0x000000814900780c */ /* 0x000fc40003f84270 */
[----:B------:R-:W-:Y:S02]  /*39c0*/  FSEL R70, R26, -INF , P3 ;  /* 0xff8000001a467808 */ /* 0x000fe40001800000 */
[----:B------:R-:W-:Y:S02]  /*39d0*/  FMNMX.FTZ R65, R55, R6, !PT ;  /* 0x0000000637417209 */ /* 0x000fe40007810000 */
[----:B------:R-:W-:Y:S01]  /*39e0*/  ISETP.GT.AND P3, PT, R73, 0x88, PT ;  /* 0x000000884900780c */ /* 0x000fe20003f64270 */
[----:B------:R1:W-:Y:S01]  /*39f0*/  MUFU.EX2 R26, R85 ;  /* 0x00000055001a7308 */ /* 0x0003e20000000800 */
[----:B------:R-:W-:Y:S01]  /*3a00*/  FSEL R64, R27, -INF , P4 ;  /* 0xff8000001b407808 */ /* 0x000fe20002000000 */
[----:B------:R-:W-:Y:S01]  /*3a10*/  FFMA.FTZ R27, R68, UR37, -R3 ;  /* 0x00000025441b7c23 */ /* 0x000fe20008010803 */
[----:B------:R-:W-:Y:S02]  /*3a20*/  FMNMX.FTZ R67, R70, R65, !PT ;  /* 0x0000004146437209 */ /* 0x000fe40007810000 */
[----:B------:R-:W-:-:S02]  /*3a30*/  ISETP.GT.AND P4, PT, R73, 0x89, PT ;  /* 0x000000894900780c */ /* 0x000fc40003f84270 */
[----:B------:R-:W-:Y:S01]  /*3a40*/  FSEL R65, R30, -INF , P3 ;  /* 0xff8000001e417808 */ /* 0x000fe20001800000 */
[--C-:B------:R-:W-:Y:S01]  /*3a50*/  FFMA.FTZ R30, R69, UR37, -R3.reuse ;  /* 0x00000025451e7c23 */ /* 0x100fe20008010803 */
[----:B------:R-:W-:Y:S01]  /*3a60*/  FMNMX.FTZ R6, R64, R67, !PT ;  /* 0x0000004340067209 */ /* 0x000fe20007810000 */
[----:B------:R-:W-:Y:S01]  /*3a70*/  MUFU.EX2 R42, R114 ;  /* 0x00000072002a7308 */ /* 0x000fe20000000800 */
[----:B------:R-:W-:Y:S02]  /*3a80*/  FSEL R68, R31, -INF , P4 ;  /* 0xff8000001f447808 */ /* 0x000fe40002000000 */
[----:B------:R-:W-:Y:S02]  /*3a90*/  ISETP.GT.AND P3, PT, R73, 0x90, PT ;  /* 0x000000904900780c */ /* 0x000fe40003f64270 */
[----:B------:R-:W-:Y:S02]  /*3aa0*/  FMNMX.FTZ R31, R65, R6, !PT ;  /* 0x00000006411f7209 */ /* 0x000fe40007810000 */
[----:B------:R-:W-:Y:S01]  /*3ab0*/  ISETP.GT.AND P4, PT, R73, 0x91, PT ;  /* 0x000000914900780c */ /* 0x000fe20003f84270 */
[----:B------:R-:W-:Y:S01]  /*3ac0*/  MUFU.EX2 R43, R43 ;  /* 0x0000002b002b7308 */ /* 0x000fe20000000800 */
[----:B------:R-:W-:Y:S01]  /*3ad0*/  FSEL R67, R34, -INF , P3 ;  /* 0xff80000022437808 */ /* 0x000fe20001800000 */
[--C-:B------:R-:W-:Y:S01]  /*3ae0*/  FFMA.FTZ R34, R41, UR37, -R3.reuse ;  /* 0x0000002529227c23 */ /* 0x100fe20008010803 */
[----:B------:R-:W-:Y:S01]  /*3af0*/  FMNMX.FTZ R6, R68, R31, !PT ;  /* 0x0000001f44067209 */ /* 0x000fe20007810000 */
[--C-:B------:R-:W-:Y:S01]  /*3b00*/  FFMA.FTZ R31, R40, UR37, -R3.reuse ;  /* 0x00000025281f7c23 */ /* 0x100fe20008010803 */
[----:B------:R-:W-:Y:S01]  /*3b10*/  ISETP.GT.AND P3, PT, R73, 0x98, PT ;  /* 0x000000984900780c */ /* 0x000fe20003f64270 */
[--C-:B------:R-:W-:Y:S01]  /*3b20*/  FFMA.FTZ R40, R45, UR37, -R3.reuse ;  /* 0x000000252d287c23 */ /* 0x100fe20008010803 */
[----:B------:R-:W-:Y:S01]  /*3b30*/  FSEL R69, R35, -INF , P4 ;  /* 0xff80000023457808 */ /* 0x000fe20002000000 */
[----:B------:R-:W-:Y:S01]  /*3b40*/  IMAD.U32 R45, RZ, RZ, UR37 ;  /* 0x00000025ff2d7e24 */ /* 0x000fe2000f8e00ff */
[----:B------:R-:W-:Y:S01]  /*3b50*/  FMNMX.FTZ R6, R67, R6, !PT ;  /* 0x0000000643067209 */ /* 0x000fe20007810000 */
[----:B------:R-:W-:Y:S01]  /*3b60*/  FFMA.FTZ R41, R52, UR37, -R3 ;  /* 0x0000002534297c23 */ /* 0x000fe20008010803 */
[----:B------:R-:W-:Y:S01]  /*3b70*/  ISETP.GT.AND P4, PT, R73, 0x99, PT ;  /* 0x000000994900780c */ /* 0x000fe20003f84270 */
[----:B--2---:R-:W-:Y:S01]  /*3b80*/  FADD.FTZ R52, R4, R5 ;  /* 0x0000000504347221 */ /* 0x004fe20000010000 */
[----:B------:R-:W-:Y:S01]  /*3b90*/  FSEL R73, R38, -INF , P3 ;  /* 0xff80000026497808 */ /* 0x000fe20001800000 */
[--C-:B------:R-:W-:Y:S01]  /*3ba0*/  FFMA.FTZ R35, R44, UR37, -R3.reuse ;  /* 0x000000252c237c23 */ /* 0x100fe20008010803 */
[----:B------:R-:W-:Y:S01]  /*3bb0*/  FMNMX.FTZ R6, R69, R6, !PT ;  /* 0x0000000645067209 */ /* 0x000fe20007810000 */
[--C-:B------:R-:W-:Y:S01]  /*3bc0*/  FFMA.FTZ R44, R53, UR37, -R3.reuse ;  /* 0x00000025352c7c23 */ /* 0x100fe20008010803 */
[----:B-1----:R-:W-:Y:S01]  /*3bd0*/  FSEL R85, R39, -INF , P4 ;  /* 0xff80000027557808 */ /* 0x002fe20002000000 */
[--C-:B------:R-:W-:Y:S01]  /*3be0*/  FFMA.FTZ R39, R49, UR37, -R3.reuse ;  /* 0x0000002531277c23 */ /* 0x100fe20008010803 */
[----:B------:R-:W-:Y:S01]  /*3bf0*/  FMNMX.FTZ R6, R73, R6, !PT ;  /* 0x0000000649067209 */ /* 0x000fe20007810000 */
[----:B----4-:R-:W-:Y:S01]  /*3c00*/  FADD.FTZ R53, R7, R52 ;  /* 0x0000003407357221 */ /* 0x010fe20000010000 */
[----:B------:R-:W-:-:S01]  /*3c10*/  FFMA.FTZ R38, R48, UR37, -R3 ;  /* 0x0000002530267c23 */ /* 0x000fc20008010803 */
[----:B------:R-:W-:Y:S01]  /*3c20*/  FFMA.FTZ R3, R37, UR37, -R3 ;  /* 0x0000002525037c23 */ /* 0x000fe20008010803 */
[----:B------:R-:W-:Y:S01]  /*3c30*/  FMNMX.FTZ R6, R85, R6, !PT ;  /* 0x0000000655067209 */ /* 0x000fe20007810000 */
[----:B------:R-:W-:Y:S04]  /*3c40*/  MUFU.EX2 R46, R46 ;  /* 0x0000002e002e7308 */ /* 0x000fe80000000800 */
[----:B------:R-:W1:Y:S04]  /*3c50*/  SHFL.BFLY PT, R89, R6, 0x2, 0x1f ;  /* 0x0c401f0006597f89 */ /* 0x000e6800000e0000 */
[----:B------:R-:W-:Y:S08]  /*3c60*/  MUFU.EX2 R47, R47 ;  /* 0x0000002f002f7308 */ /* 0x000ff00000000800 */
[----:B------:R-:W-:Y:S08]  /*3c70*/  MUFU.EX2 R27, R27 ;  /* 0x0000001b001b7308 */ /* 0x000ff00000000800 */
[----:B------:R-:W-:Y:S01]  /*3c80*/  MUFU.EX2 R30, R30 ;  /* 0x0000001e001e7308 */ /* 0x000fe20000000800 */
[----:B-1----:R-:W-:-:S07]  /*3c90*/  FMNMX.FTZ R89, R6, R89, !PT ;  /* 0x0000005906597209 */ /* 0x002fce0007810000 */
[----:B------:R-:W-:Y:S01]  /*3ca0*/  MUFU.EX2 R31, R31 ;  /* 0x0000001f001f7308 */ /* 0x000fe20000000800 */
[----:B------:R-:W1:Y:S07]  /*3cb0*/  SHFL.BFLY PT, R6, R89, 0x1, 0x1f ;  /* 0x0c201f0059067f89 */ /* 0x000e6e00000e0000 */
[----:B------:R-:W-:Y:S08]  /*3cc0*/  MUFU.EX2 R34, R34 ;  /* 0x0000002200227308 */ /* 0x000ff00000000800 */
[----:B------:R-:W-:Y:S08]  /*3cd0*/  MUFU.EX2 R35, R35 ;  /* 0x0000002300237308 */ /* 0x000ff00000000800 */
[----:B------:R-:W-:Y:S01]  /*3ce0*/  MUFU.EX2 R40, R40 ;  /* 0x0000002800287308 */ /* 0x000fe20000000800 */
[----:B-1----:R-:W-:-:S04]  /*3cf0*/  FMNMX.FTZ R6, R89, R6, !PT ;  /* 0x0000000659067209 */ /* 0x002fc80007810000 */
        /* <DEDUP_REMOVED lines=28> */
[----:B------:R-:W-:-:S01]  /*3ec0*/  FFMA.FTZ R72, R72, UR37, -R45 ;  /* 0x0000002548487c23 */ /* 0x000fc2000801082d */
[--C-:B------:R-:W-:Y:S01]  /*3ed0*/  FFMA.FTZ R77, R77, UR37, -R45.reuse ;  /* 0x000000254d4d7c23 */ /* 0x100fe2000801082d */
[----:B------:R-:W-:-:S01]  /*3ee0*/  FFMA.FTZ R80, R80, UR37, -R45 ;  /* 0x0000002550507c23 */ /* 0x000fc2000801082d */
[--C-:B------:R-:W-:Y:S01]  /*3ef0*/  FFMA.FTZ R81, R81, UR37, -R45.reuse ;  /* 0x0000002551517c23 */ /* 0x100fe2000801082d */
[----:B------:R-:W-:-:S01]  /*3f00*/  FFMA.FTZ R84, R84, UR37, -R45 ;  /* 0x0000002554547c23 */ /* 0x000fc2000801082d */
[--C-:B------:R-:W-:Y:S01]  /*3f10*/  FFMA.FTZ R63, R63, UR37, -R45.reuse ;  /* 0x000000253f3f7c23 */ /* 0x100fe2000801082d */
[----:B------:R-:W-:-:S01]  /*3f20*/  FFMA.FTZ R60, R60, UR37, -R45 ;  /* 0x000000253c3c7c23 */ /* 0x000fc2000801082d */
[----:B------:R-:W3:Y:S01]  /*3f30*/  MUFU.EX2 R95, R95 ;  /* 0x0000005f005f7308 */ /* 0x000ee20000000800 */
        /* <DEDUP_REMOVED lines=9> */
[--C-:B------:R-:W-:Y:S01]  /*3fd0*/  FFMA.FTZ R64, R64, UR37, -R45.reuse ;  /* 0x0000002540407c23 */ /* 0x100fe2000801082d */
[----:B------:R-:W-:-:S01]  /*3fe0*/  FFMA.FTZ R65, R65, UR37, -R45 ;  /* 0x0000002541417c23 */ /* 0x000fc2000801082d */
[--C-:B------:R-:W-:Y:S01]  /*3ff0*/  FFMA.FTZ R68, R68, UR37, -R45.reuse ;  /* 0x0000002544447c23 */ /* 0x100fe2000801082d */
[----:B------:R-:W-:-:S01]  /*4000*/  FFMA.FTZ R67, R67, UR37, -R45 ;  /* 0x0000002543437c23 */ /* 0x000fc2000801082d */
[--C-:B------:R-:W-:Y:S01]  /*4010*/  FFMA.FTZ R69, R69, UR37, -R45.reuse ;  /* 0x0000002545457c23 */ /* 0x100fe2000801082d */
[----:B------:R-:W-:-:S01]  /*4020*/  FFMA.FTZ R73, R73, UR37, -R45 ;  /* 0x0000002549497c23 */ /* 0x000fc2000801082d */
[----:B------:R-:W1:Y:S01]  /*4030*/  MUFU.EX2 R99, R99 ;  /* 0x0000006300637308 */ /* 0x000e620000000800 */
[----:B---3--:R-:W-:-:S01]  /*4040*/  FADD.FTZ R49, R95, R52 ;  /* 0x000000345f317221 */ /* 0x008fc20000010000 */
[----:B------:R-:W-:Y:S01]  /*4050*/  FFMA.FTZ R45, R85, UR37, -R45 ;  /* 0x00000025552d7c23 */ /* 0x000fe2000801082d */
[----:B------:R-:W-:-:S04]  /*4060*/  F2FP.SATFINITE.E4M3.F32.PACK_AB_MERGE_C R94, R95, R94, RZ ;  /* 0x0000005e5f5e723e */ /* 0x000fc800048070ff */
[----:B------:R-:W-:Y:S01]  /*4070*/  F2FP.SATFINITE.E4M3.F32.PACK_AB_MERGE_C R185, R91, R90, R94 ;  /* 0x0000005a5bb9723e */ /* 0x000fe2000480705e */
[----:B------:R-:W2:Y:S01]  /*4080*/  MUFU.EX2 R102, R102 ;  /* 0x0000006600667308 */ /* 0x000ea20000000800 */
[----:B0-----:R-:W-:-:S07]  /*4090*/  FADD.FTZ R2, R98, R49 ;  /* 0x0000003162027221 */ /* 0x001fce0000010000 */
[----:B------:R0:W-:Y:S01]  /*40a0*/  MUFU.EX2 R37, R76 ;  /* 0x0000004c00257308 */ /* 0x0001e20000000800 */
[----:B-1----:R-:W-:-:S07]  /*40b0*/  FADD.FTZ R49, R99, R2 ;  /* 0x0000000263317221 */ /* 0x002fce0000010000 */
[----:B------:R-:W1:Y:S01]  /*40c0*/  MUFU.EX2 R103, R103 ;  /* 0x0000006700677308 */ /* 0x000e620000000800 */
[----:B0-----:R-:W-:-:S01]  /*40d0*/  FADD.FTZ R76, R8, R53 ;  /* 0x00000035084c7221 */ /* 0x001fc20000010000 */
[----:B--2---:R-:W-:-:S03]  /*40e0*/  FADD.FTZ R2, R102, R49 ;  /* 0x0000003166027221 */ /* 0x004fc60000010000 */
[----:B------:R-:W-:-:S03]  /*40f0*/  FADD.FTZ R53, R9, R76 ;  /* 0x0000004c09357221 */ /* 0x000fc60000010000 */
[----:B------:R-:W0:Y:S01]  /*4100*/  MUFU.EX2 R74, R74 ;  /* 0x0000004a004a7308 */ /* 0x000e220000000800 */
[----:B------:R-:W-:-:S04]  /*4110*/  FADD.FTZ R52, R10, R53 ;  /* 0x000000350a347221 */ /* 0x000fc80000010000 */
[----:B------:R-:W-:-:S03]  /*4120*/  FADD.FTZ R53, R11, R52 ;  /* 0x000000340b357221 */ /* 0x000fc60000010000 */
[----:B------:R-:W2:Y:S01]  /*4130*/  MUFU.EX2 R75, R75 ;  /* 0x0000004b004b7308 */ /* 0x000ea20000000800 */
[----:B------:R-:W-:-:S01]  /*4140*/  FADD.FTZ R52, R12, R53 ;  /* 0x000000350c347221 */ /* 0x000fc20000010000 */
[----:B-1----:R-:W-:Y:S01]  /*4150*/  FADD.FTZ R49, R103, R2 ;  /* 0x0000000267317221 */ /* 0x002fe20000010000 */
[----:B------:R-:W-:Y:S02]  /*4160*/  F2FP.SATFINITE.E4M3.F32.PACK_AB_MERGE_C R12, R12, R11, RZ ;  /* 0x0000000b0c0c723e */ /* 0x000fe400048070ff */
[----:B------:R-:W-:Y:S01]  /*4170*/  FADD.FTZ R53, R13, R52 ;  /* 0x000000340d357221 */ /* 0x000fe20000010000 */
[----:B------:R-:W-:Y:S02]  /*4180*/  F2FP.SATFINITE.E4M3.F32.PACK_AB_MERGE_C R102, R103, R102, RZ ;  /* 0x000000666766723e */ /* 0x000fe400048070ff */
[----:B------:R-:W1:Y:S01]  /*4190*/  MUFU.EX2 R78, R78 ;  /* 0x0000004e004e7308 */ /* 0x000e620000000800 */
[----:B0-----:R-:W-:-:S01]  /*41a0*/  FADD.FTZ R2, R74, R49 ;  /* 0x000000314a027221 */ /* 0x001fc20000010000 */
[----:B------:R-:W-:Y:S01]  /*41b0*/  FADD.FTZ R52, R14, R53 ;  /* 0x000000350e347221 */ /* 0x000fe20000010000 */
[----:B------:R-:W-:-:S02]  /*41c0*/  F2FP.SATFINITE.E4M3.F32.PACK_AB_MERGE_C R186, R10, R9, R12 ;  /* 0x000000090aba723e */ /* 0x000fc4000480700c */
[----:B------:R-:W-:-:S03]  /*41d0*/  F2FP.SATFINITE.E4M3.F32.PACK_AB_MERGE_C R187, R99, R98, R102 ;  /* 0x0000006263bb723e */ /* 0x000fc60004807066 */
[----:B------:R-:W0:Y:S01]  /*41e0*/  MUFU.EX2 R79, R79 ;  /* 0x0000004f004f7308 */ /* 0x000e220000000800 */
[----:B--2---:R-:W-:-:S07]  /*41f0*/  FADD.FTZ R53, R75, R2 ;  /* 0x000000024b357221 */ /* 0x004fce0000010000 */
[----:B------:R-:W2:Y:S01]  /*4200*/  MUFU.EX2 R82, R82 ;  /* 0x0000005200527308 */ /* 0x000ea20000000800 */
[----:B-1----:R-:W-:-:S07]  /*4210*/  FADD.FTZ R2, R78, R53 ;  /* 0x000000354e027221 */ /* 0x002fce0000010000 */
[----:B------:R-:W1:Y:S01]  /*4220*/  MUFU.EX2 R83, R83 ;  /* 0x0000005300537308 */ /* 0x000e620000000800 */
[----:B0-----:R-:W-:-:S01]  /*4230*/  FADD.FTZ R53, R79, R2 ;  /* 0x000000024f357221 */ /* 0x001fc20000010000 */
[----:B------:R-:W-:-:S04]  /*4240*/  F2FP.SATFINITE.E4M3.F32.PACK_AB_MERGE_C R78, R79, R78, RZ ;  /* 0x0000004e4f4e723e */ /* 0x000fc800048070ff */
[----:B------:R-:W-:Y:S02]  /*4250*/  F2FP.SATFINITE.E4M3.F32.PACK_AB_MERGE_C R181, R75, R74, R78 ;  /* 0x0000004a4bb5723e */ /* 0x000fe4000480704e */
[----:B------:R-:W-:Y:S01]  /*4260*/  CS2R R78, SRZ ;  /* 0x00000000004e7805 */ /* 0x000fe2000001ff00 */
[----:B------:R0:W-:Y:S01]  /*4270*/  MUFU.EX2 R48, R71 ;  /* 0x0000004700307308 */ /* 0x0001e20000000800 */
[----:B--2---:R-:W-:-:S01]  /*4280*/  FADD.FTZ R2, R82, R53 ;  /* 0x0000003552027221 */ /* 0x004fc20000010000 */
[----:B------:R-:W-:-:S06]  /*4290*/  CS2R R74, SRZ ;  /* 0x00000000004a7805 */ /* 0x000fcc000001ff00 */
[----:B------:R-:W2:Y:S01]  /*42a0*/  MUFU.EX2 R86, R86 ;  /* 0x0000005600567308 */ /* 0x000ea20000000800 */
[----:B0-----:R-:W-:-:S01]  /*42b0*/  FADD.FTZ R71, R15, R52 ;  /* 0x000000340f477221 */ /* 0x001fc20000010000 */
[----:B-1----:R-:W-:Y:S01]  /*42c0*/  FADD.FTZ R53, R83, R2 ;  /* 0x0000000253357221 */ /* 0x002fe20000010000 */
[C---:B------:R-:W-:Y:S02]  /*42d0*/  F2FP.SATFINITE.E4M3.F32.PACK_AB_MERGE_C R15, R20.reuse, R15, RZ ;  /* 0x0000000f140f723e */ /* 0x040fe400048070ff */
[----:B------:R-:W-:Y:S02]  /*42e0*/  FADD.FTZ R52, R20, R71 ;  /* 0x0000004714347221 */ /* 0x000fe40000010000 */
[----:B------:R-:W-:Y:S01]  /*42f0*/  F2FP.SATFINITE.E4M3.F32.PACK_AB_MERGE_C R180, R14, R13, R15 ;  /* 0x0000000d0eb4723e */ /* 0x000fe2000480700f */
[----:B------:R-:W0:Y:S01]  /*4300*/  MUFU.EX2 R87, R87 ;  /* 0x0000005700577308 */ /* 0x000e220000000800 */
[----:B------:R-:W-:-:S04]  /*4310*/  FADD.FTZ R71, R21, R52 ;  /* 0x0000003415477221 */ /* 0x000fc80000010000 */
[----:B------:R-:W-:-:S03]  /*4320*/  FADD.FTZ R52, R56, R71 ;  /* 0x0000004738347221 */ /* 0x000fc60000010000 */
[----:B------:R-:W1:Y:S01]  /*4330*/  MUFU.EX2 R58, R58 ;  /* 0x0000003a003a7308 */ /* 0x000e620000000800 */
[----:B------:R-:W-:-:S01]  /*4340*/  FADD.FTZ R71, R57, R52 ;  /* 0x0000003439477221 */ /* 0x000fc20000010000 */
[----:B--2---:R-:W-:Y:S01]  /*4350*/  FADD.FTZ R2, R86, R53 ;  /* 0x0000003556027221 */ /* 0x004fe20000010000 */
[----:B------:R-:W-:Y:S02]  /*4360*/  F2FP.SATFINITE.E4M3.F32.PACK_AB_MERGE_C R52, R8, R7, RZ ;  /* 0x000000070834723e */ /* 0x000fe400048070ff */
[C---:B------:R-:W-:Y:S01]  /*4370*/  FADD.FTZ R8, R62.reuse, R71 ;  /* 0x000000473e087221 */ /* 0x040fe20000010000 */
[----:B------:R-:W-:Y:S02]  /*4380*/  F2FP.SATFINITE.E4M3.F32.PACK_AB_MERGE_C R57, R62, R57, RZ ;  /* 0x000000393e39723e */ /* 0x000fe400048070ff */
[----:B------:R-:W2:Y:S01]  /*4390*/  MUFU.EX2 R59, R59 ;  /* 0x0000003b003b7308 */ /* 0x000ea20000000800 */
[----:B0-----:R-:W-:-:S01]  /*43a0*/  FADD.FTZ R7, R87, R2 ;  /* 0x0000000257077221 */ /* 0x001fc20000010000 */
[----:B------:R-:W-:Y:S01]  /*43b0*/  FADD.FTZ R53, R61, R8 ;  /* 0x000000083d357221 */ /* 0x000fe20000010000 */
[----:B------:R-:W-:-:S02]  /*43c0*/  F2FP.SATFINITE.E4M3.F32.PACK_AB_MERGE_C R184, R5, R4, R52 ;  /* 0x0000000405b8723e */ /* 0x000fc40004807034 */
[----:B------:R-:W-:Y:S01]  /*43d0*/  F2FP.SATFINITE.E4M3.F32.PACK_AB_MERGE_C R86, R87, R86, RZ ;  /* 0x000000565756723e */ /* 0x000fe200048070ff */
[----:B------:R-:W-:-:S01]  /*43e0*/  FADD.FTZ R8, R42, R53 ;  /* 0x000000352a087221 */ /* 0x000fc20000010000 */
[----:B------:R-:W-:Y:S01]  /*43f0*/  F2FP.SATFINITE.E4M3.F32.PACK_AB_MERGE_C R182, R56, R21, R57 ;  /* 0x0000001538b6723e */ /* 0x000fe20004807039 */
[----:B------:R-:W0:Y:S01]  /*4400*/  MUFU.EX2 R72, R72 ;  /* 0x0000004800487308 */ /* 0x000e220000000800 */
[----:B-1----:R-:W-:-:S01]  /*4410*/  FADD.FTZ R2, R58, R7 ;  /* 0x000000073a027221 */ /* 0x002fc20000010000 */
[----:B------:R-:W-:Y:S01]  /*4420*/  FADD.FTZ R11, R43, R8 ;  /* 0x000000082b0b7221 */ /* 0x000fe20000010000 */
[C---:B------:R-:W-:Y:S02]  /*4430*/  F2FP.SATFINITE.E4M3.F32.PACK_AB_MERGE_C R43, R46.reuse, R43, RZ ;  /* 0x0000002b2e2b723e */ /* 0x040fe400048070ff */
[----:B------:R-:W-:Y:S02]  /*4440*/  CS2R R56, SRZ ;  /* 0x0000000000387805 */ /* 0x000fe4000001ff00 */
[----:B------:R-:W-:Y:S01]  /*4450*/  F2FP.SATFINITE.E4M3.F32.PACK_AB_MERGE_C R183, R83, R82, R86 ;  /* 0x0000005253b7723e */ /* 0x000fe20004807056 */
[----:B------:R-:W-:Y:S01]  /*4460*/  FADD.FTZ R8, R46, R11 ;  /* 0x0000000b2e087221 */ /* 0x000fe20000010000 */
[----:B------:R-:W-:Y:S01]  /*4470*/  F2FP.SATFINITE.E4M3.F32.PACK_AB_MERGE_C R176, R42, R61, R43 ;  /* 0x0000003d2ab0723e */ /* 0x000fe2000480702b */
[----:B------:R-:W1:Y:S01]  /*4480*/  MUFU.EX2 R77, R77 ;  /* 0x0000004d004d7308 */ /* 0x000e620000000800 */
[----:B--2---:R-:W-:-:S01]  /*4490*/  FADD.FTZ R7, R59, R2 ;  /* 0x000000023b077221 */ /* 0x004fc20000010000 */
[----:B------:R-:W-:-:S02]  /*44a0*/  CS2R R86, SRZ ;  /* 0x0000000000567805 */ /* 0x000fc4000001ff00 */
[----:B------:R-:W-:Y:S02]  /*44b0*/  CS2R R82, SRZ ;  /* 0x0000000000527805 */ /* 0x000fe4000001ff00 */
[----:B------:R-:W-:Y:S02]  /*44c0*/  CS2R R52, SRZ ;  /* 0x0000000000347805 */ /* 0x000fe4000001ff00 */
[----:B------:R-:W-:Y:S01]  /*44d0*/  CS2R R42, SRZ ;  /* 0x00000000002a7805 */ /* 0x000fe2000001ff00 */
[----:B------:R-:W2:Y:S01]  /*44e0*/  MUFU.EX2 R80, R80 ;  /* 0x0000005000507308 */ /* 0x000ea20000000800 */
[----:B0-----:R-:W-:-:S01]  /*44f0*/  FADD.FTZ R2, R72, R7 ;  /* 0x0000000748027221 */ /* 0x001fc20000010000 */
[----:B------:R-:W-:-:S03]  /*4500*/  FADD.FTZ R7, R47, R8 ;  /* 0x000000082f077221 */ /* 0x000fc60000010000 */
[C---:B------:R-:W-:Y:S01]  /*4510*/  FADD.FTZ R2, R37.reuse, R2 ;  /* 0x0000000225027221 */ /* 0x040fe20000010000 */
[----:B------:R-:W-:Y:S02]  /*4520*/  F2FP.SATFINITE.E4M3.F32.PACK_AB_MERGE_C R37, R37, R72, RZ ;  /* 0x000000482525723e */ /* 0x000fe400048070ff */
[----:B------:R-:W0:Y:S01]  /*4530*/  MUFU.EX2 R81, R81 ;  /* 0x0000005100517308 */ /* 0x000e220000000800 */
[----:B-1----:R-:W-:-:S01]  /*4540*/  FADD.FTZ R11, R77, R2 ;  /* 0x000000024d0b7221 */ /* 0x002fc20000010000 */
[----:B------:R-:W-:Y:S01]  /*4550*/  FADD.FTZ R2, R26, R7 ;  /* 0x000000071a027221 */ /* 0x000fe20000010000 */
[----:B------:R-:W-:Y:S02]  /*4560*/  F2FP.SATFINITE.E4M3.F32.PACK_AB_MERGE_C R177, R59, R58, R37 ;  /* 0x0000003a3bb1723e */ /* 0x000fe40004807025 */
[----:B------:R-:W-:Y:S01]  /*4570*/  CS2R R58, SRZ ;  /* 0x00000000003a7805 */ /* 0x000fe2000001ff00 */
[----:B------:R-:W-:-:S01]  /*4580*/  FADD.FTZ R7, R27, R2 ;  /* 0x000000021b077221 */ /* 0x000fc20000010000 */
[----:B------:R-:W-:Y:S01]  /*4590*/  F2FP.SATFINITE.E4M3.F32.PACK_AB_MERGE_C R27, R30, R27, RZ ;  /* 0x0000001b1e1b723e */ /* 0x000fe200048070ff */
[----:B------:R-:W1:Y:S01]  /*45a0*/  MUFU.EX2 R84, R84 ;  /* 0x0000005400547308 */ /* 0x000e620000000800 */
[----:B--2---:R-:W-:-:S01]  /*45b0*/  FADD.FTZ R4, R80, R11 ;  /* 0x0000000b50047221 */ /* 0x004fc20000010000 */
[----:B------:R-:W-:Y:S01]  /*45c0*/  FADD.FTZ R30, R30, R7 ;  /* 0x000000071e1e7221 */ /* 0x000fe20000010000 */
[----:B------:R-:W-:-:S02]  /*45d0*/  F2FP.SATFINITE.E4M3.F32.PACK_AB_MERGE_C R178, R26, R47, R27 ;  /* 0x0000002f1ab2723e */ /* 0x000fc4000480701b */
[----:B------:R-:W-:Y:S02]  /*45e0*/  CS2R R46, SRZ ;  /* 0x00000000002e7805 */ /* 0x000fe4000001ff00 */
[----:B------:R-:W-:Y:S01]  /*45f0*/  CS2R R26, SRZ ;  /* 0x00000000001a7805 */ /* 0x000fe2000001ff00 */
[----:B------:R-:W-:Y:S01]  /*4600*/  FADD.FTZ R7, R31, R30 ;  /* 0x0000001e1f077221 */ /* 0x000fe20000010000 */
[----:B------:R-:W2:Y:S01]  /*4610*/  MUFU.EX2 R63, R63 ;  /* 0x0000003f003f7308 */ /* 0x000ea20000000800 */
[----:B0-----:R-:W-:-:S02]  /*4620*/  FADD.FTZ R11, R81, R4 ;  /* 0x00000004510b7221 */ /* 0x001fc40000010000 */
[----:B------:R-:W-:Y:S01]  /*4630*/  FADD.FTZ R4, R34, R7 ;  /* 0x0000000722047221 */ /* 0x000fe20000010000 */
[C---:B------:R-:W-:Y:S01]  /*4640*/  F2FP.SATFINITE.E4M3.F32.PACK_AB_MERGE_C R81, R48.reuse, R81, RZ ;  /* 0x000000513051723e */ /* 0x040fe200048070ff */
[----:B------:R-:W-:Y:S02]  /*4650*/  FADD.FTZ R11, R48, R11 ;  /* 0x0000000b300b7221 */ /* 0x000fe40000010000 */
[----:B------:R-:W-:-:S01]  /*4660*/  FADD.FTZ R9, R35, R4 ;  /* 0x0000000423097221 */ /* 0x000fc20000010000 */
[----:B------:R-:W-:Y:S01]  /*4670*/  F2FP.SATFINITE.E4M3.F32.PACK_AB_MERGE_C R35, R40, R35, RZ ;  /* 0x000000232823723e */ /* 0x000fe200048070ff */
[----:B------:R-:W0:Y:S01]  /*4680*/  MUFU.EX2 R60, R60 ;  /* 0x0000003c003c7308 */ /* 0x000e220000000800 */
[----:B-1----:R-:W-:-:S01]  /*4690*/  FADD.FTZ R2, R84, R11 ;  /* 0x0000000b54027221 */ /* 0x002fc20000010000 */
[----:B------:R-:W-:Y:S01]  /*46a0*/  FADD.FTZ R9, R40, R9 ;  /* 0x0000000928097221 */ /* 0x000fe20000010000 */
[----:B------:R-:W-:-:S02]  /*46b0*/  F2FP.SATFINITE.E4M3.F32.PACK_AB_MERGE_C R179, R80, R77, R81 ;  /* 0x0000004d50b3723e */ /* 0x000fc40004807051 */
[----:B------:R-:W-:Y:S02]  /*46c0*/  CS2R R80, SRZ ;  /* 0x0000000000507805 */ /* 0x000fe4000001ff00 */
[----:B------:R-:W-:Y:S02]  /*46d0*/  F2FP.SATFINITE.E4M3.F32.PACK_AB_MERGE_C R172, R34, R31, R35 ;  /* 0x0000001f22ac723e */ /* 0x000fe40004807023 */
[----:B------:R-:W-:Y:S02]  /*46e0*/  CS2R R76, SRZ ;  /* 0x00000000004c7805 */ /* 0x000fe4000001ff00 */
[----:B------:R-:W-:Y:S01]  /*46f0*/  CS2R R34, SRZ ;  /* 0x0000000000227805 */ /* 0x000fe2000001ff00 */
[----:B------:R-:W1:Y:S01]  /*4700*/  MUFU.EX2 R49, R66 ;  /* 0x0000004200317308 */ /* 0x000e620000000800 */
[----:B--2---:R-:W-:-:S01]  /*4710*/  FADD.FTZ R7, R63, R2 ;  /* 0x000000023f077221 */ /* 0x004fc20000010000 */
[----:B------:R-:W-:-:S06]  /*4720*/  CS2R R30, SRZ ;  /* 0x00000000001e7805 */ /* 0x000fcc000001ff00 */
[----:B------:R-:W2:Y:S01]  /*4730*/  MUFU.EX2 R50, R50 ;  /* 0x0000003200327308 */ /* 0x000ea20000000800 */
[----:B0-----:R-:W-:-:S07]  /*4740*/  FADD.FTZ R2, R60, R7 ;  /* 0x000000073c027221 */ /* 0x001fce0000010000 */
[----:B------:R-:W0:Y:S01]  /*4750*/  MUFU.EX2 R39, R39 ;  /* 0x0000002700277308 */ /* 0x000e220000000800 */
[C---:B-1----:R-:W-:Y:S01]  /*4760*/  F2FP.SATFINITE.E4M3.F32.PACK_AB_MERGE_C R60, R49.reuse, R60, RZ ;  /* 0x0000003c313c723e */ /* 0x042fe200048070ff */
[----:B------:R-:W-:Y:S01]  /*4770*/  FADD.FTZ R49, R49, R2 ;  /* 0x0000000231317221 */ /* 0x000fe20000010000 */
[----:B------:R-:W-:-:S02]  /*4780*/  FADD.FTZ R2, R38, R9 ;  /* 0x0000000926027221 */ /* 0x000fc40000010000 */
[----:B------:R-:W-:Y:S02]  /*4790*/  F2FP.SATFINITE.E4M3.F32.PACK_AB_MERGE_C R173, R63, R84, R60 ;  /* 0x000000543fad723e */ /* 0x000fe4000480703c */
[----:B------:R-:W-:Y:S02]  /*47a0*/  CS2R R84, SRZ ;  /* 0x0000000000547805 */ /* 0x000fe4000001ff00 */
[----:B------:R-:W-:Y:S01]  /*47b0*/  CS2R R62, SRZ ;  /* 0x00000000003e7805 */ /* 0x000fe2000001ff00 */
[----:B------:R-:W1:Y:S01]  /*47c0*/  MUFU.EX2 R51, R51 ;  /* 0x0000003300337308 */ /* 0x000e620000000800 */
[----:B--2---:R-:W-:-:S01]  /*47d0*/  FADD.FTZ R4, R50, R49 ;  /* 0x0000003132047221 */ /* 0x004fc20000010000 */
[----:B------:R-:W-:-:S02]  /*47e0*/  CS2R R60, SRZ ;  /* 0x00000000003c7805 */ /* 0x000fc4000001ff00 */
[----:B------:R-:W-:-:S04]  /*47f0*/  CS2R R48, SRZ ;  /* 0x0000000000307805 */ /* 0x000fc8000001ff00 */
        /* <DEDUP_REMOVED lines=12> */
[----:B------:R-:W-:Y:S01]  /*48c0*/  CS2R R40, SRZ ;  /* 0x0000000000287805 */ /* 0x000fe2000001ff00 */
[----:B------:R-:W1:Y:S01]  /*48d0*/  MUFU.EX2 R70, R70 ;  /* 0x0000004600467308 */ /* 0x000e620000000800 */
[C---:B--2---:R-:W-:Y:S01]  /*48e0*/  F2FP.SATFINITE.E4M3.F32.PACK_AB_MERGE_C R54, R55.reuse, R54, RZ ;  /* 0x000000363736723e */ /* 0x044fe200048070ff */
[----:B------:R-:W-:Y:S01]  /*48f0*/  FADD.FTZ R55, R55, R4 ;  /* 0x0000000437377221 */ /* 0x000fe20000010000 */
[----:B------:R-:W-:Y:S02]  /*4900*/  CS2R R38, SRZ ;  /* 0x0000000000267805 */ /* 0x000fe4000001ff00 */
[----:B------:R-:W-:Y:S02]  /*4910*/  F2FP.SATFINITE.E4M3.F32.PACK_AB_MERGE_C R175, R51, R50, R54 ;  /* 0x0000003233af723e */ /* 0x000fe40004807036 */
[----:B------:R-:W-:Y:S01]  /*4920*/  CS2R R50, SRZ ;  /* 0x0000000000327805 */ /* 0x000fe2000001ff00 */
[----:B------:R-:W2:Y:S01]  /*4930*/  MUFU.EX2 R25, R25 ;  /* 0x0000001900197308 */ /* 0x000ea20000000800 */
[----:B0-----:R-:W-:-:S07]  /*4940*/  FADD.FTZ R4, R24, R9 ;  /* 0x0000000918047221 */ /* 0x001fce0000010000 */
        /* <DEDUP_REMOVED lines=14> */
[----:B------:R-:W-:Y:S02]  /*4a30*/  F2FP.SATFINITE.E4M3.F32.PACK_AB_MERGE_C R168, R25, R24, R28 ;  /* 0x0000001819a8723e */ /* 0x000fe4000480701c */
[----:B------:R-:W-:Y:S01]  /*4a40*/  CS2R R24, SRZ ;  /* 0x0000000000187805 */ /* 0x000fe2000001ff00 */
[----:B------:R-:W0:Y:S01]  /*4a50*/  MUFU.EX2 R67, R67 ;  /* 0x0000004300437308 */ /* 0x000e220000000800 */
[C---:B-1----:R-:W-:Y:S01]  /*4a60*/  F2FP.SATFINITE.E4M3.F32.PACK_AB_MERGE_C R65, R68.reuse, R65, RZ ;  /* 0x000000414441723e */ /* 0x042fe200048070ff */
[----:B------:R-:W-:-:S03]  /*4a70*/  FADD.FTZ R68, R68, R7 ;  /* 0x0000000744447221 */ /* 0x000fc60000010000 */
[----:B------:R-:W-:Y:S02]  /*4a80*/  F2FP.SATFINITE.E4M3.F32.PACK_AB_MERGE_C R169, R5, R70, R65 ;  /* 0x0000004605a9723e */ /* 0x000fe40004807041 */
[----:B------:R-:W-:Y:S02]  /*4a90*/  CS2R R70, SRZ ;  /* 0x0000000000467805 */ /* 0x000fe4000001ff00 */
[----:B------:R-:W-:Y:S01]  /*4aa0*/  CS2R R64, SRZ ;  /* 0x0000000000407805 */ /* 0x000fe2000001ff00 */
[----:B------:R-:W1:Y:S01]  /*4ab0*/  MUFU.EX2 R33, R33 ;  /* 0x0000002100217308 */ /* 0x000e620000000800 */
[----:B--2---:R-:W-:-:S01]  /*4ac0*/  FADD.FTZ R8, R32, R29 ;  /* 0x0000001d20087221 */ /* 0x004fc20000010000 */
[----:B------:R-:W-:-:S06]  /*4ad0*/  CS2R R28, SRZ ;  /* 0x00000000001c7805 */ /* 0x000fcc000001ff00 */
[----:B------:R2:W3:Y:S01]  /*4ae0*/  MUFU.EX2 R2, R69 ;  /* 0x0000004500027308 */ /* 0x0004e20000000800 */
[----:B0-----:R-:W-:-:S07]  /*4af0*/  FADD.FTZ R7, R67, R68 ;  /* 0x0000004443077221 */ /* 0x001fce0000010000 */
[----:B------:R-:W-:Y:S01]  /*4b00*/  MUFU.EX2 R36, R36 ;  /* 0x0000002400247308 */ /* 0x000fe20000000800 */
[----:B-1----:R-:W-:-:S01]  /*4b10*/  FADD.FTZ R5, R33, R8 ;  /* 0x0000000821057221 */ /* 0x002fc20000010000 */
[----:B--2---:R-:W-:-:S06]  /*4b20*/  CS2R R68, SRZ ;  /* 0x0000000000447805 */ /* 0x004fcc000001ff00 */
[----:B------:R-:W0:Y:S01]  /*4b30*/  MUFU.EX2 R3, R3 ;  /* 0x0000000300037308 */ /* 0x000e220000000800 */
[----:B---3--:R-:W-:-:S07]  /*4b40*/  FADD.FTZ R8, R2, R7 ;  /* 0x0000000702087221 */ /* 0x008fce0000010000 */
[----:B------:R-:W-:Y:S08]  /*4b50*/  MUFU.EX2 R73, R73 ;  /* 0x0000004900497308 */ /* 0x000ff00000000800 */
[----:B------:R1:W2:Y:S01]  /*4b60*/  MUFU.EX2 R4, R45 ;  /* 0x0000002d00047308 */ /* 0x0002a20000000800 */
[----:B0-----:R-:W-:Y:S01]  /*4b70*/  F2FP.SATFINITE.E4M3.F32.PACK_AB_MERGE_C R7, R3, R36, RZ ;  /* 0x000000240307723e */ /* 0x001fe200048070ff */
[----:B------:R-:W-:-:S03]  /*4b80*/  FADD.FTZ R36, R36, R5 ;  /* 0x0000000524247221 */ /* 0x000fc60000010000 */
[----:B------:R-:W-:Y:S01]  /*4b90*/  F2FP.SATFINITE.E4M3.F32.PACK_AB_MERGE_C R170, R33, R32, R7 ;  /* 0x0000002021aa723e */ /* 0x000fe20004807007 */
[----:B------:R-:W-:-:S01]  /*4ba0*/  FADD.FTZ R3, R3, R36 ;  /* 0x0000002403037221 */ /* 0x000fc20000010000 */
[----:B------:R-:W-:Y:S02]  /*4bb0*/  CS2R R36, SRZ ;  /* 0x0000000000247805 */ /* 0x000fe4000001ff00 */
[----:B------:R-:W-:Y:S02]  /*4bc0*/  CS2R R32, SRZ ;  /* 0x0000000000207805 */ /* 0x000fe4000001ff00 */
[----:B-1----:R-:W-:Y:S02]  /*4bd0*/  CS2R R44, SRZ ;  /* 0x00000000002c7805 */ /* 0x002fe4000001ff00 */
[----:B--2---:R-:W-:Y:S01]  /*4be0*/  F2FP.SATFINITE.E4M3.F32.PACK_AB_MERGE_C R9, R4, R73, RZ ;  /* 0x000000490409723e */ /* 0x004fe200048070ff */
[----:B------:R-:W-:-:S03]  /*4bf0*/  FADD.FTZ R73, R73, R8 ;  /* 0x0000000849497221 */ /* 0x000fc60000010000 */
[----:B------:R-:W-:Y:S01]  /*4c00*/  F2FP.SATFINITE.E4M3.F32.PACK_AB_MERGE_C R171, R2, R67, R9 ;  /* 0x0000004302ab723e */ /* 0x000fe20004807009 */
[----:B------:R-:W-:-:S01]  /*4c10*/  FADD.FTZ R2, R4, R73 ;  /* 0x0000004904027221 */ /* 0x000fc20000010000 */
[----:B------:R-:W-:Y:S02]  /*4c20*/  CS2R R72, SRZ ;  /* 0x0000000000487805 */ /* 0x000fe4000001ff00 */
[----:B------:R-:W-:Y:S01]  /*4c30*/  CS2R R66, SRZ ;  /* 0x0000000000427805 */ /* 0x000fe2000001ff00 */
[----:B------:R-:W-:Y:S06]  /*4c40*/  @!P3 BRA `(.L_x_2001) ;  /* 0x000000380018b947 */ /* 0x000fec0003800000 */
[----:B------:R-:W-:Y:S01]  /*4c50*/  IMAD.MOV.U32 R5, RZ, RZ, R6 ;  /* 0x000000ffff057224 */ /* 0x000fe200078e0006 */
[----:B------:R-:W-:Y:S01]  /*4c60*/  UMOV UR55, UR49 ;  /* 0x0000003100377c82 */ /* 0x000fe20008000000 */
[----:B------:R-:W-:Y:S01]  /*4c70*/  IMAD.MOV.U32 R4, RZ, RZ, R0 ;  /* 0x000000ffff047224 */ /* 0x000fe200078e0000 */
[----:B------:R-:W-:Y:S01]  /*4c80*/  UMOV UR56, UR44 ;  /* 0x0000002c00387c82 */ /* 0x000fe20008000000 */
[----:B------:R-:W-:Y:S01]  /*4c90*/  IMAD.MOV.U32 R87, RZ, RZ, RZ ;  /* 0x000000ffff577224 */ /* 0x000fe200078e00ff */
[----:B------:R-:W-:-:S06]  /*4ca0*/  ULDC UR49, c[0x0][0x288] ;  /* 0x0000a20000317ab9 */ /* 0x000fcc0000000800 */
.L_x_2011:
[----:B------:R-:W-:Y:S01]  /*4cb0*/  ISETP.NE.AND P4, PT, RZ, UR42, PT ;  /* 0x0000002aff007c0c */ /* 0x000fe2000bf85270 */
[----:B------:R-:W-:-:S04]  /*4cc0*/  UISETP.NE.AND UP1, UPT, UR55, 0x1, UPT ;  /* 0x000000013700788c */ /* 0x000fc8000bf25270 */
[----:B------:R-:W-:-:S04]  /*4cd0*/  USEL UR44, URZ, 0x1, UP1 ;  /* 0x000000013f2c7887 */ /* 0x000fc80008800000 */
[----:B------:R-:W-:-:S04]  /*4ce0*/  ULOP3.LUT UR44, UR56, UR44, URZ, 0x3c, !UPT ;  /* 0x0000002c382c7292 */ /* 0x000fc8000f8e3c3f */
[----:B------:R-:W-:Y:S08]  /*4cf0*/  @P4 BRA `(.L_x_2002) ;  /* 0x0000000000384947 */ /* 0x000ff00003800000 */
[----:B------:R-:W-:Y:S05]  /*4d00*/  @!P0 BRA `(.L_x_2003) ;  /* 0x0000000000048947 */ /* 0x000fea0003800000 */
[----:B------:R-:W-:Y:S01]  /*4d10*/  BPT.TRAP 0x1 ;  /* 0x000000040000795c */ /* 0x000fe20000300000 */
.L_x_2003:
        /* <DEDUP_REMOVED lines=9> */
.L_x_2004:
[----:B-1----:R-:W-:Y:S05]  /*4db0*/  @P3 BRA `(.L_x_2002) ;  /* 0x0000000000083947 */ /* 0x002fea0003800000 */
[----:B------:R-:W1:Y:S02]  /*4dc0*/  SYNCS.PHASECHK.TRANS64.TRYWAIT P3, [UR6+0x29830], R0 ;  /* 0x02983000ff0075a7 */ /* 0x000e640008060146 */
[----:B-1----:R-:W-:Y:S05]  /*4dd0*/  @!P3 BRA `(.L_x_2005) ;  /* 0x000000d000a0b947 */ /* 0x002fea0003800000 */
.L_x_2002:
        /* <DEDUP_REMOVED lines=191> */
.L_x_2007:
[----:B------:R-:W-:Y:S01]  /*59d0*/  ULEA UR6, UR55, UR41, 0x3 ;  /* 0x0000002937067291 */ /* 0x000fe2000f8e183f */
[----:B------:R-:W-:-:S05]  /*59e0*/  IMAD.U32 R0, RZ, RZ, UR56 ;  /* 0x00000038ff007e24 */ /* 0x000fca000f8e00ff */
[----:B------:R-:W-:-:S04]  /*59f0*/  SHF.L.U32 R0, R0, 0x1f, RZ ;  /* 0x0000001f00007819 */ /* 0x000fc800000006ff */
[----:B------:R0:W1:Y:S01]  /*5a00*/  SYNCS.PHASECHK.TRANS64.TRYWAIT P3, [UR6+0x29850], R0 ;  /* 0x02985000ff0075a7 */ /* 0x0000620008060146 */
[----:B------:R-:W-:Y:S05]  /*5a10*/  @!P0 BRA `(.L_x_2008) ;  /* 0x0000000000048947 */ /* 0x000fea0003800000 */
[----:B------:R-:W-:Y:S01]  /*5a20*/  BPT.TRAP 0x1 ;  /* 0x000000040000795c */ /* 0x000fe20000300000 */
.L_x_2008:
[----:B-1----:R-:W-:Y:S05]  /*5a30*/  @P3 BRA `(.L_x_2006) ;  /* 0x0000000000083947 */ /* 0x002fea0003800000 */
[----:B------:R-:W1:Y:S02]  /*5a40*/  SYNCS.PHASECHK.TRANS64.TRYWAIT P3, [UR6+0x29850], R0 ;  /* 0x02985000ff0075a7 */ /* 0x000e640008060146 */
[----:B-1----:R-:W-:Y:S05]  /*5a50*/  @!P3 BRA `(.L_x_2009) ;  /* 0x000000c40098b947 */ /* 0x002fea0003800000 */
.L_x_2006:
[----:B------:R-:W-:Y:S01]  /*5a60*/  VIADD R15, R18, UR39 ;  /* 0x00000027120f7c36 */ /* 0x000fe20008000000 */
[----:B------:R-:W-:Y:S01]  /*5a70*/  @UP0 ULDC UR6, c[0x0][0x44c] ;  /* 0x0001130000060ab9 */ /* 0x000fe20000000800 */
[----:B------:R-:W2:Y:S01]  /*5a80*/  LDC R9, c[0x0][0x2f0] ;  /* 0x0000bc00ff097b82 */ /* 0x000ea20000000800 */
[----:B------:R-:W-:Y:S01]  /*5a90*/  WARPGROUP.ARRIVE ;  /* 0x00000000000079c5 */ /* 0x000fe20000000000 */
[----:B01----:R-:W-:Y:S01]  /*5aa0*/  @P2 IMAD.HI.U32 R0, R15, UR6, RZ ;  /* 0x000000060f002c27 */ /* 0x003fe2000f8e00ff */
[----:B------:R-:W-:Y:S01]  /*5ab0*/  @UP0 ULDC UR6, c[0x0][0x450] ;  /* 0x0001140000060ab9 */ /* 0x000fe20000000800 */
[----:B------:R-:W-:-:S03]  /*5ac0*/  UMOV UR7, 0xc0000010 ;  /* 0xc000001000077882 */ /* 0x000fc60000000000 */
[----:B------:R-:W0:Y:S01]  /*5ad0*/  S2R R196, SR_TID.X ;  /* 0x0000000000c47919 */ /* 0x000e220000002100 */
[----:B------:R-:W-:Y:S01]  /*5ae0*/  @P2 SHF.R.U32.HI R15, RZ, UR6, R0 ;  /* 0x00000006ff0f2c19 */ /* 0x000fe20008011600 */
[----:B------:R-:W-:Y:S02]  /*5af0*/  UMOV UR6, 0x1 ;  /* 0x0000000100067882 */ /* 0x000fe40000000000 */
[----:B------:R-:W-:Y:S02]  /*5b00*/  UIMAD UR6, UR53, -0xa0, UR6 ;  /* 0xffffff60350678a4 */ /* 0x000fe4000f8e0206 */
[----:B------:R-:W1:Y:S04]  /*5b10*/  SHFL.IDX PT, R7, R15, RZ, 0x1c1f ;  /* 0x001c1fff0f077589 */ /* 0x000e6800000e0000 */
[----:B------:R-:W-:Y:S01]  /*5b20*/  IMAD.U32 R6, RZ, RZ, UR6 ;  /* 0x00000006ff067e24 */ /* 0x000fe2000f8e00ff */
[----:B------:R-:W-:Y:S01]  /*5b30*/  UIADD3 UR6, UR41, 0x400, URZ ;  /* 0x0000040029067890 */ /* 0x000fe2000fffe03f */
[----:B------:R-:W3:Y:S02]  /*5b40*/  SHFL.IDX PT, R15, R15, 0x1, 0x1c1f ;  /* 0x003c1f000f0f7f89 */ /* 0x000ee400000e0000 */
[----:B------:R-:W-:Y:S01]  /*5b50*/  IMAD R6, R17, -0x2, R6 ;  /* 0xfffffffe11067824 */ /* 0x000fe200078e0206 */
[----:B------:R-:W-:-:S03]  /*5b60*/  USHF.R.U32.HI UR6, URZ, 0x4, UR6 ;  /* 0x000000043f067899 */ /* 0x000fc60008011606 */
[----:B--2---:R-:W-:Y:S01]  /*5b70*/  IMAD R6, R9, UR48, R6 ;  /* 0x0000003009067c24 */ /* 0x004fe2000f8e0206 */
[----:B------:R-:W-:-:S04]  /*5b80*/  ULOP3.LUT UR6, UR6, 0x3fff, URZ, 0xc0, !UPT ;  /* 0x00003fff06067892 */ /* 0x000fc8000f8ec03f */
[----:B------:R-:W-:-:S04]  /*5b90*/  ULOP3.LUT UR6, UR6, 0x10000, URZ, 0xfc, !UPT ;  /* 0x0001000006067892 */ /* 0x000fc8000f8efc3f */
[----:B------:R-:W-:Y:S01]  /*5ba0*/  UIMAD UR10, UR55, 0x500, UR6 ;  /* 0x00000500370a78a4 */ /* 0x000fe2000f8e0206 */
[----:B-1----:R-:W-:Y:S02]  /*5bb0*/  IADD3 R0, R7, -UR49, R6 ;  /* 0x8000003107007c10 */ /* 0x002fe4000fffe006 */
[----:B0-----:R-:W-:Y:S02]  /*5bc0*/  SHF.R.U32.HI R196, RZ, 0x7, R196 ;  /* 0x00000007ffc47819 */ /* 0x001fe400000116c4 */
[C---:B------:R-:W-:Y:S02]  /*5bd0*/  ISETP.GT.AND P3, PT, R0.reuse, RZ, PT ;  /* 0x000000ff0000720c */ /* 0x040fe40003f64270 */
[----:B------:R-:W-:Y:S01]  /*5be0*/  UMOV UR6, UR10 ;  /* 0x0000000a00067c82 */ /* 0x000fe20008000000 */
[----:B------:R-:W-:Y:S01]  /*5bf0*/  ISETP.GT.AND P4, PT, R0, 0x1, PT ;  /* 0x000000010000780c */ /* 0x000fe20003f84270 */
[----:B------:R-:W-:Y:S01]  /*5c00*/  QGMMA.64x128x32.F32.E4M3.E4M3 R24, R184, gdesc[UR4], R24, gsb0 ;  /* 0x01e00004b8187df3 */ /* 0x000fe20008000818 */
[----:B------:R-:W-:Y:S01]  /*5c10*/  FSEL R21, R152, -INF , P3 ;  /* 0xff80000098157808 */ /* 0x000fe20001800000 */
[----:B------:R-:W-:Y:S01]  /*5c20*/  UIADD3 UR6, UR10, 0x100, URZ ;  /* 0x000001000a067890 */ /* 0x000fe2000fffe03f */
[----:B------:R-:W-:Y:S01]  /*5c30*/  ISETP.GT.AND P3, PT, R0, 0x8, PT ;  /* 0x000000080000780c */ /* 0x000fe20003f64270 */
[----:B------:R-:W-:Y:S01]  /*5c40*/  UMOV UR7, 0xc0000010 ;  /* 0xc000001000077882 */ /* 0x000fe20000000000 */
[----:B------:R-:W-:-:S02]  /*5c50*/  FSEL R9, R153, -INF , P4 ;  /* 0xff80000099097808 */ /* 0x000fc40002000000 */
[----:B------:R-:W-:Y:S02]  /*5c60*/  FMNMX.FTZ R8, R21, R4, !PT ;  /* 0x0000000415087209 */ /* 0x000fe40007810000 */
[----:B------:R-:W-:Y:S02]  /*5c70*/  ISETP.GT.AND P4, PT, R0, 0x9, PT ;  /* 0x000000090000780c */ /* 0x000fe40003f84270 */
[----:B------:R-:W-:Y:S02]  /*5c80*/  FSEL R11, R156, -INF , P3 ;  /* 0xff8000009c0b7808 */ /* 0x000fe40001800000 */
[----:B------:R-:W-:Y:S02]  /*5c90*/  FMNMX.FTZ R8, R9, R8, !PT ;  /* 0x0000000809087209 */ /* 0x000fe40007810000 */
[----:B------:R-:W-:Y:S02]  /*5ca0*/  ISETP.GT.AND P3, PT, R0, 0x10, PT ;  /* 0x000000100000780c */ /* 0x000fe40003f64270 */
        /* <DEDUP_REMOVED lines=62> */
[----:B------:R-:W-:Y:S01]  /*6090*/  ISETP.GT.AND P4, PT, R0, 0x61, PT ;  /* 0x000000610000780c */ /* 0x000fe20003f84270 */
[----:B------:R-:W-:Y:S02]  /*60a0*/  WARPGROUP.DEPBAR.LE gsb0, 0x0 ;  /* 0x00008000000079c5 */ /* 0x000fe40000010000 */
[----:B------:R-:W-:Y:S01]  /*60b0*/  FSEL R104, R104, -INF , P3 ;  /* 0xff80000068687808 */ /* 0x000fe20001800000 */
[----:B------:R-:W-:Y:S01]  /*60c0*/  WARPGROUP.ARRIVE ;  /* 0x00000000000079c5 */ /* 0x000fe20000000000 */
[----:B------:R-:W-:Y:S01]  /*60d0*/  FMNMX.FTZ R201, R133, R8, !PT ;  /* 0x0000000885c97209 */ /* 0x000fe20007810000 */
[----:B------:R-:W-:Y:S01]  /*60e0*/  IMAD.U32 R185, RZ, RZ, UR37 ;  /* 0x00000025ffb97e24 */ /* 0x000fe2000f8e00ff */
[----:B------:R-:W-:Y:S02]  /*60f0*/  ISETP.GT.AND P3, PT, R0, 0x68, PT ;  /* 0x000000680000780c */ /* 0x000fe40003f64270 */
[----:B------:R-:W-:Y:S01]  /*6100*/  FSEL R105, R105, -INF , P4 ;  /* 0xff80000069697808 */ /* 0x000fe20002000000 */
[----:B------:R-:W-:Y:S01]  /*6110*/  QGMMA.64x128x32.F32.E4M3.E4M3 R24, R180, gdesc[UR4], R24, gsb0 ;  /* 0x01e00004b4187df3 */ /* 0x000fe20008000818 */
[----:B------:R-:W-:Y:S01]  /*6120*/  FMNMX.FTZ R8, R104, R201, !PT ;  /* 0x000000c968087209 */ /* 0x000fe20007810000 */
        /* <DEDUP_REMOVED lines=41> */
[----:B------:R-:W-:Y:S02]  /*63c0*/  FSEL R101, R101, -INF , P4 ;  /* 0xff80000065657808 */ /* 0x000fe40002000000 */
[----:B------:R-:W-:Y:S02]  /*63d0*/  FMNMX.FTZ R0, R100, R201, !PT ;  /* 0x000000c964007209 */ /* 0x000fe40007810000 */
[----:B---3--:R-:W-:Y:S02]  /*63e0*/  IADD3 R6, R15, -UR49, R6 ;  /* 0x800000310f067c10 */ /* 0x008fe4000fffe006 */
[----:B------:R-:W-:Y:S02]  /*63f0*/  FMNMX.FTZ R10, R101, R0, !PT ;  /* 0x00000000650a7209 */ /* 0x000fe40007810000 */
[----:B------:R-:W-:-:S02]  /*6400*/  ISETP.GT.AND P4, PT, R6, RZ, PT ;  /* 0x000000ff0600720c */ /* 0x000fc40003f84270 */
[----:B------:R-:W-:Y:S01]  /*6410*/  ISETP.GT.AND P5, PT, R6, 0x1, PT ;  /* 0x000000010600780c */ /* 0x000fe20003fa4270 */
[----:B------:R-:W0:Y:S01]  /*6420*/  SHFL.BFLY PT, R201, R10, 0x2, 0x1f ;  /* 0x0c401f000ac97f89 */ /* 0x000e2200000e0000 */
[----:B------:R-:W-:Y:S02]  /*6430*/  FSEL R154, R154, -INF , P4 ;  /* 0xff8000009a9a7808 */ /* 0x000fe40002000000 */
[----:B------:R-:W-:Y:S02]  /*6440*/  ISETP.GT.AND P4, PT, R6, 0x8, PT ;  /* 0x000000080600780c */ /* 0x000fe40003f84270 */
[----:B------:R-:W-:Y:S02]  /*6450*/  FSEL R155, R155, -INF , P5 ;  /* 0xff8000009b9b7808 */ /* 0x000fe40002800000 */
[----:B------:R-:W-:Y:S02]  /*6460*/  FMNMX.FTZ R136, R154, R5, !PT ;  /* 0x000000059a887209 */ /* 0x000fe40007810000 */
[----:B------:R-:W-:-:S02]  /*6470*/  ISETP.GT.AND P5, PT, R6, 0x9, PT ;  /* 0x000000090600780c */ /* 0x000fc40003fa4270 */
[----:B------:R-:W-:Y:S02]  /*6480*/  FSEL R158, R158, -INF , P4 ;  /* 0xff8000009e9e7808 */ /* 0x000fe40002000000 */
[C---:B------:R-:W-:Y:S02]  /*6490*/  ISETP.GT.AND P4, PT, R6.reuse, 0x10, PT ;  /* 0x000000100600780c */ /* 0x040fe40003f84270 */
[----:B------:R-:W-:Y:S02]  /*64a0*/  FSEL R159, R159, -INF , P5 ;  /* 0xff8000009f9f7808 */ /* 0x000fe40002800000 */
[----:B------:R-:W-:Y:S02]  /*64b0*/  ISETP.GT.AND P5, PT, R6, 0x11, PT ;  /* 0x000000110600780c */ /* 0x000fe40003fa4270 */
[----:B------:R-:W-:Y:S02]  /*64c0*/  FSEL R162, R162, -INF , P4 ;  /* 0xff800000a2a27808 */ /* 0x000fe40002000000 */
[----:B------:R-:W-:-:S02]  /*64d0*/  ISETP.GT.AND P4, PT, R6, 0x18, PT ;  /* 0x000000180600780c */ /* 0x000fc40003f84270 */
[----:B------:R-:W-:Y:S02]  /*64e0*/  FSEL R163, R163, -INF , P5 ;  /* 0xff800000a3a37808 */ /* 0x000fe40002800000 */
[----:B0-----:R-:W-:Y:S02]  /*64f0*/  FMNMX.FTZ R201, R10, R201, !PT ;  /* 0x000000c90ac97209 */ /* 0x001fe40007810000 */
[----:B------:R-:W-:Y:S02]  /*6500*/  ISETP.GT.AND P5, PT, R6, 0x19, PT ;  /* 0x000000190600780c */ /* 0x000fe40003fa4270 */
[----:B------:R-:W-:Y:S01]  /*6510*/  FSEL R166, R166, -INF , P4 ;  /* 0xff800000a6a67808 */ /* 0x000fe20002000000 */
[----:B------:R-:W0:Y:S01]  /*6520*/  SHFL.BFLY PT, R0, R201, 0x1, 0x1f ;  /* 0x0c201f00c9007f89 */ /* 0x000e2200000e0000 */
[----:B------:R-:W-:Y:S02]  /*6530*/  FSEL R167, R167, -INF , P5 ;  /* 0xff800000a7a77808 */ /* 0x000fe40002800000 */
[----:B------:R-:W-:-:S02]  /*6540*/  ISETP.GT.AND P4, PT, R6, 0x20, PT ;  /* 0x000000200600780c */ /* 0x000fc40003f84270 */
[----:B------:R-:W-:-:S04]  /*6550*/  ISETP.GT.AND P5, PT, R6, 0x21, PT ;  /* 0x000000210600780c */ /* 0x000fc80003fa4270 */
[----:B------:R-:W-:Y:S02]  /*6560*/  FSEL R139, R139, -INF , P5 ;  /* 0xff8000008b8b7808 */ /* 0x000fe40002800000 */
[----:B------:R-:W-:-:S04]  /*6570*/  ISETP.GT.AND P5, PT, R6, 0x29, PT ;  /* 0x000000290600780c */ /* 0x000fc80003fa4270 */
[----:B------:R-:W-:Y:S02]  /*6580*/  FSEL R143, R143, -INF , P5 ;  /* 0xff8000008f8f7808 */ /* 0x000fe40002800000 */
[----:B------:R-:W-:Y:S01]  /*6590*/  ISETP.GT.AND P5, PT, R6, 0x31, PT ;  /* 0x000000310600780c */ /* 0x000fe20003fa4270 */
[----:B------:R-:W-:-:S03]  /*65a0*/  WARPGROUP.DEPBAR.LE gsb0, 0x0 ;  /* 0x00008000000079c5 */ /* 0x000fc60000010000 */
[----:B------:R-:W-:Y:S01]  /*65b0*/  FSEL R147, R147, -INF , P5 ;  /* 0xff80000093937808 */ /* 0x000fe20002800000 */
[----:B------:R-:W-:Y:S01]  /*65c0*/  WARPGROUP.ARRIVE ;  /* 0x00000000000079c5 */ /* 0x000fe20000000000 */
[----:B0-----:R-:W-:Y:S02]  /*65d0*/  FMNMX.FTZ R0, R201, R0, !PT ;  /* 0x00000000c9007209 */ /* 0x001fe40007810000 */
[----:B------:R-:W-:Y:S02]  /*65e0*/  ISETP.GT.AND P5, PT, R6, 0x39, PT ;  /* 0x000000390600780c */ /* 0x000fe40003fa4270 */
[C---:B------:R-:W-:Y:S01]  /*65f0*/  FSETP.NEU.FTZ.AND P3, PT, R0.reuse, -INF , PT ;  /* 0xff8000000000780b */ /* 0x040fe20003f7d000 */
[----:B------:R-:W-:-:S01]  /*6600*/  FFMA.FTZ R8, R0, R185, -8 ;  /* 0xc100000000087423 */ /* 0x000fc200000100b9 */
[----:B------:R-:W-:Y:S01]  /*6610*/  FSEL R151, R151, -INF , P5 ;  /* 0xff80000097977808 */ /* 0x000fe20002800000 */
[----:B------:R-:W-:Y:S01]  /*6620*/  QGMMA.64x128x32.F32.E4M3.E4M3 R24, R176, gdesc[UR4], R24, gsb0 ;  /* 0x01e00004b0187df3 */ /* 0x000fe20008000818 */
[----:B------:R-:W-:Y:S01]  /*6630*/  ISETP.GT.AND P5, PT, R6, 0x41, PT ;  /* 0x000000410600780c */ /* 0x000fe20003fa4270 */
[----:B------:R-:W-:Y:S01]  /*6640*/  UIADD3 UR6, UR10, 0x300, URZ ;  /* 0x000003000a067890 */ /* 0x000fe2000fffe03f */
[----:B------:R-:W-:Y:S01]  /*6650*/  FSEL R8, R8, RZ, P3 ;  /* 0x000000ff08087208 */ /* 0x000fe20001800000 */
[----:B------:R-:W-:Y:S01]  /*6660*/  UMOV UR7, 0xc0000010 ;  /* 0xc000001000077882 */ /* 0x000fe20000000000 */
[----:B------:R-:W-:-:S02]  /*6670*/  FSEL R123, R123, -INF , P5 ;  /* 0xff8000007b7b7808 */ /* 0x000fc40002800000 */
[----:B------:R-:W-:Y:S01]  /*6680*/  ISETP.GT.AND P5, PT, R6, 0x49, PT ;  /* 0x000000490600780c */ /* 0x000fe20003fa4270 */
[----:B------:R-:W-:-:S01]  /*6690*/  FFMA.FTZ R15, R161, UR37, -R8 ;  /* 0x00000025a10f7c23 */ /* 0x000fc20008010808 */
[----:B------:R-:W-:Y:S01]  /*66a0*/  FMNMX.FTZ R161, R155, R136, !PT ;  /* 0x000000889ba17209 */ /* 0x000fe20007810000 */
[----:B------:R-:W-:-:S01]  /*66b0*/  FFMA.FTZ R136, R157, UR37, -R8 ;  /* 0x000000259d887c23 */ /* 0x000fc20008010808 */
        /* <DEDUP_REMOVED lines=18> */
[--C-:B0-----:R-:W-:Y:S01]  /*67e0*/  FFMA.FTZ R21, R165, UR37, -R8.reuse ;  /* 0x00000025a5157c23 */ /* 0x101fe20008010808 */
[----:B------:R-:W-:Y:S01]  /*67f0*/  FMNMX.FTZ R144, R166, R157, !PT ;  /* 0x0000009da6907209 */ /* 0x000fe20007810000 */
[----:B------:R0:W-:Y:S01]  /*6800*/  MUFU.EX2 R138, R148 ;  /* 0x00000094008a7308 */ /* 0x0001e20000000800 */
        /* <DEDUP_REMOVED lines=22> */
[----:B0-----:R-:W-:Y:S01]  /*6970*/  FMNMX.FTZ R148, R146, R153, !PT ;  /* 0x0000009992947209 */ /* 0x001fe20007810000 */
        /* <DEDUP_REMOVED lines=17> */
[----:B------:R-:W-:Y:S01]  /*6a90*/  FSEL R145, R126, -INF , P4 ;  /* 0xff8000007e917808 */ /* 0x000fe20002000000 */
[--C-:B------:R-:W-:Y:S01]  /*6aa0*/  FFMA.FTZ R97, R97, UR37, -R8.reuse ;  /* 0x0000002561617c23 */ /* 0x100fe20008010808 */
[----:B------:R-:W-:Y:S01]  /*6ab0*/  FMNMX.FTZ R148, R123, R148, !PT ;  /* 0x000000947b947209 */ /* 0x000fe20007810000 */
[----:B------:R0:W-:Y:S01]  /*6ac0*/  MUFU.EX2 R126, R152 ;  /* 0x00000098007e7308 */ /* 0x0001e20000000800 */
[----:B------:R-:W-:Y:S01]  /*6ad0*/  ISETP.GT.AND P4, PT, R6, 0x50, PT ;  /* 0x000000500600780c */ /* 0x000fe20003f84270 */
[--C-:B------:R-:W-:Y:S01]  /*6ae0*/  FFMA.FTZ R100, R100, UR37, -R8.reuse ;  /* 0x0000002564647c23 */ /* 0x100fe20008010808 */
[----:B------:R-:W-:Y:S01]  /*6af0*/  FMNMX.FTZ R148, R145, R148, !PT ;  /* 0x0000009491947209 */ /* 0x000fe20007810000 */
[----:B------:R-:W-:Y:S01]  /*6b00*/  FFMA.FTZ R101, R101, UR37, -R8 ;  /* 0x0000002565657c23 */ /* 0x000fe20008010808 */
[----:B------:R-:W-:-:S02]  /*6b10*/  FSEL R130, R130, -INF , P4 ;  /* 0xff80000082827808 */ /* 0x000fc40002000000 */
[----:B------:R-:W-:Y:S01]  /*6b20*/  FMNMX.FTZ R149, R127, R148, !PT ;  /* 0x000000947f957209 */ /* 0x000fe20007810000 */
[----:B------:R-:W-:Y:S01]  /*6b30*/  MUFU.EX2 R9, R9 ;  /* 0x0000000900097308 */ /* 0x000fe20000000800 */
[----:B------:R-:W-:Y:S01]  /*6b40*/  ISETP.GT.AND P4, PT, R6, 0x58, PT ;  /* 0x000000580600780c */ /* 0x000fe20003f84270 */
[----:B0-----:R-:W-:Y:S01]  /*6b50*/  FFMA.FTZ R152, R124, UR37, -R8 ;  /* 0x000000257c987c23 */ /* 0x001fe20008010808 */
[----:B------:R-:W-:Y:S02]  /*6b60*/  FMNMX.FTZ R148, R130, R149, !PT ;  /* 0x0000009582947209 */ /* 0x000fe40007810000 */
[----:B------:R-:W-:Y:S02]  /*6b70*/  FSEL R134, R134, -INF , P4 ;  /* 0xff80000086867808 */ /* 0x000fe40002000000 */
[----:B------:R-:W-:Y:S01]  /*6b80*/  FMNMX.FTZ R149, R131, R148, !PT ;  /* 0x0000009483957209 */ /* 0x000fe20007810000 */
[----:B------:R-:W-:Y:S01]  /*6b90*/  MUFU.EX2 R11, R11 ;  /* 0x0000000b000b7308 */ /* 0x000fe20000000800 */
[----:B------:R-:W-:-:S02]  /*6ba0*/  ISETP.GT.AND P4, PT, R6, 0x60, PT ;  /* 0x000000600600780c */ /* 0x000fc40003f84270 */
[----:B------:R-:W-:Y:S02]  /*6bb0*/  FMNMX.FTZ R148, R134, R149, !PT ;  /* 0x0000009586947209 */ /* 0x000fe40007810000 */
[----:B------:R-:W-:Y:S02]  /*6bc0*/  ISETP.GT.AND P5, PT, R6, 0x61, PT ;  /* 0x000000610600780c */ /* 0x000fe40003fa4270 */
[----:B------:R-:W-:Y:S01]  /*6bd0*/  FSEL R124, R106, -INF , P4 ;  /* 0xff8000006a7c7808 */ /* 0x000fe20002000000 */
[----:B------:R-:W-:Y:S01]  /*6be0*/  MUFU.EX2 R12, R12 ;  /* 0x0000000c000c7308 */ /* 0x000fe20000000800 */
[----:B------:R-:W-:Y:S02]  /*6bf0*/  FMNMX.FTZ R149, R135, R148, !PT ;  /* 0x0000009487957209 */ /* 0x000fe40007810000 */
[----:B------:R-:W-:Y:S02]  /*6c00*/  ISETP.GT.AND P4, PT, R6, 0x68, PT ;  /* 0x000000680600780c */ /* 0x000fe40003f84270 */
[----:B------:R-:W-:-:S02]  /*6c10*/  FSEL R107, R107, -INF , P5 ;  /* 0xff8000006b6b7808 */ /* 0x000fc40002800000 */
[----:B------:R-:W-:Y:S01]  /*6c20*/  FMNMX.FTZ R148, R124, R149, !PT ;  /* 0x000000957c947209 */ /* 0x000fe20007810000 */
[----:B------:R0:W-:Y:S01]  /*6c30*/  MUFU.EX2 R106, R152 ;  /* 0x00000098006a7308 */ /* 0x0001e20000000800 */
[----:B------:R-:W-:Y:S02]  /*6c40*/  ISETP.GT.AND P5, PT, R6, 0x69, PT ;  /* 0x000000690600780c */ /* 0x000fe40003fa4270 */
[----:B------:R-:W-:Y:S02]  /*6c50*/  FSEL R110, R110, -INF , P4 ;  /* 0xff8000006e6e7808 */ /* 0x000fe40002000000 */
[----:B------:R-:W-:Y:S02]  /*6c60*/  FMNMX.FTZ R149, R107, R148, !PT ;  /* 0x000000946b957209 */ /* 0x000fe40007810000 */
[----:B------:R-:W-:Y:S01]  /*6c70*/  ISETP.GT.AND P4, PT, R6, 0x70, PT ;  /* 0x000000700600780c */ /* 0x000fe20003f84270 */
[----:B------:R-:W-:Y:S01]  /*6c80*/  MUFU.EX2 R14, R14 ;  /* 0x0000000e000e7308 */ /* 0x000fe20000000800 */
[----:B------:R-:W-:Y:S01]  /*6c90*/  FSEL R111, R111, -INF , P5 ;  /* 0xff8000006f6f7808 */ /* 0x000fe20002800000 */
[----:B0-----:R-:W-:Y:S01]  /*6ca0*/  FFMA.FTZ R152, R128, UR37, -R8 ;  /* 0x0000002580987c23 */ /* 0x001fe20008010808 */
[----:B------:R-:W-:-:S02]  /*6cb0*/  FMNMX.FTZ R148, R110, R149, !PT ;  /* 0x000000956e947209 */ /* 0x000fc40007810000 */
[----:B------:R-:W-:Y:S02]  /*6cc0*/  ISETP.GT.AND P5, PT, R6, 0x71, PT ;  /* 0x000000710600780c */ /* 0x000fe40003fa4270 */
[----:B------:R-:W-:Y:S01]  /*6cd0*/  FSEL R128, R114, -INF , P4 ;  /* 0xff80000072807808 */ /* 0x000fe20002000000 */
[----:B------:R-:W-:Y:S01]  /*6ce0*/  MUFU.EX2 R15, R15 ;  /* 0x0000000f000f7308 */ /* 0x000fe20000000800 */
[----:B------:R-:W-:Y:S02]  /*6cf0*/  FMNMX.FTZ R149, R111, R148, !PT ;  /* 0x000000946f957209 */ /* 0x000fe40007810000 */
[----:B------:R-:W-:Y:S02]  /*6d00*/  ISETP.GT.AND P4, PT, R6, 0x78, PT ;  /* 0x000000780600780c */ /* 0x000fe40003f84270 */
[----:B------:R-:W-:Y:S02]  /*6d10*/  FSEL R115, R115, -INF , P5 ;  /* 0xff80000073737808 */ /* 0x000fe40002800000 */
[----:B------:R-:W-:Y:S01]  /*6d20*/  FMNMX.FTZ R148, R128, R149, !PT ;  /* 0x0000009580947209 */ /* 0x000fe20007810000 */
[----:B------:R0:W-:Y:S01]  /*6d30*/  MUFU.EX2 R114, R152 ;  /* 0x0000009800727308 */ /* 0x0001e20000000800 */
[----:B------:R-:W-:-:S02]  /*6d40*/  ISETP.GT.AND P5, PT, R6, 0x79, PT ;  /* 0x000000790600780c */ /* 0x000fc40003fa4270 */
[----:B------:R-:W-:Y:S02]  /*6d50*/  FSEL R118, R118, -INF , P4 ;  /* 0xff80000076767808 */ /* 0x000fe40002000000 */
[----:B------:R-:W-:Y:S02]  /*6d60*/  FMNMX.FTZ R149, R115, R148, !PT ;  /* 0x0000009473957209 */ /* 0x000fe40007810000 */
[----:B------:R-:W-:Y:S01]  /*6d70*/  FSEL R119, R119, -INF , P5 ;  /* 0xff80000077777808 */ /* 0x000fe20002800000 */
[----:B------:R-:W-:Y:S01]  /*6d80*/  MUFU.EX2 R20, R20 ;  /* 0x0000001400147308 */ /* 0x000fe20000000800 */
[----:B------:R-:W-:Y:S02]  /*6d90*/  ISETP.GT.AND P4, PT, R6, 0x80, PT ;  /* 0x000000800600780c */ /* 0x000fe40003f84270 */
[----:B------:R-:W-:Y:S01]  /*6da0*/  FMNMX.FTZ R148, R118, R149, !PT ;  /* 0x0000009576947209 */ /* 0x000fe20007810000 */
[----:B------:R-:W-:Y:S02]  /*6db0*/  WARPGROUP.DEPBAR.LE gsb0, 0x0 ;  /* 0x00008000000079c5 */ /* 0x000fe40000010000 */
[----:B------:R-:W-:Y:S01]  /*6dc0*/  ISETP.GT.AND P5, PT, R6, 0x81, PT ;  /* 0x000000810600780c */ /* 0x000fe20003fa4270 */
[----:B------:R-:W-:Y:S01]  /*6dd0*/  WARPGROUP.ARRIVE ;  /* 0x00000000000079c5 */ /* 0x000fe20000000000 */
[----:B------:R-:W-:Y:S01]  /*6de0*/  FSEL R132, R90, -INF , P4 ;  /* 0xff8000005a847808 */ /* 0x000fe20002000000 */
[----:B------:R-:W-:Y:S01]  /*6df0*/  MUFU.EX2 R21, R21 ;  /* 0x0000001500157308 */ /* 0x000fe20000000800 */
[----:B------:R-:W-:-:S02]  /*6e00*/  FMNMX.FTZ R149, R119, R148, !PT ;  /* 0x0000009477957209 */ /* 0x000fc40007810000 */
[----:B------:R-:W-:Y:S01]  /*6e10*/  ISETP.GT.AND P4, PT, R6, 0x88, PT ;  /* 0x000000880600780c */ /* 0x000fe20003f84270 */
[----:B------:R-:W-:Y:S01]  /*6e20*/  QGMMA.64x128x32.F32.E4M3.E4M3 R24, R172, gdesc[UR4], R24, gsb0 ;  /* 0x01e00004ac187df3 */ /* 0x000fe20008000818 */
[----:B------:R-:W-:Y:S01]  /*6e30*/  FSEL R91, R91, -INF , P5 ;  /* 0xff8000005b5b7808 */ /* 0x000fe20002800000 */
[----:B------:R-:W-:Y:S01]  /*6e40*/  UIADD3 UR6, UR10, 0x400, URZ ;  /* 0x000004000a067890 */ /* 0x000fe2000fffe03f */
[----:B0-----:R-:W-:Y:S01]  /*6e50*/  FMNMX.FTZ R152, R132, R149, !PT ;  /* 0x0000009584987209 */ /* 0x001fe20007810000 */
[----:B------:R0:W-:Y:S01]  /*6e60*/  MUFU.EX2 R90, R153 ;  /* 0x00000099005a7308 */ /* 0x0001e20000000800 */
[----:B------:R-:W-:Y:S01]  /*6e70*/  ISETP.GT.AND P5, PT, R6, 0x89, PT ;  /* 0x000000890600780c */ /* 0x000fe20003fa4270 */
[----:B------:R-:W-:Y:S01]  /*6e80*/  UMOV UR7, 0xc0000010 ;  /* 0xc000001000077882 */ /* 0x000fe20000000000 */
[----:B------:R-:W-:Y:S01]  /*6e90*/  FSEL R148, R94, -INF , P4 ;  /* 0xff8000005e947808 */ /* 0x000fe20002000000 */
[----:B------:R-:W-:Y:S01]  /*6ea0*/  FFMA.FTZ R94, R104, UR37, -R8 ;  /* 0x00000025685e7c23 */ /* 0x000fe20008010808 */
[----:B------:R-:W-:-:S02]  /*6eb0*/  FMNMX.FTZ R149, R91, R152, !PT ;  /* 0x000000985b957209 */ /* 0x000fc40007810000 */
[----:B------:R-:W-:Y:S01]  /*6ec0*/  ISETP.GT.AND P4, PT, R6, 0x90, PT ;  /* 0x000000900600780c */ /* 0x000fe20003f84270 */
[----:B------:R-:W-:Y:S01]  /*6ed0*/  MUFU.EX2 R136, R136 ;  /* 0x0000008800887308 */ /* 0x000fe20000000800 */
[----:B------:R-:W-:Y:S02]  /*6ee0*/  FSEL R95, R95, -INF , P5 ;  /* 0xff8000005f5f7808 */ /* 0x000fe40002800000 */
[----:B------:R-:W-:Y:S02]  /*6ef0*/  FMNMX.FTZ R104, R148, R149, !PT ;  /* 0x0000009594687209 */ /* 0x000fe40007810000 */
[----:B------:R-:W-:Y:S02]  /*6f00*/  ISETP.GT.AND P5, PT, R6, 0x91, PT ;  /* 0x000000910600780c */ /* 0x000fe40003fa4270 */
[----:B------:R-:W-:Y:S01]  /*6f10*/  FSEL R98, R98, -INF , P4 ;  /* 0xff80000062627808 */ /* 0x000fe20002000000 */
[----:B------:R-:W-:Y:S01]  /*6f20*/  MUFU.EX2 R137, R137 ;  /* 0x0000008900897308 */ /* 0x000fe20000000800 */
[----:B------:R-:W-:-:S02]  /*6f30*/  FMNMX.FTZ R149, R95, R104, !PT ;  /* 0x000000685f957209 */ /* 0x000fc40007810000 */
[----:B------:R-:W-:Y:S02]  /*6f40*/  ISETP.GT.AND P4, PT, R6, 0x98, PT ;  /* 0x000000980600780c */ /* 0x000fe40003f84270 */
[----:B------:R-:W-:Y:S02]  /*6f50*/  FSEL R99, R99, -INF , P5 ;  /* 0xff80000063637808 */ /* 0x000fe40002800000 */
[----:B------:R-:W-:Y:S01]  /*6f60*/  FMNMX.FTZ R104, R98, R149, !PT ;  /* 0x0000009562687209 */ /* 0x000fe20007810000 */
[----:B------:R-:W-:Y:S01]  /*6f70*/  MUFU.EX2 R141, R141 ;  /* 0x0000008d008d7308 */ /* 0x000fe20000000800 */
[----:B------:R-:W-:Y:S02]  /*6f80*/  ISETP.GT.AND P5, PT, R6, 0x99, PT ;  /* 0x000000990600780c */ /* 0x000fe40003fa4270 */
[----:B------:R-:W-:Y:S02]  /*6f90*/  FSEL R102, R102, -INF , P4 ;  /* 0xff80000066667808 */ /* 0x000fe40002000000 */
[----:B------:R-:W-:Y:S01]  /*6fa0*/  FMNMX.FTZ R149, R99, R104, !PT ;  /* 0x0000006863957209 */ /* 0x000fe20007810000 */
[--C-:B------:R-:W-:Y:S01]  /*6fb0*/  FFMA.FTZ R104, R108, UR37, -R8.reuse ;  /* 0x000000256c687c23 */ /* 0x100fe20008010808 */
[----:B------:R-:W-:Y:S01]  /*6fc0*/  FSEL R103, R103, -INF , P5 ;  /* 0xff80000067677808 */ /* 0x000fe20002800000 */
[--C-:B------:R-:W-:Y:S01]  /*6fd0*/  FFMA.FTZ R108, R112, UR37, -R8.reuse ;  /* 0x00000025706c7c23 */ /* 0x100fe20008010808 */
[----:B------:R-:W-:Y:S01]  /*6fe0*/  FMNMX.FTZ R6, R102, R149, !PT ;  /* 0x0000009566067209 */ /* 0x000fe20007810000 */
[----:B------:R-:W-:Y:S01]  /*6ff0*/  FFMA.FTZ R112, R116, UR37, -R8 ;  /* 0x0000002574707c23 */ /* 0x000fe20008010808 */
[----:B------:R-:W-:Y:S02]  /*7000*/  MUFU.EX2 R13, R13 ;  /* 0x0000000d000d7308 */ /* 0x000fe40000000800 */
[----:B------:R-:W-:-:S05]  /*7010*/  FMNMX.FTZ R6, R103, R6, !PT ;  /* 0x0000000667067209 */ /* 0x000fca0007810000 */
[----:B------:R-:W1:Y:S01]  /*7020*/  SHFL.BFLY PT, R149, R6, 0x2, 0x1f ;  /* 0x0c401f0006957f89 */ /* 0x000e6200000e0000 */
        /* <DEDUP_REMOVED lines=9> */
[----:B-1----:R-:W-:Y:S01]  /*70c0*/  FMNMX.FTZ R6, R149, R6, !PT ;  /* 0x0000000695067209 */ /* 0x002fe20007810000 */
[----:B------:R-:W-:-:S03]  /*70d0*/  IMAD.U32 R149, RZ, RZ, UR37 ;  /* 0x00000025ff957e24 */ /* 0x000fc6000f8e00ff */
[C---:B------:R-:W-:Y:S01]  /*70e0*/  FSETP.NEU.FTZ.AND P4, PT, R6.reuse, -INF , PT ;  /* 0xff8000000600780b */ /* 0x040fe20003f9d000 */
[----:B------:R-:W-:-:S02]  /*70f0*/  FFMA.FTZ R116, R6, R149, -8 ;  /* 0xc100000006747423 */ /* 0x000fc40000010095 */
[----:B------:R-:W-:Y:S03]  /*7100*/  MUFU.EX2 R94, R94 ;  /* 0x0000005e005e7308 */ /* 0x000fe60000000800 */
[----:B------:R-:W-:-:S05]  /*7110*/  FSEL R8, R116, RZ, P4 ;  /* 0x000000ff74087208 */ /* 0x000fca0002000000 */
[----:B------:R-:W-:Y:S01]  /*7120*/  MUFU.EX2 R105, R105 ;  /* 0x0000006900697308 */ /* 0x000fe20000000800 */
[----:B------:R-:W-:-:S01]  /*7130*/  FFMA.FTZ R152, R158, UR37, -R8 ;  /* 0x000000259e987c23 */ /* 0x000fc20008010808 */
[--C-:B0-----:R-:W-:Y:S01]  /*7140*/  FFMA.FTZ R153, R159, UR37, -R8.reuse ;  /* 0x000000259f997c23 */ /* 0x101fe20008010808 */
[----:B------:R-:W-:Y:S01]  /*7150*/  FSEL R158, R6, RZ, P4 ;  /* 0x000000ff069e7208 */ /* 0x000fe20002000000 */
[--C-:B------:R-:W-:Y:S01]  /*7160*/  FFMA.FTZ R149, R154, UR37, -R8.reuse ;  /* 0x000000259a957c23 */ /* 0x100fe20008010808 */
[----:B------:R-:W-:Y:S01]  /*7170*/  FSEL R159, R0, RZ, P3 ;  /* 0x000000ff009f7208 */ /* 0x000fe20001800000 */
[--C-:B------:R-:W-:Y:S01]  /*7180*/  FFMA.FTZ R116, R155, UR37, -R8.reuse ;  /* 0x000000259b747c23 */ /* 0x100fe20008010808 */
[----:B------:R-:W-:-:S01]  /*7190*/  FFMA.FTZ R154, R162, UR37, -R8 ;  /* 0x00000025a29a7c23 */ /* 0x000fc20008010808 */
[----:B------:R-:W-:Y:S01]  /*71a0*/  FADD.FTZ R158, -R158, R5 ;  /* 0x000000059e9e7221 */ /* 0x000fe20000010100 */
[----:B------:R-:W-:Y:S01]  /*71b0*/  MUFU.EX2 R152, R152 ;  /* 0x0000009800987308 */ /* 0x000fe20000000800 */
[----:B------:R-:W-:-:S01]  /*71c0*/  FADD.FTZ R159, -R159, R4 ;  /* 0x000000049f9f7221 */ /* 0x000fc20000010100 */
[--C-:B------:R-:W-:Y:S01]  /*71d0*/  FFMA.FTZ R155, R163, UR37, -R8.reuse ;  /* 0x00000025a39b7c23 */ /* 0x100fe20008010808 */
[----:B------:R-:W-:Y:S01]  /*71e0*/  FMUL.FTZ R158, R158, UR37 ;  /* 0x000000259e9e7c20 */ /* 0x000fe20008410000 */
[--C-:B------:R-:W-:Y:S01]  /*71f0*/  FFMA.FTZ R156, R166, UR37, -R8.reuse ;  /* 0x00000025a69c7c23 */ /* 0x100fe20008010808 */
[----:B------:R-:W-:Y:S01]  /*7200*/  FMUL.FTZ R159, R159, UR37 ;  /* 0x000000259f9f7c20 */ /* 0x000fe20008410000 */
        /* <DEDUP_REMOVED lines=14> */
[----:B------:R-:W-:-:S02]  /*72f0*/  WARPGROUP.DEPBAR.LE gsb0, 0x0 ;  /* 0x00008000000079c5 */ /* 0x000fc40000010000 */
[----:B------:R-:W-:Y:S01]  /*7300*/  WARPGROUP.ARRIVE ;  /* 0x00000000000079c5 */ /* 0x000fe20000000000 */
[--C-:B------:R-:W-:Y:S01]  /*7310*/  FFMA.FTZ R127, R127, UR37, -R8.reuse ;  /* 0x000000257f7f7c23 */ /* 0x100fe20008010808 */
[----:B------:R-:W1:Y:S01]  /*7320*/  MUFU.EX2 R158, R158 ;  /* 0x0000009e009e7308 */ /* 0x000e620000000800 */
[----:B------:R-:W-:-:S01]  /*7330*/  FFMA.FTZ R130, R130, UR37, -R8 ;  /* 0x0000002582827c23 */ /* 0x000fc20008010808 */
[--C-:B------:R-:W-:Y:S01]  /*7340*/  FFMA.FTZ R131, R131, UR37, -R8.reuse ;  /* 0x0000002583837c23 */ /* 0x100fe20008010808 */
[----:B------:R-:W-:-:S01]  /*7350*/  FFMA.FTZ R134, R134, UR37, -R8 ;  /* 0x0000002586867c23 */ /* 0x000fc20008010808 */
[----:B------:R-:W-:Y:S01]  /*7360*/  QGMMA.64x128x32.F32.E4M3.E4M3 R24, R168, gdesc[UR4], R24, gsb0 ;  /* 0x01e00004a8187df3 */ /* 0x000fe20008000818 */
[----:B------:R-:W-:-:S01]  /*7370*/  FFMA.FTZ R135, R135, UR37, -R8 ;  /* 0x0000002587877c23 */ /* 0x000fc20008010808 */
[--C-:B------:R-:W-:Y:S01]  /*7380*/  FFMA.FTZ R124, R124, UR37, -R8.reuse ;  /* 0x000000257c7c7c23 */ /* 0x100fe20008010808 */
[----:B------:R-:W-:-:S01]  /*7390*/  FFMA.FTZ R107, R107, UR37, -R8 ;  /* 0x000000256b6b7c23 */ /* 0x000fc20008010808 */
[----:B------:R-:W2:Y:S01]  /*73a0*/  MUFU.EX2 R116, R116 ;  /* 0x0000007400747308 */ /* 0x000ea20000000800 */
        /* <DEDUP_REMOVED lines=8> */
[----:B-1----:R-:W-:-:S01]  /*7430*/  FFMA.FTZ R3, R158, R2, R149 ;  /* 0x000000029e037223 */ /* 0x002fc20000010095 */
[--C-:B------:R-:W-:Y:S01]  /*7440*/  FFMA.FTZ R148, R148, UR37, -R8.reuse ;  /* 0x0000002594947c23 */ /* 0x100fe20008010808 */
[----:B------:R-:W-:-:S01]  /*7450*/  FFMA.FTZ R95, R95, UR37, -R8 ;  /* 0x000000255f5f7c23 */ /* 0x000fc20008010808 */
[--C-:B------:R-:W-:Y:S01]  /*7460*/  FFMA.FTZ R99, R99, UR37, -R8.reuse ;  /* 0x0000002563637c23 */ /* 0x100fe20008010808 */
[----:B------:R-:W-:-:S03]  /*7470*/  FFMA.FTZ R102, R102, UR37, -R8 ;  /* 0x0000002566667c23 */ /* 0x000fc60008010808 */
[----:B------:R-:W1:Y:S01]  /*7480*/  MUFU.EX2 R154, R154 ;  /* 0x0000009a009a7308 */ /* 0x000e620000000800 */
[----:B--2---:R-:W-:-:S04]  /*7490*/  FADD.FTZ R3, R116, R3 ;  /* 0x0000000374037221 */ /* 0x004fc80000010000 */
[----:B------:R-:W-:-:S03]  /*74a0*/  FADD.FTZ R2, R152, R3 ;  /* 0x0000000398027221 */ /* 0x000fc60000010000 */
[----:B------:R-:W2:Y:S01]  /*74b0*/  MUFU.EX2 R155, R155 ;  /* 0x0000009b009b7308 */ /* 0x000ea20000000800 */
[----:B0-----:R-:W-:-:S07]  /*74c0*/  FADD.FTZ R3, R153, R2 ;  /* 0x0000000299037221 */ /* 0x001fce0000010000 */
[----:B------:R0:W-:Y:S08]  /*74d0*/  MUFU.EX2 R4, R145 ;  /* 0x0000009100047308 */ /* 0x0001f00000000800 */
[----:B------:R-:W3:Y:S01]  /*74e0*/  MUFU.EX2 R156, R156 ;  /* 0x0000009c009c7308 */ /* 0x000ee20000000800 */
        /* <DEDUP_REMOVED lines=8> */
[----:B------:R-:W-:-:S01]  /*7570*/  FADD.FTZ R2, R20, R3 ;  /* 0x0000000314027221 */ /* 0x000fc20000010000 */
[----:B---3--:R-:W-:-:S03]  /*7580*/  FADD.FTZ R160, R156, R145 ;  /* 0x000000919ca07221 */ /* 0x008fc60000010000 */
[----:B------:R-:W-:-:S03]  /*7590*/  FADD.FTZ R3, R21, R2 ;  /* 0x0000000215037221 */ /* 0x000fc60000010000 */
        /* <DEDUP_REMOVED lines=25> */
[----:B--2---:R-:W-:-:S01]  /*7730*/  FADD.FTZ R3, R151, R2 ;  /* 0x0000000297037221 */ /* 0x004fc20000010000 */
[----:B------:R-:W-:Y:S01]  /*7740*/  FADD.FTZ R2, R120, R145 ;  /* 0x0000009178027221 */ /* 0x000fe20000010000 */
[----:B------:R-:W-:-:S01]  /*7750*/  FFMA.FTZ R145, R119, UR37, -R8 ;  /* 0x0000002577917c23 */ /* 0x000fc20008010808 */
[----:B------:R-:W-:-:S04]  /*7760*/  FFMA.FTZ R119, R132, UR37, -R8 ;  /* 0x0000002584777c23 */ /* 0x000fc80008010808 */
[----:B------:R-:W2:Y:S01]  /*7770*/  MUFU.EX2 R127, R127 ;  /* 0x0000007f007f7308 */ /* 0x000ea20000000800 */
[----:B0-----:R-:W-:-:S01]  /*7780*/  FADD.FTZ R160, R122, R3 ;  /* 0x000000037aa07221 */ /* 0x001fc20000010000 */
[----:B------:R-:W-:Y:S01]  /*7790*/  FADD.FTZ R3, R121, R2 ;  /* 0x0000000279037221 */ /* 0x000fe20000010000 */
[----:B------:R-:W-:-:S03]  /*77a0*/  WARPGROUP.DEPBAR.LE gsb0, 0x0 ;  /* 0x00008000000079c5 */ /* 0x000fc60000010000 */
[----:B------:R-:W-:Y:S02]  /*77b0*/  FADD.FTZ R2, R106, R3 ;  /* 0x000000036a027221 */ /* 0x000fe40000010000 */
[----:B------:R-:W0:Y:S01]  /*77c0*/  MUFU.EX2 R130, R130 ;  /* 0x0000008200827308 */ /* 0x000e220000000800 */
[----:B-1----:R-:W-:-:S01]  /*77d0*/  FADD.FTZ R159, R123, R160 ;  /* 0x000000a07b9f7221 */ /* 0x002fc20000010000 */
[----:B------:R-:W-:-:S03]  /*77e0*/  FADD.FTZ R3, R125, R2 ;  /* 0x000000027d037221 */ /* 0x000fc60000010000 */
[----:B------:R-:W-:Y:S01]  /*77f0*/  FADD.FTZ R160, R4, R159 ;  /* 0x0000009f04a07221 */ /* 0x000fe20000010000 */
        /* <DEDUP_REMOVED lines=11> */
[----:B------:R-:W-:Y:S01]  /*78b0*/  FFMA.FTZ R132, R91, UR37, -R8 ;  /* 0x000000255b847c23 */ /* 0x000fe20008010808 */
[----:B------:R-:W-:-:S05]  /*78c0*/  FADD.FTZ R3, R105, R2 ;  /* 0x0000000269037221 */ /* 0x000fca0000010000 */
        /* <DEDUP_REMOVED lines=12> */
[--C-:B------:R-:W-:Y:S01]  /*7990*/  FFMA.FTZ R91, R98, UR37, -R8.reuse ;  /* 0x00000025625b7c23 */ /* 0x100fe20008010808 */
[----:B------:R-:W-:-:S05]  /*79a0*/  FFMA.FTZ R8, R103, UR37, -R8 ;  /* 0x0000002567087c23 */ /* 0x000fca0008010808 */
[----:B------:R-:W1:Y:S01]  /*79b0*/  MUFU.EX2 R108, R108 ;  /* 0x0000006c006c7308 */ /* 0x000e620000000800 */
[----:B--2---:R-:W-:-:S01]  /*79c0*/  FADD.FTZ R3, R109, R2 ;  /* 0x000000026d037221 */ /* 0x004fc20000010000 */
[----:B------:R-:W-:-:S06]  /*79d0*/  IADD3 R2, -R196, 0xb, RZ ;  /* 0x0000000bc4027810 */ /* 0x000fcc0007ffe1ff */
[----:B------:R-:W-:Y:S01]  /*79e0*/  MUFU.EX2 R128, R128 ;  /* 0x0000008000807308 */ /* 0x000fe20000000800 */
[----:B0-----:R-:W-:-:S07]  /*79f0*/  FADD.FTZ R159, R111, R160 ;  /* 0x000000a06f9f7221 */ /* 0x001fce0000010000 */
[----:B------:R-:W0:Y:S01]  /*7a00*/  MUFU.EX2 R113, R113 ;  /* 0x0000007100717308 */ /* 0x000e220000000800 */
[----:B-1----:R-:W-:-:S07]  /*7a10*/  FADD.FTZ R98, R108, R3 ;  /* 0x000000036c627221 */ /* 0x002fce0000010000 */
        /* <DEDUP_REMOVED lines=11> */
[----:B-1----:R-:W-:-:S07]  /*7ad0*/  FADD.FTZ R98, R88, R3 ;  /* 0x0000000358627221 */ /* 0x002fce0000010000 */
[----:B------:R-:W-:Y:S01]  /*7ae0*/  MUFU.EX2 R89, R89 ;  /* 0x0000005900597308 */ /* 0x000fe20000000800 */
[----:B--2---:R-:W-:-:S04]  /*7af0*/  FADD.FTZ R148, R128, R159 ;  /* 0x0000009f80947221 */ /* 0x004fc80000010000 */
[----:B------:R-:W-:-:S03]  /*7b00*/  FADD.FTZ R159, R115, R148 ;  /* 0x00000094739f7221 */ /* 0x000fc60000010000 */
[----:B------:R-:W1:Y:S01]  /*7b10*/  MUFU.EX2 R132, R132 ;  /* 0x0000008400847308 */ /* 0x000e620000000800 */
[----:B------:R-:W-:-:S04]  /*7b20*/  FADD.FTZ R148, R118, R159 ;  /* 0x0000009f76947221 */ /* 0x000fc80000010000 */
[----:B------:R-:W-:-:S03]  /*7b30*/  FADD.FTZ R148, R145, R148 ;  /* 0x0000009491947221 */ /* 0x000fc60000010000 */
[----:B------:R-:W2:Y:S01]  /*7b40*/  MUFU.EX2 R92, R92 ;  /* 0x0000005c005c7308 */ /* 0x000ea20000000800 */
[----:B0-----:R-:W-:-:S07]  /*7b50*/  FADD.FTZ R3, R119, R148 ;  /* 0x0000009477037221 */ /* 0x001fce0000010000 */
[----:B------:R0:W-:Y:S01]  /*7b60*/  MUFU.EX2 R161, R95 ;  /* 0x0000005f00a17308 */ /* 0x0001e20000000800 */
[----:B-1----:R-:W-:-:S04]  /*7b70*/  FADD.FTZ R3, R132, R3 ;  /* 0x0000000384037221 */ /* 0x002fc80000010000 */
[----:B------:R-:W-:-:S03]  /*7b80*/  FADD.FTZ R3, R162, R3 ;  /* 0x00000003a2037221 */ /* 0x000fc60000010000 */
[----:B------:R-:W1:Y:S01]  /*7b90*/  MUFU.EX2 R93, R93 ;  /* 0x0000005d005d7308 */ /* 0x000e620000000800 */
[----:B0-----:R-:W-:-:S05]  /*7ba0*/  IMAD.U32 R95, RZ, RZ, UR54 ;  /* 0x00000036ff5f7e24 */ /* 0x001fca000f8e00ff */
[----:B------:R-:W-:Y:S01]  /*7bb0*/  @!P1 LEA R95, R95, UR41, 0x3 ;  /* 0x000000295f5f9c11 */ /* 0x000fe2000f8e18ff */
[----:B------:R0:W-:Y:S06]  /*7bc0*/  BAR.ARV R2, 0x100 ;  /* 0x000400020000751d */ /* 0x0001ec0000002000 */
[----:B------:R-:W3:Y:S01]  /*7bd0*/  MUFU.EX2 R96, R96 ;  /* 0x0000006000607308 */ /* 0x000ee20000000800 */
[----:B0-----:R-:W-:Y:S02]  /*7be0*/  @!P1 VIADD R2, R95, 0x29840 ;  /* 0x000298405f029836 */ /* 0x001fe40000000000 */
[----:B------:R-:W-:-:S03]  /*7bf0*/  FADD.FTZ R95, R89, R98 ;  /* 0x00000062595f7221 */ /* 0x000fc60000010000 */
[----:B------:R-:W-:Y:S02]  /*7c00*/  @!P1 PRMT R2, RZ, 0x654, R2 ;  /* 0x00000654ff029816 */ /* 0x000fe40000000002 */
[----:B------:R-:W0:Y:S01]  /*7c10*/  MUFU.EX2 R91, R91 ;  /* 0x0000005b005b7308 */ /* 0x000e220000000800 */
[----:B--2---:R-:W-:-:S01]  /*7c20*/  FADD.FTZ R98, R92, R95 ;  /* 0x0000005f5c627221 */ /* 0x004fc20000010000 */
[----:B------:R2:W-:Y:S03]  /*7c30*/  @!P1 SYNCS.ARRIVE.TRANS64.RED.A1T0 RZ, [R2+URZ], RZ ;  /* 0x000000ff02ff99a7 */ /* 0x0005e6000810043f */
[----:B-1----:R-:W-:-:S03]  /*7c40*/  FADD.FTZ R95, R93, R98 ;  /* 0x000000625d5f7221 */ /* 0x002fc60000010000 */
[----:B------:R-:W1:Y:S01]  /*7c50*/  MUFU.EX2 R97, R97 ;  /* 0x0000006100617308 */ /* 0x000e620000000800 */
[----:B---3--:R-:W-:-:S01]  /*7c60*/  FADD.FTZ R98, R96, R95 ;  /* 0x0000005f60627221 */ /* 0x008fc20000010000 */
[----:B--2---:R-:W-:-:S06]  /*7c70*/  FADD.FTZ R2, R161, R3 ;  /* 0x00000003a1027221 */ /* 0x004fcc0000010000 */
        /* <DEDUP_REMOVED lines=14> */
.L_x_2010:
[----:B------:R-:W-:Y:S01]  /*7d60*/  UISETP.GT.AND UP1, UPT, UR53, UR52, UPT ;  /* 0x000000343500728c */ /* 0x000fe2000bf24270 */
[----:B------:R-:W-:Y:S01]  /*7d70*/  F2FP.SATFINITE.E4M3.F32.PACK_AB_MERGE_C R11, R12, R11, RZ ;  /* 0x0000000b0c0b723e */ /* 0x000fe200048070ff */
[----:B------:R-:W-:Y:S01]  /*7d80*/  ULEA UR6, UR55, UR41, 0x3 ;  /* 0x0000002937067291 */ /* 0x000fe2000f8e183f */
[----:B------:R-:W-:Y:S01]  /*7d90*/  F2FP.SATFINITE.E4M3.F32.PACK_AB_MERGE_C R4, R127, R4, RZ ;  /* 0x000000047f04723e */ /* 0x000fe200048070ff */
[----:B------:R-:W-:Y:S01]  /*7da0*/  UIADD3 UR53, UR53, -0x1, URZ ;  /* 0xffffffff35357890 */ /* 0x000fe2000fffe03f */
[----:B------:R-:W-:Y:S01]  /*7db0*/  F2FP.SATFINITE.E4M3.F32.PACK_AB_MERGE_C R152, R153, R152, RZ ;  /* 0x000000989998723e */ /* 0x000fe200048070ff */
[----:B------:R-:W-:Y:S01]  /*7dc0*/  UIADD3 UR6, UR6, 0x29860, URZ ;  /* 0x0002986006067890 */ /* 0x000fe2000fffe03f */
[----:B------:R-:W-:Y:S01]  /*7dd0*/  PLOP3.LUT P3, PT, PT, PT, UP1, 0x80, 0x0 ;  /* 0x000000000000781c */ /* 0x000fe20003f6f018 */
[----:B------:R-:W-:Y:S01]  /*7de0*/  UMOV UR56, UR44 ;  /* 0x0000002c00387c82 */ /* 0x000fe20008000000 */
[----:B------:R-:W-:Y:S01]  /*7df0*/  F2FP.SATFINITE.E4M3.F32.PACK_AB_MERGE_C R20, R21, R20, RZ ;  /* 0x000000141514723e */ /* 0x000fe200048070ff */
[----:B------:R-:W-:Y:S01]  /*7e00*/  UPRMT UR6, UR40, 0x654, UR6 ;  /* 0x0000065428067896 */ /* 0x000fe20008000006 */
[----:B------:R-:W-:Y:S01]  /*7e10*/  F2FP.SATFINITE.E4M3.F32.PACK_AB_MERGE_C R156, R157, R156, RZ ;  /* 0x0000009c9d9c723e */ /* 0x000fe200048070ff */
[----:B------:R-:W-:Y:S01]  /*7e20*/  UMOV UR55, UR54 ;  /* 0x0000003600377c82 */ /* 0x000fe20008000000 */
[----:B------:R-:W-:Y:S01]  /*7e30*/  F2FP.SATFINITE.E4M3.F32.PACK_AB_MERGE_C R138, R141, R138, RZ ;  /* 0x0000008a8d8a723e */ /* 0x000fe200048070ff */
[-C--:B------:R-:W-:Y:S01]  /*7e40*/  FMUL.FTZ R24, R24, R5.reuse ;  /* 0x0000000518187220 */ /* 0x080fe20000410000 */
[----:B------:R-:W-:Y:S01]  /*7e50*/  F2FP.SATFINITE.E4M3.F32.PACK_AB_MERGE_C R142, R143, R142, RZ ;  /* 0x0000008e8f8e723e */ /* 0x000fe200048070ff */
[----:B------:R-:W-:Y:S01]  /*7e60*/  FMUL.FTZ R25, R25, R5 ;  /* 0x0000000519197220 */ /* 0x000fe20000410000 */
        /* <DEDUP_REMOVED lines=100> */
.L_x_2001:
[----:B------:R-:W-:-:S13]  /*84b0*/  ISETP.LE.AND P2, PT, RZ, UR53, PT ;  /* 0x00000035ff007c0c */ /* 0x000fda000bf43270 */
[----:B------:R-:W-:Y:S05]  /*84c0*/  @!P2 BRA `(.L_x_2012) ;  /* 0x0000002c0028a947 */ /* 0x000fea0003800000 */
[----:B------:R-:W-:Y:S01]  /*84d0*/  IMAD.MOV.U32 R7, RZ, RZ, R6 ;  /* 0x000000ffff077224 */ /* 0x000fe200078e0006 */
[----:B------:R-:W-:Y:S01]  /*84e0*/  UMOV UR52, UR44 ;  /* 0x0000002c00347c82 */ /* 0x000fe20008000000 */
[----:B------:R-:W-:Y:S01]  /*84f0*/  IMAD.MOV.U32 R5, RZ, RZ, R0 ;  /* 0x000000ffff057224 */ /* 0x000fe200078e0000 */
[----:B------:R-:W-:-:S06]  /*8500*/  UMOV UR48, UR49 ;  /* 0x0000003100307c82 */ /* 0x000fcc0008000000 */
.L_x_2022:
        /* <DEDUP_REMOVED lines=9> */
.L_x_2014:
[----:B------:R-:W-:Y:S01]  /*85a0*/  ULEA UR6, UR49, UR41, 0x3 ;  /* 0x0000002931067291 */ /* 0x000fe2000f8e183f */
[----:B------:R-:W-:-:S05]  /*85b0*/  IMAD.U32 R0, RZ, RZ, UR44 ;  /* 0x0000002cff007e24 */ /* 0x000fca000f8e00ff */
[----:B------:R-:W-:-:S04]  /*85c0*/  SHF.L.U32 R0, R0, 0x1f, RZ ;  /* 0x0000001f00007819 */ /* 0x000fc800000006ff */
[----:B------:R0:W1:Y:S01]  /*85d0*/  SYNCS.PHASECHK.TRANS64.TRYWAIT P2, [UR6+0x29830], R0 ;  /* 0x02983000ff0075a7 */ /* 0x0000620008040146 */
[----:B------:R-:W-:Y:S05]  /*85e0*/  @!P0 BRA `(.L_x_2015) ;  /* 0x0000000000048947 */ /* 0x000fea0003800000 */
[----:B------:R-:W-:Y:S01]  /*85f0*/  BPT.TRAP 0x1 ;  /* 0x000000040000795c */ /* 0x000fe20000300000 */
.L_x_2015:
[----:B-1----:R-:W-:Y:S05]  /*8600*/  @P2 BRA `(.L_x_2013) ;  /* 0x0000000000082947 */ /* 0x002fea0003800000 */
[----:B------:R-:W1:Y:S02]  /*8610*/  SYNCS.PHASECHK.TRANS64.TRYWAIT P2, [UR6+0x29830], R0 ;  /* 0x02983000ff0075a7 */ /* 0x000e640008040146 */
[----:B-1----:R-:W-:Y:S05]  /*8620*/  @!P2 BRA `(.L_x_2016) ;  /* 0x0000009800bca947 */ /* 0x002fea0003800000 */
.L_x_2013:
[----:B------:R-:W2:Y:S01]  /*8630*/  S2R R4, SR_TID.X ;  /* 0x0000000000047919 */ /* 0x000ea20000002100 */
        /* <DEDUP_REMOVED lines=21> */
[----:B--2---:R-:W-:-:S05]  /*8790*/  SHF.R.U32.HI R4, RZ, 0x7, R4 ;  /* 0x00000007ff047819 */ /* 0x004fca0000011604 */
        /* <DEDUP_REMOVED lines=165> */
.L_x_2018:
[----:B------:R-:W-:Y:S01]  /*91f0*/  ULEA UR6, UR48, UR41, 0x3 ;  /* 0x0000002930067291 */ /* 0x000fe2000f8e183f */
[----:B------:R-:W-:-:S05]  /*9200*/  IMAD.U32 R0, RZ, RZ, UR52 ;  /* 0x00000034ff007e24 */ /* 0x000fca000f8e00ff */
[----:B------:R-:W-:-:S04]  /*9210*/  SHF.L.U32 R0, R0, 0x1f, RZ ;  /* 0x0000001f00007819 */ /* 0x000fc800000006ff */
[----:B------:R0:W1:Y:S01]  /*9220*/  SYNCS.PHASECHK.TRANS64.TRYWAIT P2, [UR6+0x29850], R0 ;  /* 0x02985000ff0075a7 */ /* 0x0000620008040146 */
[----:B------:R-:W-:Y:S05]  /*9230*/  @!P0 BRA `(.L_x_2019) ;  /* 0x0000000000048947 */ /* 0x000fea0003800000 */
[----:B------:R-:W-:Y:S01]  /*9240*/  BPT.TRAP 0x1 ;  /* 0x000000040000795c */ /* 0x000fe20000300000 */
.L_x_2019:
[----:B-1----:R-:W-:Y:S05]  /*9250*/  @P2 BRA `(.L_x_2017) ;  /* 0x0000000000082947 */ /* 0x002fea0003800000 */
[----:B------:R-:W1:Y:S02]  /*9260*/  SYNCS.PHASECHK.TRANS64.TRYWAIT P2, [UR6+0x29850], R0 ;  /* 0x02985000ff0075a7 */ /* 0x000e640008040146 */
[----:B-1----:R-:W-:Y:S05]  /*9270*/  @!P2 BRA `(.L_x_2020) ;  /* 0x0000008c00c0a947 */ /* 0x002fea0003800000 */
.L_x_2017:
        /* <DEDUP_REMOVED lines=118> */
[----:B------:R-:W-:Y:S01]  /*99e0*/  FFMA.FTZ R101, R6, R149, -8 ;  /* 0xc100000006657423 */ /* 0x000fe20000010095 */
[----:B------:R-:W-:-:S01]  /*99f0*/  FFMA.FTZ R15, R136, UR37, -R195 ;  /* 0x00000025880f7c23 */ /* 0x000fc200080108c3 */
[--C-:B------:R-:W-:Y:S01]  /*9a00*/  FFMA.FTZ R136, R141, UR37, -R195.reuse ;  /* 0x000000258d887c23 */ /* 0x100fe200080108c3 */
[----:B------:R-:W-:-:S01]  /*9a10*/  FFMA.FTZ R7, R152, UR37, -R195 ;  /* 0x0000002598077c23 */ /* 0x000fc200080108c3 */
[----:B------:R-:W-:Y:S01]  /*9a20*/  FFMA.FTZ R141, R148, UR37, -R195 ;  /* 0x00000025948d7c23 */ /* 0x000fe200080108c3 */
[----:B------:R-:W-:Y:S01]  /*9a30*/  FMUL.FTZ R5, R5, UR37 ;  /* 0x0000002505057c20 */ /* 0x000fe20008410000 */
        /* <DEDUP_REMOVED lines=76> */
[----:B0-----:R-:W-:-:S01]  /*9f00*/  FADD.FTZ R2, R152, R3 ;  /* 0x0000000398027221 */ /* 0x001fc20000010000 */
[----:B------:R-:W-:Y:S01]  /*9f10*/  FFMA.FTZ R92, R92, UR37, -R195 ;  /* 0x000000255c5c7c23 */ /* 0x000fe200080108c3 */
[----:B------:R-:W-:-:S01]  /*9f20*/  FFMA.FTZ R94, R94, UR37, -R101 ;  /* 0x000000255e5e7c23 */ /* 0x000fc20008010865 */
[----:B------:R-:W-:Y:S01]  /*9f30*/  FFMA.FTZ R93, R93, UR37, -R195 ;  /* 0x000000255d5d7c23 */ /* 0x000fe200080108c3 */
[----:B------:R-:W-:Y:S01]  /*9f40*/  QGMMA.64x128x32.F32.E4M3.E4M3 R24, R176, gdesc[UR4], R24, gsb0 ;  /* 0x01e00004b0187df3 */ /* 0x000fe20008000818 */
[----:B------:R-:W-:Y:S01]  /*9f50*/  UIADD3 UR6, UR10, 0x300, URZ ;  /* 0x000003000a067890 */ /* 0x000fe2000fffe03f */
[----:B------:R-:W-:Y:S01]  /*9f60*/  FFMA.FTZ R95, R95, UR37, -R101 ;  /* 0x000000255f5f7c23 */ /* 0x000fe20008010865 */
[----:B------:R-:W-:Y:S01]  /*9f70*/  UMOV UR7, 0xc0000010 ;  /* 0xc000001000077882 */ /* 0x000fe20000000000 */
        /* <DEDUP_REMOVED lines=11> */
[----:B------:R-:W-:-:S05]  /*a030*/  IADD3 R163, -R196, 0xb, RZ ;  /* 0x0000000bc4a37810 */ /* 0x000fca0007ffe1ff */
        /* <DEDUP_REMOVED lines=32> */
[----:B------:R-:W-:Y:S02]  /*a240*/  WARPGROUP.DEPBAR.LE gsb0, 0x0 ;  /* 0x00008000000079c5 */ /* 0x000fe40000010000 */
[----:B------:R-:W-:-:S04]  /*a250*/  WARPGROUP.ARRIVE ;  /* 0x00000000000079c5 */ /* 0x000fc80000000000 */
[----:B------:R-:W0:Y:S01]  /*a260*/  MUFU.EX2 R140, R140 ;  /* 0x0000008c008c7308 */ /* 0x000e220000000800 */
[----:B--2---:R-:W-:-:S01]  /*a270*/  FADD.FTZ R159, R137, R158 ;  /* 0x0000009e899f7221 */ /* 0x004fc20000010000 */
[----:B------:R-:W-:Y:S01]  /*a280*/  QGMMA.64x128x32.F32.E4M3.E4M3 R24, R172, gdesc[UR4], R24, gsb0 ;  /* 0x01e00004ac187df3 */ /* 0x000fe20008000818 */
[----:B------:R-:W-:Y:S01]  /*a290*/  UIADD3 UR6, UR10, 0x400, URZ ;  /* 0x000004000a067890 */ /* 0x000fe2000fffe03f */
[----:B------:R-:W-:-:S04]  /*a2a0*/  UMOV UR7, 0xc0000010 ;  /* 0xc000001000077882 */ /* 0x000fc80000000000 */
        /* <DEDUP_REMOVED lines=39> */
[----:B-1----:R-:W-:-:S05]  /*a520*/  FADD.FTZ R159, R131, R158 ;  /* 0x0000009e839f7221 */ /* 0x002fca0000010000 */
        /* <DEDUP_REMOVED lines=35> */
[----:B------:R-:W-:-:S06]  /*a760*/  WARPGROUP.DEPBAR.LE gsb0, 0x0 ;  /* 0x00008000000079c5 */ /* 0x000fcc0000010000 */
[----:B------:R-:W1:Y:S01]  /*a770*/  MUFU.EX2 R119, R119 ;  /* 0x0000007700777308 */ /* 0x000e620000000800 */
[----:B--2---:R-:W-:-:S01]  /*a780*/  FADD.FTZ R158, R118, R159 ;  /* 0x0000009f769e7221 */ /* 0x004fc20000010000 */
[----:B------:R-:W-:-:S06]  /*a790*/  IMAD.U32 R159, RZ, RZ, UR49 ;  /* 0x00000031ff9f7e24 */ /* 0x000fcc000f8e00ff */
[----:B------:R-:W-:Y:S01]  /*a7a0*/  MUFU.EX2 R88, R88 ;  /* 0x0000005800587308 */ /* 0x000fe20000000800 */
[----:B0-----:R-:W-:-:S01]  /*a7b0*/  FADD.FTZ R3, R117, R2 ;  /* 0x0000000275037221 */ /* 0x001fc20000010000 */
        /* <DEDUP_REMOVED lines=13> */
[----:B-1----:R-:W-:-:S04]  /*a890*/  FADD.FTZ R95, R119, R158 ;  /* 0x0000009e775f7221 */ /* 0x002fc80000010000 */
[----:B0-----:R-:W-:-:S03]  /*a8a0*/  FADD.FTZ R158, R90, R95 ;  /* 0x0000005f5a9e7221 */ /* 0x001fc60000010000 */
        /* <DEDUP_REMOVED lines=24> */
.L_x_2021:
        /* <DEDUP_REMOVED lines=16> */
[----:B------:R-:W-:Y:S01]  /*ab30*/  FMUL.FTZ R27, R27, R5 ;  /* 0x000000051b1b7220 */ /* 0x000fe20000410000 */
        /* <DEDUP_REMOVED lines=99> */
.L_x_2012:
[----:B------:R-:W-:Y:S06]  /*b170*/  BAR.ARV 0x8, 0x180 ;  /* 0x0206000000007b1d */ /* 0x000fec0000002000 */
[----:B------:R-:W-:Y:S05]  /*b180*/  @!P0 BRA `(.L_x_2023) ;  /* 0x0000000000048947 */ /* 0x000fea0003800000 */
[----:B------:R-:W-:Y:S01]  /*b190*/  BPT.TRAP 0x1 ;  /* 0x000000040000795c */ /* 0x000fe20000300000 */
.L_x_2023:
[----:B------:R-:W-:Y:S01]  /*b1a0*/  ULEA UR9, UR49, UR41, 0x3 ;  /* 0x0000002931097291 */ /* 0x000fe2000f8e183f */
[----:B------:R-:W-:-:S05]  /*b1b0*/  IMAD.U32 R4, RZ, RZ, UR44 ;  /* 0x0000002cff047e24 */ /* 0x000fca000f8e00ff */
[----:B------:R-:W-:-:S04]  /*b1c0*/  SHF.L.U32 R4, R4, 0x1f, RZ ;  /* 0x0000001f04047819 */ /* 0x000fc800000006ff */
[----:B------:R0:W1:Y:S01]  /*b1d0*/  SYNCS.PHASECHK.TRANS64.TRYWAIT P1, [UR9+0x29850], R4 ;  /* 0x02985004ff0075a7 */ /* 0x0000620008020149 */
[----:B------:R-:W-:Y:S05]  /*b1e0*/  @!P0 BRA `(.L_x_2024) ;  /* 0x0000000000048947 */ /* 0x000fea0003800000 */
[----:B------:R-:W-:Y:S01]  /*b1f0*/  BPT.TRAP 0x1 ;  /* 0x000000040000795c */ /* 0x000fe20000300000 */
.L_x_2024:
[----:B-1----:R-:W-:Y:S05]  /*b200*/  @P1 BRA `(.L_x_2025) ;  /* 0x0000000000081947 */ /* 0x002fea0003800000 */
[----:B------:R-:W1:Y:S02]  /*b210*/  SYNCS.PHASECHK.TRANS64.TRYWAIT P1, [UR9+0x29850], R4 ;  /* 0x02985004ff0075a7 */ /* 0x000e640008020149 */
[----:B-1----:R-:W-:Y:S05]  /*b220*/  @!P1 BRA `(.L_x_2026) ;  /* 0x0000006c00ec9947 */ /* 0x002fea0003800000 */
.L_x_2025:
        /* <DEDUP_REMOVED lines=35> */
[----:B01----:R-:W-:-:S03]  /*b460*/  IMAD.U32 R4, RZ, RZ, UR6 ;  /* 0x00000006ff047e24 */ /* 0x003fc6000f8e00ff */
        /* <DEDUP_REMOVED lines=11> */
[----:B------:R-:W1:Y:S04]  /*b520*/  SHFL.BFLY PT, R8, R3, 0x2, 0x1f ;  /* 0x0c401f0003087f89 */ /* 0x000e6800000e0000 */
[----:B------:R-:W3:Y:S01]  /*b530*/  SHFL.BFLY PT, R9, R2, 0x2, 0x1f ;  /* 0x0c401f0002097f89 */ /* 0x000ee200000e0000 */
[----:B------:R-:W-:Y:S02]  /*b540*/  WARPGROUP.DEPBAR.LE gsb0, 0x0 ;  /* 0x00008000000079c5 */ /* 0x000fe40000010000 */
[----:B------:R-:W-:-:S06]  /*b550*/  WARPGROUP.ARRIVE ;  /* 0x00000000000079c5 */ /* 0x000fcc0000000000 */
[----:B------:R-:W-:Y:S01]  /*b560*/  QGMMA.64x128x32.F32.E4M3.E4M3 R24, R172, gdesc[UR4], R24, gsb0 ;  /* 0x01e00004ac187df3 */ /* 0x000fe20008000818 */
[----:B------:R-:W-:Y:S01]  /*b570*/  UMOV UR6, UR8 ;  /* 0x0000000800067c82 */ /* 0x000fe20008000000 */
        /* <DEDUP_REMOVED lines=37> */
.L_x_2027:
        /* <DEDUP_REMOVED lines=74> */
.L_x_1994:
        /* <DEDUP_REMOVED lines=45> */
[----:B------:R-:W-:Y:S01]  /*bf40*/  USHF.R.S32.HI UR12, URZ, 0x1f, UR36 ;  /* 0x0000001f3f0c7899 */ /* 0x000fe20008011424 */
[----:B------:R-:W-:Y:S01]  /*bf50*/  LOP3.LUT R24, R24, 0xc, RZ, 0xc0, !PT ;  /* 0x0000000c18187812 */ /* 0x000fe200078ec0ff */
[----:B------:R-:W-:Y:S01]  /*bf60*/  ULDC.64 UR8, c[0x0][0xb90] ;  /* 0x0002e40000087ab9 */ /* 0x000fe20000000a00 */
[----:B------:R-:W-:Y:S01]  /*bf70*/  USHF.R.S32.HI UR13, URZ, 0x1f, UR43 ;  /* 0x0000001f3f0d7899 */ /* 0x000fe2000801142b */
[----:B------:R-:W-:Y:S01]  /*bf80*/  BAR.SYNC.DEFER_BLOCKING 0x1, 0x100 ;  /* 0x0044000000007b1d */ /* 0x000fe20000010000 */
[----:B------:R-:W-:-:S05]  /*bf90*/  IADD3 R24, P0, R24, UR6, RZ ;  /* 0x0000000618187c10 */ /* 0x000fca000ff1e0ff */
[----:B------:R-:W-:Y:S01]  /*bfa0*/  IMAD.X R25, RZ, RZ, UR7, P0 ;  /* 0x00000007ff197e24 */ /* 0x000fe200080e06ff */
[----:B------:R-:W-:-:S04]  /*bfb0*/  ULDC.64 UR10, c[0x0][0xb98] ;  /* 0x0002e600000a7ab9 */ /* 0x000fc80000000a00 */
[----:B------:R0:W2:Y:S01]  /*bfc0*/  LDG.E.CONSTANT R24, desc[UR50][R24.64] ;  /* 0x0000003218187981 */ /* 0x0000a2000c1e9900 */
[----:B------:R-:W-:Y:S02]  /*bfd0*/  MOV R4, R0 ;  /* 0x0000000000047202 */ /* 0x000fe40000000f00 */
[----:B-1----:R-:W-:Y:S01]  /*bfe0*/  MOV R5, R35 ;  /* 0x0000002300057202 */ /* 0x002fe20000000f00 */
[----:B------:R-:W-:Y:S02]  /*bff0*/  UIMAD UR5, UR12, UR8, URZ ;  /* 0x000000080c0572a4 */ /* 0x000fe4000f8e023f */
[----:B------:R-:W-:Y:S02]  /*c000*/  UIMAD.WIDE.U32 UR6, UR36, UR8, URZ ;  /* 0x00000008240672a5 */ /* 0x000fe4000f8e003f */
[----:B------:R-:W-:Y:S02]  /*c010*/  UIMAD UR5, UR36, UR9, UR5 ;  /* 0x00000009240572a4 */ /* 0x000fe4000f8e0205 */
[----:B------:R-:W-:Y:S01]  /*c020*/  UIMAD UR8, UR13, UR10, URZ ;  /* 0x0000000a0d0872a4 */ /* 0x000fe2000f8e023f */
[----:B0-----:R-:W-:Y:S01]  /*c030*/  LOP3.LUT P0, R25, R42, 0x3, RZ, 0xc0, !PT ;  /* 0x000000032a197812 */ /* 0x001fe2000780c0ff */
[----:B------:R-:W-:-:S02]  /*c040*/  UIADD3 UR7, UR7, UR5, URZ ;  /* 0x0000000507077290 */ /* 0x000fc4000fffe03f */
[----:B------:R-:W-:Y:S01]  /*c050*/  UIMAD UR8, UR43, UR11, UR8 ;  /* 0x0000000b2b0872a4 */ /* 0x000fe2000f8e0208 */
[----:B------:R-:W-:Y:S01]  /*c060*/  ISETP.EQ.OR P0, PT, R25, 0x3, !P0 ;  /* 0x000000031900780c */ /* 0x000fe20004702670 */
[----:B------:R-:W-:Y:S01]  /*c070*/  UIMAD.WIDE.U32 UR6, UR43, UR10, UR6 ;  /* 0x0000000a2b0672a5 */ /* 0x000fe2000f8e0006 */
[----:B------:R-:W-:Y:S02]  /*c080*/  ULDC UR5, c[0x0][0xa88] ;  /* 0x0002a20000057ab9 */ /* 0x000fe40000000800 */
[----:B------:R-:W-:Y:S01]  /*c090*/  SEL R61, R7, R6, P0 ;  /* 0x00000006073d7207 */ /* 0x000fe20000000000 */
[----:B------:R-:W-:Y:S01]  /*c0a0*/  ULDC.64 UR10, c[0x0][0xaf0] ;  /* 0x0002bc00000a7ab9 */ /* 0x000fe20000000a00 */
[----:B------:R-:W-:Y:S01]  /*c0b0*/  SEL R58, R6, R7, P0 ;  /* 0x00000007063a7207 */ /* 0x000fe20000000000 */
[----:B------:R-:W-:Y:S01]  /*c0c0*/  IMAD.WIDE R6, R191, 0x2, R4 ;  /* 0x00000002bf067825 */ /* 0x000fe200078e0204 */
[----:B------:R-:W-:Y:S02]  /*c0d0*/  SEL R53, R33, R32, P0 ;  /* 0x0000002021357207 */ /* 0x000fe40000000000 */
[----:B------:R-:W-:-:S02]  /*c0e0*/  SEL R50, R32, R33, P0 ;  /* 0x0000002120327207 */ /* 0x000fc40000000000 */
[----:B------:R-:W-:Y:S02]  /*c0f0*/  IADD3 R33, P6, R6, 0x4060, RZ ;  /* 0x0000406006217810 */ /* 0x000fe40007fde0ff */
[----:B------:R-:W-:Y:S02]  /*c100*/  SEL R55, R29, R28, P0 ;  /* 0x0000001c1d377207 */ /* 0x000fe40000000000 */
[----:B------:R-:W-:Y:S02]  /*c110*/  LOP3.LUT R32, R33, 0x380, RZ, 0xc0, !PT ;  /* 0x0000038021207812 */ /* 0x000fe400078ec0ff */
[----:B------:R-:W-:Y:S01]  /*c120*/  SEL R52, R28, R29, P0 ;  /* 0x0000001d1c347207 */ /* 0x000fe20000000000 */
[----:B------:R-:W-:Y:S01]  /*c130*/  IMAD R29, R23, 0x40, R16 ;  /* 0x00000040171d7824 */ /* 0x000fe200078e0210 */
[----:B------:R-:W-:Y:S02]  /*c140*/  SHF.R.U64 R32, R32, 0x3, RZ ;  /* 0x0000000320207819 */ /* 0x000fe400000012ff */
[----:B------:R-:W-:Y:S01]  /*c150*/  SEL R65, R31, R30, P0 ;  /* 0x0000001e1f417207 */ /* 0x000fe20000000000 */
[----:B------:R-:W-:Y:S01]  /*c160*/  IMAD.WIDE R28, R29, 0x2, R4 ;  /* 0x000000021d1c7825 */ /* 0x000fe200078e0204 */
[----:B------:R-:W-:-:S02]  /*c170*/  SEL R62, R30, R31, P0 ;  /* 0x0000001f1e3e7207 */ /* 0x000fc40000000000 */
[----:B------:R-:W0:Y:S01]  /*c180*/  LDC R30, c[0x0][0xbe8] ;  /* 0x0002fa00ff1e7b82 */ /* 0x000e220000000800 */
[----:B------:R-:W-:Y:S01]  /*c190*/  LOP3.LUT R32, R32, R33, RZ, 0x3c, !PT ;  /* 0x0000002120207212 */ /* 0x000fe200078e3cff */
[--C-:B------:R-:W-:Y:S01]  /*c1a0*/  IMAD.X R33, RZ, RZ, R7.reuse, P6 ;  /* 0x000000ffff217224 */ /* 0x100fe200030e0607 */
[----:B------:R-:W-:Y:S02]  /*c1b0*/  SEL R73, R9, R8, P0 ;  /* 0x0000000809497207 */ /* 0x000fe40000000000 */
[----:B------:R-:W-:Y:S02]  /*c1c0*/  SEL R72, R8, R9, P0 ;  /* 0x0000000908487207 */ /* 0x000fe40000000000 */
[C---:B------:R-:W-:Y:S02]  /*c1d0*/  IADD3 R5, P2, R6.reuse, 0x20, RZ ;  /* 0x0000002006057810 */ /* 0x040fe40007f5e0ff */
[----:B------:R-:W-:Y:S02]  /*c1e0*/  IADD3 R9, P6, R6, 0x40, RZ ;  /* 0x0000004006097810 */ /* 0x000fe40007fde0ff */
[----:B------:R-:W-:Y:S01]  /*c1f0*/  SEL R67, R27, R26, P0 ;  /* 0x0000001a1b437207 */ /* 0x000fe20000000000 */
[--C-:B------:R-:W-:Y:S01]  /*c200*/  IMAD.X R43, RZ, RZ, R7.reuse, P2 ;  /* 0x000000ffff2b7224 */ /* 0x100fe200010e0607 */
[----:B------:R-:W-:Y:S01]  /*c210*/  SEL R64, R26, R27, P0 ;  /* 0x0000001b1a407207 */ /* 0x000fe20000000000 */
[----:B------:R-:W-:Y:S01]  /*c220*/  IMAD.X R27, RZ, RZ, R7, P6 ;  /* 0x000000ffff1b7224 */ /* 0x000fe200030e0607 */
[----:B------:R-:W-:-:S02]  /*c230*/  SEL R57, R15, R14, P0 ;  /* 0x0000000e0f397207 */ /* 0x000fc40000000000 */
[----:B------:R-:W-:Y:S02]  /*c240*/  SEL R54, R14, R15, P0 ;  /* 0x0000000f0e367207 */ /* 0x000fe40000000000 */
[----:B------:R-:W-:Y:S02]  /*c250*/  SEL R69, R21, R20, P0 ;  /* 0x0000001415457207 */ /* 0x000fe40000000000 */
[----:B------:R-:W-:Y:S02]  /*c260*/  SEL R66, R20, R21, P0 ;  /* 0x0000001514427207 */ /* 0x000fe40000000000 */
[----:B------:R-:W-:Y:S02]  /*c270*/  LOP3.LUT R4, R5, 0x380, RZ, 0xc0, !PT ;  /* 0x0000038005047812 */ /* 0x000fe400078ec0ff */
[C---:B------:R-:W-:Y:S02]  /*c280*/  IADD3 R21, P6, R28.reuse, 0x1000, RZ ;  /* 0x000010001c157810 */ /* 0x040fe40007fde0ff */
[----:B------:R-:W-:-:S02]  /*c290*/  IADD3 R15, P2, R28, 0x2000, RZ ;  /* 0x000020001c0f7810 */ /* 0x000fc40007f5e0ff */
[----:B------:R-:W-:Y:S02]  /*c2a0*/  SHF.R.U64 R4, R4, 0x3, RZ ;  /* 0x0000000304047819 */ /* 0x000fe400000012ff */
[----:B------:R-:W-:Y:S02]  /*c2b0*/  LOP3.LUT R20, R21, 0x380, RZ, 0xc0, !PT ;  /* 0x0000038015147812 */ /* 0x000fe400078ec0ff */
[----:B------:R-:W-:Y:S02]  /*c2c0*/  LOP3.LUT R14, R15, 0x380, RZ, 0xc0, !PT ;  /* 0x000003800f0e7812 */ /* 0x000fe400078ec0ff */
[----:B------:R-:W-:Y:S02]  /*c2d0*/  LOP3.LUT R42, R4, R5, RZ, 0x3c, !PT ;  /* 0x00000005042a7212 */ /* 0x000fe400078e3cff */
[----:B------:R-:W-:Y:S02]  /*c2e0*/  SHF.R.U64 R20, R20, 0x3, RZ ;  /* 0x0000000314147819 */ /* 0x000fe400000012ff */
[----:B------:R-:W-:-:S02]  /*c2f0*/  SHF.R.U64 R14, R14, 0x3, RZ ;  /* 0x000000030e0e7819 */ /* 0x000fc400000012ff */
[----:B------:R-:W-:Y:S02]  /*c300*/  LOP3.LUT R4, R9, 0x380, RZ, 0xc0, !PT ;  /* 0x0000038009047812 */ /* 0x000fe400078ec0ff */
[----:B------:R-:W-:Y:S01]  /*c310*/  LOP3.LUT R20, R20, R21, RZ, 0x3c, !PT ;  /* 0x0000001514147212 */ /* 0x000fe200078e3cff */
[--C-:B------:R-:W-:Y:S01]  /*c320*/  IMAD.X R21, RZ, RZ, R29.reuse, P6 ;  /* 0x000000ffff157224 */ /* 0x100fe200030e061d */
[----:B------:R-:W-:Y:S01]  /*c330*/  LOP3.LUT R14, R14, R15, RZ, 0x3c, !PT ;  /* 0x0000000f0e0e7212 */ /* 0x000fe200078e3cff */
[----:B------:R-:W-:Y:S01]  /*c340*/  IMAD.X R15, RZ, RZ, R29, P2 ;  /* 0x000000ffff0f7224 */ /* 0x000fe200010e061d */
[----:B------:R-:W-:Y:S02]  /*c350*/  SHF.R.U64 R4, R4, 0x3, RZ ;  /* 0x0000000304047819 */ /* 0x000fe400000012ff */
[----:B------:R-:W-:Y:S02]  /*c360*/  IADD3 R31, P6, R28, 0x7000, RZ ;  /* 0x000070001c1f7810 */ /* 0x000fe40007fde0ff */
[----:B0-----:R-:W-:-:S02]  /*c370*/  ISETP.NE.AND P2, PT, R30, 0x1, PT ;  /* 0x000000011e00780c */ /* 0x001fc40003f45270 */
[----:B------:R-:W-:Y:S02]  /*c380*/  LOP3.LUT R26, R4, R9, RZ, 0x3c, !PT ;  /* 0x00000009041a7212 */ /* 0x000fe400078e3cff */
[----:B------:R-:W-:Y:S02]  /*c390*/  LOP3.LUT R4, R31, 0x380, RZ, 0xc0, !PT ;  /* 0x000003801f047812 */ /* 0x000fe400078ec0ff */
[----:B------:R-:W-:Y:S02]  /*c3a0*/  SEL R71, R13, R12, P0 ;  /* 0x0000000c0d477207 */ /* 0x000fe40000000000 */
[----:B------:R-:W-:Y:S02]  /*c3b0*/  SHF.R.U64 R4, R4, 0x3, RZ ;  /* 0x0000000304047819 */ /* 0x000fe400000012ff */
[----:B------:R-:W-:Y:S02]  /*c3c0*/  SEL R70, R12, R13, P0 ;  /* 0x0000000d0c467207 */ /* 0x000fe40000000000 */
[----:B------:R-:W-:-:S02]  /*c3d0*/  LOP3.LUT R4, R4, R31, RZ, 0x3c, !PT ;  /* 0x0000001f04047212 */ /* 0x000fc400078e3cff */
[----:B------:R-:W0:Y:S01]  /*c3e0*/  @P2 LDC R31, c[0x0][0xbec] ;  /* 0x0002fb00ff1f2b82 */ /* 0x000e220000000800 */
[C---:B------:R-:W-:Y:S02]  /*c3f0*/  IADD3 R13, P5, R6.reuse, 0x4040, RZ ;  /* 0x00004040060d7810 */ /* 0x040fe40007fbe0ff */
[----:B------:R-:W-:Y:S02]  /*c400*/  MOV R74, R32 ;  /* 0x00000020004a7202 */ /* 0x000fe40000000f00 */
[----:B------:R-:W-:Y:S01]  /*c410*/  LOP3.LUT R12, R13, 0x380, RZ, 0xc0, !PT ;  /* 0x000003800d0c7812 */ /* 0x000fe200078ec0ff */
[----:B------:R-:W-:Y:S01]  /*c420*/  IMAD.X R35, RZ, RZ, R7, P5 ;  /* 0x000000ffff237224 */ /* 0x000fe200028e0607 */
[----:B------:R-:W-:Y:S01]  /*c430*/  LOP3.LUT R45, R6, 0x380, RZ, 0xc0, !PT ;  /* 0x00000380062d7812 */ /* 0x000fe200078ec0ff */
[----:B------:R-:W1:Y:S01]  /*c440*/  @P2 LDC R32, c[0x0][0xbf0] ;  /* 0x0002fc00ff202b82 */ /* 0x000e620000000800 */
[----:B------:R-:W-:Y:S02]  /*c450*/  SHF.R.U64 R12, R12, 0x3, RZ ;  /* 0x000000030c0c7819 */ /* 0x000fe400000012ff */
[----:B------:R-:W-:-:S02]  /*c460*/  SHF.R.U64 R45, R45, 0x3, RZ ;  /* 0x000000032d2d7819 */ /* 0x000fc400000012ff */
[----:B------:R-:W-:Y:S02]  /*c470*/  LOP3.LUT R34, R12, R13, RZ, 0x3c, !PT ;  /* 0x0000000d0c227212 */ /* 0x000fe400078e3cff */
[----:B------:R-:W-:Y:S01]  /*c480*/  LOP3.LUT R44, R45, R6, RZ, 0x3c, !PT ;  /* 0x000000062d2c7212 */ /* 0x000fe200078e3cff */
[----:B------:R-:W-:Y:S01]  /*c490*/  IMAD.MOV.U32 R45, RZ, RZ, R7 ;  /* 0x000000ffff2d7224 */ /* 0x000fe200078e0007 */
[----:B------:R-:W-:Y:S02]  /*c4a0*/  SEL R59, R11, R10, P0 ;  /* 0x0000000a0b3b7207 */ /* 0x000fe40000000000 */
[----:B------:R-:W-:Y:S02]  /*c4b0*/  SEL R56, R10, R11, P0 ;  /* 0x0000000b0a387207 */ /* 0x000fe40000000000 */
[C---:B------:R-:W-:Y:S02]  /*c4c0*/  IADD3 R10, P4, R6.reuse, 0x4020, RZ ;  /* 0x00004020060a7810 */ /* 0x040fe40007f9e0ff */
[----:B------:R-:W-:-:S02]  /*c4d0*/  IADD3 R11, P3, R6, 0x4000, RZ ;  /* 0x00004000060b7810 */ /* 0x000fc40007f7e0ff */
[----:B------:R-:W-:Y:S02]  /*c4e0*/  IADD3 R8, P1, R6, 0x60, RZ ;  /* 0x0000006006087810 */ /* 0x000fe40007f3e0ff */
[----:B------:R-:W-:Y:S01]  /*c4f0*/  MOV R76, R34 ;  /* 0x00000022004c7202 */ /* 0x000fe20000000f00 */
[----:B------:R-:W-:Y:S01]  /*c500*/  VIADD R34, R18, UR39 ;  /* 0x0000002712227c36 */ /* 0x000fe20008000000 */
[----:B------:R-:W-:Y:S01]  /*c510*/  SEL R63, R48, R49, P0 ;  /* 0x00000031303f7207 */ /* 0x000fe20000000000 */
[--C-:B------:R-:W-:Y:S01]  /*c520*/  IMAD.X R41, RZ, RZ, R7.reuse, P1 ;  /* 0x000000ffff297224 */ /* 0x100fe200008e0607 */
[----:B------:R-:W-:Y:S02]  /*c530*/  SEL R48, R49, R48, P0 ;  /* 0x0000003031307207 */ /* 0x000fe40000000000 */
[----:B------:R-:W-:Y:S02]  /*c540*/  SEL R51, R37, R36, P0 ;  /* 0x0000002425337207 */ /* 0x000fe40000000000 */
[----:B------:R-:W-:Y:S01]  /*c550*/  SEL R46, R36, R37, P0 ;  /* 0x00000025242e7207 */ /* 0x000fe20000000000 */
[----:B------:R-:W-:Y:S01]  /*c560*/  IMAD.X R37, RZ, RZ, R7, P4 ;  /* 0x000000ffff257224 */ /* 0x000fe200020e0607 */
[----:B------:R-:W-:-:S02]  /*c570*/  SEL R49, R38, R39, P0 ;  /* 0x0000002726317207 */ /* 0x000fc40000000000 */
[----:B------:R-:W-:Y:S01]  /*c580*/  SEL R60, R39, R38, P0 ;  /* 0x00000026273c7207 */ /* 0x000fe20000000000 */
[----:B------:R-:W-:Y:S01]  /*c590*/  IMAD.X R39, RZ, RZ, R7, P3 ;  /* 0x000000ffff277224 */ /* 0x000fe200018e0607 */
[----:B------:R-:W-:Y:S02]  /*c5a0*/  LOP3.LUT R6, R11, 0x380, RZ, 0xc0, !PT ;  /* 0x000003800b067812 */ /* 0x000fe400078ec0ff */
[----:B------:R-:W-:Y:S02]  /*c5b0*/  MOV R81, R44 ;  /* 0x0000002c00517202 */ /* 0x000fe40000000f00 */
[----:B------:R-:W-:Y:S02]  /*c5c0*/  SEL R25, R94, R93, P0 ;  /* 0x0000005d5e197207 */ /* 0x000fe40000000000 */
[----:B------:R-:W-:Y:S02]  /*c5d0*/  SEL R47, R90, R89, P0 ;  /* 0x000000595a2f7207 */ /* 0x000fe40000000000 */
[----:B------:R-:W-:Y:S01]  /*c5e0*/  MOV R45, R26 ;  /* 0x0000001a002d7202 */ /* 0x000fe20000000f00 */
[----:B0-----:R-:W-:Y:S01]  /*c5f0*/  @P2 IMAD.HI.U32 R27, R34, R31, RZ ;  /* 0x0000001f221b2227 */ /* 0x001fe200078e00ff */
[----:B------:R-:W-:-:S02]  /*c600*/  SEL R94, R93, R94, P0 ;  /* 0x0000005e5d5e7207 */ /* 0x000fc40000000000 */
[----:B------:R-:W-:Y:S01]  /*c610*/  SEL R90, R89, R90, P0 ;  /* 0x0000005a595a7207 */ /* 0x000fe20000000000 */
[----:B------:R-:W-:Y:S01]  /*c620*/  IMAD.MOV.U32 R26, RZ, RZ, R34 ;  /* 0x000000ffff1a7224 */ /* 0x000fe200078e0022 */
[----:B------:R-:W-:Y:S02]  /*c630*/  LOP3.LUT R7, R10, 0x380, RZ, 0xc0, !PT ;  /* 0x000003800a077812 */ /* 0x000fe400078ec0ff */
[----:B------:R-:W-:Y:S02]  /*c640*/  SHF.R.U64 R6, R6, 0x3, RZ ;  /* 0x0000000306067819 */ /* 0x000fe400000012ff */
[----:B------:R-:W-:Y:S02]  /*c650*/  SHF.R.U64 R7, R7, 0x3, RZ ;  /* 0x0000000307077819 */ /* 0x000fe400000012ff */
[----:B------:R-:W-:Y:S02]  /*c660*/  LOP3.LUT R38, R6, R11, RZ, 0x3c, !PT ;  /* 0x0000000b06267212 */ /* 0x000fe400078e3cff */
[----:B------:R-:W-:-:S02]  /*c670*/  IADD3 R13, P1, R28, 0x3000, RZ ;  /* 0x000030001c0d7810 */ /* 0x000fc40007f3e0ff */
[----:B------:R-:W-:Y:S02]  /*c680*/  LOP3.LUT R6, R8, 0x380, RZ, 0xc0, !PT ;  /* 0x0000038008067812 */ /* 0x000fe400078ec0ff */
[----:B------:R-:W-:Y:S02]  /*c690*/  LOP3.LUT R36, R7, R10, RZ, 0x3c, !PT ;  /* 0x0000000a07247212 */ /* 0x000fe400078e3cff */
[----:B-1----:R-:W-:Y:S01]  /*c6a0*/  @P2 SHF.R.U32.HI R26, RZ, R32, R27 ;  /* 0x00000020ff1a2219 */ /* 0x002fe2000001161b */
[----:B------:R-:W-:Y:S01]  /*c6b0*/  IMAD.U32 R27, RZ, RZ, UR8 ;  /* 0x00000008ff1b7e24 */ /* 0x000fe2000f8e00ff */
[----:B------:R-:W-:Y:S01]  /*c6c0*/  LOP3.LUT R12, R13, 0x380, RZ, 0xc0, !PT ;  /* 0x000003800d0c7812 */ /* 0x000fe200078ec0ff */
[----:B------:R-:W-:Y:S01]  /*c6d0*/  ULDC.64 UR8, c[0x0][0xae8] ;  /* 0x0002ba0000087ab9 */ /* 0x000fe20000000a00 */
[----:B------:R-:W-:Y:S02]  /*c6e0*/  SHF.R.U64 R5, R6, 0x3, RZ ;  /* 0x0000000306057819 */ /* 0x000fe400000012ff */
[----:B------:R-:W-:Y:S01]  /*c6f0*/  MOV R77, R36 ;  /* 0x00000024004d7202 */ /* 0x000fe20000000f00 */
[----:B------:R-:W-:Y:S01]  /*c700*/  IMAD.MOV R37, RZ, RZ, -R26 ;  /* 0x000000ffff257224 */ /* 0x000fe200078e0a1a */
[----:B------:R-:W-:-:S02]  /*c710*/  SEL R75, R86, R87, P0 ;  /* 0x00000057564b7207 */ /* 0x000fc40000000000 */
[----:B------:R-:W-:Y:S01]  /*c720*/  SHF.R.U64 R12, R12, 0x3, RZ ;  /* 0x000000030c0c7819 */ /* 0x000fe200000012ff */
[----:B------:R-:W-:Y:S01]  /*c730*/  IMAD R37, R30, R37, R34 ;  /* 0x000000251e257224 */ /* 0x000fe200078e0222 */
[----:B------:R-:W-:Y:S02]  /*c740*/  LOP3.LUT R40, R5, R8, RZ, 0x3c, !PT ;  /* 0x0000000805287212 */ /* 0x000fe400078e3cff */
[----:B------:R-:W-:Y:S02]  /*c750*/  SEL R86, R87, R86, P0 ;  /* 0x0000005657567207 */ /* 0x000fe40000000000 */
[----:B------:R-:W-:Y:S01]  /*c760*/  LOP3.LUT R12, R12, R13, RZ, 0x3c, !PT ;  /* 0x0000000d0c0c7212 */ /* 0x000fe200078e3cff */
[----:B------:R-:W-:Y:S01]  /*c770*/  IMAD.X R13, RZ, RZ, R29, P1 ;  /* 0x000000ffff0d7224 */ /* 0x000fe200008e061d */
[----:B------:R-:W-:Y:S02]  /*c780*/  MOV R80, R42 ;  /* 0x0000002a00507202 */ /* 0x000fe40000000f00 */
[----:B------:R-:W-:-:S02]  /*c790*/  MOV R79, R40 ;  /* 0x00000028004f7202 */ /* 0x000fc40000000f00 */
[----:B------:R-:W-:Y:S02]  /*c7a0*/  IADD3 R40, P1, R26, UR6, RZ ;  /* 0x000000061a287c10 */ /* 0x000fe4000ff3e0ff */
[----:B------:R-:W-:Y:S02]  /*c7b0*/  SHF.R.S32.HI R36, RZ, 0x1f, R37 ;  /* 0x0000001fff247819 */ /* 0x000fe40000011425 */
[C---:B------:R-:W-:Y:S02]  /*c7c0*/  IADD3 R9, P4, R28.reuse, 0x5000, RZ ;  /* 0x000050001c097810 */ /* 0x040fe40007f9e0ff */
[----:B------:R-:W-:Y:S02]  /*c7d0*/  IADD3 R11, P3, R28, 0x4000, RZ ;  /* 0x000040001c0b7810 */ /* 0x000fe40007f7e0ff */
[----:B------:R-:W-:Y:S02]  /*c7e0*/  LOP3.LUT R8, R9, 0x380, RZ, 0xc0, !PT ;  /* 0x0000038009087812 */ /* 0x000fe400078ec0ff */
[----:B------:R-:W-:-:S02]  /*c7f0*/  LOP3.LUT R10, R11, 0x380, RZ, 0xc0, !PT ;  /* 0x000003800b0a7812 */ /* 0x000fc400078ec0ff */
[----:B------:R-:W-:Y:S02]  /*c800*/  MOV R78, R38 ;  /* 0x00000026004e7202 */ /* 0x000fe40000000f00 */
[----:B------:R-:W-:Y:S02]  /*c810*/  SHF.R.U64 R8, R8, 0x3, RZ ;  /* 0x0000000308087819 */ /* 0x000fe400000012ff */
[----:B------:R-:W-:Y:S02]  /*c820*/  SHF.R.U64 R10, R10, 0x3, RZ ;  /* 0x000000030a0a7819 */ /* 0x000fe400000012ff */
[----:B------:R-:W-:Y:S01]  /*c830*/  LOP3.LUT R8, R8, R9, RZ, 0x3c, !PT ;  /* 0x0000000908087212 */ /* 0x000fe200078e3cff */
[--C-:B------:R-:W-:Y:S01]  /*c840*/  IMAD.X R9, RZ, RZ, R29.reuse, P4 ;  /* 0x000000ffff097224 */ /* 0x100fe200020e061d */
[----:B------:R-:W-:Y:S01]  /*c850*/  LOP3.LUT R10, R10, R11, RZ, 0x3c, !PT ;  /* 0x0000000b0a0a7212 */ /* 0x000fe200078e3cff */
[----:B------:R-:W-:Y:S01]  /*c860*/  IMAD.X R11, RZ, RZ, R29, P3 ;  /* 0x000000ffff0b7224 */ /* 0x000fe200018e061d */
[----:B------:R-:W-:-:S02]  /*c870*/  IADD3 R7, P5, R28, 0x6000, RZ ;  /* 0x000060001c077810 */ /* 0x000fc40007fbe0ff */
[----:B------:R-:W-:Y:S02]  /*c880*/  LOP3.LUT R5, R28, 0x380, RZ, 0xc0, !PT ;  /* 0x000003801c057812 */ /* 0x000fe400078ec0ff */
        /* <DEDUP_REMOVED lines=16> */
[----:B------:R-:W-:Y:S04]  /*c990*/  SHFL.IDX PT, R49, R49, R24, 0x1c1f ;  /* 0x001c1f1831317589 */ /* 0x000fe800000e0000 */
[----:B------:R-:W2:Y:S01]  /*c9a0*/  SHFL.IDX PT, R60, R60, R31, 0x1c1f ;  /* 0x001c1f1f3c3c7589 */ /* 0x000ea200000e0000 */
[----:B0-----:R-:W-:-:S02]  /*c9b0*/  SEL R32, R47, R90, P0 ;  /* 0x0000005a2f207207 */ /* 0x001fc40000000000 */
[----:B------:R-:W-:Y:S01]  /*c9c0*/  SEL R34, R90, R47, P0 ;  /* 0x0000002f5a227207 */ /* 0x000fe20000000000 */
[----:B------:R-:W-:Y:S04]  /*c9d0*/  SHFL.IDX PT, R65, R65, R24, 0x1c1f ;  /* 0x001c1f1841417589 */ /* 0x000fe800000e0000 */
[----:B------:R-:W0:Y:S04]  /*c9e0*/  SHFL.IDX PT, R62, R62, R31, 0x1c1f ;  /* 0x001c1f1f3e3e7589 */ /* 0x000e2800000e0000 */
[----:B------:R-:W-:Y:S04]  /*c9f0*/  SHFL.IDX PT, R53, R53, R24, 0x1c1f ;  /* 0x001c1f1835357589 */ /* 0x000fe800000e0000 */
[----:B------:R-:W-:Y:S01]  /*ca00*/  SHFL.IDX PT, R55, R55, R24, 0x1c1f ;  /* 0x001c1f1837377589 */ /* 0x000fe200000e0000 */
[----:B-1----:R-:W-:-:S03]  /*ca10*/  SEL R38, R46, R51, P0 ;  /* 0x000000332e267207 */ /* 0x002fc60000000000 */
[----:B------:R-:W-:Y:S04]  /*ca20*/  SHFL.IDX PT, R57, R57, R24, 0x1c1f ;  /* 0x001c1f1839397589 */ /* 0x000fe800000e0000 */
[----:B------:R-:W-:Y:S01]  /*ca30*/  SHFL.IDX PT, R59, R59, R24, 0x1c1f ;  /* 0x001c1f183b3b7589 */ /* 0x000fe200000e0000 */
[----:B--2---:R-:W-:Y:S02]  /*ca40*/  SEL R33, R49, R60, P0 ;  /* 0x0000003c31217207 */ /* 0x004fe40000000000 */
[----:B------:R-:W-:Y:S01]  /*ca50*/  SEL R35, R60, R49, P0 ;  /* 0x000000313c237207 */ /* 0x000fe20000000000 */
[----:B------:R-:W-:Y:S04]  /*ca60*/  SHFL.IDX PT, R42, R61, R24, 0x1c1f ;  /* 0x001c1f183d2a7589 */ /* 0x000fe800000e0000 */
[----:B------:R-:W-:Y:S01]  /*ca70*/  SHFL.IDX PT, R67, R67, R24, 0x1c1f ;  /* 0x001c1f1843437589 */ /* 0x000fe200000e0000 */
[----:B0-----:R-:W-:-:S03]  /*ca80*/  SEL R39, R62, R65, P0 ;  /* 0x000000413e277207 */ /* 0x001fc60000000000 */
[----:B------:R-:W-:Y:S04]  /*ca90*/  SHFL.IDX PT, R69, R69, R24, 0x1c1f ;  /* 0x001c1f1845457589 */ /* 0x000fe800000e0000 */
[----:B------:R-:W-:Y:S04]  /*caa0*/  SHFL.IDX PT, R71, R71, R24, 0x1c1f ;  /* 0x001c1f1847477589 */ /* 0x000fe800000e0000 */
[----:B------:R-:W-:Y:S04]  /*cab0*/  SHFL.IDX PT, R73, R73, R24, 0x1c1f ;  /* 0x001c1f1849497589 */ /* 0x000fe800000e0000 */
[----:B------:R0:W-:Y:S04]  /*cac0*/  SHFL.IDX PT, R75, R75, R24, 0x1c1f ;  /* 0x001c1f184b4b7589 */ /* 0x0001e800000e0000 */
[----:B------:R-:W-:Y:S04]  /*cad0*/  SHFL.IDX PT, R50, R50, R31, 0x1c1f ;  /* 0x001c1f1f32327589 */ /* 0x000fe800000e0000 */
[----:B------:R-:W-:Y:S01]  /*cae0*/  SHFL.IDX PT, R52, R52, R31, 0x1c1f ;  /* 0x001c1f1f34347589 */ /* 0x000fe200000e0000 */
[----:B0-----:R-:W-:-:S03]  /*caf0*/  SHF.R.S32.HI R24, RZ, 0x1f, R26 ;  /* 0x0000001fff187819 */ /* 0x001fc6000001141a */
[----:B------:R-:W-:Y:S01]  /*cb00*/  SHFL.IDX PT, R44, R64, R31, 0x1c1f ;  /* 0x001c1f1f402c7589 */ /* 0x000fe200000e0000 */
[----:B------:R-:W-:Y:S02]  /*cb10*/  SEL R26, R94, R25, P0 ;  /* 0x000000195e1a7207 */ /* 0x000fe40000000000 */
[----:B------:R-:W-:Y:S01]  /*cb20*/  IADD3.X R41, R24, UR7, R27, P1, !PT ;  /* 0x0000000718297c10 */ /* 0x000fe20008ffe41b */
[----:B------:R-:W-:Y:S01]  /*cb30*/  SHFL.IDX PT, R54, R54, R31, 0x1c1f ;  /* 0x001c1f1f36367589 */ /* 0x000fe200000e0000 */
[----:B------:R-:W-:Y:S01]  /*cb40*/  ULDC.64 UR6, c[0x0][0xb88] ;  /* 0x0002e20000067ab9 */ /* 0x000fe20000000a00 */
[----:B------:R-:W-:Y:S01]  /*cb50*/  SEL R24, R25, R94, P0 ;  /* 0x0000005e19187207 */ /* 0x000fe20000000000 */
[----:B------:R-:W-:Y:S01]  /*cb60*/  IMAD R36, R36, UR6, RZ ;  /* 0x0000000624247c24 */ /* 0x000fe2000f8e02ff */
[----:B------:R-:W-:Y:S01]  /*cb70*/  SHFL.IDX PT, R68, R66, R31, 0x1c1f ;  /* 0x001c1f1f42447589 */ /* 0x000fe200000e0000 */
[----:B------:R-:W-:Y:S01]  /*cb80*/  SEL R25, R63, R48, P0 ;  /* 0x000000303f197207 */ /* 0x000fe20000000000 */
[C---:B------:R-:W-:Y:S01]  /*cb90*/  IMAD.WIDE.U32 R40, R37.reuse, UR6, R40 ;  /* 0x0000000625287c25 */ /* 0x040fe2000f8e0028 */
[----:B------:R-:W-:Y:S01]  /*cba0*/  SEL R27, R48, R63, P0 ;  /* 0x0000003f301b7207 */ /* 0x000fe20000000000 */
[----:B------:R-:W-:Y:S01]  /*cbb0*/  SHFL.IDX PT, R70, R70, R31, 0x1c1f ;  /* 0x001c1f1f46467589 */ /* 0x000fe200000e0000 */
[----:B------:R-:W-:Y:S01]  /*cbc0*/  LOP3.LUT P1, RZ, R188, 0x3, RZ, 0xc0, !PT ;  /* 0x00000003bcff7812 */ /* 0x000fe2000782c0ff */
[----:B------:R-:W-:Y:S01]  /*cbd0*/  IMAD R47, R37, UR7, R36 ;  /* 0x00000007252f7c24 */ /* 0x000fe2000f8e0224 */
[----:B------:R-:W-:Y:S01]  /*cbe0*/  SEL R36, R51, R46, P0 ;  /* 0x0000002e33247207 */ /* 0x000fe20000000000 */
[----:B------:R-:W0:Y:S01]  /*cbf0*/  SHFL.IDX PT, R56, R56, R31, 0x1c1f ;  /* 0x001c1f1f38387589 */ /* 0x000e2200000e0000 */
[----:B------:R-:W-:Y:S01]  /*cc00*/  VIADD R46, R190, UR39 ;  /* 0x00000027be2e7c36 */ /* 0x000fe20008000000 */
[----:B------:R-:W-:Y:S01]  /*cc10*/  ULDC.64 UR6, c[0x0][0xb50] ;  /* 0x0002d40000067ab9 */ /* 0x000fe20000000a00 */
[----:B------:R-:W-:Y:S01]  /*cc20*/  SEL R37, R65, R62, P0 ;  /* 0x0000003e41257207 */ /* 0x000fe20000000000 */
[----:B------:R-:W1:Y:S04]  /*cc30*/  SHFL.IDX PT, R72, R72, R31, 0x1c1f ;  /* 0x001c1f1f48487589 */ /* 0x000e6800000e0000 */
[----:B------:R-:W2:Y:S04]  /*cc40*/  SHFL.IDX PT, R43, R58, R31, 0x1c1f ;  /* 0x001c1f1f3a2b7589 */ /* 0x000ea800000e0000 */
[----:B------:R3:W4:Y:S04]  /*cc50*/  SHFL.IDX PT, R86, R86, R31, 0x1c1f ;  /* 0x001c1f1f56567589 */ /* 0x00072800000e0000 */
[----:B------:R2:W-:Y:S04]  /*cc60*/  STSM.16.M88.4 [R81], R24 ;  /* 0x0000001851007844 */ /* 0x0005e80000000200 */
[----:B------:R4:W-:Y:S01]  /*cc70*/  STSM.16.M88.4 [R80], R32 ;  /* 0x0000002050007844 */ /* 0x0009e20000000200 */
[----:B---3--:R-:W-:Y:S01]  /*cc80*/  IMAD R31, R30, UR5, RZ ;  /* 0x000000051e1f7c24 */ /* 0x008fe2000f8e02ff */
[----:B0-----:R-:W-:-:S02]  /*cc90*/  SEL R48, R59, R56, P0 ;  /* 0x000000383b307207 */ /* 0x001fc40000000000 */
[----:B------:R-:W-:Y:S02]  /*cca0*/  STSM.16.M88.4 [R45], R36 ;  /* 0x000000242d007844 */ /* 0x000fe40000000200 */
[----:B------:R-:W-:Y:S02]  /*ccb0*/  ISETP.GE.OR P3, PT, R46, R31, P1 ;  /* 0x0000001f2e00720c */ /* 0x000fe40000f66670 */
[----:B-1----:R-:W-:Y:S02]  /*ccc0*/  SEL R49, R73, R72, P0 ;  /* 0x0000004849317207 */ /* 0x002fe40000000000 */
[----:B------:R-:W-:Y:S01]  /*ccd0*/  SEL R51, R72, R73, P0 ;  /* 0x0000004948337207 */ /* 0x000fe20000000000 */
[----:B--2---:R-:W-:Y:S01]  /*cce0*/  VIADD R24, R46, 0x8 ;  /* 0x000000082e187836 */ /* 0x004fe20000000000 */
[----:B------:R-:W-:Y:S01]  /*ccf0*/  SEL R26, R50, R53, P0 ;  /* 0x00000035321a7207 */ /* 0x000fe20000000000 */
[----:B------:R-:W-:Y:S01]  /*cd00*/  IMAD.IADD R25, R41, 0x1, R47 ;  /* 0x0000000129197824 */ /* 0x000fe200078e022f */
[----:B------:R-:W-:-:S02]  /*cd10*/  LEA R41, P4, R40, UR6, 0x2 ;  /* 0x0000000628297c11 */ /* 0x000fc4000f8810ff */
[----:B------:R-:W-:Y:S02]  /*cd20*/  ISETP.GE.OR P1, PT, R24, R31, P1 ;  /* 0x0000001f1800720c */ /* 0x000fe40000f26670 */
[----:B------:R-:W-:Y:S01]  /*cd30*/  LEA.HI.X R40, R40, UR7, R25, 0x2, P4 ;  /* 0x0000000728287c11 */ /* 0x000fe2000a0f1419 */
[----:B------:R-:W-:Y:S01]  /*cd40*/  SHFL.IDX PT, R60, R41, RZ, 0x1c1f ;  /* 0x001c1fff293c7589 */ /* 0x000fe200000e0000 */
[----:B------:R-:W-:Y:S02]  /*cd50*/  SEL R24, R53, R50, P0 ;  /* 0x0000003235187207 */ /* 0x000fe40000000000 */
[----:B----4-:R-:W-:Y:S01]  /*cd60*/  SEL R32, R55, R52, P0 ;  /* 0x0000003437207207 */ /* 0x010fe20000000000 */
[----:B------:R-:W0:Y:S01]  /*cd70*/  SHFL.IDX PT, R61, R40, RZ, 0x1c1f ;  /* 0x001c1fff283d7589 */ /* 0x000e2200000e0000 */
[----:B------:R-:W-:Y:S02]  /*cd80*/  SEL R34, R52, R55, P0 ;  /* 0x0000003734227207 */ /* 0x000fe40000000000 */
[----:B------:R-:W-:Y:S01]  /*cd90*/  SEL R25, R67, R44, P0 ;  /* 0x0000002c43197207 */ /* 0x000fe20000000000 */
[----:B------:R-:W-:Y:S01]  /*cda0*/  SHFL.IDX PT, R62, R41, 0x1, 0x1c1f ;  /* 0x003c1f00293e7f89 */ /* 0x000fe200000e0000 */
[----:B------:R-:W-:-:S02]  /*cdb0*/  SEL R27, R44, R67, P0 ;  /* 0x000000432c1b7207 */ /* 0x000fc40000000000 */
[----:B------:R-:W-:Y:S01]  /*cdc0*/  SEL R52, R57, R54, P0 ;  /* 0x0000003639347207 */ /* 0x000fe20000000000 */
[----:B------:R-:W1:Y:S01]  /*cdd0*/  SHFL.IDX PT, R63, R40, 0x1, 0x1c1f ;  /* 0x003c1f00283f7f89 */ /* 0x000e6200000e0000 */
[----:B------:R-:W-:Y:S02]  /*cde0*/  SEL R33, R69, R68, P0 ;  /* 0x0000004445217207 */ /* 0x000fe40000000000 */
[----:B------:R-:W-:Y:S01]  /*cdf0*/  SEL R35, R68, R69, P0 ;  /* 0x0000004544237207 */ /* 0x000fe20000000000 */
[----:B------:R-:W-:Y:S01]  /*ce00*/  STSM.16.M88.4 [R79], R24 ;  /* 0x000000184f007844 */ /* 0x000fe20000000200 */
[----:B------:R-:W-:Y:S02]  /*ce10*/  SEL R54, R54, R57, P0 ;  /* 0x0000003936367207 */ /* 0x000fe40000000000 */
[----:B------:R-:W-:Y:S01]  /*ce20*/  SEL R53, R71, R70, P0 ;  /* 0x0000004647357207 */ /* 0x000fe20000000000 */
[----:B------:R-:W-:Y:S01]  /*ce30*/  STSM.16.M88.4 [R78], R32 ;  /* 0x000000204e007844 */ /* 0x000fe20000000200 */
[----:B------:R-:W-:-:S02]  /*ce40*/  SEL R55, R70, R71, P0 ;  /* 0x0000004746377207 */ /* 0x000fc40000000000 */
[----:B------:R-:W-:Y:S02]  /*ce50*/  SEL R50, R56, R59, P0 ;  /* 0x0000003b38327207 */ /* 0x000fe40000000000 */
[----:B------:R-:W-:Y:S01]  /*ce60*/  SEL R64, R42, R43, P0 ;  /* 0x0000002b2a407207 */ /* 0x000fe20000000000 */
[----:B------:R-:W-:Y:S01]  /*ce70*/  STSM.16.M88.4 [R77], R52 ;  /* 0x000000344d007844 */ /* 0x000fe20000000200 */
[----:B------:R-:W-:Y:S02]  /*ce80*/  SEL R66, R43, R42, P0 ;  /* 0x0000002a2b427207 */ /* 0x000fe40000000000 */
[----:B------:R-:W-:Y:S01]  /*ce90*/  SEL R65, R75, R86, P0 ;  /* 0x000000564b417207 */ /* 0x000fe20000000000 */
[----:B------:R-:W-:Y:S01]  /*cea0*/  STSM.16.M88.4 [R76], R48 ;  /* 0x000000304c007844 */ /* 0x000fe20000000200 */
[----:B------:R-:W-:-:S05]  /*ceb0*/  SEL R67, R86, R75, P0 ;  /* 0x0000004b56437207 */ /* 0x000fca0000000000 */
[----:B------:R2:W-:Y:S01]  /*cec0*/  STSM.16.M88.4 [R74], R64 ;  /* 0x000000404a007844 */ /* 0x0005e20000000200 */
[----:B------:R-:W-:Y:S08]  /*ced0*/  BAR.SYNC.DEFER_BLOCKING 0x1, 0x100 ;  /* 0x0044000000007b1d */ /* 0x000ff00000010000 */
[----:B--2---:R-:W2:Y:S01]  /*cee0*/  @P2 LDC R65, c[0x0][0xbec] ;  /* 0x0002fb00ff412b82 */ /* 0x004ea20000000800 */
[----:B0-----:R0:W-:Y:S01]  /*cef0*/  @!P3 ST.E desc[UR50][R60.64], R3 ;  /* 0x000000033c00b985 */ /* 0x0011e2000c101932 */
[----:B------:R-:W-:-:S03]  /*cf00*/  UIMAD UR5, UR12, UR8, URZ ;  /* 0x000000080c0572a4 */ /* 0x000fc6000f8e023f */
[----:B-1----:R1:W-:Y:S03]  /*cf10*/  @!P1 ST.E desc[UR50][R62.64], R2 ;  /* 0x000000023e009985 */ /* 0x0023e6000c101932 */
[----:B0-----:R-:W0:Y:S01]  /*cf20*/  @P2 LDC R3, c[0x0][0xbf0] ;  /* 0x0002fc00ff032b82 */ /* 0x001e220000000800 */
[----:B------:R3:W5:Y:S01]  /*cf30*/  LD.E.128 R48, desc[UR50][R6.64] ;  /* 0x0000003206307980 */ /* 0x000762000c101d00 */
[----:B-1----:R-:W-:Y:S01]  /*cf40*/  IMAD R2, R22, 0x20, R23 ;  /* 0x0000002016027824 */ /* 0x002fe200078e0217 */
[----:B------:R-:W-:Y:S02]  /*cf50*/  UIMAD.WIDE.U32 UR6, UR36, UR8, URZ ;  /* 0x00000008240672a5 */ /* 0x000fe4000f8e003f */
[----:B------:R1:W5:Y:S01]  /*cf60*/  LD.E.128 R32, desc[UR50][R4.64] ;  /* 0x0000003204207980 */ /* 0x000362000c101d00 */
[----:B------:R-:W-:-:S03]  /*cf70*/  UIMAD UR5, UR36, UR9, UR5 ;  /* 0x00000009240572a4 */ /* 0x000fc6000f8e0205 */
[----:B------:R-:W5:Y:S01]  /*cf80*/  LD.E.128 R44, desc[UR50][R28.64] ;  /* 0x000000321c2c7980 */ /* 0x000f62000c101d00 */
[----:B---3--:R-:W-:Y:S01]  /*cf90*/  VIADD R6, R2, UR39 ;  /* 0x0000002702067c36 */ /* 0x008fe20008000000 */
[----:B------:R-:W-:Y:S02]  /*cfa0*/  UIMAD UR8, UR13, UR10, URZ ;  /* 0x0000000a0d0872a4 */ /* 0x000fe4000f8e023f */
[----:B------:R-:W5:Y:S01]  /*cfb0*/  LD.E.128 R40, desc[UR50][R20.64] ;  /* 0x0000003214287980 */ /* 0x000f62000c101d00 */
[----:B--2---:R-:W-:Y:S01]  /*cfc0*/  @P2 IMAD.HI.U32 R2, R6, R65, RZ ;  /* 0x0000004106022227 */ /* 0x004fe200078e00ff */
[----:B------:R-:W-:Y:S02]  /*cfd0*/  UIADD3 UR7, UR7, UR5, URZ ;  /* 0x0000000507077290 */ /* 0x000fe4000fffe03f */
[----:B------:R-:W5:Y:S01]  /*cfe0*/  LD.E.128 R36, desc[UR50][R14.64] ;  /* 0x000000320e247980 */ /* 0x000f62000c101d00 */
[----:B-1----:R-:W-:Y:S01]  /*cff0*/  IMAD.MOV.U32 R5, RZ, RZ, R6 ;  /* 0x000000ffff057224 */ /* 0x002fe200078e0006 */
[----:B------:R-:W-:-:S02]  /*d000*/  UIMAD UR5, UR43, UR11, UR8 ;  /* 0x0000000b2b0572a4 */ /* 0x000fc4000f8e0208 */
[----:B------:R-:W-:Y:S01]  /*d010*/  UIMAD.WIDE.U32 UR6, UR43, UR10, UR6 ;  /* 0x0000000a2b0672a5 */ /* 0x000fe2000f8e0006 */
[----:B------:R-:W5:Y:S01]  /*d020*/  LD.E.128 R24, desc[UR50][R12.64] ;  /* 0x000000320c187980 */ /* 0x000f62000c101d00 */
[----:B0-----:R-:W-:Y:S01]  /*d030*/  @P2 SHF.R.U32.HI R5, RZ, R3, R2 ;  /* 0x00000003ff052219 */ /* 0x001fe20000011602 */
[----:B------:R-:W-:Y:S01]  /*d040*/  ULDC.64 UR8, c[0x0][0xae0] ;  /* 0x0002b80000087ab9 */ /* 0x000fe20000000a00 */
[----:B------:R-:W-:Y:S01]  /*d050*/  UIADD3 UR5, UR7, UR5, URZ ;  /* 0x0000000507057290 */ /* 0x000fe2000fffe03f */
[----:B------:R-:W5:Y:S01]  /*d060*/  LD.E.128 R56, desc[UR50][R10.64] ;  /* 0x000000320a387980 */ /* 0x000f62000c101d00 */
[--C-:B------:R-:W-:Y:S01]  /*d070*/  SHF.R.S32.HI R4, RZ, 0x1f, R5.reuse ;  /* 0x0000001fff047819 */ /* 0x100fe20000011405 */
[----:B------:R-:W-:Y:S02]  /*d080*/  IMAD.MOV R7, RZ, RZ, -R5 ;  /* 0x000000ffff077224 */ /* 0x000fe400078e0a05 */
[----:B------:R-:W-:Y:S01]  /*d090*/  IMAD.U32 R3, RZ, RZ, UR7 ;  /* 0x00000007ff037e24 */ /* 0x000fe2000f8e00ff */
[----:B------:R0:W5:Y:S01]  /*d0a0*/  LD.E.128 R52, desc[UR50][R8.64] ;  /* 0x0000003208347980 */ /* 0x000162000c101d00 */
[----:B------:R-:W-:-:S02]  /*d0b0*/  IMAD R4, R4, UR8, RZ ;  /* 0x0000000804047c24 */ /* 0x000fc4000f8e02ff */
[----:B------:R-:W-:Y:S01]  /*d0c0*/  IMAD R7, R30, R7, R6 ;  /* 0x000000071e077224 */ /* 0x000fe200078e0206 */
[----:B------:R-:W-:Y:S01]  /*d0d0*/  @!PT LDS RZ, [RZ] ;  /* 0x00000000fffff984 */ /* 0x000fe20000000800 */
[----:B------:R-:W-:Y:S01]  /*d0e0*/  @!PT LDS RZ, [RZ] ;  /* 0x00000000fffff984 */ /* 0x000fe20000000800 */
[----:B------:R-:W-:Y:S01]  /*d0f0*/  @!PT LDS RZ, [RZ] ;  /* 0x00000000fffff984 */ /* 0x000fe20000000800 */
[----:B------:R-:W-:Y:S01]  /*d100*/  @!PT LDS RZ, [RZ] ;  /* 0x00000000fffff984 */ /* 0x000fe20000000800 */
[----:B------:R1:W-:Y:S06]  /*d110*/  MEMBAR.ALL.CTA ;  /* 0x0000000000007992 */ /* 0x0003ec0000008000 */
[----:B-1----:R-:W1:Y:S01]  /*d120*/  FENCE.VIEW.ASYNC.S ;  /* 0x00000000000073c6 */ /* 0x002e620000000000 */
[----:B------:R-:W-:Y:S01]  /*d130*/  IMAD.U32 R2, RZ, RZ, UR6 ;  /* 0x00000006ff027e24 */ /* 0x000fe2000f8e00ff */
[----:B------:R-:W-:Y:S01]  /*d140*/  ULDC.64 UR6, c[0x0][0xad8] ;  /* 0x0002b60000067ab9 */ /* 0x000fe20000000a00 */
[----:B------:R-:W-:-:S02]  /*d150*/  IMAD.U32 R3, RZ, RZ, UR5 ;  /* 0x00000005ff037e24 */ /* 0x000fc4000f8e00ff */
[C---:B0-----:R-:W-:Y:S01]  /*d160*/  IMAD R9, R5.reuse, UR9, R4 ;  /* 0x0000000905097c24 */ /* 0x041fe2000f8e0204 */
        /* <DEDUP_REMOVED lines=19> */
[----:B-1----:R0:W-:Y:S01]  /*d2a0*/  SYNCS.ARRIVE.TRANS64.RED.A1T0 RZ, [R0+URZ], RZ ;  /* 0x000000ff00ff79a7 */ /* 0x0021e2000810043f */
        /* <DEDUP_REMOVED lines=12> */
.L_x_2031:
[----:B------:R-:W-:Y:S05]  /*d370*/  BSYNC B1 ;  /* 0x0000000000017941 */ /* 0x000fea0003800000 */
.L_x_2030:
        /* <DEDUP_REMOVED lines=13> */
.L_x_2033:
[----:B------:R-:W-:Y:S05]  /*d450*/  BSYNC B1 ;  /* 0x0000000000017941 */ /* 0x000fea0003800000 */
.L_x_2032:
        /* <DEDUP_REMOVED lines=13> */
.L_x_2035:
[----:B------:R-:W-:Y:S05]  /*d530*/  BSYNC B1 ;  /* 0x0000000000017941 */ /* 0x000fea0003800000 */
.L_x_2034:
[----:B0-----:R-:W-:Y:S01]  /*d540*/  VIADD R0, R8, 0x60 ;  /* 0x0000006008007836 */ /* 0x001fe20000000000 */
[----:B-1--4-:R-:W0:Y:S04]  /*d550*/  SHFL.IDX PT, R7, R7, 0x3, 0x181f ;  /* 0x00781f0007077f89 */ /* 0x012e2800000e0000 */
[----:B------:R-:W-:Y:S01]  /*d560*/  ISETP.GE.AND P0, PT, R0, R31, PT ;  /* 0x0000001f0000720c */ /* 0x000fe20003f06270 */
[----:B------:R-:W1:-:S12]  /*d570*/  SHFL.IDX PT, R6, R6, 0x3, 0x181f ;  /* 0x00781f0006067f89 */ /* 0x000e5800000e0000 */
[----:B------:R-:W-:Y:S05]  /*d580*/  @P0 BRA `(.L_x_2036) ;  /* 0x0000000800800947 */ /* 0x000fea0003800000 */
[----:B------:R-:W-:Y:S02]  /*d590*/  ULDC UR5, c[0x0][0xac8] ;  /* 0x0002b20000057ab9 */ /* 0x000fe40000000800 */
[----:B------:R-:W-:-:S13]  /*d5a0*/  ISETP.GE.AND P1, PT, R16, UR5, PT ;  /* 0x0000000510007c0c */ /* 0x000fda000bf26270 */
[----:B-1-3--:R-:W-:-:S04]  /*d5b0*/  @!P1 LEA R2, P0, R16, R6, 0x1 ;  /* 0x0000000610029211 */ /* 0x00afc800078008ff */
[----:B0-----:R-:W-:Y:S02]  /*d5c0*/  @!P1 LEA.HI.X R3, R16, R7, R193, 0x1, P0 ;  /* 0x0000000710039211 */ /* 0x001fe400000f0cc1 */
[----:B------:R-:W-:-:S03]  /*d5d0*/  ISETP.GE.AND P0, PT, R19, UR5, PT ;  /* 0x0000000513007c0c */ /* 0x000fc6000bf06270 */
[----:B-----5:R4:W-:Y:S10]  /*d5e0*/  @!P1 ST.E.128 desc[UR50][R2.64], R24 ;  /* 0x0000001802009985 */ /* 0x0209f4000c101d32 */
[----:B------:R-:W-:Y:S05]  /*d5f0*/  @P0 BRA `(.L_x_2036) ;  /* 0x0000000800640947 */ /* 0x000fea0003800000 */
[----:B----4-:R-:W-:-:S04]  /*d600*/  LEA R2, P0, R19, R6, 0x1 ;  /* 0x0000000613027211 */ /* 0x010fc800078008ff */
[----:B------:R-:W-:-:S05]  /*d610*/  LEA.HI.X R3, R19, R7, R192, 0x1, P0 ;  /* 0x0000000713037211 */ /* 0x000fca00000f0cc0 */
[----:B------:R0:W-:Y:S01]  /*d620*/  ST.E.128 desc[UR50][R2.64], R32 ;  /* 0x0000002002007985 */ /* 0x0001e2000c101d32 */
[----:B------:R-:W-:Y:S05]  /*d630*/  BRA `(.L_x_2036) ;  /* 0x0000000800547947 */ /* 0x000fea0003800000 */
.L_x_2029:
        /* <DEDUP_REMOVED lines=50> */
.L_x_2038:
[----:B------:R-:W-:Y:S05]  /*d960*/  BSYNC B1 ;  /* 0x0000000000017941 */ /* 0x000fea0003800000 */
.L_x_2037:
        /* <DEDUP_REMOVED lines=55> */
.L_x_2040:
[----:B------:R-:W-:Y:S05]  /*dce0*/  BSYNC B1 ;  /* 0x0000000000017941 */ /* 0x000fea0003800000 */
.L_x_2039:
        /* <DEDUP_REMOVED lines=13> */
.L_x_2042:
[----:B------:R-:W-:Y:S05]  /*ddc0*/  BSYNC B1 ;  /* 0x0000000000017941 */ /* 0x000fea0003800000 */
.L_x_2041:
        /* <DEDUP_REMOVED lines=13> */
.L_x_2044:
[----:B------:R-:W-:Y:S05]  /*dea0*/  BSYNC B1 ;  /* 0x0000000000017941 */ /* 0x000fea0003800000 */
.L_x_2043:
        /* <DEDUP_REMOVED lines=14> */
.L_x_2036:
[----:B------:R-:W-:Y:S05]  /*df90*/  BSYNC B0 ;  /* 0x0000000000007941 */ /* 0x000fea0003800000 */
.L_x_2028:
[----:B------:R-:W-:Y:S02]  /*dfa0*/  ULDC UR5, c[0x0][0xc38] ;  /* 0x00030e0000057ab9 */ /* 0x000fe40000000800 */
[----:B------:R-:W-:-:S06]  /*dfb0*/  UISETP.GE.AND UP0, UPT, UR4, UR5, UPT ;  /* 0x000000050400728c */ /* 0x000fcc000bf06270 */
[----:B------:R-:W-:-:S13]  /*dfc0*/  PLOP3.LUT P0, PT, PT, PT, UP0, 0x80, 0x0 ;  /* 0x000000000000781c */ /* 0x000fda0003f0f008 */
[----:B------:R-:W-:Y:S05]  /*dfd0*/  @!P0 BRA `(.L_x_2045) ;  /* 0xffffff2c00708947 */ /* 0x000fea000383ffff */
[----:B------:R-:W-:Y:S05]  /*dfe0*/  EXIT ;  /* 0x000000000000794d */ /* 0x000fea0003800000 */
.L_x_1990:
        /* <DEDUP_REMOVED lines=44> */
[----:B------:R-:W-:-:S03]  /*e2b0*/  LOP3.LUT R5, R2, 0x80, RZ, 0xc0, !PT ;  /* 0x0000008002057812 */ /* 0x000fc600078ec0ff */
[----:B------:R-:W-:Y:S01]  /*e2c0*/  IMAD.IADD R0, R17, 0x1, R0 ;  /* 0x0000000111007824 */ /* 0x000fe200078e0200 */
[----:B------:R-:W-:-:S04]  /*e2d0*/  LOP3.LUT R5, R5, 0x10, R11, 0xf8, !PT ;  /* 0x0000001005057812 */ /* 0x000fc800078ef80b */
[----:B------:R-:W-:Y:S02]  /*e2e0*/  LOP3.LUT R7, R5, 0x10, R8, 0x78, !PT ;  /* 0x0000001005077812 */ /* 0x000fe400078e7808 */
[----:B------:R-:W-:Y:S02]  /*e2f0*/  LOP3.LUT R5, R6, 0x70, R3, 0x78, !PT ;  /* 0x0000007006057812 */ /* 0x000fe400078e7803 */
[----:B------:R-:W-:Y:S02]  /*e300*/  LOP3.LUT R6, R9, 0x100, R2, 0xf8, !PT ;  /* 0x0000010009067812 */ /* 0x000fe400078ef802 */
[----:B------:R-:W-:Y:S02]  /*e310*/  LOP3.LUT R5, R5, 0xc00, R4, 0xf8, !PT ;  /* 0x00000c0005057812 */ /* 0x000fe400078ef804 */
[----:B------:R-:W-:-:S03]  /*e320*/  LOP3.LUT R4, R6, R7, RZ, 0xfc, !PT ;  /* 0x0000000706047212 */ /* 0x000fc600078efcff */
[----:B------:R0:W-:Y:S04]  /*e330*/  STL [R1+0x14], R5 ;  /* 0x0000140501007387 */ /* 0x0001e80000100800 */
[----:B------:R1:W-:Y:S04]  /*e340*/  STL [R1+0x10], R4 ;  /* 0x0000100401007387 */ /* 0x0003e80000100800 */
[----:B------:R2:W-:Y:S01]  /*e350*/  STL [R1+0x18], R0 ;  /* 0x0000180001007387 */ /* 0x0005e20000100800 */
[----:B0-----:R-:W-:Y:S02]  /*e360*/  SHF.R.U32.HI R5, RZ, 0x2, R10 ;  /* 0x00000002ff057819 */ /* 0x001fe4000001160a */
[----:B-1----:R-:W-:Y:S01]  /*e370*/  LOP3.LUT R4, R3, 0x30, RZ, 0xc0, !PT ;  /* 0x0000003003047812 */ /* 0x002fe200078ec0ff */
[----:B------:R-:W-:-:S02]  /*e380*/  IMAD.MOV.U32 R3, RZ, RZ, 0x40 ;  /* 0x00000040ff037424 */ /* 0x000fc400078e00ff */
[----:B--2---:R-:W-:-:S03]  /*e390*/  IMAD.MOV.U32 R0, RZ, RZ, 0x1 ;  /* 0x00000001ff007424 */ /* 0x004fc600078e00ff */
[----:B------:R-:W-:Y:S02]  /*e3a0*/  SEL R6, R3, 0xffffffc0, !P0 ;  /* 0xffffffc003067807 */ /* 0x000fe40004000000 */
[----:B------:R-:W-:Y:S01]  /*e3b0*/  LOP3.LUT R3, R5, 0x60, R2, 0xf8, !PT ;  /* 0x0000006005037812 */ /* 0x000fe200078ef802 */
[----:B------:R-:W-:-:S05]  /*e3c0*/  IMAD.U32 R2, RZ, RZ, UR6 ;  /* 0x00000006ff027e24 */ /* 0x000fca000f8e00ff */
[----:B------:R0:W-:Y:S04]  /*e3d0*/  STL [R1+0x1c], R2 ;  /* 0x00001c0201007387 */ /* 0x0001e80000100800 */
[----:B------:R-:W-:Y:S04]  /*e3e0*/  STL [R1+0x20], RZ ;  /* 0x000020ff01007387 */ /* 0x000fe80000100800 */
[----:B------:R1:W-:Y:S01]  /*e3f0*/  STL [R1], R0 ;  /* 0x0000000001007387 */ /* 0x0003e20000100800 */
[C---:B0-----:R-:W-:Y:S02]  /*e400*/  LOP3.LUT R2, R4.reuse, 0x40, RZ, 0xfc, !PT ;  /* 0x0000004004027812 */ /* 0x041fe400078efcff */
[----:B-1----:R-:W-:-:S07]  /*e410*/  LOP3.LUT R0, R4, 0x80, RZ, 0xfc, !PT ;  /* 0x0000008004007812 */ /* 0x002fce00078efcff */
.L_x_2109:
[----:B------:R-:W2:Y:S01]  /*e420*/  LDL R0, [R1+0x1c] ;  /* 0x00001c0001007983 */ /* 0x000ea20000100800 */
        /* <DEDUP_REMOVED lines=22> */
.L_x_2047:
[----:B------:R-:W-:Y:S01]  /*e590*/  ULDC UR9, c[0x0][0xc54] ;  /* 0x0003150000097ab9 */ /* 0x000fe20000000800 */
[----:B------:R-:W-:Y:S01]  /*e5a0*/  UMOV UR5, UR8 ;  /* 0x0000000800057c82 */ /* 0x000fe20008000000 */
[----:B------:R-:W-:-:S11]  /*e5b0*/  UISETP.NE.AND UP0, UPT, UR9, 0x1, UPT ;  /* 0x000000010900788c */ /* 0x000fd6000bf05270 */
[----:B------:R-:W-:Y:S02]  /*e5c0*/  @UP0 ULDC.64 UR10, c[0x0][0xc58] ;  /* 0x00031600000a0ab9 */ /* 0x000fe40000000a00 */
[----:B------:R-:W-:-:S04]  /*e5d0*/  UIMAD.WIDE.U32 UR6, UR8, UR10, URZ ;  /* 0x0000000a080672a5 */ /* 0x000fc8000f8e003f */
[----:B------:R-:W-:-:S04]  /*e5e0*/  @UP0 USHF.R.U32.HI UR5, URZ, UR11, UR7 ;  /* 0x0000000b3f050299 */ /* 0x000fc80008011607 */
[----:B------:R-:W-:-:S12]  /*e5f0*/  UIMAD UR6, UR5, UR9, URZ ;  /* 0x00000009050672a4 */ /* 0x000fd8000f8e023f */
.L_x_2048:
[----:B------:R-:W-:Y:S01]  /*e600*/  ULOP3.LUT UR41, URZ, UR5, URZ, 0x33, !UPT ;  /* 0x000000053f297292 */ /* 0x000fe2000f8e333f */
[----:B------:R-:W-:Y:S01]  /*e610*/  BSSY B7, `(.L_x_2049) ;  /* 0x000033e000077945 */ /* 0x000fe20003800000 */
[----:B------:R-:W-:Y:S01]  /*e620*/  ULDC UR7, c[0x0][0x448] ;  /* 0x0001120000077ab9 */ /* 0x000fe20000000800 */
[----:B------:R-:W-:Y:S01]  /*e630*/  ULDC UR5, c[0x0][0xc3c] ;  /* 0x00030f0000057ab9 */ /* 0x000fe20000000800 */
[----:B------:R-:W-:Y:S02]  /*e640*/  UISETP.NE.AND UP1, UPT, UR7, 0x1, UPT ;  /* 0x000000010700788c */ /* 0x000fe4000bf25270 */
[----:B------:R-:W-:Y:S01]  /*e650*/  UIADD3 UR41, UR41, UR5, URZ ;  /* 0x0000000529297290 */ /* 0x000fe2000fffe03f */
[----:B------:R-:W-:Y:S01]  /*e660*/  ULDC.64 UR10, c[0x0][0x418] ;  /* 0x00010600000a7ab9 */ /* 0x000fe20000000a00 */
[----:B------:R-:W-:Y:S02]  /*e670*/  UIADD3 UR5, UR8, -UR6, URZ ;  /* 0x8000000608057290 */ /* 0x000fe4000fffe03f */
[----:B------:R-:W-:-:S02]  /*e680*/  UISETP.NE.U32.AND UP0, UPT, UR10, URZ, UPT ;  /* 0x0000003f0a00728c */ /* 0x000fc4000bf05070 */
[----:B------:R-:W-:Y:S02]  /*e690*/  USHF.L.U32 UR8, UR41, 0x7, URZ ;  /* 0x0000000729087899 */ /* 0x000fe4000800063f */
[----:B------:R-:W-:Y:S01]  /*e6a0*/  UISETP.NE.AND.EX UP0, UPT, UR11, URZ, UPT, UP0 ;  /* 0x0000003f0b00728c */ /* 0x000fe2000bf05300 */
[----:B------:R-:W-:Y:S01]  /*e6b0*/  ULDC UR7, c[0x0][0x288] ;  /* 0x0000a20000077ab9 */ /* 0x000fe20000000800 */
[----:B------:R-:W-:Y:S01]  /*e6c0*/  UIADD3 UR8, UR8, 0x7f, URZ ;  /* 0x0000007f08087890 */ /* 0x000fe2000fffe03f */
[----:B------:R-:W-:Y:S01]  /*e6d0*/  ULDC UR6, c[0x0][0x424] ;  /* 0x0001090000067ab9 */ /* 0x000fe20000000800 */
[----:B------:R-:W-:Y:S02]  /*e6e0*/  UIADD3 UR13, -UR7, 0xa0, URZ ;  /* 0x000000a0070d7890 */ /* 0x000fe4000fffe13f */
[----:B------:R-:W-:Y:S01]  /*e6f0*/  USEL UR9, UR6, 0x1, UP0 ;  /* 0x0000000106097887 */ /* 0x000fe20008000000 */
[----:B------:R-:W-:Y:S01]  /*e700*/  @UP1 ULDC UR7, c[0x0][0x44c] ;  /* 0x0001130000071ab9 */ /* 0x000fe20000000800 */
[----:B------:R-:W-:Y:S01]  /*e710*/  ULDC UR12, c[0x0][0x2f0] ;  /* 0x0000bc00000c7ab9 */ /* 0x000fe20000000800 */
[----:B------:R-:W-:Y:S01]  /*e720*/  UIMAD.WIDE.U32 UR6, UR8, UR7, URZ ;  /* 0x00000007080672a5 */ /* 0x000fe2000f8e003f */
[----:B------:R-:W-:Y:S01]  /*e730*/  @UP1 ULDC UR14, c[0x0][0x450] ;  /* 0x00011400000e1ab9 */ /* 0x000fe20000000800 */
[----:B------:R-:W-:-:S02]  /*e740*/  UIMAD UR13, UR9, UR12, UR13 ;  /* 0x0000000c090d72a4 */ /* 0x000fc4000f8e020d */
[----:B------:R-:W-:Y:S02]  /*e750*/  @UP1 USHF.R.U32.HI UR8, URZ, UR14, UR7 ;  /* 0x0000000e3f081299 */ /* 0x000fe40008011607 */
[----:B------:R-:W-:Y:S02]  /*e760*/  UIMAD UR6, UR9, UR12, 0x9f ;  /* 0x0000009f090674a4 */ /* 0x000fe4000f8e020c */
[----:B------:R-:W-:Y:S02]  /*e770*/  UIADD3 UR8, UR13, UR8, URZ ;  /* 0x000000080d087290 */ /* 0x000fe4000fffe03f */
[----:B------:R-:W-:Y:S02]  /*e780*/  UIMAD.WIDE UR6, UR6, 0x66666667, URZ ;  /* 0x66666667060678a5 */ /* 0x000fe4000f8e023f */
[----:B------:R-:W-:Y:S02]  /*e790*/  UIMAD.WIDE UR8, UR8, 0x66666667, URZ ;  /* 0x66666667080878a5 */ /* 0x000fe4000f8e023f */
[----:B------:R-:W-:-:S02]  /*e7a0*/  USHF.R.U32.HI UR12, URZ, 0x1f, UR7 ;  /* 0x0000001f3f0c7899 */ /* 0x000fc40008011607 */
[----:B------:R-:W-:Y:S01]  /*e7b0*/  USHF.R.U32.HI UR6, URZ, 0x1f, UR9 ;  /* 0x0000001f3f067899 */ /* 0x000fe20008011609 */
[----:B------:R-:W-:Y:S01]  /*e7c0*/  ULDC UR11, c[0x0][0xc48] ;  /* 0x00031200000b7ab9 */ /* 0x000fe20000000800 */
[----:B------:R-:W-:Y:S02]  /*e7d0*/  ULEA.HI.SX32 UR12, UR7, UR12, 0x1a ;  /* 0x0000000c070c7291 */ /* 0x000fe4000f8fd23f */
[----:B------:R-:W-:Y:S02]  /*e7e0*/  ULEA.HI.SX32 UR6, UR9, UR6, 0x1a ;  /* 0x0000000609067291 */ /* 0x000fe4000f8fd23f */
[----:B------:R-:W-:Y:S02]  /*e7f0*/  UISETP.NE.AND UP0, UPT, UR11, 0x1, UPT ;  /* 0x000000010b00788c */ /* 0x000fe4000bf05270 */
[----:B------:R-:W-:Y:S01]  /*e800*/  UISETP.LT.AND UP1, UPT, UR12, UR6, UPT ;  /* 0x000000060c00728c */ /* 0x000fe2000bf21270 */
[----:B------:R-:W-:-:S03]  /*e810*/  ULDC UR10, c[0x0][0xc54] ;  /* 0x00031500000a7ab9 */ /* 0x000fc60000000800 */
[----:B------:R-:W-:Y:S02]  /*e820*/  USEL UR40, UR12, UR6, UP1 ;  /* 0x000000060c287287 */ /* 0x000fe40008800000 */
[----:B------:R-:W-:-:S03]  /*e830*/  UIMAD UR10, UR4, UR10, UR5 ;  /* 0x0000000a040a72a4 */ /* 0x000fc6000f8e0205 */
[----:B------:R-:W-:Y:S01]  /*e840*/  @UP0 ULDC UR4, c[0x0][0xc4c] ;  /* 0x0003130000040ab9 */ /* 0x000fe20000000800 */
[----:B------:R-:W-:Y:S01]  /*e850*/  ISETP.LT.AND P0, PT, RZ, UR40, PT ;  /* 0x00000028ff007c0c */ /* 0x000fe2000bf01270 */
[----:B------:R-:W-:Y:S01]  /*e860*/  UIMAD.WIDE.U32 UR4, UR10, UR4, URZ ;  /* 0x000000040a0472a5 */ /* 0x000fe2000f8e003f */
[----:B------:R-:W-:Y:S01]  /*e870*/  @UP0 ULDC UR7, c[0x0][0xc50] ;  /* 0x0003140000070ab9 */ /* 0x000fe20000000800 */
[----:B------:R-:W-:Y:S02]  /*e880*/  UMOV UR43, UR10 ;  /* 0x0000000a002b7c82 */ /* 0x000fe40008000000 */
[----:B------:R-:W-:-:S04]  /*e890*/  @UP0 USHF.R.U32.HI UR43, URZ, UR7, UR5 ;  /* 0x000000073f2b0299 */ /* 0x000fc80008011605 */
[----:B------:R-:W-:-:S04]  /*e8a0*/  UIADD3 UR36, -UR43, URZ, URZ ;  /* 0x0000003f2b247290 */ /* 0x000fc8000fffe13f */
[----:B------:R-:W-:Y:S01]  /*e8b0*/  UIMAD UR36, UR11, UR36, UR10 ;  /* 0x000000240b2472a4 */ /* 0x000fe2000f8e020a */
[----:B------:R-:W-:Y:S11]  /*e8c0*/  @P0 BRA `(.L_x_2050) ;  /* 0x0000000000480947 */ /* 0x000ff60003800000 */
        /* <DEDUP_REMOVED lines=18> */
.L_x_2050:
        /* <DEDUP_REMOVED lines=20> */
.L_x_2053:
[----:B------:R-:W-:Y:S05]  /*eb30*/  BSYNC B6 ;  /* 0x0000000000067941 */ /* 0x000fea0003800000 */
.L_x_2052:
        /* <DEDUP_REMOVED lines=24> */
.L_x_2055:
[----:B------:R-:W-:Y:S05]  /*ecc0*/  BSYNC B6 ;  /* 0x0000000000067941 */ /* 0x000fea0003800000 */
.L_x_2054:
        /* <DEDUP_REMOVED lines=20> */
.L_x_2057:
[----:B------:R-:W-:Y:S05]  /*ee10*/  BSYNC B6 ;  /* 0x0000000000067941 */ /* 0x000fea0003800000 */
.L_x_2056:
        /* <DEDUP_REMOVED lines=20> */
.L_x_2059:
[----:B------:R-:W-:Y:S05]  /*ef60*/  BSYNC B6 ;  /* 0x0000000000067941 */ /* 0x000fea0003800000 */
.L_x_2058:
        /* <DEDUP_REMOVED lines=26> */
.L_x_2128:
        /* <DEDUP_REMOVED lines=12> */
.L_x_2131:
        /* <DEDUP_REMOVED lines=20> */
.L_x_2063:
        /* <DEDUP_REMOVED lines=8> */
.L_x_2132:
        /* <DEDUP_REMOVED lines=8> */
.L_x_2065:
        /* <DEDUP_REMOVED lines=16> */
.L_x_2133:
        /* <DEDUP_REMOVED lines=8> */
.L_x_2067:
        /* <DEDUP_REMOVED lines=34> */
.L_x_2061:
        /* <DEDUP_REMOVED lines=22> */
.L_x_2069:
[----:B---3--:R-:W-:Y:S05]  /*f910*/  BSYNC B6 ;  /* 0x0000000000067941 */ /* 0x008fea0003800000 */
.L_x_2068:
[----:B------:R-:W0:Y:S01]  /*f920*/  LDC R7, c[0x0][0x448] ;  /* 0x00011200ff077b82 */ /* 0x000e220000000800 */
[----:B------:R-:W2:Y:S01]  /*f930*/  S2R R2, SR_TID.X ;  /* 0x0000000000027919 */ /* 0x000ea20000002100 */
[----:B------:R-:W-:Y:S01]  /*f940*/  USHF.R.S32.HI UR4, URZ, 0x1f, UR36 ;  /* 0x0000001f3f047899 */ /* 0x000fe20008011424 */
[----:B------:R-:W-:Y:S01]  /*f950*/  ULDC.64 UR8, c[0x0][0x2d8] ;  /* 0x0000b60000087ab9 */ /* 0x000fe20000000a00 */
[----:B-1----:R-:W1:Y:S02]  /*f960*/  S2R R19, SR_TID.X ;  /* 0x0000000000137919 */ /* 0x002e640000002100 */
[----:B------:R-:W-:Y:S02]  /*f970*/  UIMAD UR6, UR4, UR8, URZ ;  /* 0x00000008040672a4 */ /* 0x000fe4000f8e023f */
[----:B------:R-:W-:Y:S01]  /*f980*/  UIMAD.WIDE.U32 UR4, UR36, UR8, URZ ;  /* 0x00000008240472a5 */ /* 0x000fe2000f8e003f */
[----:B------:R-:W3:Y:S01]  /*f990*/  S2R R8, SR_TID.X ;  /* 0x0000000000087919 */ /* 0x000ee20000002100 */
        /* <DEDUP_REMOVED lines=12> */
[----:B--2---:R-:W-:Y:S02]  /*fa60*/  LOP3.LUT R2, R2, 0x7f, RZ, 0xc0, !PT ;  /* 0x0000007f02027812 */ /* 0x004fe400078ec0ff */
[----:B------:R-:W0:Y:S01]  /*fa70*/  @P0 LDC R3, c[0x0][0x44c] ;  /* 0x00011300ff030b82 */ /* 0x000e220000000800 */
[----:B-1----:R-:W-:Y:S01]  /*fa80*/  IMAD.SHL.U32 R19, R19, 0x20, RZ ;  /* 0x0000002013137824 */ /* 0x002fe200078e00ff */
[----:B------:R-:W-:Y:S01]  /*fa90*/  SHF.R.U32.HI R2, RZ, 0x2, R2 ;  /* 0x00000002ff027819 */ /* 0x000fe20000011602 */
[----:B---3--:R-:W-:-:S03]  /*faa0*/  IMAD.SHL.U32 R10, R8, 0x10, RZ ;  /* 0x00000010080a7824 */ /* 0x008fc600078e00ff */
[----:B------:R-:W-:Y:S01]  /*fab0*/  LOP3.LUT R19, R2, 0x60, R19, 0xf8, !PT ;  /* 0x0000006002137812 */ /* 0x000fe200078ef813 */
[----:B------:R-:W-:Y:S01]  /*fac0*/  IMAD.U32 R2, RZ, RZ, UR41 ;  /* 0x00000029ff027e24 */ /* 0x000fe2000f8e00ff */
[----:B------:R-:W1:Y:S01]  /*fad0*/  @P0 LDC R0, c[0x0][0x450] ;  /* 0x00011400ff000b82 */ /* 0x000e620000000800 */
[----:B------:R-:W-:Y:S02]  /*fae0*/  LOP3.LUT R10, R10, 0x30, RZ, 0xc0, !PT ;  /* 0x000000300a0a7812 */ /* 0x000fe400078ec0ff */
[----:B------:R-:W-:Y:S02]  /*faf0*/  IMAD R2, R2, 0x80, R19 ;  /* 0x0000008002027824 */ /* 0x000fe400078e0213 */
[C---:B------:R-:W-:Y:S01]  /*fb00*/  LOP3.LUT R8, R10.reuse, 0x40, RZ, 0xfc, !PT ;  /* 0x000000400a087812 */ /* 0x040fe200078efcff */
[----:B------:R-:W2:Y:S01]  /*fb10*/  S2R R19, SR_TID.X ;  /* 0x0000000000137919 */ /* 0x000ea20000002100 */
[----:B------:R-:W-:Y:S01]  /*fb20*/  IMAD.MOV.U32 R6, RZ, RZ, R2 ;  /* 0x000000ffff067224 */ /* 0x000fe200078e0002 */
[----:B------:R-:W-:Y:S01]  /*fb30*/  LOP3.LUT R10, R10, 0x80, RZ, 0xfc, !PT ;  /* 0x000000800a0a7812 */ /* 0x000fe200078efcff */
        /* <DEDUP_REMOVED lines=31> */
[----:B------:R-:W-:Y:S01]  /*fd30*/  IMAD.U32 R0, RZ, RZ, UR41 ;  /* 0x00000029ff007e24 */ /* 0x000fe2000f8e00ff */
[----:B------:R-:W-:Y:S02]  /*fd40*/  ULDC UR4, c[0x0][0x288] ;  /* 0x0000a20000047ab9 */ /* 0x000fe40000000800 */
[----:B------:R-:W1:Y:S01]  /*fd50*/  SHFL.IDX PT, R5, R3, RZ, 0x1c1f ;  /* 0x001c1fff03057589 */ /* 0x000e6200000e0000 */
[----:B------:R-:W-:Y:S02]  /*fd60*/  IMAD R2, R7, UR4, RZ ;  /* 0x0000000407027c24 */ /* 0x000fe4000f8e02ff */
[----:B------:R-:W-:-:S05]  /*fd70*/  IMAD R0, R0, 0x80, R10 ;  /* 0x0000008000007824 */ /* 0x000fca00078e020a */
        /* <DEDUP_REMOVED lines=30> */
.L_x_2142:
        /* <DEDUP_REMOVED lines=12> */
.L_x_2072:
[----:B------:R-:W-:Y:S05]  /*10020*/  BSYNC B0 ;  /* 0x0000000000007941 */ /* 0x000fea0003800000 */
.L_x_2071:
[----:B------:R-:W-:Y:S01]  /*10030*/  NOP ;  /* 0x0000000000007918 */ /* 0x000fe20000000000 */
[----:B------:R-:W-:-:S13]  /*10040*/  PLOP3.LUT P0, PT, PT, PT, PT, 0x80, 0x0 ;  /* 0x000000000000781c */ /* 0x000fda0003f0f070 */
.L_x_2073:
        /* <DEDUP_REMOVED lines=18> */
.L_x_2143:
[----:B------:R-:W-:Y:S05]  /*10170*/  BSYNC B0 ;  /* 0x0000000000007941 */ /* 0x000fea0003800000 */
.L_x_2074:
[----:B------:R-:W-:-:S06]  /*10180*/  UISETP.GE.AND UP0, UPT, UR40, 0x2, UPT ;  /* 0x000000022800788c */ /* 0x000fcc000bf06270 */
[----:B------:R-:W-:-:S13]  /*10190*/  PLOP3.LUT P0, PT, PT, PT, UP0, 0x80, 0x0 ;  /* 0x000000000000781c */ /* 0x000fda0003f0f008 */
[----:B------:R-:W-:Y:S05]  /*101a0*/  @!P0 BRA `(.L_x_2076) ;  /* 0x0000001000008947 */ /* 0x000fea0003800000 */
[----:B-1----:R1:W5:Y:S01]  /*101b0*/  LDL.LU R0, [R1] ;  /* 0x0000000001007983 */ /* 0x0023620000300800 */
[----:B------:R-:W-:Y:S01]  /*101c0*/  UIADD3 UR4, UR40, -0x2, URZ ;  /* 0xfffffffe28047890 */ /* 0x000fe2000fffe03f */
[----:B------:R-:W-:-:S05]  /*101d0*/  IMAD.MOV.U32 R3, RZ, RZ, R18 ;  /* 0x000000ffff037224 */ /* 0x000fca00078e0012 */
[----:B------:R-:W-:-:S07]  /*101e0*/  IMAD.U32 R2, RZ, RZ, UR4 ;  /* 0x00000004ff027e24 */ /* 0x000fce000f8e00ff */
.L_x_2098:
[----:B0-----:R-:W2:Y:S01]  /*101f0*/  LDL R5, [R1+0x4] ;  /* 0x0000040001057983 */ /* 0x001ea20000100800 */
        /* <DEDUP_REMOVED lines=8> */
[----:B--2---:R-:W-:-:S13]  /*10280*/  LOP3.LUT P1, RZ, R5, 0x2, RZ, 0xc0, !PT ;  /* 0x0000000205ff7812 */ /* 0x004fda000782c0ff */
[----:B---3--:R-:W-:Y:S05]  /*10290*/  @!P1 BRA `(.L_x_2078) ;  /* 0x0000000800009947 */ /* 0x008fea0003800000 */
[----:B------:R-:W-:Y:S01]  /*102a0*/  LOP3.LUT P1, RZ, R5, 0x1, RZ, 0xc0, !PT ;  /* 0x0000000105ff7812 */ /* 0x000fe2000782c0ff */
[----:B0-----:R-:W-:-:S12]  /*102b0*/  IMAD.MOV.U32 R8, RZ, RZ, R2 ;  /* 0x000000ffff087224 */ /* 0x001fd800078e0002 */
[----:B------:R-:W-:Y:S05]  /*102c0*/  @!P1 BRA `(.L_x_2079) ;  /* 0x0000000000509947 */ /* 0x000fea0003800000 */
[----:B------:R-:W2:Y:S01]  /*102d0*/  LDL R10, [R1+0xc] ;  /* 0x00000c00010a7983 */ /* 0x000ea20000100800 */
[----:B------:R-:W0:Y:S01]  /*102e0*/  LDC R8, c[0x0][0x43c] ;  /* 0x00010f00ff087b82 */ /* 0x000e220000000800 */
[----:B------:R-:W-:Y:S02]  /*102f0*/  ULDC.64 UR4, c[0x0][0x428] ;  /* 0x00010a0000047ab9 */ /* 0x000fe40000000a00 */
[----:B------:R-:W3:Y:S01]  /*10300*/  LDL R7, [R1+0x8] ;  /* 0x0000080001077983 */ /* 0x000ee20000100800 */
        /* <DEDUP_REMOVED lines=8> */
[----:B--2---:R-:W-:-:S04]  /*10390*/  IMAD R6, R10, UR4, RZ ;  /* 0x000000040a067c24 */ /* 0x004fc8000f8e02ff */
[C---:B---3--:R-:W-:Y:S02]  /*103a0*/  IMAD R6, R7.reuse, UR5, R6 ;  /* 0x0000000507067c24 */ /* 0x048fe4000f8e0206 */
[----:B------:R-:W-:Y:S01]  /*103b0*/  IMAD.WIDE.U32 R4, R7, UR4, R4 ;  /* 0x0000000407047c25 */ /* 0x000fe2000f8e0004 */
[----:B------:R-:W-:-:S03]  /*103c0*/  ULDC.64 UR4, c[0x0][0x418] ;  /* 0x0001060000047ab9 */ /* 0x000fc60000000a00 */
[----:B------:R-:W-:Y:S01]  /*103d0*/  IMAD.IADD R5, R6, 0x1, R5 ;  /* 0x0000000106057824 */ /* 0x000fe200078e0205 */
[----:B------:R-:W-:-:S04]  /*103e0*/  LEA R6, P0, R4, UR4, 0x2 ;  /* 0x0000000404067c11 */ /* 0x000fc8000f8010ff */
[----:B------:R-:W-:-:S05]  /*103f0*/  LEA.HI.X R7, R4, UR5, R5, 0x2, P0 ;  /* 0x0000000504077c11 */ /* 0x000fca00080f1405 */
[----:B------:R0:W5:Y:S04]  /*10400*/  LDG.E R16, desc[UR50][R6.64] ;  /* 0x0000003206107981 */ /* 0x000168000c1e1900 */
.L_x_2079:
        /* <DEDUP_REMOVED lines=8> */
.L_x_2144:
[----:B------:R-:W-:Y:S05]  /*10490*/  BSYNC B1 ;  /* 0x0000000000017941 */ /* 0x000fea0003800000 */
.L_x_2080:
        /* <DEDUP_REMOVED lines=9> */
.L_x_2083:
[----:B------:R-:W-:Y:S05]  /*10530*/  BSYNC B1 ;  /* 0x0000000000017941 */ /* 0x000fea0003800000 */
.L_x_2082:
        /* <DEDUP_REMOVED lines=11> */
.L_x_2084:
        /* <DEDUP_REMOVED lines=9> */
[----:B--2---:R-:W-:Y:S05]  /*10680*/  @P0 BRA.U.ANY `(.L_x_2084) ;  /* 0xfffffffd00d80947 */ /* 0x004fea000393ffff */
[----:B------:R-:W2:Y:S01]  /*10690*/  SYNCS.PHASECHK.TRANS64.TRYWAIT P0, [R4+URZ+0x29840], R5 ;  /* 0x02984005040075a7 */ /* 0x000ea2000800017f */
[----:B------:R-:W-:Y:S04]  /*106a0*/  BSSY B1, `(.L_x_2085) ;  /* 0x0000002000017945 */ /* 0x000fe80003800000 */
[----:B--2---:R-:W-:Y:S05]  /*106b0*/  @!P0 BRA `(.L_x_2086) ;  /* 0x0000002000bc8947 */ /* 0x004fea0003800000 */
.L_x_2145:
[----:B------:R-:W-:Y:S05]  /*106c0*/  BSYNC B1 ;  /* 0x0000000000017941 */ /* 0x000fea0003800000 */
.L_x_2085:
[----:B------:R-:W-:Y:S01]  /*106d0*/  BSSY B1, `(.L_x_2087) ;  /* 0x000000b000017945 */ /* 0x000fe20003800000 */
[----:B------:R-:W-:Y:S02]  /*106e0*/  IMAD.MOV.U32 R8, RZ, RZ, 0x0 ;  /* 0x00000000ff087424 */ /* 0x000fe400078e00ff */
[----:B------:R-:W-:Y:S01]  /*106f0*/  IMAD.MOV.U32 R9, RZ, RZ, 0x14f00000 ;  /* 0x14f00000ff097424 */ /* 0x000fe200078e00ff */
[----:B------:R-:W-:Y:S06]  /*10700*/  @P1 BRA `(.L_x_2088) ;  /* 0x00000000001c1947 */ /* 0x000fec0003800000 */
[----:B------:R-:W3:Y:S01]  /*10710*/  S2R R7, SR_TID.X ;  /* 0x0000000000077919 */ /* 0x000ee20000002100 */
[----:B0-2---:R-:W-:-:S04]  /*10720*/  IMAD.MOV.U32 R5, RZ, RZ, 0x7800 ;  /* 0x00007800ff057424 */ /* 0x005fc800078e00ff */
[----:B------:R4:W-:Y:S01]  /*10730*/  SYNCS.ARRIVE.TRANS64 RZ, [R4+URZ+0x29830], R5 ;  /* 0x0298300504ff79a7 */ /* 0x0009e2000800003f */
[----:B---3--:R-:W-:-:S04]  /*10740*/  LOP3.LUT R7, R7, 0x1f, RZ, 0xc0, !PT ;  /* 0x0000001f07077812 */ /* 0x008fc800078ec0ff */
[----:B------:R-:W-:-:S13]  /*10750*/  ISETP.NE.AND P0, PT, R7, RZ, PT ;  /* 0x000000ff0700720c */ /* 0x000fda0003f05270 */
[----:B----4-:R-:W-:Y:S05]  /*10760*/  @!P0 BRA `(.L_x_2088) ;  /* 0x0000000000048947 */ /* 0x010fea0003800000 */
[----:B------:R-:W-:Y:S01]  /*10770*/  BPT.TRAP 0x1 ;  /* 0x000000040000795c */ /* 0x000fe20000300000 */
.L_x_2088:
[----:B------:R-:W-:Y:S05]  /*10780*/  BSYNC B1 ;  /* 0x0000000000017941 */ /* 0x000fea0003800000 */
.L_x_2087:
[----:B------:R-:W-:Y:S01]  /*10790*/  R2UR UR10, R10 ;  /* 0x000000000a0a72ca */ /* 0x000fe200000e0000 */
[----:B0-2---:R-:W-:Y:S01]  /*107a0*/  IMAD R5, R18, 0x7800, R17 ;  /* 0x0000780012057824 */ /* 0x005fe200078e0211 */
[----:B------:R-:W-:Y:S01]  /*107b0*/  R2UR UR6, R8 ;  /* 0x00000000080672ca */ /* 0x000fe200000e0000 */
[----:B------:R-:W-:Y:S01]  /*107c0*/  UIADD3 UR4, UP0, UR46, 0x370, URZ ;  /* 0x000003702e047890 */ /* 0x000fe2000ff1e03f */
[----:B------:R-:W-:Y:S01]  /*107d0*/  R2UR UR7, R9 ;  /* 0x00000000090772ca */ /* 0x000fe200000e0000 */
[----:B------:R-:W-:Y:S01]  /*107e0*/  VIADD R4, R4, 0x29830 ;  /* 0x0002983004047836 */ /* 0x000fe20000000000 */
[----:B------:R-:W-:Y:S01]  /*107f0*/  PLOP3.LUT P0, PT, PT, PT, PT, 0x80, 0x0 ;  /* 0x000000000000781c */ /* 0x000fe20003f0f070 */
[----:B------:R-:W-:Y:S01]  /*10800*/  VIADD R7, R5, 0x1a400 ;  /* 0x0001a40005077836 */ /* 0x000fe20000000000 */
[----:B------:R-:W-:-:S12]  /*10810*/  UIADD3.X UR5, URZ, UR47, URZ, UP0, !UPT ;  /* 0x0000002f3f057290 */ /* 0x000fd800087fe43f */
.L_x_2089:
        /* <DEDUP_REMOVED lines=15> */
.L_x_2090:
        /* <DEDUP_REMOVED lines=15> */
.L_x_2091:
        /* <DEDUP_REMOVED lines=10> */
.L_x_2078:
[----:B------:R-:W-:Y:S05]  /*10aa0*/  BSYNC B0 ;  /* 0x0000000000007941 */ /* 0x000fea0003800000 */
.L_x_2077:
[----:B------:R-:W-:-:S06]  /*10ab0*/  UISETP.NE.AND UP0, UPT, UR39, 0x3, UPT ;  /* 0x000000032700788c */ /* 0x000fcc000bf05270 */
[----:B------:R-:W-:-:S13]  /*10ac0*/  PLOP3.LUT P0, PT, PT, PT, UP0, 0x80, 0x0 ;  /* 0x000000000000781c */ /* 0x000fda0003f0f008 */
[----:B------:R-:W-:Y:S05]  /*10ad0*/  @!P0 BRA `(.L_x_2092) ;  /* 0x0000000000048947 */ /* 0x000fea0003800000 */
[----:B------:R-:W-:Y:S01]  /*10ae0*/  BPT.TRAP 0x1 ;  /* 0x000000040000795c */ /* 0x000fe20000300000 */
.L_x_2092:
[----:B------:R-:W-:Y:S01]  /*10af0*/  IMAD.U32 R4, RZ, RZ, UR44 ;  /* 0x0000002cff047e24 */ /* 0x000fe2000f8e00ff */
[----:B------:R-:W-:Y:S01]  /*10b00*/  BSSY B0, `(.L_x_2093) ;  /* 0x0000007000007945 */ /* 0x000fe20003800000 */
[----:B------:R-:W-:-:S03]  /*10b10*/  IMAD R19, R3, 0x8, R17 ;  /* 0x0000000803137824 */ /* 0x000fc600078e0211 */
[----:B------:R-:W-:Y:S02]  /*10b20*/  ISETP.NE.AND P0, PT, R4, 0x3, PT ;  /* 0x000000030400780c */ /* 0x000fe40003f05270 */
[----:B------:R-:W-:-:S04]  /*10b30*/  LOP3.LUT R4, R0, 0x1, RZ, 0x3c, !PT ;  /* 0x0000000100047812 */ /* 0x000fc800078e3cff */
[----:B------:R-:W-:-:S04]  /*10b40*/  SHF.L.U32 R4, R4, 0x1f, RZ ;  /* 0x0000001f04047819 */ /* 0x000fc800000006ff */
[----:B------:R-:W2:Y:S02]  /*10b50*/  SYNCS.PHASECHK.TRANS64.TRYWAIT P1, [R19+URZ+0x29870], R4 ;  /* 0x02987004130075a7 */ /* 0x000ea4000802017f */
[----:B--2---:R-:W-:Y:S05]  /*10b60*/  @!P1 BRA `(.L_x_2094) ;  /* 0x0000001c00a49947 */ /* 0x004fea0003800000 */
.L_x_2146:
[----:B------:R-:W-:Y:S05]  /*10b70*/  BSYNC B0 ;  /* 0x0000000000007941 */ /* 0x000fea0003800000 */
.L_x_2093:
[----:B------:R-:W-:Y:S05]  /*10b80*/  @!P0 BRA `(.L_x_2095) ;  /* 0x0000000000048947 */ /* 0x000fea0003800000 */
[----:B------:R-:W-:Y:S01]  /*10b90*/  BPT.TRAP 0x1 ;  /* 0x000000040000795c */ /* 0x000fe20000300000 */
.L_x_2095:
[----:B------:R-:W-:Y:S01]  /*10ba0*/  SHF.L.U32 R0, R0, 0x1f, RZ ;  /* 0x0000001f00007819 */ /* 0x000fe200000006ff */
[----:B------:R-:W-:-:S03]  /*10bb0*/  IMAD R12, R3, 0x5000, RZ ;  /* 0x00005000030c7824 */ /* 0x000fc600078e02ff */
[----:B------:R-:W3:Y:S02]  /*10bc0*/  SYNCS.PHASECHK.TRANS64.TRYWAIT P1, [R19+URZ+0x29860], R0 ;  /* 0x02986000130075a7 */ /* 0x000ee4000802017f */
[----:B---3--:R-:W-:Y:S05]  /*10bd0*/  @!P1 BRA `(.L_x_2096) ;  /* 0x0000001c009c9947 */ /* 0x008fea0003800000 */
.L_x_2147:
[----:B------:R-:W3:Y:S04]  /*10be0*/  LDL R3, [R1+0x14] ;  /* 0x0000140001037983 */ /* 0x000ee80000100800 */
[----:B------:R-:W4:Y:S01]  /*10bf0*/  LDL R13, [R1+0x10] ;  /* 0x00001000010d7983 */ /* 0x000f220000100800 */
[----:B------:R-:W-:Y:S05]  /*10c00*/  WARPSYNC.ALL ;  /* 0x0000000000007948 */ /* 0x000fea0003800000 */
[----:B---3--:R-:W-:-:S02]  /*10c10*/  LOP3.LUT R0, R12, R3, RZ, 0xfc, !PT ;  /* 0x000000030c007212 */ /* 0x008fc400078efcff */
[----:B------:R-:W3:Y:S01]  /*10c20*/  S2R R3, SR_TID.X ;  /* 0x0000000000037919 */ /* 0x000ee20000002100 */
[----:B----4-:R-:W-:Y:S02]  /*10c30*/  LOP3.LUT R20, R12, R13, RZ, 0xfc, !PT ;  /* 0x0000000d0c147212 */ /* 0x010fe400078efcff */
[----:B------:R-:W-:-:S03]  /*10c40*/  IMAD.IADD R0, R17, 0x1, R0 ;  /* 0x0000000111007824 */ /* 0x000fc600078e0200 */
[----:B------:R-:W-:Y:S02]  /*10c50*/  IMAD.IADD R20, R17, 0x1, R20 ;  /* 0x0000000111147824 */ /* 0x000fe400078e0214 */
[----:B0-----:R-:W2:Y:S01]  /*10c60*/  LDSM.16.MT88.4 R8, [R0+0xa400] ;  /* 0x00a400000008783b */ /* 0x001ea20000004200 */
[----:B---3--:R-:W-:Y:S01]  /*10c70*/  LOP3.LUT P1, RZ, R3, 0x4, RZ, 0xc0, !PT ;  /* 0x0000000403ff7812 */ /* 0x008fe2000782c0ff */
[----:B------:R-:W-:-:S05]  /*10c80*/  IMAD.MOV.U32 R3, RZ, RZ, 0x40 ;  /* 0x00000040ff037424 */ /* 0x000fca00078e00ff */
[----:B------:R-:W-:-:S05]  /*10c90*/  SEL R3, R3, 0xffffffc0, !P1 ;  /* 0xffffffc003037807 */ /* 0x000fca0004800000 */
[----:B------:R-:W-:Y:S01]  /*10ca0*/  IMAD.IADD R3, R3, 0x1, R0 ;  /* 0x0000000103037824 */ /* 0x000fe200078e0200 */
[C-C-:B--2---:R-:W-:Y:S02]  /*10cb0*/  PRMT R4, R8.reuse, 0x6420, R9.reuse ;  /* 0x0000642008047816 */ /* 0x144fe40000000009 */
        /* <DEDUP_REMOVED lines=66> */
.L_x_2097:
        /* <DEDUP_REMOVED lines=12> */
[----:B---3--:R-:W-:Y:S05]  /*111a0*/  @P0 BRA `(.L_x_2098) ;  /* 0xfffffff000100947 */ /* 0x008fea000383ffff */
.L_x_2076:
[----:B0-----:R-:W0:Y:S01]  /*111b0*/  S2R R4, SR_TID.X ;  /* 0x0000000000047919 */ /* 0x001e220000002100 */
[----:B------:R-:W-:Y:S01]  /*111c0*/  BSSY B0, `(.L_x_2099) ;  /* 0x0000011000007945 */ /* 0x000fe20003800000 */
[----:B0-----:R-:W-:-:S04]  /*111d0*/  LOP3.LUT R4, R4, 0x7f, RZ, 0xc0, !PT ;  /* 0x0000007f04047812 */ /* 0x001fc800078ec0ff */
[----:B------:R-:W-:-:S13]  /*111e0*/  ISETP.NE.AND P0, PT, R4, RZ, PT ;  /* 0x000000ff0400720c */ /* 0x000fda0003f05270 */
[----:B------:R-:W-:Y:S05]  /*111f0*/  @P0 BRA `(.L_x_2100) ;  /* 0x0000000000340947 */ /* 0x000fea0003800000 */
[----:B------:R-:W0:Y:S01]  /*11200*/  S2R R3, SR_LANEID ;  /* 0x0000000000037919 */ /* 0x000e220000000000 */
[----:B------:R-:W-:Y:S02]  /*11210*/  VOTEU.ANY UR4, UPT, PT ;  /* 0x0000000000047886 */ /* 0x000fe400038e0100 */
[----:B-1---5:R-:W0:Y:S08]  /*11220*/  FLO.U32 R0, UR4 ;  /* 0x0000000400007d00 */ /* 0x022e3000080e0000 */
        /* <DEDUP_REMOVED lines=9> */
[----:B------:R0:W-:Y:S02]  /*112c0*/  STL [R1+0x1c], R0 ;  /* 0x00001c0001007387 */ /* 0x0001e40000100800 */
.L_x_2100:
[----:B------:R-:W-:Y:S05]  /*112d0*/  BSYNC B0 ;  /* 0x0000000000007941 */ /* 0x000fea0003800000 */
.L_x_2099:
[----:B------:R-:W-:-:S06]  /*112e0*/  UISETP.NE.AND UP0, UPT, UR39, 0x3, UPT ;  /* 0x000000032700788c */ /* 0x000fcc000bf05270 */
[----:B------:R-:W-:-:S13]  /*112f0*/  PLOP3.LUT P1, PT, PT, PT, UP0, 0x80, 0x0 ;  /* 0x000000000000781c */ /* 0x000fda0003f2f008 */
[----:B------:R-:W-:Y:S05]  /*11300*/  @!P1 BRA `(.L_x_2101) ;  /* 0x0000000000049947 */ /* 0x000fea0003800000 */
[----:B------:R-:W-:Y:S01]  /*11310*/  BPT.TRAP 0x1 ;  /* 0x000000040000795c */ /* 0x000fe20000300000 */
.L_x_2101:
[----:B------:R-:W2:Y:S01]  /*11320*/  LDL R2, [R1] ;  /* 0x0000000001027983 */ /* 0x000ea20000100800 */
[----:B------:R-:W-:Y:S01]  /*11330*/  IMAD R16, R18, 0x8, R17 ;  /* 0x0000000812107824 */ /* 0x000fe200078e0211 */
[----:B------:R-:W-:Y:S01]  /*11340*/  BSSY B0, `(.L_x_2102) ;  /* 0x0000007000007945 */ /* 0x000fe20003800000 */
[----:B01---5:R-:W-:-:S05]  /*11350*/  IMAD.U32 R0, RZ, RZ, UR44 ;  /* 0x0000002cff007e24 */ /* 0x023fca000f8e00ff */
[----:B------:R-:W-:Y:S02]  /*11360*/  ISETP.NE.AND P2, PT, R0, 0x3, PT ;  /* 0x000000030000780c */ /* 0x000fe40003f45270 */
[----:B--2---:R-:W-:-:S04]  /*11370*/  LOP3.LUT R3, R2, 0x1, RZ, 0x3c, !PT ;  /* 0x0000000102037812 */ /* 0x004fc800078e3cff */
[----:B------:R-:W-:-:S04]  /*11380*/  SHF.L.U32 R3, R3, 0x1f, RZ ;  /* 0x0000001f03037819 */ /* 0x000fc800000006ff */
[----:B------:R-:W0:Y:S02]  /*11390*/  SYNCS.PHASECHK.TRANS64.TRYWAIT P1, [R16+URZ+0x29870], R3 ;  /* 0x02987003100075a7 */ /* 0x000e24000802017f */
[----:B0-----:R-:W-:Y:S05]  /*113a0*/  @!P1 BRA `(.L_x_2103) ;  /* 0x0000001400bc9947 */ /* 0x001fea0003800000 */
.L_x_2148:
[----:B------:R-:W-:Y:S05]  /*113b0*/  BSYNC B0 ;  /* 0x0000000000007941 */ /* 0x000fea0003800000 */
.L_x_2102:
[----:B------:R-:W-:Y:S05]  /*113c0*/  @!P2 BRA `(.L_x_2104) ;  /* 0x000000000004a947 */ /* 0x000fea0003800000 */
[----:B------:R-:W-:Y:S01]  /*113d0*/  BPT.TRAP 0x1 ;  /* 0x000000040000795c */ /* 0x000fe20000300000 */
.L_x_2104:
[----:B------:R-:W0:Y:S02]  /*113e0*/  LDL R0, [R1] ;  /* 0x0000000001007983 */ /* 0x000e240000100800 */
[----:B0-----:R-:W-:-:S04]  /*113f0*/  SHF.L.U32 R3, R0, 0x1f, RZ ;  /* 0x0000001f00037819 */ /* 0x001fc800000006ff */
[----:B------:R-:W0:Y:S02]  /*11400*/  SYNCS.PHASECHK.TRANS64.TRYWAIT P1, [R16+URZ+0x29860], R3 ;  /* 0x02986003100075a7 */ /* 0x000e24000802017f */
[----:B0-----:R-:W-:Y:S05]  /*11410*/  @!P1 BRA `(.L_x_2105) ;  /* 0x0000001400b49947 */ /* 0x001fea0003800000 */
.L_x_2149:
[----:B------:R-:W2:Y:S04]  /*11420*/  LDL R2, [R1+0x14] ;  /* 0x0000140001027983 */ /* 0x000ea80000100800 */
[----:B------:R-:W3:Y:S01]  /*11430*/  LDL R12, [R1+0x10] ;  /* 0x00001000010c7983 */ /* 0x000ee20000100800 */
[----:B------:R-:W-:Y:S01]  /*11440*/  IMAD R0, R18, 0x5000, RZ ;  /* 0x0000500012007824 */ /* 0x000fe200078e02ff */
[----:B------:R-:W-:Y:S05]  /*11450*/  WARPSYNC.ALL ;  /* 0x0000000000007948 */ /* 0x000fea0003800000 */
[----:B------:R-:W1:Y:S01]  /*11460*/  S2R R9, SR_TID.X ;  /* 0x0000000000097919 */ /* 0x000e620000002100 */
[----:B------:R-:W-:Y:S01]  /*11470*/  IMAD.MOV.U32 R13, RZ, RZ, 0x40 ;  /* 0x00000040ff0d7424 */ /* 0x000fe200078e00ff */
[----:B-1----:R-:W-:-:S04]  /*11480*/  LOP3.LUT P1, RZ, R9, 0x4, RZ, 0xc0, !PT ;  /* 0x0000000409ff7812 */ /* 0x002fc8000782c0ff */
[----:B------:R-:W-:Y:S02]  /*11490*/  SEL R13, R13, 0xffffffc0, !P1 ;  /* 0xffffffc00d0d7807 */ /* 0x000fe40004800000 */
[C---:B--2---:R-:W-:Y:S02]  /*114a0*/  LOP3.LUT R2, R0.reuse, R2, RZ, 0xfc, !PT ;  /* 0x0000000200027212 */ /* 0x044fe400078efcff */
[----:B---3--:R-:W-:-:S03]  /*114b0*/  LOP3.LUT R0, R0, R12, RZ, 0xfc, !PT ;  /* 0x0000000c00007212 */ /* 0x008fc600078efcff */
        /* <DEDUP_REMOVED lines=71> */
.L_x_2106:
[----:B------:R-:W2:Y:S01]  /*11930*/  LDL.LU R2, [R1] ;  /* 0x0000000001027983 */ /* 0x000ea20000300800 */
        /* <DEDUP_REMOVED lines=9> */
[----:B--2---:R-:W-:-:S05]  /*119d0*/  LOP3.LUT R2, R2, R0, RZ, 0x3c, !PT ;  /* 0x0000000002027212 */ /* 0x004fca00078e3cff */
[----:B------:R0:W-:Y:S02]  /*119e0*/  STL [R1], R2 ;  /* 0x0000000201007387 */ /* 0x0001e40000100800 */
.L_x_2051:
[----:B------:R-:W-:Y:S05]  /*119f0*/  BSYNC B7 ;  /* 0x0000000000077941 */ /* 0x000fea0003800000 */
.L_x_2049:
[----:B-1----:R-:W2:Y:S04]  /*11a00*/  LDL R0, [R1+0x4] ;  /* 0x0000040001007983 */ /* 0x002ea80000100800 */
[----:B0-----:R0:W5:Y:S01]  /*11a10*/  LDL R2, [R1+0x1c] ;  /* 0x00001c0001027983 */ /* 0x0011620000100800 */
[----:B--2---:R-:W-:-:S13]  /*11a20*/  LOP3.LUT P1, RZ, R0, 0x4, RZ, 0xc0, !PT ;  /* 0x0000000400ff7812 */ /* 0x004fda000782c0ff */
        /* <DEDUP_REMOVED lines=10> */
.L_x_2107:
        /* <DEDUP_REMOVED lines=8> */
.L_x_2108:
[----:B-1----:R-:W2:Y:S01]  /*11b50*/  LDL R0, [R1+0x1c] ;  /* 0x00001c0001007983 */ /* 0x002ea20000100800 */
[----:B------:R-:W-:Y:S02]  /*11b60*/  ULDC UR4, c[0x0][0xc38] ;  /* 0x00030e0000047ab9 */ /* 0x000fe40000000800 */
[----:B--2---:R-:W-:-:S13]  /*11b70*/  ISETP.GE.AND P0, PT, R0, UR4, PT ;  /* 0x0000000400007c0c */ /* 0x004fda000bf06270 */
[----:B------:R-:W-:Y:S05]  /*11b80*/  @!P0 BRA `(.L_x_2109) ;  /* 0xffffffc800248947 */ /* 0x000fea000383ffff */
.L_x_2046:
[----:B0-----:R-:W2:Y:S01]  /*11b90*/  LDL.LU R0, [R1+0x20] ;  /* 0x0000200001007983 */ /* 0x001ea20000300800 */
[----:B------:R-:W-:Y:S01]  /*11ba0*/  BSSY B0, `(.L_x_2110) ;  /* 0x000000b000007945 */ /* 0x000fe20003800000 */
[----:B------:R-:W0:Y:S01]  /*11bb0*/  S2R R4, SR_CgaCtaId ;  /* 0x0000000000047919 */ /* 0x000e220000008800 */
[----:B--2---:R-:W-:-:S05]  /*11bc0*/  VIADD R0, R0, 0x1 ;  /* 0x0000000100007836 */ /* 0x004fca0000000000 */
        /* <DEDUP_REMOVED lines=8> */
.L_x_2150:
[----:B------:R-:W-:Y:S05]  /*11c50*/  BSYNC B0 ;  /* 0x0000000000007941 */ /* 0x000fea0003800000 */
.L_x_2110:
[----:B------:R-:W-:-:S03]  /*11c60*/  UMOV UR4, 0xffffffff ;  /* 0xffffffff00047882 */ /* 0x000fc60000000000 */
[----:B------:R-:W-:Y:S05]  /*11c70*/  BRA.DIV UR4, `(.L_x_2112) ;  /* 0x0000000e04c47947 */ /* 0x000fea000b800000 */
[----:B0-----:R-:W0:Y:S02]  /*11c80*/  S2R R0, SR_TID.X ;  /* 0x0000000000007919 */ /* 0x001e240000002100 */
[----:B0-----:R-:W-:-:S04]  /*11c90*/  SHF.R.U32.HI R0, RZ, 0x5, R0 ;  /* 0x00000005ff007819 */ /* 0x001fc80000011600 */
[----:B------:R-:W-:-:S05]  /*11ca0*/  LOP3.LUT R0, R0, 0x3, RZ, 0xc0, !PT ;  /* 0x0000000300007812 */ /* 0x000fca00078ec0ff */
[----:B------:R0:W1:Y:S02]  /*11cb0*/  SHFL.IDX PT, R14, R0, RZ, 0x1f ;  /* 0x00001fff000e7589 */ /* 0x00006400000e0000 */
.L_x_2153:
[----:B-1----:R-:W-:Y:S01]  /*11cc0*/  ISETP.NE.AND P0, PT, R14, RZ, PT ;  /* 0x000000ff0e00720c */ /* 0x002fe20003f05270 */
[----:B------:R-:W-:-:S12]  /*11cd0*/  BSSY B0, `(.L_x_2113) ;  /* 0x000002c000007945 */ /* 0x000fd80003800000 */
[----:B------:R-:W-:Y:S05]  /*11ce0*/  @P0 BRA `(.L_x_2114) ;  /* 0x0000000000a80947 */ /* 0x000fea0003800000 */
[----:B------:R-:W-:-:S03]  /*11cf0*/  UMOV UR4, 0xffffffff ;  /* 0xffffffff00047882 */ /* 0x000fc60000000000 */
[----:B------:R-:W-:Y:S05]  /*11d00*/  BRA.DIV UR4, `(.L_x_2115) ;  /* 0x0000000e04d47947 */ /* 0x000fea000b800000 */
[----:B------:R-:W-:-:S13]  /*11d10*/  ELECT P6, URZ, PT ;  /* 0x00000000003f782f */ /* 0x000fda00038c0000 */
.L_x_2156:
[----:B------:R-:W-:Y:S05]  /*11d20*/  @!P6 BRA `(.L_x_2114) ;  /* 0x000000000098e947 */ /* 0x000fea0003800000 */
[----:B------:R-:W-:-:S06]  /*11d30*/  ULOP3.LUT UR4, UR38, 0x2, URZ, 0xfc, !UPT ;  /* 0x0000000226047892 */ /* 0x000fcc000f8efc3f */
[----:B0-----:R-:W-:-:S05]  /*11d40*/  IMAD.U32 R0, RZ, RZ, UR4 ;  /* 0x00000004ff007e24 */ /* 0x001fca000f8e00ff */
[----:B------:R-:W-:-:S13]  /*11d50*/  ISETP.NE.AND P0, PT, R0, 0x3, PT ;  /* 0x000000030000780c */ /* 0x000fda0003f05270 */
[----:B------:R-:W-:Y:S05]  /*11d60*/  @!P0 BRA `(.L_x_2116) ;  /* 0x0000000000048947 */ /* 0x000fea0003800000 */
[----:B------:R-:W-:Y:S01]  /*11d70*/  BPT.TRAP 0x1 ;  /* 0x000000040000795c */ /* 0x000fe20000300000 */
.L_x_2116:
        /* <DEDUP_REMOVED lines=9> */
[----:B------:R-:W-:Y:S02]  /*11e10*/  SEL R2, R0, RZ, P2 ;  /* 0x000000ff00027207 */ /* 0x000fe40001000000 */
[----:B------:R-:W-:-:S03]  /*11e20*/  SHF.L.U32 R0, R6, 0x1f, RZ ;  /* 0x0000001f06007819 */ /* 0x000fc600000006ff */
[----:B------:R-:W-:Y:S01]  /*11e30*/  IMAD R5, R2, 0x8, R5 ;  /* 0x0000000802057824 */ /* 0x000fe200078e0205 */
[----:B0-----:R-:W-:Y:S06]  /*11e40*/  @!P1 BRA `(.L_x_2117) ;  /* 0x0000000c00a49947 */ /* 0x001fec0003800000 */
.L_x_2157:
[----:B------:R-:W1:Y:S02]  /*11e50*/  SYNCS.PHASECHK.TRANS64.TRYWAIT P1, [R5+URZ], R0 ;  /* 0x00000000050075a7 */ /* 0x000e64000802017f */
[----:B-1----:R-:W-:Y:S05]  /*11e60*/  @!P1 BRA `(.L_x_2118) ;  /* 0x0000000c00b09947 */ /* 0x002fea0003800000 */
.L_x_2158:
[----:B------:R-:W-:Y:S05]  /*11e70*/  @!P0 BRA `(.L_x_2119) ;  /* 0x0000000000048947 */ /* 0x000fea0003800000 */
[----:B------:R-:W-:Y:S01]  /*11e80*/  BPT.TRAP 0x1 ;  /* 0x000000040000795c */ /* 0x000fe20000300000 */
.L_x_2119:
[----:B-1----:R-:W-:-:S04]  /*11e90*/  IMAD R5, R18, 0x8, R3 ;  /* 0x0000000812057824 */ /* 0x002fc800078e0203 */
[----:B------:R-:W1:Y:S02]  /*11ea0*/  SYNCS.PHASECHK.TRANS64.TRYWAIT P1, [R5+URZ+0x29860], R4 ;  /* 0x02986004050075a7 */ /* 0x000e64000802017f */
[----:B-1----:R-:W-:Y:S05]  /*11eb0*/  @!P1 BRA `(.L_x_2120) ;  /* 0x0000000c00b09947 */ /* 0x002fea0003800000 */
.L_x_2159:
[----:B------:R-:W-:Y:S05]  /*11ec0*/  @!P0 BRA `(.L_x_2121) ;  /* 0x0000000000048947 */ /* 0x000fea0003800000 */
[----:B------:R-:W-:Y:S01]  /*11ed0*/  BPT.TRAP 0x1 ;  /* 0x000000040000795c */ /* 0x000fe20000300000 */
.L_x_2121:
[----:B------:R-:W-:-:S04]  /*11ee0*/  IMAD R3, R2, 0x8, R3 ;  /* 0x0000000802037824 */ /* 0x000fc800078e0203 */
[----:B------:R-:W2:Y:S02]  /*11ef0*/  SYNCS.PHASECHK.TRANS64.TRYWAIT P1, [R3+URZ+0x29860], R0 ;  /* 0x02986000030075a7 */ /* 0x000ea4000802017f */
[----:B--2---:R-:W-:Y:S05]  /*11f00*/  @!P1 BRA `(.L_x_2122) ;  /* 0x0000000c00b09947 */ /* 0x004fea0003800000 */
.L_x_2160:
[----:B------:R-:W-:Y:S05]  /*11f10*/  @!P0 BRA `(.L_x_2123) ;  /* 0x0000000000048947 */ /* 0x000fea0003800000 */
[----:B------:R-:W-:Y:S01]  /*11f20*/  BPT.TRAP 0x1 ;  /* 0x000000040000795c */ /* 0x000fe20000300000 */
.L_x_2123:
[----:B------:R-:W3:Y:S02]  /*11f30*/  SYNCS.PHASECHK.TRANS64.TRYWAIT P0, [R5+URZ+0x29880], R4 ;  /* 0x02988004050075a7 */ /* 0x000ee4000800017f */
[----:B---3--:R-:W-:Y:S05]  /*11f40*/  @!P0 BRA `(.L_x_2124) ;  /* 0x0000000c00b48947 */ /* 0x008fea0003800000 */
.L_x_2125:
[----:B----4-:R4:W0:Y:S02]  /*11f50*/  SYNCS.PHASECHK.TRANS64.TRYWAIT P0, [R3+URZ+0x29880], R0 ;  /* 0x02988000030075a7 */ /* 0x010824000800017f */
[----:B0-----:R-:W-:Y:S05]  /*11f60*/  @!P0 NANOSLEEP.SYNCS 0x989680 ;  /* 0x009896800000895d */ /* 0x001fea0003900000 */
[----:B------:R-:W0:Y:S02]  /*11f70*/  @!P0 SYNCS.PHASECHK.TRANS64 P0, [R3+URZ+0x29880], R0 ;  /* 0x02988000030085a7 */ /* 0x000e24000800007f */
[----:B0-----:R-:W-:Y:S05]  /*11f80*/  @!P0 BRA `(.L_x_2125) ;  /* 0xfffffffc00f08947 */ /* 0x001fea000383ffff */
.L_x_2114:
[----:B------:R-:W-:Y:S05]  /*11f90*/  BSYNC B0 ;  /* 0x0000000000007941 */ /* 0x000fea0003800000 */
.L_x_2113:
[----:B------:R-:W-:Y:S05]  /*11fa0*/  EXIT ;  /* 0x000000000000794d */ /* 0x000fea0003800000 */
.L_x_1996:
[----:B0-----:R-:W-:-:S04]  /*11fb0*/  IMAD.U32 R3, RZ, RZ, UR41 ;  /* 0x00000029ff037e24 */ /* 0x001fc8000f8e00ff */
[----:B------:R0:W1:Y:S03]  /*11fc0*/  SYNCS.PHASECHK.TRANS64.TRYWAIT P1, [R3+URZ+0x29800], R0 ;  /* 0x02980000030075a7 */ /* 0x000066000802017f */
[----:B-1----:R-:W-:Y:S05]  /*11fd0*/  @!P1 NANOSLEEP.SYNCS 0x989680 ;  /* 0x009896800000995d */ /* 0x002fea0003900000 */
[----:B------:R-:W1:Y:S02]  /*11fe0*/  @!P1 SYNCS.PHASECHK.TRANS64 P1, [R3+URZ+0x29800], R0 ;  /* 0x02980000030095a7 */ /* 0x000e64000802007f */
[----:B-1----:R-:W-:Y:S05]  /*11ff0*/  @!P1 BRA `(.L_x_1996) ;  /* 0xfffffffc00ec9947 */ /* 0x002fea000383ffff */
[----:B------:R-:W-:Y:S05]  /*12000*/  BRA `(.L_x_2126) ;  /* 0xfffffef800747947 */ /* 0x000fea000383ffff */
.L_x_2000:
[----:B-1----:R1:W2:Y:S02]  /*12010*/  SYNCS.PHASECHK.TRANS64.TRYWAIT P2, [R2+URZ+0x29830], R3 ;  /* 0x02983003020075a7 */ /* 0x0022a4000804017f */
[----:B--2---:R-:W-:Y:S05]  /*12020*/  @!P2 NANOSLEEP.SYNCS 0x989680 ;  /* 0x009896800000a95d */ /* 0x004fea0003900000 */
[----:B------:R-:W2:Y:S02]  /*12030*/  @!P2 SYNCS.PHASECHK.TRANS64 P2, [R2+URZ+0x29830], R3 ;  /* 0x029830030200a5a7 */ /* 0x000ea4000804007f */
[----:B--2---:R-:W-:Y:S05]  /*12040*/  @!P2 BRA `(.L_x_2000) ;  /* 0xfffffffc00f0a947 */ /* 0x004fea000383ffff */
[----:B------:R-:W-:Y:S05]  /*12050*/  BRA `(.L_x_1999) ;  /* 0xfffffef800987947 */ /* 0x000fea000383ffff */
.L_x_2005:
[----:B-1----:R-:W-:-:S04]  /*12060*/  IMAD.U32 R7, RZ, RZ, UR6 ;  /* 0x00000006ff077e24 */ /* 0x002fc8000f8e00ff */
[----:B------:R1:W2:Y:S03]  /*12070*/  SYNCS.PHASECHK.TRANS64.TRYWAIT P3, [R7+URZ+0x29830], R0 ;  /* 0x02983000070075a7 */ /* 0x0002a6000806017f */
[----:B--2---:R-:W-:Y:S05]  /*12080*/  @!P3 NANOSLEEP.SYNCS 0x989680 ;  /* 0x009896800000b95d */ /* 0x004fea0003900000 */
[----:B------:R-:W2:Y:S02]  /*12090*/  @!P3 SYNCS.PHASECHK.TRANS64 P3, [R7+URZ+0x29830], R0 ;  /* 0x029830000700b5a7 */ /* 0x000ea4000806007f */
[----:B--2---:R-:W-:Y:S05]  /*120a0*/  @!P3 BRA `(.L_x_2005) ;  /* 0xfffffffc00ecb947 */ /* 0x004fea000383ffff */
[----:B------:R-:W-:Y:S05]  /*120b0*/  BRA `(.L_x_2002) ;  /* 0xffffff2c00487947 */ /* 0x000fea000383ffff */
.L_x_2009:
[----:B-1----:R-:W-:-:S04]  /*120c0*/  IMAD.U32 R7, RZ, RZ, UR6 ;  /* 0x00000006ff077e24 */ /* 0x002fc8000f8e00ff */
[----:B------:R1:W2:Y:S03]  /*120d0*/  SYNCS.PHASECHK.TRANS64.TRYWAIT P3, [R7+URZ+0x29850], R0 ;  /* 0x02985000070075a7 */ /* 0x0002a6000806017f */
[----:B--2---:R-:W-:Y:S05]  /*120e0*/  @!P3 NANOSLEEP.SYNCS 0x989680 ;  /* 0x009896800000b95d */ /* 0x004fea0003900000 */
[----:B------:R-:W2:Y:S02]  /*120f0*/  @!P3 SYNCS.PHASECHK.TRANS64 P3, [R7+URZ+0x29850], R0 ;  /* 0x029850000700b5a7 */ /* 0x000ea4000806007f */
[----:B--2---:R-:W-:Y:S05]  /*12100*/  @!P3 BRA `(.L_x_2009) ;  /* 0xfffffffc00ecb947 */ /* 0x004fea000383ffff */
[----:B------:R-:W-:Y:S05]  /*12110*/  BRA `(.L_x_2006) ;  /* 0xffffff3800507947 */ /* 0x000fea000383ffff */
.L_x_2016:
[----:B-1----:R-:W-:-:S04]  /*12120*/  IMAD.U32 R9, RZ, RZ, UR6 ;  /* 0x00000006ff097e24 */ /* 0x002fc8000f8e00ff */
[----:B------:R1:W2:Y:S03]  /*12130*/  SYNCS.PHASECHK.TRANS64.TRYWAIT P2, [R9+URZ+0x29830], R0 ;  /* 0x02983000090075a7 */ /* 0x0002a6000804017f */
[----:B--2---:R-:W-:Y:S05]  /*12140*/  @!P2 NANOSLEEP.SYNCS 0x989680 ;  /* 0x009896800000a95d */ /* 0x004fea0003900000 */
[----:B------:R-:W2:Y:S02]  /*12150*/  @!P2 SYNCS.PHASECHK.TRANS64 P2, [R9+URZ+0x29830], R0 ;  /* 0x029830000900a5a7 */ /* 0x000ea4000804007f */
[----:B--2---:R-:W-:Y:S05]  /*12160*/  @!P2 BRA `(.L_x_2016) ;  /* 0xfffffffc00eca947 */ /* 0x004fea000383ffff */
[----:B------:R-:W-:Y:S05]  /*12170*/  BRA `(.L_x_2013) ;  /* 0xffffff64002c7947 */ /* 0x000fea000383ffff */
.L_x_2020:
[----:B-1----:R-:W-:-:S04]  /*12180*/  IMAD.U32 R9, RZ, RZ, UR6 ;  /* 0x00000006ff097e24 */ /* 0x002fc8000f8e00ff */
[----:B------:R1:W2:Y:S03]  /*12190*/  SYNCS.PHASECHK.TRANS64.TRYWAIT P2, [R9+URZ+0x29850], R0 ;  /* 0x02985000090075a7 */ /* 0x0002a6000804017f */
[----:B--2---:R-:W-:Y:S05]  /*121a0*/  @!P2 NANOSLEEP.SYNCS 0x989680 ;  /* 0x009896800000a95d */ /* 0x004fea0003900000 */
[----:B------:R-:W2:Y:S02]  /*121b0*/  @!P2 SYNCS.PHASECHK.TRANS64 P2, [R9+URZ+0x29850], R0 ;  /* 0x029850000900a5a7 */ /* 0x000ea4000804007f */
[----:B--2---:R-:W-:Y:S05]  /*121c0*/  @!P2 BRA `(.L_x_2020) ;  /* 0xfffffffc00eca947 */ /* 0x004fea000383ffff */
[----:B------:R-:W-:Y:S05]  /*121d0*/  BRA `(.L_x_2017) ;  /* 0xffffff7000287947 */ /* 0x000fea000383ffff */
.L_x_2026:
[----:B-1----:R-:W-:-:S04]  /*121e0*/  IMAD.U32 R5, RZ, RZ, UR9 ;  /* 0x00000009ff057e24 */ /* 0x002fc8000f8e00ff */
[----:B------:R1:W2:Y:S03]  /*121f0*/  SYNCS.PHASECHK.TRANS64.TRYWAIT P1, [R5+URZ+0x29850], R4 ;  /* 0x02985004050075a7 */ /* 0x0002a6000802017f */
[----:B--2---:R-:W-:Y:S05]  /*12200*/  @!P1 NANOSLEEP.SYNCS 0x989680 ;  /* 0x009896800000995d */ /* 0x004fea0003900000 */
[----:B------:R-:W2:Y:S02]  /*12210*/  @!P1 SYNCS.PHASECHK.TRANS64 P1, [R5+URZ+0x29850], R4 ;  /* 0x02985004050095a7 */ /* 0x000ea4000802007f */
[----:B--2---:R-:W-:Y:S05]  /*12220*/  @!P1 BRA `(.L_x_2026) ;  /* 0xfffffffc00ec9947 */ /* 0x004fea000383ffff */
[----:B------:R-:W-:Y:S05]  /*12230*/  BRA `(.L_x_2025) ;  /* 0xffffff8c00fc7947 */ /* 0x000fea000383ffff */
.L_x_2060:
[----:B------:R-:W-:Y:S02]  /*12240*/  IMAD.MOV.U32 R13, RZ, RZ, R0 ;  /* 0x000000ffff0d7224 */ /* 0x000fe400078e0000 */
[----:B------:R-:W-:Y:S02]  /*12250*/  IMAD.MOV.U32 R12, RZ, RZ, RZ ;  /* 0x000000ffff0c7224 */ /* 0x000fe400078e00ff */
[----:B------:R-:W-:Y:S02]  /*12260*/  IMAD.MOV.U32 R11, RZ, RZ, 0x1f ;  /* 0x0000001fff0b7424 */ /* 0x000fe400078e00ff */
[----:B------:R-:W-:-:S07]  /*12270*/  IMAD.MOV.U32 R15, RZ, RZ, -0x1 ;  /* 0xffffffffff0f7424 */ /* 0x000fce00078e00ff */
[----:B-1----:R-:W-:Y:S05]  /*12280*/  WARPSYNC.COLLECTIVE R15, `(.L_x_2127) ;  /* 0x000000000f087348 */ /* 0x002fea0003c00000 */
[----:B------:R0:W2:Y:S02]  /*12290*/  SHFL.IDX P6, R14, R13, R12, R11 ;  /* 0x0000000c0d0e7389 */ /* 0x0000a400000c000b */
[----:B012---:R-:W-:Y:S01]  /*122a0*/  ENDCOLLECTIVE ;  /* 0x000000000000791b */ /* 0x007fe20003800000 */
.L_x_2127:
[----:B------:R-:W-:Y:S05]  /*122b0*/  BRA `(.L_x_2128) ;  /* 0xffffffcc00947947 */ /* 0x000fea000383ffff */
.L_x_2062:
[----:B------:R-:W-:Y:S01]  /*122c0*/  BSSY B0, `(.L_x_2129) ;  /* 0x0000006000007945 */ /* 0x000fe20003800000 */
[----:B------:R-:W-:-:S07]  /*122d0*/  IMAD.MOV.U32 R15, RZ, RZ, -0x1 ;  /* 0xffffffffff0f7424 */ /* 0x000fce00078e00ff */
[----:B-1----:R-:W-:Y:S05]  /*122e0*/  WARPSYNC.COLLECTIVE R15, `(.L_x_2130) ;  /* 0x000000000f0c7348 */ /* 0x002fea0003c00000 */
[----:B------:R-:W-:Y:S02]  /*122f0*/  ELECT P6, UR62, PT ;  /* 0x00000000003e782f */ /* 0x000fe400038c0000 */
[----:B------:R-:W-:Y:S01]  /*12300*/  MOV R14, UR62 ;  /* 0x0000003e000e7c02 */ /* 0x000fe20008000f00 */
[----:B-1----:R-:W-:Y:S10]  /*12310*/  ENDCOLLECTIVE ;  /* 0x000000000000791b */ /* 0x002ff40003800000 */
.L_x_2130:
[----:B------:R-:W-:Y:S05]  /*12320*/  BSYNC B0 ;  /* 0x0000000000007941 */ /* 0x000fea0003800000 */
.L_x_2129:
[----:B------:R-:W-:Y:S05]  /*12330*/  BRA `(.L_x_2131) ;  /* 0xffffffcc00a47947 */ /* 0x000fea000383ffff */
.L_x_2064:
[----:B0-----:R0:W2:Y:S02]  /*12340*/  SYNCS.PHASECHK.TRANS64.TRYWAIT P1, [R2+URZ+0x29880], R3 ;  /* 0x02988003020075a7 */ /* 0x0010a4000802017f */
[----:B--2---:R-:W-:Y:S05]  /*12350*/  @!P1 NANOSLEEP.SYNCS 0x989680 ;  /* 0x009896800000995d */ /* 0x004fea0003900000 */
[----:B------:R-:W2:Y:S02]  /*12360*/  @!P1 SYNCS.PHASECHK.TRANS64 P1, [R2+URZ+0x29880], R3 ;  /* 0x02988003020095a7 */ /* 0x000ea4000802007f */
[----:B--2---:R-:W-:Y:S05]  /*12370*/  @!P1 BRA `(.L_x_2064) ;  /* 0xfffffffc00f09947 */ /* 0x004fea000383ffff */
[----:B------:R-:W-:Y:S05]  /*12380*/  BRA `(.L_x_2132) ;  /* 0xffffffd000007947 */ /* 0x000fea000383ffff */
.L_x_2066:
[----:B--2---:R2:W3:Y:S02]  /*12390*/  SYNCS.PHASECHK.TRANS64.TRYWAIT P1, [R2+URZ+0x29840], R3 ;  /* 0x02984003020075a7 */ /* 0x0044e4000802017f */
[----:B---3--:R-:W-:Y:S05]  /*123a0*/  @!P1 NANOSLEEP.SYNCS 0x989680 ;  /* 0x009896800000995d */ /* 0x008fea0003900000 */
[----:B------:R-:W3:Y:S02]  /*123b0*/  @!P1 SYNCS.PHASECHK.TRANS64 P1, [R2+URZ+0x29840], R3 ;  /* 0x02984003020095a7 */ /* 0x000ee4000802007f */
[----:B---3--:R-:W-:Y:S05]  /*123c0*/  @!P1 BRA `(.L_x_2066) ;  /* 0xfffffffc00f09947 */ /* 0x008fea000383ffff */
[----:B------:R-:W-:Y:S05]  /*123d0*/  BRA `(.L_x_2133) ;  /* 0xffffffd0004c7947 */ /* 0x000fea000383ffff */
.L_x_2070:
[----:B------:R-:W-:Y:S02]  /*123e0*/  IMAD.MOV.U32 R13, RZ, RZ, R3 ;  /* 0x000000ffff0d7224 */ /* 0x000fe400078e0003 */
[----:B------:R-:W-:Y:S02]  /*123f0*/  IMAD.MOV.U32 R12, RZ, RZ, RZ ;  /* 0x000000ffff0c7224 */ /* 0x000fe400078e00ff */
[----:B------:R-:W-:Y:S02]  /*12400*/  IMAD.MOV.U32 R11, RZ, RZ, 0x1c1f ;  /* 0x00001c1fff0b7424 */ /* 0x000fe400078e00ff */
[----:B------:R-:W-:Y:S02]  /*12410*/  IMAD.MOV.U32 R15, RZ, RZ, -0x1 ;  /* 0xffffffffff0f7424 */ /* 0x000fe400078e00ff */
[----:B------:R-:W-:-:S07]  /*12420*/  IMAD.U32 R0, RZ, RZ, UR41 ;  /* 0x00000029ff007e24 */ /* 0x000fce000f8e00ff */
[----:B-----5:R-:W-:Y:S05]  /*12430*/  WARPSYNC.COLLECTIVE R15, `(.L_x_2134) ;  /* 0x000000000f087348 */ /* 0x020fea0003c00000 */
[----:B------:R0:W1:Y:S02]  /*12440*/  SHFL.IDX P6, R14, R13, R12, R11 ;  /* 0x0000000c0d0e7389 */ /* 0x00006400000c000b */
[----:B01---5:R-:W-:Y:S01]  /*12450*/  ENDCOLLECTIVE ;  /* 0x000000000000791b */ /* 0x023fe20003800000 */
.L_x_2134:
[----:B------:R-:W-:Y:S02]  /*12460*/  IMAD R0, R0, 0x80, R10 ;  /* 0x0000008000007824 */ /* 0x000fe400078e020a */
[----:B------:R-:W-:Y:S02]  /*12470*/  IMAD.MOV.U32 R13, RZ, RZ, R4 ;  /* 0x000000ffff0d7224 */ /* 0x000fe400078e0004 */
[----:B------:R-:W-:-:S07]  /*12480*/  IMAD.MOV.U32 R5, RZ, RZ, R14 ;  /* 0x000000ffff057224 */ /* 0x000fce00078e000e */
[----:B------:R-:W-:Y:S05]  /*12490*/  WARPSYNC.COLLECTIVE R15, `(.L_x_2135) ;  /* 0x000000000f087348 */ /* 0x000fea0003c00000 */
[----:B------:R0:W1:Y:S02]  /*124a0*/  SHFL.IDX P6, R14, R13, R12, R11 ;  /* 0x0000000c0d0e7389 */ /* 0x00006400000c000b */
[----:B01----:R-:W-:Y:S01]  /*124b0*/  ENDCOLLECTIVE ;  /* 0x000000000000791b */ /* 0x003fe20003800000 */
.L_x_2135:
        /* <DEDUP_REMOVED lines=9> */
.L_x_2136:
        /* <DEDUP_REMOVED lines=16> */
.L_x_2137:
[----:B------:R-:W-:Y:S02]  /*12650*/  IMAD.MOV.U32 R13, RZ, RZ, R3 ;  /* 0x000000ffff0d7224 */ /* 0x000fe400078e0003 */
[----:B------:R-:W-:Y:S02]  /*12660*/  IMAD.MOV.U32 R12, RZ, RZ, 0x2 ;  /* 0x00000002ff0c7424 */ /* 0x000fe400078e00ff */
[----:B------:R-:W-:-:S07]  /*12670*/  IMAD.MOV.U32 R6, RZ, RZ, R14 ;  /* 0x000000ffff067224 */ /* 0x000fce00078e000e */
[----:B------:R-:W-:Y:S05]  /*12680*/  WARPSYNC.COLLECTIVE R15, `(.L_x_2138) ;  /* 0x000000000f087348 */ /* 0x000fea0003c00000 */
[----:B------:R0:W1:Y:S02]  /*12690*/  SHFL.IDX P6, R14, R13, R12, R11 ;  /* 0x0000000c0d0e7389 */ /* 0x00006400000c000b */
[----:B01----:R-:W-:Y:S01]  /*126a0*/  ENDCOLLECTIVE ;  /* 0x000000000000791b */ /* 0x003fe20003800000 */
.L_x_2138:
        /* <DEDUP_REMOVED lines=16> */
.L_x_2139:
[----:B------:R-:W-:Y:S02]  /*127b0*/  IMAD.MOV.U32 R13, RZ, RZ, R3 ;  /* 0x000000ffff0d7224 */ /* 0x000fe400078e0003 */
[----:B------:R-:W-:Y:S02]  /*127c0*/  IMAD.MOV.U32 R12, RZ, RZ, 0x3 ;  /* 0x00000003ff0c7424 */ /* 0x000fe400078e00ff */
[----:B------:R-:W-:-:S07]  /*127d0*/  IMAD.MOV.U32 R6, RZ, RZ, R14 ;  /* 0x000000ffff067224 */ /* 0x000fce00078e000e */
[----:B------:R-:W-:Y:S05]  /*127e0*/  WARPSYNC.COLLECTIVE R15, `(.L_x_2140) ;  /* 0x000000000f087348 */ /* 0x000fea0003c00000 */
[----:B------:R0:W1:Y:S02]  /*127f0*/  SHFL.IDX P6, R14, R13, R12, R11 ;  /* 0x0000000c0d0e7389 */ /* 0x00006400000c000b */
[----:B01----:R-:W-:Y:S01]  /*12800*/  ENDCOLLECTIVE ;  /* 0x000000000000791b */ /* 0x003fe20003800000 */
.L_x_2140:
        /* <DEDUP_REMOVED lines=14> */
.L_x_2141:
[----:B------:R-:W-:Y:S01]  /*128f0*/  IMAD.MOV.U32 R4, RZ, RZ, R14 ;  /* 0x000000ffff047224 */ /* 0x000fe200078e000e */
[----:B------:R-:W-:Y:S06]  /*12900*/  BRA `(.L_x_2142) ;  /* 0xffffffd400947947 */ /* 0x000fec000383ffff */
.L_x_2075:
[----:B-1----:R1:W2:Y:S02]  /*12910*/  SYNCS.PHASECHK.TRANS64.TRYWAIT P0, [R17+URZ+0x29820], R0 ;  /* 0x02982000110075a7 */ /* 0x0022a4000800017f */
[----:B--2---:R-:W-:Y:S05]  /*12920*/  @!P0 NANOSLEEP.SYNCS 0x989680 ;  /* 0x009896800000895d */ /* 0x004fea0003900000 */
[----:B------:R-:W2:Y:S02]  /*12930*/  @!P0 SYNCS.PHASECHK.TRANS64 P0, [R17+URZ+0x29820], R0 ;  /* 0x02982000110085a7 */ /* 0x000ea4000800007f */
[----:B--2---:R-:W-:Y:S05]  /*12940*/  @!P0 BRA `(.L_x_2075) ;  /* 0xfffffffc00f08947 */ /* 0x004fea000383ffff */
[----:B------:R-:W-:Y:S05]  /*12950*/  BRA `(.L_x_2143) ;  /* 0xffffffd800047947 */ /* 0x000fea000383ffff */
.L_x_2081:
[----:B0-----:R0:W2:Y:S02]  /*12960*/  SYNCS.PHASECHK.TRANS64.TRYWAIT P0, [R4+URZ+0x29880], R5 ;  /* 0x02988005040075a7 */ /* 0x0010a4000800017f */
[----:B--2---:R-:W-:Y:S05]  /*12970*/  @!P0 NANOSLEEP.SYNCS 0x989680 ;  /* 0x009896800000895d */ /* 0x004fea0003900000 */
[----:B------:R-:W2:Y:S02]  /*12980*/  @!P0 SYNCS.PHASECHK.TRANS64 P0, [R4+URZ+0x29880], R5 ;  /* 0x02988005040085a7 */ /* 0x000ea4000800007f */
[----:B--2---:R-:W-:Y:S05]  /*12990*/  @!P0 BRA `(.L_x_2081) ;  /* 0xfffffffc00f08947 */ /* 0x004fea000383ffff */
[----:B------:R-:W-:Y:S05]  /*129a0*/  BRA `(.L_x_2144) ;  /* 0xffffffd800b87947 */ /* 0x000fea000383ffff */
.L_x_2086:
[----:B--2---:R2:W3:Y:S02]  /*129b0*/  SYNCS.PHASECHK.TRANS64.TRYWAIT P0, [R4+URZ+0x29840], R5 ;  /* 0x02984005040075a7 */ /* 0x0044e4000800017f */
[----:B---3--:R-:W-:Y:S05]  /*129c0*/  @!P0 NANOSLEEP.SYNCS 0x989680 ;  /* 0x009896800000895d */ /* 0x008fea0003900000 */
[----:B------:R-:W3:Y:S02]  /*129d0*/  @!P0 SYNCS.PHASECHK.TRANS64 P0, [R4+URZ+0x29840], R5 ;  /* 0x02984005040085a7 */ /* 0x000ee4000800007f */
[----:B---3--:R-:W-:Y:S05]  /*129e0*/  @!P0 BRA `(.L_x_2086) ;  /* 0xfffffffc00f08947 */ /* 0x008fea000383ffff */
[----:B------:R-:W-:Y:S05]  /*129f0*/  BRA `(.L_x_2145) ;  /* 0xffffffdc00307947 */ /* 0x000fea000383ffff */
.L_x_2094:
[----:B--2---:R2:W3:Y:S02]  /*12a00*/  SYNCS.PHASECHK.TRANS64.TRYWAIT P1, [R19+URZ+0x29870], R4 ;  /* 0x02987004130075a7 */ /* 0x0044e4000802017f */
[----:B---3--:R-:W-:Y:S05]  /*12a10*/  @!P1 NANOSLEEP.SYNCS 0x989680 ;  /* 0x009896800000995d */ /* 0x008fea0003900000 */
[----:B------:R-:W3:Y:S02]  /*12a20*/  @!P1 SYNCS.PHASECHK.TRANS64 P1, [R19+URZ+0x29870], R4 ;  /* 0x02987004130095a7 */ /* 0x000ee4000802007f */
[----:B---3--:R-:W-:Y:S05]  /*12a30*/  @!P1 BRA `(.L_x_2094) ;  /* 0xfffffffc00f09947 */ /* 0x008fea000383ffff */
[----:B------:R-:W-:Y:S05]  /*12a40*/  BRA `(.L_x_2146) ;  /* 0xffffffe000487947 */ /* 0x000fea000383ffff */
.L_x_2096:
[----:B---3--:R3:W4:Y:S02]  /*12a50*/  SYNCS.PHASECHK.TRANS64.TRYWAIT P1, [R19+URZ+0x29860], R0 ;  /* 0x02986000130075a7 */ /* 0x008724000802017f */
[----:B----4-:R-:W-:Y:S05]  /*12a60*/  @!P1 NANOSLEEP.SYNCS 0x989680 ;  /* 0x009896800000995d */ /* 0x010fea0003900000 */
[----:B------:R-:W4:Y:S02]  /*12a70*/  @!P1 SYNCS.PHASECHK.TRANS64 P1, [R19+URZ+0x29860], R0 ;  /* 0x02986000130095a7 */ /* 0x000f24000802007f */
[----:B----4-:R-:W-:Y:S05]  /*12a80*/  @!P1 BRA `(.L_x_2096) ;  /* 0xfffffffc00f09947 */ /* 0x010fea000383ffff */
[----:B------:R-:W-:Y:S05]  /*12a90*/  BRA `(.L_x_2147) ;  /* 0xffffffe000507947 */ /* 0x000fea000383ffff */
.L_x_2103:
[----:B0-----:R0:W1:Y:S02]  /*12aa0*/  SYNCS.PHASECHK.TRANS64.TRYWAIT P1, [R16+URZ+0x29870], R3 ;  /* 0x02987003100075a7 */ /* 0x001064000802017f */
[----:B-1----:R-:W-:Y:S05]  /*12ab0*/  @!P1 NANOSLEEP.SYNCS 0x989680 ;  /* 0x009896800000995d */ /* 0x002fea0003900000 */
[----:B------:R-:W1:Y:S02]  /*12ac0*/  @!P1 SYNCS.PHASECHK.TRANS64 P1, [R16+URZ+0x29870], R3 ;  /* 0x02987003100095a7 */ /* 0x000e64000802007f */
[----:B-1----:R-:W-:Y:S05]  /*12ad0*/  @!P1 BRA `(.L_x_2103) ;  /* 0xfffffffc00f09947 */ /* 0x002fea000383ffff */
[----:B------:R-:W-:Y:S05]  /*12ae0*/  BRA `(.L_x_2148) ;  /* 0xffffffe800307947 */ /* 0x000fea000383ffff */
.L_x_2105:
[----:B0-----:R0:W1:Y:S02]  /*12af0*/  SYNCS.PHASECHK.TRANS64.TRYWAIT P1, [R16+URZ+0x29860], R3 ;  /* 0x02986003100075a7 */ /* 0x001064000802017f */
[----:B-1----:R-:W-:Y:S05]  /*12b00*/  @!P1 NANOSLEEP.SYNCS 0x989680 ;  /* 0x009896800000995d */ /* 0x002fea0003900000 */
[----:B------:R-:W1:Y:S02]  /*12b10*/  @!P1 SYNCS.PHASECHK.TRANS64 P1, [R16+URZ+0x29860], R3 ;  /* 0x02986003100095a7 */ /* 0x000e64000802007f */
[----:B-1----:R-:W-:Y:S05]  /*12b20*/  @!P1 BRA `(.L_x_2105) ;  /* 0xfffffffc00f09947 */ /* 0x002fea000383ffff */
[----:B------:R-:W-:Y:S05]  /*12b30*/  BRA `(.L_x_2149) ;  /* 0xffffffe800387947 */ /* 0x000fea000383ffff */
.L_x_2111:
[----:B0-----:R0:W1:Y:S02]  /*12b40*/  SYNCS.PHASECHK.TRANS64.TRYWAIT P0, [R3+URZ+0x29820], R0 ;  /* 0x02982000030075a7 */ /* 0x001064000800017f */
[----:B-1----:R-:W-:Y:S05]  /*12b50*/  @!P0 NANOSLEEP.SYNCS 0x989680 ;  /* 0x009896800000895d */ /* 0x002fea0003900000 */
[----:B------:R-:W1:Y:S02]  /*12b60*/  @!P0 SYNCS.PHASECHK.TRANS64 P0, [R3+URZ+0x29820], R0 ;  /* 0x02982000030085a7 */ /* 0x000e64000800007f */
[----:B-1----:R-:W-:Y:S05]  /*12b70*/  @!P0 BRA `(.L_x_2111) ;  /* 0xfffffffc00f08947 */ /* 0x002fea000383ffff */
[----:B------:R-:W-:Y:S05]  /*12b80*/  BRA `(.L_x_2150) ;  /* 0xfffffff000307947 */ /* 0x000fea000383ffff */
.L_x_2112:
        /* <DEDUP_REMOVED lines=8> */
[----:B0-----:R-:W-:Y:S05]  /*12c10*/  WARPSYNC.COLLECTIVE R15, `(.L_x_2152) ;  /* 0x000000000f087348 */ /* 0x001fea0003c00000 */
[----:B------:R1:W2:Y:S02]  /*12c20*/  SHFL.IDX P6, R14, R13, R12, R11 ;  /* 0x0000000c0d0e7389 */ /* 0x0002a400000c000b */
[----:B012---:R-:W-:Y:S01]  /*12c30*/  ENDCOLLECTIVE ;  /* 0x000000000000791b */ /* 0x007fe20003800000 */
.L_x_2152:
[----:B------:R-:W-:Y:S05]  /*12c40*/  BSYNC B0 ;  /* 0x0000000000007941 */ /* 0x000fea0003800000 */
.L_x_2151:
[----:B------:R-:W-:Y:S05]  /*12c50*/  BRA `(.L_x_2153) ;  /* 0xfffffff000187947 */ /* 0x000fea000383ffff */
.L_x_2115:
[----:B------:R-:W-:Y:S01]  /*12c60*/  BSSY B1, `(.L_x_2154) ;  /* 0x0000006000017945 */ /* 0x000fe20003800000 */
[----:B------:R-:W-:-:S07]  /*12c70*/  IMAD.MOV.U32 R15, RZ, RZ, -0x1 ;  /* 0xffffffffff0f7424 */ /* 0x000fce00078e00ff */
[----:B0-----:R-:W-:Y:S05]  /*12c80*/  WARPSYNC.COLLECTIVE R15, `(.L_x_2155) ;  /* 0x000000000f0c7348 */ /* 0x001fea0003c00000 */
[----:B------:R-:W-:Y:S02]  /*12c90*/  ELECT P6, UR62, PT ;  /* 0x00000000003e782f */ /* 0x000fe400038c0000 */
[----:B------:R-:W-:Y:S01]  /*12ca0*/  MOV R14, UR62 ;  /* 0x0000003e000e7c02 */ /* 0x000fe20008000f00 */
[----:B0-----:R-:W-:Y:S10]  /*12cb0*/  ENDCOLLECTIVE ;  /* 0x000000000000791b */ /* 0x001ff40003800000 */
.L_x_2155:
[----:B------:R-:W-:Y:S05]  /*12cc0*/  BSYNC B1 ;  /* 0x0000000000017941 */ /* 0x000fea0003800000 */
.L_x_2154:
[----:B------:R-:W-:Y:S05]  /*12cd0*/  BRA `(.L_x_2156) ;  /* 0xfffffff000107947 */ /* 0x000fea000383ffff */
.L_x_2117:
[----:B0-----:R0:W1:Y:S02]  /*12ce0*/  SYNCS.PHASECHK.TRANS64.TRYWAIT P1, [R7+URZ], R4 ;  /* 0x00000004070075a7 */ /* 0x001064000802017f */
[----:B-1----:R-:W-:Y:S05]  /*12cf0*/  @!P1 NANOSLEEP.SYNCS 0x989680 ;  /* 0x009896800000995d */ /* 0x002fea0003900000 */
[----:B------:R-:W1:Y:S02]  /*12d00*/  @!P1 SYNCS.PHASECHK.TRANS64 P1, [R7+URZ], R4 ;  /* 0x00000004070095a7 */ /* 0x000e64000802007f */
[----:B-1----:R-:W-:Y:S05]  /*12d10*/  @!P1 BRA `(.L_x_2117) ;  /* 0xfffffffc00f09947 */ /* 0x002fea000383ffff */
[----:B------:R-:W-:Y:S05]  /*12d20*/  BRA `(.L_x_2157) ;  /* 0xfffffff000487947 */ /* 0x000fea000383ffff */
.L_x_2118:
[----:B-1----:R1:W2:Y:S02]  /*12d30*/  SYNCS.PHASECHK.TRANS64.TRYWAIT P1, [R5+URZ], R0 ;  /* 0x00000000050075a7 */ /* 0x0022a4000802017f */
[----:B--2---:R-:W-:Y:S05]  /*12d40*/  @!P1 NANOSLEEP.SYNCS 0x989680 ;  /* 0x009896800000995d */ /* 0x004fea0003900000 */
[----:B------:R-:W2:Y:S02]  /*12d50*/  @!P1 SYNCS.PHASECHK.TRANS64 P1, [R5+URZ], R0 ;  /* 0x00000000050095a7 */ /* 0x000ea4000802007f */
[----:B--2---:R-:W-:Y:S05]  /*12d60*/  @!P1 BRA `(.L_x_2118) ;  /* 0xfffffffc00f09947 */ /* 0x004fea000383ffff */
[----:B------:R-:W-:Y:S05]  /*12d70*/  BRA `(.L_x_2158) ;  /* 0xfffffff0003c7947 */ /* 0x000fea000383ffff */
.L_x_2120:
[----:B-1----:R1:W2:Y:S02]  /*12d80*/  SYNCS.PHASECHK.TRANS64.TRYWAIT P1, [R5+URZ+0x29860], R4 ;  /* 0x02986004050075a7 */ /* 0x0022a4000802017f */
[----:B--2---:R-:W-:Y:S05]  /*12d90*/  @!P1 NANOSLEEP.SYNCS 0x989680 ;  /* 0x009896800000995d */ /* 0x004fea0003900000 */
[----:B------:R-:W2:Y:S02]  /*12da0*/  @!P1 SYNCS.PHASECHK.TRANS64 P1, [R5+URZ+0x29860], R4 ;  /* 0x02986004050095a7 */ /* 0x000ea4000802007f */
[----:B--2---:R-:W-:Y:S05]  /*12db0*/  @!P1 BRA `(.L_x_2120) ;  /* 0xfffffffc00f09947 */ /* 0x004fea000383ffff */
[----:B------:R-:W-:Y:S05]  /*12dc0*/  BRA `(.L_x_2159) ;  /* 0xfffffff0003c7947 */ /* 0x000fea000383ffff */
.L_x_2122:
[----:B--2---:R2:W3:Y:S02]  /*12dd0*/  SYNCS.PHASECHK.TRANS64.TRYWAIT P1, [R3+URZ+0x29860], R0 ;  /* 0x02986000030075a7 */ /* 0x0044e4000802017f */
[----:B---3--:R-:W-:Y:S05]  /*12de0*/  @!P1 NANOSLEEP.SYNCS 0x989680 ;  /* 0x009896800000995d */ /* 0x008fea0003900000 */
[----:B------:R-:W3:Y:S02]  /*12df0*/  @!P1 SYNCS.PHASECHK.TRANS64 P1, [R3+URZ+0x29860], R0 ;  /* 0x02986000030095a7 */ /* 0x000ee4000802007f */
[----:B---3--:R-:W-:Y:S05]  /*12e00*/  @!P1 BRA `(.L_x_2122) ;  /* 0xfffffffc00f09947 */ /* 0x008fea000383ffff */
[----:B------:R-:W-:Y:S05]  /*12e10*/  BRA `(.L_x_2160) ;  /* 0xfffffff0003c7947 */ /* 0x000fea000383ffff */
.L_x_2124:
[----:B---3--:R3:W4:Y:S02]  /*12e20*/  SYNCS.PHASECHK.TRANS64.TRYWAIT P0, [R5+URZ+0x29880], R4 ;  /* 0x02988004050075a7 */ /* 0x008724000800017f */
[----:B----4-:R-:W-:Y:S05]  /*12e30*/  @!P0 NANOSLEEP.SYNCS 0x989680 ;  /* 0x009896800000895d */ /* 0x010fea0003900000 */
[----:B------:R-:W4:Y:S02]  /*12e40*/  @!P0 SYNCS.PHASECHK.TRANS64 P0, [R5+URZ+0x29880], R4 ;  /* 0x02988004050085a7 */ /* 0x000f24000800007f */
[----:B----4-:R-:W-:Y:S05]  /*12e50*/  @!P0 BRA `(.L_x_2124) ;  /* 0xfffffffc00f08947 */ /* 0x010fea000383ffff */
[----:B------:R-:W-:Y:S05]  /*12e60*/  BRA `(.L_x_2125) ;  /* 0xfffffff000387947 */ /* 0x000fea000383ffff */
.L_x_2161:
        /* <DEDUP_REMOVED lines=9> */
.L_x_2856:


//--------------------- .text._ZN7cutlass13device_kernelIN5flash11enable_sm90INS1_16FlashAttnFwdSm90INS1_25CollectiveMainloopFwdSm90ILi2EN4cute5tupleIJNS5_1CILi1EEES8_S8_EEENS6_IJNS7_ILi128EEENS7_ILi160EEENS7_ILi192EEEEEELi128ENS_12float_e4m3_tEfNS_4arch4Sm90ELb1ELb0ELb0ELb1ELb0ELb0ELb0ELb1ELb1ELb1ELb0ELb0EEENS1_21CollectiveEpilogueFwdINS6_IJSA_SA_SB_EEES9_NS_10bfloat16_tESG_Li256ELb1ELb1ELb0ELb1EEENS1_36VarlenDynamicPersistentTileSchedulerILi128ELi160ELi256ELi128ELb0ELb1ELb1ELb1ELb1ELb1EEEEEEEEEvNT_6ParamsE --------------------------
	.section	.text._ZN7cutlass13device_kernelIN5flash11enable_sm90INS1_16FlashAttnFwdSm90INS1_25CollectiveMainloopFwdSm90ILi2EN4cute5tupleIJNS5_1CILi1EEES8_S8_EEENS6_IJNS7_ILi128EEENS7_ILi160EEENS7_ILi192EEEEEELi128ENS_12float_e4m3_tEfNS_4arch4Sm90ELb1ELb0ELb0ELb1ELb0ELb0ELb0ELb1ELb1ELb1ELb0ELb0EEENS1_21CollectiveEpilogueFwdINS6_IJSA_SA_SB_EEES9_NS_10bfloat16_tESG_Li256ELb1ELb1ELb0ELb1EEENS1_36VarlenDynamicPersistentTileSchedulerILi128ELi160ELi256ELi128ELb0ELb1ELb1ELb1ELb1ELb1EEEEEEEEEvNT_6ParamsE,"ax",@progbits
	.align	128
.text._ZN7cutlass13device_kernelIN5flash11enable_sm90INS1_16FlashAttnFwdSm90INS1_25CollectiveMainloopFwdSm90ILi2EN4cute5tupleIJNS5_1CILi1EEES8_S8_EEENS6_IJNS7_ILi128EEENS7_ILi160EEENS7_ILi192EEEEEELi128ENS_12float_e4m3_tEfNS_4arch4Sm90ELb1ELb0ELb0ELb1ELb0ELb0ELb0ELb1ELb1ELb1ELb0ELb0EEENS1_21CollectiveEpilogueFwdINS6_IJSA_SA_SB_EEES9_NS_10bfloat16_tESG_Li256ELb1ELb1ELb0ELb1EEENS1_36VarlenDynamicPersistentTileSchedulerILi128ELi160ELi256ELi128ELb0ELb1ELb1ELb1ELb1ELb1EEEEEEEEEvNT_6ParamsE:
        .type           _ZN7cutlass13device_kernelIN5flash11enable_sm90INS1_16FlashAttnFwdSm90INS1_25CollectiveMainloopFwdSm90ILi2EN4cute5tupleIJNS5_1CILi1EEES8_S8_EEENS6_IJNS7_ILi128EEENS7_ILi160EEENS7_ILi192EEEEEELi128ENS_12float_e4m3_tEfNS_4arch4Sm90ELb1ELb0ELb0ELb1ELb0ELb0ELb0ELb1ELb1ELb1ELb0ELb0EEENS1_21CollectiveEpilogueFwdINS6_IJSA_SA_SB_EEES9_NS_10bfloat16_tESG_Li256ELb1ELb1ELb0ELb1EEENS1_36VarlenDynamicPersistentTileSchedulerILi128ELi160ELi256ELi128ELb0ELb1ELb1ELb1ELb1ELb1EEEEEEEEEvNT_6ParamsE,@function
        .size           _ZN7cutlass13device_kernelIN5flash11enable_sm90INS1_16FlashAttnFwdSm90INS1_25CollectiveMainloopFwdSm90ILi2EN4cute5tupleIJNS5_1CILi1EEES8_S8_EEENS6_IJNS7_ILi128EEENS7_ILi160EEENS7_ILi192EEEEEELi128ENS_12float_e4m3_tEfNS_4arch4Sm90ELb1ELb0ELb0ELb1ELb0ELb0ELb0ELb1ELb1ELb1ELb0ELb0EEENS1_21CollectiveEpilogueFwdINS6_IJSA_SA_SB_EEES9_NS_10bfloat16_tESG_Li256ELb1ELb1ELb0ELb1EEENS1_36VarlenDynamicPersistentTileSchedulerILi128ELi160ELi256ELi128ELb0ELb1ELb1ELb1ELb1ELb1EEEEEEEEEvNT_6ParamsE,(.L_x_2857 - _ZN7cutlass13device_kernelIN5flash11enable_sm90INS1_16FlashAttnFwdSm90INS1_25CollectiveMainloopFwdSm90ILi2EN4cute5tupleIJNS5_1CILi1EEES8_S8_EEENS6_IJNS7_ILi128EEENS7_ILi160EEENS7_ILi192EEEEEELi128ENS_12float_e4m3_tEfNS_4arch4Sm90ELb1ELb0ELb0ELb1ELb0ELb0ELb0ELb1ELb1ELb1ELb0ELb0EEENS1_21CollectiveEpilogueFwdINS6_IJSA_SA_SB_EEES9_NS_10bfloat16_tESG_Li256ELb1ELb1ELb0ELb1EEENS1_36VarlenDynamicPersistentTileSchedulerILi128ELi160ELi256ELi128ELb0ELb1ELb1ELb1ELb1ELb1EEEEEEEEEvNT_6ParamsE)
        .other          _ZN7cutlass13device_kernelIN5flash11enable_sm90INS1_16FlashAttnFwdSm90INS1_25CollectiveMainloopFwdSm90ILi2EN4cute5tupleIJNS5_1CILi1EEES8_S8_EEENS6_IJNS7_ILi128EEENS7_ILi160EEENS7_ILi192EEEEEELi128ENS_12float_e4m3_tEfNS_4arch4Sm90ELb1ELb0ELb0ELb1ELb0ELb0ELb0ELb1ELb1ELb1ELb0ELb0EEENS1_21CollectiveEpilogueFwdINS6_IJSA_SA_SB_EEES9_NS_10bfloat16_tESG_Li256ELb1ELb1ELb0ELb1EEENS1_36VarlenDynamicPersistentTileSchedulerILi128ELi160ELi256ELi128ELb0ELb1ELb1ELb1ELb1ELb1EEEEEEEEEvNT_6ParamsE,@"STO_CUDA_ENTRY STV_DEFAULT"
_ZN7cutlass13device_kernelIN5flash11enable_sm90INS1_16FlashAttnFwdSm90INS1_25CollectiveMainloopFwdSm90ILi2EN4cute5tupleIJNS5_1CILi1EEES8_S8_EEENS6_IJNS7_ILi128EEENS7_ILi160EEENS7_ILi192EEEEEELi128ENS_12float_e4m3_tEfNS_4arch4Sm90ELb1ELb0ELb0ELb1ELb0ELb0ELb0ELb1ELb1ELb1ELb0ELb0EEENS1_21CollectiveEpilogueFwdINS6_IJSA_SA_SB_EEES9_NS_10bfloat16_tESG_Li256ELb1ELb1ELb0ELb1EEENS1_36VarlenDynamicPersistentTileSchedulerILi128ELi160ELi256ELi128ELb0ELb1ELb1ELb1ELb1ELb1EEEEEEEEEvNT_6ParamsE:
        /* <DEDUP_REMOVED lines=18> */
.L_x_2163:
[----:B------:R-:W-:Y:S05]  /*0120*/  BSYNC B0 ;  /* 0x0000000000007941 */ /* 0x000fea0003800000 */
.L_x_2162:
        /* <DEDUP_REMOVED lines=41> */
.L_x_2164:
        /* <DEDUP_REMOVED lines=22> */
.L_x_2165:
        /* <DEDUP_REMOVED lines=18> */
.L_x_2166:
        /* <DEDUP_REMOVED lines=22> */
.L_x_2167:
        /* <DEDUP_REMOVED lines=22> */
.L_x_2168:
[----:B------:R-:W-:Y:S01]  /*0900*/  PLOP3.LUT P0, PT, PT, PT, UP0, 0x80, 0x0 ;  /* 0x000000000000781c */ /* 0x000fe20003f0f008 */
[----:B------:R-:W-:Y:S01]  /*0910*/  UMOV UR38, 0x1 ;  /* 0x0000000100267882 */ /* 0x000fe20000000000 */
[----:B------:R-:W-:Y:S01]  /*0920*/  NOP ;  /* 0x0000000000007918 */ /* 0x000fe20000000000 */
[----:B------:R-:W-:Y:S01]  /*0930*/  USEL UR38, UR38, 0x2, !UP0 ;  /* 0x0000000226267887 */ /* 0x000fe2000c000000 */
[----:B------:R-:W-:Y:S01]  /*0940*/  ULDC.64 UR54, c[0x0][0x208] ;  /* 0x0000820000367ab9 */ /* 0x000fe20000000a00 */
[----:B012-4-:R-:W-:Y:S08]  /*0950*/  BAR.SYNC.DEFER_BLOCKING 0x0 ;  /* 0x0000000000007b1d */ /* 0x017ff00000010000 */
[----:B------:R-:W-:Y:S05]  /*0960*/  @!P0 BRA `(.L_x_2169) ;  /* 0x000000d800f88947 */ /* 0x000fea0003800000 */
.L_x_2170:
        /* <DEDUP_REMOVED lines=25> */
[----:B------:R-:W-:Y:S02]  /*0b00*/  UMOV UR52, URZ ;  /* 0x0000003f00347c82 */ /* 0x000fe40008000000 */
        /* <DEDUP_REMOVED lines=47> */
.L_x_2227:
[----:B012---:R-:W0:Y:S01]  /*0e00*/  LDC.64 R2, c[0x0][0xc88] ;  /* 0x00032200ff027b82 */ /* 0x007e220000000a00 */
[----:B------:R-:W-:Y:S01]  /*0e10*/  ULDC.64 UR6, c[0x0][0xa28] ;  /* 0x00028a0000067ab9 */ /* 0x000fe20000000a00 */
[----:B------:R-:W-:Y:S01]  /*0e20*/  ULDC.64 UR8, c[0x0][0xa18] ;  /* 0x0002860000087ab9 */ /* 0x000fe20000000a00 */
[----:B------:R-:W-:Y:S01]  /*0e30*/  ULDC UR4, c[0x0][0x424] ;  /* 0x0001090000047ab9 */ /* 0x000fe20000000800 */
[----:B0-----:R-:W-:-:S06]  /*0e40*/  IMAD.WIDE R2, R47, 0x4, R2 ;  /* 0x000000042f027825 */ /* 0x001fcc00078e0202 */
[----:B------:R-:W2:Y:S01]  /*0e50*/  LDG.E R2, desc[UR54][R2.64] ;  /* 0x0000003602027981 */ /* 0x000ea2000c1e1900 */
[----:B------:R-:W-:Y:S02]  /*0e60*/  UISETP.NE.U32.AND UP0, UPT, UR6, URZ, UPT ;  /* 0x0000003f0600728c */ /* 0x000fe4000bf05070 */
[----:B------:R-:W-:Y:S02]  /*0e70*/  UISETP.NE.U32.AND UP1, UPT, UR8, URZ, UPT ;  /* 0x0000003f0800728c */ /* 0x000fe4000bf25070 */
[----:B------:R-:W-:Y:S02]  /*0e80*/  UISETP.NE.AND.EX UP0, UPT, UR7, URZ, UPT, UP0 ;  /* 0x0000003f0700728c */ /* 0x000fe4000bf05300 */
[----:B------:R-:W-:-:S04]  /*0e90*/  UISETP.NE.AND.EX UP1, UPT, UR9, URZ, UPT, UP1 ;  /* 0x0000003f0900728c */ /* 0x000fc8000bf25310 */
[----:B------:R-:W-:Y:S02]  /*0ea0*/  PLOP3.LUT P0, PT, PT, PT, UP0, 0x80, 0x0 ;  /* 0x000000000000781c */ /* 0x000fe40003f0f008 */
[----:B------:R-:W-:Y:S02]  /*0eb0*/  PLOP3.LUT P2, PT, PT, PT, UP1, 0x80, 0x0 ;  /* 0x000000000000781c */ /* 0x000fe40003f4f018 */
[----:B--2---:R-:W-:-:S13]  /*0ec0*/  R2UR UR42, R2 ;  /* 0x00000000022a72ca */ /* 0x004fda00000e0000 */
[----:B------:R-:W-:Y:S02]  /*0ed0*/  USHF.R.S32.HI UR36, URZ, 0x1f, UR42 ;  /* 0x0000001f3f247899 */ /* 0x000fe4000801142a */
[----:B------:R-:W-:-:S04]  /*0ee0*/  @UP0 ULEA UR6, UP2, UR42, UR6, 0x2 ;  /* 0x000000062a060291 */ /* 0x000fc8000f84103f */
[----:B------:R-:W-:Y:S02]  /*0ef0*/  @UP0 ULEA.HI.X UR7, UR42, UR7, UR36, 0x2, UP2 ;  /* 0x000000072a070291 */ /* 0x000fe400090f1424 */
[----:B------:R-:W-:Y:S01]  /*0f00*/  @UP1 ULEA UR8, UP0, UR42, UR8, 0x2 ;  /* 0x000000082a081291 */ /* 0x000fe2000f80103f */
[----:B------:R-:W-:-:S03]  /*0f10*/  IMAD.U32 R2, RZ, RZ, UR6 ;  /* 0x00000006ff027e24 */ /* 0x000fc6000f8e00ff */
[----:B------:R-:W-:Y:S01]  /*0f20*/  @UP1 ULEA.HI.X UR9, UR42, UR9, UR36, 0x2, UP0 ;  /* 0x000000092a091291 */ /* 0x000fe200080f1424 */
[----:B------:R-:W-:Y:S01]  /*0f30*/  IMAD.U32 R3, RZ, RZ, UR7 ;  /* 0x00000007ff037e24 */ /* 0x000fe2000f8e00ff */
[----:B------:R-:W-:Y:S01]  /*0f40*/  ULDC.64 UR6, c[0x0][0x418] ;  /* 0x0001060000067ab9 */ /* 0x000fe20000000a00 */
[----:B------:R-:W-:-:S03]  /*0f50*/  IMAD.U32 R4, RZ, RZ, UR8 ;  /* 0x00000008ff047e24 */ /* 0x000fc6000f8e00ff */
[----:B------:R-:W-:Y:S01]  /*0f60*/  IMAD.U32 R5, RZ, RZ, UR9 ;  /* 0x00000009ff057e24 */ /* 0x000fe2000f8e00ff */
[----:B------:R-:W2:Y:S01]  /*0f70*/  @P0 LDG.E R2, desc[UR54][R2.64] ;  /* 0x0000003602020981 */ /* 0x000ea2000c1e1900 */
[----:B------:R-:W-:Y:S01]  /*0f80*/  UISETP.NE.U32.AND UP0, UPT, UR6, URZ, UPT ;  /* 0x0000003f0600728c */ /* 0x000fe2000bf05070 */
[----:B------:R-:W-:Y:S02]  /*0f90*/  ULDC.64 UR8, c[0x0][0xa20] ;  /* 0x0002880000087ab9 */ /* 0x000fe40000000a00 */
[----:B---3--:R-:W3:Y:S01]  /*0fa0*/  @P2 LDG.E R4, desc[UR54][R4.64] ;  /* 0x0000003604042981 */ /* 0x008ee2000c1e1900 */
[----:B------:R-:W-:Y:S01]  /*0fb0*/  UISETP.NE.AND.EX UP0, UPT, UR7, URZ, UPT, UP0 ;  /* 0x0000003f0700728c */ /* 0x000fe2000bf05300 */
[----:B------:R-:W-:Y:S01]  /*0fc0*/  ISETP.NE.U32.AND P1, PT, RZ, UR8, PT ;  /* 0x00000008ff007c0c */ /* 0x000fe2000bf25070 */
[----:B------:R-:W-:Y:S01]  /*0fd0*/  ULDC UR6, c[0x0][0x2f0] ;  /* 0x0000bc0000067ab9 */ /* 0x000fe20000000800 */
[----:B------:R-:W-:Y:S01]  /*0fe0*/  UMOV UR50, URZ ;  /* 0x0000003f00327c82 */ /* 0x000fe20008000000 */
[----:B------:R-:W-:Y:S01]  /*0ff0*/  USEL UR4, UR4, 0x1, UP0 ;  /* 0x0000000104047887 */ /* 0x000fe20008000000 */
[----:B------:R-:W-:Y:S01]  /*1000*/  ISETP.NE.AND.EX P1, PT, RZ, UR9, PT, P1 ;  /* 0x00000009ff007c0c */ /* 0x000fe2000bf25310 */
[----:B------:R-:W-:-:S02]  /*1010*/  ULDC UR51, c[0x0][0x288] ;  /* 0x0000a20000337ab9 */ /* 0x000fc40000000800 */
[----:B------:R-:W-:Y:S01]  /*1020*/  UIMAD UR4, UR4, UR6, URZ ;  /* 0x00000006040472a4 */ /* 0x000fe2000f8e023f */
[----:B--2---:R-:W-:Y:S02]  /*1030*/  @P0 R2UR UR50, R2 ;  /* 0x00000000023202ca */ /* 0x004fe400000e0000 */
[----:B---3--:R-:W-:Y:S01]  /*1040*/  @P2 R2UR UR51, R4 ;  /* 0x00000000043322ca */ /* 0x008fe200000e0000 */
[----:B----4-:R-:W-:-:S14]  /*1050*/  @P2 BRA `(.L_x_2171) ;  /* 0x0000000000342947 */ /* 0x010fdc0003800000 */
        /* <DEDUP_REMOVED lines=13> */
.L_x_2171:
[----:B------:R-:W-:Y:S01]  /*1130*/  UMOV UR43, UR48 ;  /* 0x00000030002b7c82 */ /* 0x000fe20008000000 */
[----:B------:R-:W-:Y:S05]  /*1140*/  @!P1 BRA `(.L_x_2172) ;  /* 0x00000000001c9947 */ /* 0x000fea0003800000 */
[----:B------:R-:W-:-:S04]  /*1150*/  ULEA UR4, UP0, UR42, UR8, 0x2 ;  /* 0x000000082a047291 */ /* 0x000fc8000f80103f */
[----:B------:R-:W-:Y:S02]  /*1160*/  ULEA.HI.X UR6, UR42, UR9, UR36, 0x2, UP0 ;  /* 0x000000092a067291 */ /* 0x000fe400080f1424 */
[----:B------:R-:W-:-:S04]  /*1170*/  IMAD.U32 R2, RZ, RZ, UR4 ;  /* 0x00000004ff027e24 */ /* 0x000fc8000f8e00ff */
[----:B------:R-:W-:-:S05]  /*1180*/  IMAD.U32 R3, RZ, RZ, UR6 ;  /* 0x00000006ff037e24 */ /* 0x000fca000f8e00ff */
[----:B------:R-:W2:Y:S02]  /*1190*/  LDG.E R2, desc[UR54][R2.64] ;  /* 0x0000003602027981 */ /* 0x000ea4000c1e1900 */
[----:B--2---:R-:W-:Y:S01]  /*11a0*/  R2UR UR4, R2 ;  /* 0x00000000020472ca */ /* 0x004fe200000e0000 */
[----:B------:R-:W-:-:S14]  /*11b0*/  BRA `(.L_x_2173) ;  /* 0x0000000000347947 */ /* 0x000fdc0003800000 */
.L_x_2172:
        /* <DEDUP_REMOVED lines=13> */
.L_x_2173:
[----:B------:R-:W-:Y:S01]  /*1290*/  ULDC.64 UR8, c[0x0][0x990] ;  /* 0x0002640000087ab9 */ /* 0x000fe20000000a00 */
[----:B------:R-:W-:Y:S01]  /*12a0*/  ULDC.64 UR6, c[0x0][0x998] ;  /* 0x0002660000067ab9 */ /* 0x000fe20000000a00 */
        /* <DEDUP_REMOVED lines=11> */
[----:B------:R-:W-:Y:S02]  /*1360*/  @UP0 UIMAD UR10, UR36, UR16, URZ ;  /* 0x00000010240a02a4 */ /* 0x000fe4000f8e023f */
[----:B------:R-:W-:Y:S02]  /*1370*/  @UP1 UIMAD UR12, UR36, UR18, URZ ;  /* 0x00000012240c12a4 */ /* 0x000fe4000f8e023f */
[----:B------:R-:W-:Y:S02]  /*1380*/  @UP0 UIMAD UR17, UR42, UR17, UR10 ;  /* 0x000000112a1102a4 */ /* 0x000fe4000f8e020a */
[----:B------:R-:W-:Y:S02]  /*1390*/  @UP1 UIMAD.WIDE.U32 UR10, UR42, UR18, URZ ;  /* 0x000000122a0a12a5 */ /* 0x000fe4000f8e003f */
[----:B------:R-:W-:-:S02]  /*13a0*/  @UP0 UIMAD.WIDE.U32 UR14, UR42, UR16, URZ ;  /* 0x000000102a0e02a5 */ /* 0x000fc4000f8e003f */
[----:B------:R-:W-:Y:S02]  /*13b0*/  @UP1 UIMAD UR18, UR42, UR19, UR12 ;  /* 0x000000132a1212a4 */ /* 0x000fe4000f8e020c */
[----:B------:R-:W-:Y:S02]  /*13c0*/  @UP1 USHF.R.S32.HI UR19, URZ, 0x1f, UR48 ;  /* 0x0000001f3f131899 */ /* 0x000fe40008011430 */
[----:B------:R-:W-:Y:S01]  /*13d0*/  @UP0 USHF.R.S32.HI UR16, URZ, 0x1f, UR48 ;  /* 0x0000001f3f100899 */ /* 0x000fe20008011430 */
[----:B------:R-:W-:Y:S01]  /*13e0*/  @UP1 ULDC.64 UR12, c[0x0][0x9c0] ;  /* 0x00027000000c1ab9 */ /* 0x000fe20000000a00 */
[----:B------:R-:W-:Y:S02]  /*13f0*/  @UP0 UIADD3 UR15, UR15, UR17, URZ ;  /* 0x000000110f0f0290 */ /* 0x000fe4000fffe03f */
[----:B------:R-:W-:Y:S02]  /*1400*/  @UP1 UIMAD UR17, UR19, UR12, URZ ;  /* 0x0000000c131112a4 */ /* 0x000fe4000f8e023f */
[----:B------:R-:W-:-:S02]  /*1410*/  @UP0 UIMAD UR16, UR16, UR20, URZ ;  /* 0x00000014101002a4 */ /* 0x000fc4000f8e023f */
[----:B------:R-:W-:Y:S02]  /*1420*/  @UP1 UIADD3 UR11, UR11, UR18, URZ ;  /* 0x000000120b0b1290 */ /* 0x000fe4000fffe03f */
[----:B------:R-:W-:Y:S02]  /*1430*/  @UP1 UIMAD UR17, UR48, UR13, UR17 ;  /* 0x0000000d301112a4 */ /* 0x000fe4000f8e0211 */
[----:B------:R-:W-:Y:S02]  /*1440*/  @UP0 UIMAD UR16, UR48, UR21, UR16 ;  /* 0x00000015301002a4 */ /* 0x000fe4000f8e0210 */
[----:B------:R-:W-:Y:S02]  /*1450*/  @UP0 UIMAD.WIDE.U32 UR14, UR48, UR20, UR14 ;  /* 0x00000014300e02a5 */ /* 0x000fe4000f8e000e */
[----:B------:R-:W-:Y:S02]  /*1460*/  @UP1 UIMAD.WIDE.U32 UR12, UR48, UR12, UR10 ;  /* 0x0000000c300c12a5 */ /* 0x000fe4000f8e000a */
[----:B------:R-:W-:-:S02]  /*1470*/  @UP0 UIADD3 UR11, UR15, UR16, URZ ;  /* 0x000000100f0b0290 */ /* 0x000fc4000fffe03f */
[----:B------:R-:W-:Y:S02]  /*1480*/  @UP0 ULEA UR8, UP2, UR14, UR8, 0x2 ;  /* 0x000000080e080291 */ /* 0x000fe4000f84103f */
[----:B------:R-:W-:Y:S02]  /*1490*/  @UP1 UIADD3 UR10, UR13, UR17, URZ ;  /* 0x000000110d0a1290 */ /* 0x000fe4000fffe03f */
[----:B------:R-:W-:Y:S02]  /*14a0*/  @UP1 ULEA UR6, UP3, UR12, UR6, 0x2 ;  /* 0x000000060c061291 */ /* 0x000fe4000f86103f */
[----:B------:R-:W-:Y:S01]  /*14b0*/  @UP0 ULEA.HI.X UR9, UR14, UR9, UR11, 0x2, UP2 ;  /* 0x000000090e090291 */ /* 0x000fe200090f140b */
[----:B------:R-:W-:Y:S01]  /*14c0*/  IMAD.U32 R4, RZ, RZ, UR8 ;  /* 0x00000008ff047e24 */ /* 0x000fe2000f8e00ff */
[----:B------:R-:W-:Y:S02]  /*14d0*/  @UP1 ULEA.HI.X UR7, UR12, UR7, UR10, 0x2, UP3 ;  /* 0x000000070c071291 */ /* 0x000fe400098f140a */
[----:B------:R-:W-:Y:S01]  /*14e0*/  IMAD.U32 R6, RZ, RZ, UR6 ;  /* 0x00000006ff067e24 */ /* 0x000fe2000f8e00ff */
[----:B------:R-:W-:Y:S01]  /*14f0*/  USHF.L.U32 UR37, UR5, 0x7, URZ ;  /* 0x0000000705257899 */ /* 0x000fe2000800063f */
[----:B------:R-:W-:Y:S01]  /*1500*/  IMAD.U32 R5, RZ, RZ, UR9 ;  /* 0x00000009ff057e24 */ /* 0x000fe2000f8e00ff */
[----:B------:R-:W-:Y:S01]  /*1510*/  ULDC UR6, c[0x0][0x988] ;  /* 0x0002620000067ab9 */ /* 0x000fe20000000800 */
[----:B------:R-:W-:Y:S01]  /*1520*/  IMAD.U32 R7, RZ, RZ, UR7 ;  /* 0x00000007ff077e24 */ /* 0x000fe2000f8e00ff */
[----:B------:R-:W-:-:S02]  /*1530*/  ULDC UR5, c[0x0][0x448] ;  /* 0x0001120000057ab9 */ /* 0x000fc40000000800 */
[----:B------:R-:W2:Y:S04]  /*1540*/  @P0 LDG.E R3, desc[UR54][R4.64] ;  /* 0x0000003604030981 */ /* 0x000ea8000c1e1900 */
[----:B------:R0:W2:Y:S01]  /*1550*/  @P1 LDG.E R0, desc[UR54][R6.64] ;  /* 0x0000003606001981 */ /* 0x0000a2000c1e1900 */
[----:B------:R-:W-:Y:S01]  /*1560*/  UISETP.NE.AND UP0, UPT, UR5, 0x1, UPT ;  /* 0x000000010500788c */ /* 0x000fe2000bf05270 */
[----:B------:R-:W-:Y:S01]  /*1570*/  PLOP3.LUT P0, PT, PT, PT, PT, 0x80, 0x0 ;  /* 0x000000000000781c */ /* 0x000fe20003f0f070 */
[----:B------:R-:W-:Y:S01]  /*1580*/  UIADD3 UR50, -UR50, UR4, URZ ;  /* 0x0000000432327290 */ /* 0x000fe2000fffe13f */
[----:B------:R-:W-:Y:S02]  /*1590*/  CS2R R86, SRZ ;  /* 0x0000000000567805 */ /* 0x000fe4000001ff00 */
[----:B------:R-:W-:-:S02]  /*15a0*/  CS2R R84, SRZ ;  /* 0x0000000000547805 */ /* 0x000fc4000001ff00 */
[----:B------:R-:W-:Y:S01]  /*15b0*/  CS2R R8, SRZ ;  /* 0x0000000000087805 */ /* 0x000fe2000001ff00 */
[----:B------:R-:W-:Y:S01]  /*15c0*/  UIADD3 UR7, UR50, 0xa0, -UR51 ;  /* 0x000000a032077890 */ /* 0x000fe2000fffe833 */
[----:B------:R-:W-:Y:S02]  /*15d0*/  CS2R R78, SRZ ;  /* 0x00000000004e7805 */ /* 0x000fe4000001ff00 */
[----:B------:R-:W-:Y:S02]  /*15e0*/  CS2R R10, SRZ ;  /* 0x00000000000a7805 */ /* 0x000fe4000001ff00 */
[----:B0-----:R-:W-:Y:S02]  /*15f0*/  CS2R R6, SRZ ;  /* 0x0000000000067805 */ /* 0x001fe4000001ff00 */
[----:B------:R-:W-:Y:S01]  /*1600*/  CS2R R76, SRZ ;  /* 0x00000000004c7805 */ /* 0x000fe2000001ff00 */
[----:B------:R-:W-:Y:S01]  /*1610*/  @UP0 ULDC UR4, c[0x0][0x44c] ;  /* 0x0001130000040ab9 */ /* 0x000fe20000000800 */
[----:B------:R-:W-:Y:S01]  /*1620*/  @UP0 ULDC UR8, c[0x0][0x450] ;  /* 0x0001140000080ab9 */ /* 0x000fe20000000800 */
        /* <DEDUP_REMOVED lines=29> */
[----:B------:R-:W-:-:S04]  /*1800*/  UIADD3 UR6, UR37, 0x7f, URZ ;  /* 0x0000007f25067890 */ /* 0x000fc8000fffe03f */
[----:B------:R-:W-:Y:S01]  /*1810*/  UIMAD.WIDE.U32 UR4, UR6, UR4, URZ ;  /* 0x00000004060472a5 */ /* 0x000fe2000f8e003f */
[----:B------:R-:W-:Y:S01]  /*1820*/  R2UR UR39, R0 ;  /* 0x00000000002772ca */ /* 0x000fe200000e0000 */
[----:B------:R-:W-:Y:S02]  /*1830*/  UIADD3 UR4, UR50, 0x9f, URZ ;  /* 0x0000009f32047890 */ /* 0x000fe4000fffe03f */
        /* <DEDUP_REMOVED lines=44> */
.L_x_2175:
        /* <DEDUP_REMOVED lines=9> */
.L_x_2325:
[----:B------:R-:W-:Y:S05]  /*1b90*/  @!P0 BRA `(.L_x_2177) ;  /* 0x0000000000048947 */ /* 0x000fea0003800000 */
[----:B------:R-:W-:Y:S01]  /*1ba0*/  BPT.TRAP 0x1 ;  /* 0x000000040000795c */ /* 0x000fe20000300000 */
.L_x_2177:
[----:B------:R-:W-:Y:S02]  /*1bb0*/  IMAD.U32 R2, RZ, RZ, UR52 ;  /* 0x00000034ff027e24 */ /* 0x000fe4000f8e00ff */
[----:B0-----:R-:W-:-:S03]  /*1bc0*/  IMAD.U32 R3, RZ, RZ, UR45 ;  /* 0x0000002dff037e24 */ /* 0x001fc6000f8e00ff */
[----:B------:R-:W-:Y:S02]  /*1bd0*/  LEA R2, R2, UR41, 0x3 ;  /* 0x0000002902027c11 */ /* 0x000fe4000f8e18ff */
[----:B------:R-:W-:-:S04]  /*1be0*/  SHF.L.U32 R3, R3, 0x1f, RZ ;  /* 0x0000001f03037819 */ /* 0x000fc800000006ff */
[----:B------:R0:W1:Y:S01]  /*1bf0*/  SYNCS.PHASECHK.TRANS64.TRYWAIT P2, [R2+URZ+0x29830], R3 ;  /* 0x02983003020075a7 */ /* 0x000062000804017f */
[----:B------:R-:W-:Y:S05]  /*1c00*/  @!P0 BRA `(.L_x_2178) ;  /* 0x0000000000048947 */ /* 0x000fea0003800000 */
[----:B------:R-:W-:Y:S01]  /*1c10*/  BPT.TRAP 0x1 ;  /* 0x000000040000795c */ /* 0x000fe20000300000 */
.L_x_2178:
[----:B------:R-:W2:Y:S02]  /*1c20*/  S2R R0, SR_TID.X ;  /* 0x0000000000007919 */ /* 0x000ea40000002100 */
[----:B--2---:R-:W-:Y:S01]  /*1c30*/  LOP3.LUT P1, RZ, R0, 0x7f, RZ, 0xc0, !PT ;  /* 0x0000007f00ff7812 */ /* 0x004fe2000782c0ff */
[----:B-1----:R-:W-:-:S12]  /*1c40*/  @P2 BRA `(.L_x_2179) ;  /* 0x0000000000082947 */ /* 0x002fd80003800000 */
[----:B------:R-:W1:Y:S02]  /*1c50*/  SYNCS.PHASECHK.TRANS64.TRYWAIT P2, [R2+URZ+0x29830], R3 ;  /* 0x02983003020075a7 */ /* 0x000e64000804017f */
[----:B-1----:R-:W-:Y:S05]  /*1c60*/  @!P2 BRA `(.L_x_2180) ;  /* 0x000001200058a947 */ /* 0x002fea0003800000 */
.L_x_2179:
        /* <DEDUP_REMOVED lines=10> */
[----:B------:R-:W-:Y:S01]  /*1d10*/  IMAD.MOV.U32 R10, RZ, RZ, R0 ;  /* 0x000000ffff0a7224 */ /* 0x000fe200078e0000 */
[----:B------:R-:W-:Y:S01]  /*1d20*/  UMOV UR24, UR20 ;  /* 0x0000001400187c82 */ /* 0x000fe20008000000 */
[----:B------:R-:W-:Y:S01]  /*1d30*/  UIADD3 UR6, UR20, 0x2, URZ ;  /* 0x0000000214067890 */ /* 0x000fe2000fffe03f */
[----:B01----:R-:W-:Y:S01]  /*1d40*/  @!P1 VIADD R2, R2, 0x29840 ;  /* 0x0002984002029836 */ /* 0x003fe20000000000 */
[----:B------:R-:W-:Y:S01]  /*1d50*/  ULOP3.LUT UR49, UR4, 0x10000, URZ, 0xfc, !UPT ;  /* 0x0001000004317892 */ /* 0x000fe2000f8efc3f */
[----:B------:R-:W-:Y:S01]  /*1d60*/  UMOV UR7, 0x80000020 ;  /* 0x8000002000077882 */ /* 0x000fe20000000000 */
[----:B------:R-:W-:-:S02]  /*1d70*/  UIADD3 UR10, UR20, 0x200, URZ ;  /* 0x00000200140a7890 */ /* 0x000fc4000fffe03f */
[----:B------:R-:W-:Y:S01]  /*1d80*/  @!P1 PRMT R2, RZ, 0x654, R2 ;  /* 0x00000654ff029816 */ /* 0x000fe20000000002 */
        /* <DEDUP_REMOVED lines=100> */
[----:B------:R-:W-:-:S03]  /*23d0*/  UISETP.NE.AND UP0, UPT, UR10, 0x1, UPT ;  /* 0x000000010a00788c */ /* 0x000fc6000bf05270 */
[----:B------:R-:W-:-:S03]  /*23e0*/  UMOV UR10, UR37 ;  /* 0x00000025000a7c82 */ /* 0x000fc60008000000 */
[----:B------:R-:W-:-:S05]  /*23f0*/  PLOP3.LUT P2, PT, PT, PT, UP0, 0x80, 0x0 ;  /* 0x000000000000781c */ /* 0x000fca0003f4f008 */
[----:B------:R-:W-:Y:S01]  /*2400*/  @UP0 ULDC UR11, c[0x0][0x450] ;  /* 0x00011400000b0ab9 */ /* 0x000fe20000000800 */
        /* <DEDUP_REMOVED lines=42> */
[----:B------:R-:W-:-:S04]  /*26b0*/  @UP0 ULDC UR6, c[0x0][0x450] ;  /* 0x0001140000060ab9 */ /* 0x000fc80000000800 */
[----:B------:R-:W-:Y:S01]  /*26c0*/  @P2 SHF.R.U32.HI R10, RZ, UR6, R3 ;  /* 0x00000006ff0a2c19 */ /* 0x000fe20008011603 */
[----:B------:R-:W-:-:S04]  /*26d0*/  UIMAD UR6, UR53, -0xa0, UR50 ;  /* 0xffffff60350678a4 */ /* 0x000fc8000f8e0232 */
[----:B------:R-:W0:Y:S01]  /*26e0*/  SHFL.IDX PT, R3, R10, RZ, 0x1c1f ;  /* 0x001c1fff0a037589 */ /* 0x000e2200000e0000 */
[----:B------:R-:W-:-:S03]  /*26f0*/  UIADD3 UR6, UR6, 0xa0, URZ ;  /* 0x000000a006067890 */ /* 0x000fc6000fffe03f */
[----:B------:R-:W1:Y:S03]  /*2700*/  SHFL.IDX PT, R10, R10, 0x1, 0x1c1f ;  /* 0x003c1f000a0a7f89 */ /* 0x000e6600000e0000 */
[----:B------:R-:W-:Y:S01]  /*2710*/  IMAD.U32 R4, RZ, RZ, UR6 ;  /* 0x00000006ff047e24 */ /* 0x000fe2000f8e00ff */
[----:B------:R-:W-:-:S03]  /*2720*/  @UP0 ULDC UR6, c[0x0][0x44c] ;  /* 0x0001130000060ab9 */ /* 0x000fc60000000800 */
[----:B------:R-:W-:Y:S01]  /*2730*/  IMAD R11, R17, -0x2, R4 ;  /* 0xfffffffe110b7824 */ /* 0x000fe200078e0204 */
[----:B------:R-:W-:Y:S02]  /*2740*/  WARPGROUP.DEPBAR.LE gsb0, 0x0 ;  /* 0x00008000000079c5 */ /* 0x000fe40000010000 */
[----:B------:R-:W-:-:S06]  /*2750*/  WARPGROUP.ARRIVE ;  /* 0x00000000000079c5 */ /* 0x000fcc0000000000 */
[----:B------:R-:W-:Y:S01]  /*2760*/  QGMMA.64x32x32.F32.E4M3.E4M3 R40, gdesc[UR16], R40, gsb0 ;  /* 0x00600000102879f3 */ /* 0x000fe20008000828 */
[----:B------:R-:W-:Y:S01]  /*2770*/  UMOV UR18, UR7 ;  /* 0x0000000700127c82 */ /* 0x000fe20008000000 */
[----:B------:R-:W-:Y:S01]  /*2780*/  UMOV UR19, 0x80000020 ;  /* 0x8000002000137882 */ /* 0x000fe20000000000 */
[----:B------:R-:W-:Y:S02]  /*2790*/  UMOV UR7, 0xffffff60 ;  /* 0xffffff6000077882 */ /* 0x000fe40000000000 */
[----:B------:R-:W-:-:S06]  /*27a0*/  UIMAD UR7, UR53, UR7, 0xa1 ;  /* 0x000000a1350774a4 */ /* 0x000fcc000f8e0207 */
[----:B------:R-:W-:Y:S01]  /*27b0*/  IMAD.U32 R0, RZ, RZ, UR7 ;  /* 0x00000007ff007e24 */ /* 0x000fe2000f8e00ff */
[----:B------:R-:W-:-:S03]  /*27c0*/  UIMAD.WIDE.U32 UR6, UR37, UR6, URZ ;  /* 0x00000006250672a5 */ /* 0x000fc6000f8e003f */
[----:B------:R-:W-:Y:S01]  /*27d0*/  IMAD R0, R17, -0x2, R0 ;  /* 0xfffffffe11007824 */ /* 0x000fe200078e0200 */
[----:B------:R-:W-:-:S04]  /*27e0*/  @UP0 USHF.R.U32.HI UR10, URZ, UR11, UR7 ;  /* 0x0000000b3f0a0299 */ /* 0x000fc80008011607 */
[----:B------:R-:W-:Y:S01]  /*27f0*/  IADD3 R12, -R5, UR50, R0 ;  /* 0x00000032050c7c10 */ /* 0x000fe2000fffe100 */
[----:B------:R-:W-:-:S03]  /*2800*/  UIADD3 UR6, UR10, UR50, -UR51 ;  /* 0x000000320a067290 */ /* 0x000fc6000fffe833 */
[----:B0-----:R-:W-:Y:S01]  /*2810*/  VIADDMNMX R3, R3, R12, R11, PT ;  /* 0x0000000c03037246 */ /* 0x001fe2000380010b */
[----:B------:R-:W-:-:S03]  /*2820*/  UIMAD.WIDE UR6, UR6, 0x66666667, URZ ;  /* 0x66666667060678a5 */ /* 0x000fc6000f8e023f */
[C---:B------:R-:W-:Y:S01]  /*2830*/  ISETP.GT.AND P3, PT, R3.reuse, RZ, PT ;  /* 0x000000ff0300720c */ /* 0x040fe20003f64270 */
[----:B------:R-:W-:Y:S01]  /*2840*/  USHF.R.U32.HI UR6, URZ, 0x1f, UR7 ;  /* 0x0000001f3f067899 */ /* 0x000fe20008011607 */
[C---:B------:R-:W-:Y:S02]  /*2850*/  ISETP.GT.AND P4, PT, R3.reuse, 0x1, PT ;  /* 0x000000010300780c */ /* 0x040fe40003f84270 */
[----:B------:R-:W-:Y:S01]  /*2860*/  ISETP.GT.AND P5, PT, R3, 0x8, PT ;  /* 0x000000080300780c */ /* 0x000fe20003fa4270 */
[----:B------:R-:W-:-:S04]  /*2870*/  ULEA.HI.SX32 UR6, UR7, UR6, 0x1a ;  /* 0x0000000607067291 */ /* 0x000fc8000f8fd23f */
[----:B------:R-:W-:-:S04]  /*2880*/  UISETP.LT.AND UP1, UPT, URZ, UR6, UPT ;  /* 0x000000063f00728c */ /* 0x000fc8000bf21270 */
[----:B------:R-:W-:-:S04]  /*2890*/  USEL UR53, URZ, UR6, !UP1 ;  /* 0x000000063f357287 */ /* 0x000fc8000c800000 */
[----:B------:R-:W-:Y:S01]  /*28a0*/  UISETP.GE.AND UP1, UPT, UR56, UR53, UPT ;  /* 0x000000353800728c */ /* 0x000fe2000bf26270 */
        /* <DEDUP_REMOVED lines=64> */
[----:B-1----:R-:W-:-:S04]  /*2cb0*/  VIADDMNMX R73, R10, R12, R11, PT ;  /* 0x0000000c0a497246 */ /* 0x002fc8000380010b */
[----:B------:R-:W-:-:S04]  /*2cc0*/  ISETP.GT.AND P5, PT, R73, 0x8, PT ;  /* 0x000000084900780c */ /* 0x000fc80003fa4270 */
[----:B------:R-:W-:Y:S01]  /*2cd0*/  FSEL R94, R94, -INF , P5 ;  /* 0xff8000005e5e7808 */ /* 0x000fe20002800000 */
[----:B------:R-:W-:Y:S02]  /*2ce0*/  WARPGROUP.DEPBAR.LE gsb0, 0x0 ;  /* 0x00008000000079c5 */ /* 0x000fe40000010000 */
[----:B------:R-:W-:Y:S01]  /*2cf0*/  WARPGROUP.ARRIVE ;  /* 0x00000000000079c5 */ /* 0x000fe20000000000 */
[----:B------:R-:W-:Y:S02]  /*2d00*/  FSEL R114, R56, -INF , P4 ;  /* 0xff80000038727808 */ /* 0x000fe40002000000 */
[----:B------:R-:W-:Y:S02]  /*2d10*/  ISETP.GT.AND P4, PT, R3, 0x48, PT ;  /* 0x000000480300780c */ /* 0x000fe40003f84270 */
[----:B------:R-:W-:Y:S01]  /*2d20*/  FSEL R116, R57, -INF , P3 ;  /* 0xff80000039747808 */ /* 0x000fe20001800000 */
[----:B------:R-:W-:Y:S01]  /*2d30*/  QGMMA.64x32x32.F32.E4M3.E4M3 R40, gdesc[UR20], R40, gsb0 ;  /* 0x00600000142879f3 */ /* 0x000fe20008000828 */
[----:B------:R-:W-:Y:S01]  /*2d40*/  UIADD3 UR22, UR28, 0x702, URZ ;  /* 0x000007021c167890 */ /* 0x000fe2000fffe03f */
[----:B------:R-:W-:Y:S01]  /*2d50*/  FMNMX.FTZ R5, R114, R5, !PT ;  /* 0x0000000572057209 */ /* 0x000fe20007810000 */
[----:B------:R-:W-:Y:S01]  /*2d60*/  UMOV UR23, 0x80000020 ;  /* 0x8000002000177882 */ /* 0x000fe20000000000 */
        /* <DEDUP_REMOVED lines=21> */
[----:B------:R-:W-:Y:S01]  /*2ec0*/  WARPGROUP.ARRIVE ;  /* 0x00000000000079c5 */ /* 0x000fe20000000000 */
[----:B------:R-:W-:Y:S02]  /*2ed0*/  FSEL R40, R40, -INF , P4 ;  /* 0xff80000028287808 */ /* 0x000fe40002000000 */
[----:B------:R-:W-:Y:S02]  /*2ee0*/  ISETP.GT.AND P4, PT, R3, 0x68, PT ;  /* 0x000000680300780c */ /* 0x000fe40003f84270 */
[----:B------:R-:W-:Y:S01]  /*2ef0*/  FSEL R41, R41, -INF , P3 ;  /* 0xff80000029297808 */ /* 0x000fe20001800000 */
[----:B------:R-:W-:Y:S01]  /*2f00*/  QGMMA.64x32x32.F32.E4M3.E4M3 R24, gdesc[UR20], R24, gsb0 ;  /* 0x00600000141879f3 */ /* 0x000fe20008000818 */
        /* <DEDUP_REMOVED lines=20> */
[----:B------:R-:W-:Y:S01]  /*3050*/  FMNMX.FTZ R5, R53, R0, !PT ;  /* 0x0000000035057209 */ /* 0x000fe20007810000 */
[----:B------:R-:W-:Y:S02]  /*3060*/  WARPGROUP.DEPBAR.LE gsb0, 0x0 ;  /* 0x00008000000079c5 */ /* 0x000fe40000010000 */
[----:B------:R-:W-:Y:S01]  /*3070*/  FSEL R24, R24, -INF , P4 ;  /* 0xff80000018187808 */ /* 0x000fe20002000000 */
[----:B------:R0:W-:Y:S01]  /*3080*/  @!P1 SYNCS.ARRIVE.TRANS64.RED.A1T0 RZ, [R2+URZ], RZ ;  /* 0x000000ff02ff99a7 */ /* 0x0001e2000810043f */
        /* <DEDUP_REMOVED lines=18> */
[----:B------:R-:W-:Y:S02]  /*31b0*/  FSEL R37, R37, -INF , P3 ;  /* 0xff80000025257808 */ /* 0x000fe40001800000 */
[----:B------:R-:W-:Y:S01]  /*31c0*/  FMNMX.FTZ R0, R36, R3, !PT ;  /* 0x0000000324007209 */ /* 0x000fe20007810000 */
[----:B------:R-:W-:Y:S01]  /*31d0*/  IMAD.U32 R3, RZ, RZ, UR39 ;  /* 0x00000027ff037e24 */ /* 0x000fe2000f8e00ff */
[----:B------:R-:W-:-:S02]  /*31e0*/  ISETP.GT.AND P4, PT, R73, 0x1, PT ;  /* 0x000000014900780c */ /* 0x000fc40003f84270 */
[----:B------:R-:W-:Y:S02]  /*31f0*/  FMNMX.FTZ R5, R37, R0, !PT ;  /* 0x0000000025057209 */ /* 0x000fe40007810000 */
        /* <DEDUP_REMOVED lines=447> */
[----:B------:R-:W-:-:S07]  /*4df0*/  IMAD.MOV.U32 R87, RZ, RZ, RZ ;  /* 0x000000ffff577224 */ /* 0x000fce00078e00ff */
.L_x_2191:
[----:B------:R-:W-:Y:S01]  /*4e00*/  ISETP.NE.AND P4, PT, RZ, UR44, PT ;  /* 0x0000002cff007c0c */ /* 0x000fe2000bf85270 */
[----:B------:R-:W-:-:S04]  /*4e10*/  UISETP.NE.AND UP1, UPT, UR57, 0x1, UPT ;  /* 0x000000013900788c */ /* 0x000fc8000bf25270 */
[----:B------:R-:W-:-:S04]  /*4e20*/  USEL UR45, URZ, 0x1, UP1 ;  /* 0x000000013f2d7887 */ /* 0x000fc80008800000 */
[----:B------:R-:W-:-:S04]  /*4e30*/  ULOP3.LUT UR45, UR58, UR45, URZ, 0x3c, !UPT ;  /* 0x0000002d3a2d7292 */ /* 0x000fc8000f8e3c3f */
[----:B------:R-:W-:Y:S08]  /*4e40*/  @P4 BRA `(.L_x_2182) ;  /* 0x0000000000384947 */ /* 0x000ff00003800000 */
[----:B------:R-:W-:Y:S05]  /*4e50*/  @!P0 BRA `(.L_x_2183) ;  /* 0x0000000000048947 */ /* 0x000fea0003800000 */
[----:B------:R-:W-:Y:S01]  /*4e60*/  BPT.TRAP 0x1 ;  /* 0x000000040000795c */ /* 0x000fe20000300000 */
.L_x_2183:
        /* <DEDUP_REMOVED lines=9> */
.L_x_2184:
[----:B-1----:R-:W-:Y:S05]  /*4f00*/  @P3 BRA `(.L_x_2182) ;  /* 0x0000000000083947 */ /* 0x002fea0003800000 */
[----:B------:R-:W1:Y:S02]  /*4f10*/  SYNCS.PHASECHK.TRANS64.TRYWAIT P3, [UR6+0x29830], R0 ;  /* 0x02983000ff0075a7 */ /* 0x000e640008060146 */
[----:B-1----:R-:W-:Y:S05]  /*4f20*/  @!P3 BRA `(.L_x_2185) ;  /* 0x000000ec00bcb947 */ /* 0x002fea0003800000 */
.L_x_2182:
        /* <DEDUP_REMOVED lines=191> */
.L_x_2187:
[----:B------:R-:W-:Y:S01]  /*5b20*/  ULEA UR6, UR57, UR41, 0x3 ;  /* 0x0000002939067291 */ /* 0x000fe2000f8e183f */
[----:B------:R-:W-:-:S05]  /*5b30*/  IMAD.U32 R0, RZ, RZ, UR58 ;  /* 0x0000003aff007e24 */ /* 0x000fca000f8e00ff */
[----:B------:R-:W-:-:S04]  /*5b40*/  SHF.L.U32 R0, R0, 0x1f, RZ ;  /* 0x0000001f00007819 */ /* 0x000fc800000006ff */
[----:B------:R0:W1:Y:S01]  /*5b50*/  SYNCS.PHASECHK.TRANS64.TRYWAIT P3, [UR6+0x29850], R0 ;  /* 0x02985000ff0075a7 */ /* 0x0000620008060146 */
[----:B------:R-:W-:Y:S05]  /*5b60*/  @!P0 BRA `(.L_x_2188) ;  /* 0x0000000000048947 */ /* 0x000fea0003800000 */
[----:B------:R-:W-:Y:S01]  /*5b70*/  BPT.TRAP 0x1 ;  /* 0x000000040000795c */ /* 0x000fe20000300000 */
.L_x_2188:
[----:B-1----:R-:W-:Y:S05]  /*5b80*/  @P3 BRA `(.L_x_2186) ;  /* 0x0000000000083947 */ /* 0x002fea0003800000 */
[----:B------:R-:W1:Y:S02]  /*5b90*/  SYNCS.PHASECHK.TRANS64.TRYWAIT P3, [UR6+0x29850], R0 ;  /* 0x02985000ff0075a7 */ /* 0x000e640008060146 */
[----:B-1----:R-:W-:Y:S05]  /*5ba0*/  @!P3 BRA `(.L_x_2189) ;  /* 0x000000e000b4b947 */ /* 0x002fea0003800000 */
.L_x_2186:
[----:B------:R-:W-:Y:S01]  /*5bb0*/  VIADD R15, R18, UR37 ;  /* 0x00000025120f7c36 */ /* 0x000fe20008000000 */
[----:B------:R-:W-:Y:S01]  /*5bc0*/  @UP0 ULDC UR6, c[0x0][0x44c] ;  /* 0x0001130000060ab9 */ /* 0x000fe20000000800 */
[----:B------:R-:W-:Y:S01]  /*5bd0*/  IMAD.U32 R9, RZ, RZ, UR51 ;  /* 0x00000033ff097e24 */ /* 0x000fe2000f8e00ff */
        /* <DEDUP_REMOVED lines=11> */
[----:B------:R-:W2:Y:S02]  /*5c90*/  SHFL.IDX PT, R15, R15, 0x1, 0x1c1f ;  /* 0x003c1f000f0f7f89 */ /* 0x000ea400000e0000 */
[----:B------:R-:W-:Y:S01]  /*5ca0*/  IMAD R6, R17, -0x2, R6 ;  /* 0xfffffffe11067824 */ /* 0x000fe200078e0206 */
[----:B------:R-:W-:-:S04]  /*5cb0*/  USHF.R.U32.HI UR6, URZ, 0x4, UR6 ;  /* 0x000000043f067899 */ /* 0x000fc80008011606 */
[----:B------:R-:W-:Y:S01]  /*5cc0*/  IADD3 R6, -R9, UR50, R6 ;  /* 0x0000003209067c10 */ /* 0x000fe2000fffe106 */
[----:B------:R-:W-:-:S04]  /*5cd0*/  ULOP3.LUT UR6, UR6, 0x3fff, URZ, 0xc0, !UPT ;  /* 0x00003fff06067892 */ /* 0x000fc8000f8ec03f */
[----:B------:R-:W-:-:S04]  /*5ce0*/  ULOP3.LUT UR6, UR6, 0x10000, URZ, 0xfc, !UPT ;  /* 0x0001000006067892 */ /* 0x000fc8000f8efc3f */
[----:B------:R-:W-:Y:S01]  /*5cf0*/  UIMAD UR10, UR57, 0x500, UR6 ;  /* 0x00000500390a78a4 */ /* 0x000fe2000f8e0206 */
[----:B-1----:R-:W-:Y:S01]  /*5d00*/  IMAD.IADD R0, R6, 0x1, R7 ;  /* 0x0000000106007824 */ /* 0x002fe200078e0207 */
[----:B0-----:R-:W-:-:S04]  /*5d10*/  SHF.R.U32.HI R196, RZ, 0x7, R196 ;  /* 0x00000007ffc47819 */ /* 0x001fc800000116c4 */
[C---:B------:R-:W-:Y:S01]  /*5d20*/  ISETP.GT.AND P3, PT, R0.reuse, RZ, PT ;  /* 0x000000ff0000720c */ /* 0x040fe20003f64270 */
[----:B------:R-:W-:Y:S01]  /*5d30*/  UMOV UR6, UR10 ;  /* 0x0000000a00067c82 */ /* 0x000fe20008000000 */
[----:B------:R-:W-:Y:S01]  /*5d40*/  ISETP.GT.AND P4, PT, R0, 0x1, PT ;  /* 0x000000010000780c */ /* 0x000fe20003f84270 */
[----:B------:R-:W-:Y:S01]  /*5d50*/  QGMMA.64x128x32.F32.E4M3.E4M3 R24, R184, gdesc[UR4], R24, gsb0 ;  /* 0x01e00004b8187df3 */ /* 0x000fe20008000818 */
[----:B------:R-:W-:Y:S01]  /*5d60*/  FSEL R21, R152, -INF , P3 ;  /* 0xff80000098157808 */ /* 0x000fe20001800000 */
[----:B------:R-:W-:Y:S01]  /*5d70*/  UIADD3 UR6, UR10, 0x100, URZ ;  /* 0x000001000a067890 */ /* 0x000fe2000fffe03f */
[----:B------:R-:W-:Y:S01]  /*5d80*/  ISETP.GT.AND P3, PT, R0, 0x8, PT ;  /* 0x000000080000780c */ /* 0x000fe20003f64270 */
[----:B------:R-:W-:Y:S01]  /*5d90*/  UMOV UR7, 0xc0000010 ;  /* 0xc000001000077882 */ /* 0x000fe20000000000 */
[----:B------:R-:W-:Y:S01]  /*5da0*/  FSEL R9, R153, -INF , P4 ;  /* 0xff80000099097808 */ /* 0x000fe20002000000 */
[----:B--2---:R-:W-:Y:S01]  /*5db0*/  IMAD.IADD R6, R6, 0x1, R15 ;  /* 0x0000000106067824 */ /* 0x004fe200078e020f */
        /* <DEDUP_REMOVED lines=120> */
[C---:B------:R-:W-:Y:S02]  /*6540*/  ISETP.GT.AND P4, PT, R6.reuse, RZ, PT ;  /* 0x000000ff0600720c */ /* 0x040fe40003f84270 */
[----:B------:R-:W-:Y:S02]  /*6550*/  FMNMX.FTZ R10, R101, R0, !PT ;  /* 0x00000000650a7209 */ /* 0x000fe40007810000 */
[----:B------:R-:W-:-:S02]  /*6560*/  ISETP.GT.AND P5, PT, R6, 0x1, PT ;  /* 0x000000010600780c */ /* 0x000fc40003fa4270 */
[----:B------:R-:W-:Y:S01]  /*6570*/  FSEL R154, R154, -INF , P4 ;  /* 0xff8000009a9a7808 */ /* 0x000fe20002000000 */
[----:B------:R-:W0:Y:S01]  /*6580*/  SHFL.BFLY PT, R201, R10, 0x2, 0x1f ;  /* 0x0c401f000ac97f89 */ /* 0x000e2200000e0000 */
[----:B------:R-:W-:Y:S02]  /*6590*/  ISETP.GT.AND P4, PT, R6, 0x8, PT ;  /* 0x000000080600780c */ /* 0x000fe40003f84270 */
[----:B------:R-:W-:Y:S02]  /*65a0*/  FSEL R155, R155, -INF , P5 ;  /* 0xff8000009b9b7808 */ /* 0x000fe40002800000 */
[----:B------:R-:W-:Y:S02]  /*65b0*/  FMNMX.FTZ R136, R154, R5, !PT ;  /* 0x000000059a887209 */ /* 0x000fe40007810000 */
[----:B------:R-:W-:Y:S02]  /*65c0*/  ISETP.GT.AND P5, PT, R6, 0x9, PT ;  /* 0x000000090600780c */ /* 0x000fe40003fa4270 */
[----:B------:R-:W-:-:S02]  /*65d0*/  FSEL R158, R158, -INF , P4 ;  /* 0xff8000009e9e7808 */ /* 0x000fc40002000000 */
[C---:B------:R-:W-:Y:S02]  /*65e0*/  ISETP.GT.AND P4, PT, R6.reuse, 0x10, PT ;  /* 0x000000100600780c */ /* 0x040fe40003f84270 */
[----:B------:R-:W-:Y:S02]  /*65f0*/  FSEL R159, R159, -INF , P5 ;  /* 0xff8000009f9f7808 */ /* 0x000fe40002800000 */
[----:B------:R-:W-:Y:S02]  /*6600*/  ISETP.GT.AND P5, PT, R6, 0x11, PT ;  /* 0x000000110600780c */ /* 0x000fe40003fa4270 */
[----:B------:R-:W-:Y:S02]  /*6610*/  FSEL R162, R162, -INF , P4 ;  /* 0xff800000a2a27808 */ /* 0x000fe40002000000 */
[----:B------:R-:W-:Y:S02]  /*6620*/  ISETP.GT.AND P4, PT, R6, 0x18, PT ;  /* 0x000000180600780c */ /* 0x000fe40003f84270 */
[----:B------:R-:W-:-:S02]  /*6630*/  FSEL R163, R163, -INF , P5 ;  /* 0xff800000a3a37808 */ /* 0x000fc40002800000 */
[----:B------:R-:W-:Y:S02]  /*6640*/  ISETP.GT.AND P5, PT, R6, 0x19, PT ;  /* 0x000000190600780c */ /* 0x000fe40003fa4270 */
[----:B0-----:R-:W-:Y:S02]  /*6650*/  FMNMX.FTZ R201, R10, R201, !PT ;  /* 0x000000c90ac97209 */ /* 0x001fe40007810000 */
[----:B------:R-:W-:Y:S02]  /*6660*/  FSEL R166, R166, -INF , P4 ;  /* 0xff800000a6a67808 */ /* 0x000fe40002000000 */
[----:B------:R-:W-:Y:S01]  /*6670*/  FSEL R167, R167, -INF , P5 ;  /* 0xff800000a7a77808 */ /* 0x000fe20002800000 */
[----:B------:R-:W0:Y:S01]  /*6680*/  SHFL.BFLY PT, R0, R201, 0x1, 0x1f ;  /* 0x0c201f00c9007f89 */ /* 0x000e2200000e0000 */
[C---:B------:R-:W-:Y:S02]  /*6690*/  ISETP.GT.AND P4, PT, R6.reuse, 0x20, PT ;  /* 0x000000200600780c */ /* 0x040fe40003f84270 */
[----:B------:R-:W-:-:S04]  /*66a0*/  ISETP.GT.AND P5, PT, R6, 0x21, PT ;  /* 0x000000210600780c */ /* 0x000fc80003fa4270 */
[----:B------:R-:W-:Y:S02]  /*66b0*/  FSEL R139, R139, -INF , P5 ;  /* 0xff8000008b8b7808 */ /* 0x000fe40002800000 */
[----:B------:R-:W-:-:S04]  /*66c0*/  ISETP.GT.AND P5, PT, R6, 0x29, PT ;  /* 0x000000290600780c */ /* 0x000fc80003fa4270 */
[----:B------:R-:W-:Y:S02]  /*66d0*/  FSEL R143, R143, -INF , P5 ;  /* 0xff8000008f8f7808 */ /* 0x000fe40002800000 */
[----:B------:R-:W-:-:S04]  /*66e0*/  ISETP.GT.AND P5, PT, R6, 0x31, PT ;  /* 0x000000310600780c */ /* 0x000fc80003fa4270 */
[----:B------:R-:W-:Y:S01]  /*66f0*/  FSEL R147, R147, -INF , P5 ;  /* 0xff80000093937808 */ /* 0x000fe20002800000 */
[----:B------:R-:W-:Y:S02]  /*6700*/  WARPGROUP.DEPBAR.LE gsb0, 0x0 ;  /* 0x00008000000079c5 */ /* 0x000fe40000010000 */
[----:B------:R-:W-:Y:S01]  /*6710*/  ISETP.GT.AND P5, PT, R6, 0x39, PT ;  /* 0x000000390600780c */ /* 0x000fe20003fa4270 */
[----:B------:R-:W-:Y:S01]  /*6720*/  WARPGROUP.ARRIVE ;  /* 0x00000000000079c5 */ /* 0x000fe20000000000 */
[----:B0-----:R-:W-:Y:S02]  /*6730*/  FMNMX.FTZ R0, R201, R0, !PT ;  /* 0x00000000c9007209 */ /* 0x001fe40007810000 */
[----:B------:R-:W-:Y:S02]  /*6740*/  FSEL R151, R151, -INF , P5 ;  /* 0xff80000097977808 */ /* 0x000fe40002800000 */
[C---:B------:R-:W-:Y:S01]  /*6750*/  FSETP.NEU.FTZ.AND P3, PT, R0.reuse, -INF , PT ;  /* 0xff8000000000780b */ /* 0x040fe20003f7d000 */
[----:B------:R-:W-:-:S01]  /*6760*/  FFMA.FTZ R8, R0, R185, -8 ;  /* 0xc100000000087423 */ /* 0x000fc200000100b9 */
[----:B------:R-:W-:Y:S01]  /*6770*/  ISETP.GT.AND P5, PT, R6, 0x41, PT ;  /* 0x000000410600780c */ /* 0x000fe20003fa4270 */
[----:B------:R-:W-:Y:S01]  /*6780*/  QGMMA.64x128x32.F32.E4M3.E4M3 R24, R176, gdesc[UR4], R24, gsb0 ;  /* 0x01e00004b0187df3 */ /* 0x000fe20008000818 */
[----:B------:R-:W-:-:S02]  /*6790*/  UIADD3 UR6, UR10, 0x300, URZ ;  /* 0x000003000a067890 */ /* 0x000fc4000fffe03f */
[----:B------:R-:W-:Y:S01]  /*67a0*/  FSEL R8, R8, RZ, P3 ;  /* 0x000000ff08087208 */ /* 0x000fe20001800000 */
[----:B------:R-:W-:Y:S01]  /*67b0*/  UMOV UR7, 0xc0000010 ;  /* 0xc000001000077882 */ /* 0x000fe20000000000 */
[----:B------:R-:W-:Y:S02]  /*67c0*/  FSEL R123, R123, -INF , P5 ;  /* 0xff8000007b7b7808 */ /* 0x000fe40002800000 */
[----:B------:R-:W-:Y:S01]  /*67d0*/  ISETP.GT.AND P5, PT, R6, 0x49, PT ;  /* 0x000000490600780c */ /* 0x000fe20003fa4270 */
[--C-:B------:R-:W-:Y:S01]  /*67e0*/  FFMA.FTZ R15, R161, UR39, -R8.reuse ;  /* 0x00000027a10f7c23 */ /* 0x100fe20008010808 */
[----:B------:R-:W-:Y:S01]  /*67f0*/  FMNMX.FTZ R161, R155, R136, !PT ;  /* 0x000000889ba17209 */ /* 0x000fe20007810000 */
[--C-:B------:R-:W-:Y:S01]  /*6800*/  FFMA.FTZ R136, R157, UR39, -R8.reuse ;  /* 0x000000279d887c23 */ /* 0x100fe20008010808 */
[----:B------:R-:W-:-:S01]  /*6810*/  FFMA.FTZ R148, R153, UR39, -R8 ;  /* 0x0000002799947c23 */ /* 0x000fc20008010808 */
[----:B------:R-:W-:Y:S01]  /*6820*/  FSEL R127, R127, -INF , P5 ;  /* 0xff8000007f7f7808 */ /* 0x000fe20002800000 */
[----:B------:R-:W-:-:S01]  /*6830*/  FFMA.FTZ R152, R149, UR39, -R8 ;  /* 0x0000002795987c23 */ /* 0x000fc20008010808 */
[----:B------:R-:W-:Y:S01]  /*6840*/  FMNMX.FTZ R140, R158, R161, !PT ;  /* 0x000000a19e8c7209 */ /* 0x000fe20007810000 */
[----:B------:R-:W-:-:S01]  /*6850*/  FFMA.FTZ R21, R21, UR39, -R8 ;  /* 0x0000002715157c23 */ /* 0x000fc20008010808 */
[----:B------:R-:W-:Y:S01]  /*6860*/  ISETP.GT.AND P5, PT, R6, 0x51, PT ;  /* 0x000000510600780c */ /* 0x000fe20003fa4270 */
[----:B------:R-:W-:-:S01]  /*6870*/  FFMA.FTZ R9, R9, UR39, -R8 ;  /* 0x0000002709097c23 */ /* 0x000fc20008010808 */
        /* <DEDUP_REMOVED lines=355> */
.L_x_2190:
        /* <DEDUP_REMOVED lines=116> */
.L_x_2181:
[----:B------:R-:W-:-:S13]  /*85f0*/  ISETP.LE.AND P2, PT, RZ, UR56, PT ;  /* 0x00000038ff007c0c */ /* 0x000fda000bf43270 */
[----:B------:R-:W-:Y:S05]  /*8600*/  @!P2 BRA `(.L_x_2192) ;  /* 0x0000002c0028a947 */ /* 0x000fea0003800000 */
[----:B------:R-:W-:Y:S01]  /*8610*/  IMAD.MOV.U32 R7, RZ, RZ, R6 ;  /* 0x000000ffff077224 */ /* 0x000fe200078e0006 */
[----:B------:R-:W-:Y:S01]  /*8620*/  UMOV UR51, UR45 ;  /* 0x0000002d00337c82 */ /* 0x000fe20008000000 */
[----:B------:R-:W-:Y:S01]  /*8630*/  IMAD.MOV.U32 R5, RZ, RZ, R0 ;  /* 0x000000ffff057224 */ /* 0x000fe200078e0000 */
[----:B------:R-:W-:-:S06]  /*8640*/  UMOV UR50, UR52 ;  /* 0x0000003400327c82 */ /* 0x000fcc0008000000 */
.L_x_2202:
        /* <DEDUP_REMOVED lines=9> */
.L_x_2194:
[----:B------:R-:W-:Y:S01]  /*86e0*/  ULEA UR6, UR52, UR41, 0x3 ;  /* 0x0000002934067291 */ /* 0x000fe2000f8e183f */
[----:B------:R-:W-:-:S05]  /*86f0*/  IMAD.U32 R0, RZ, RZ, UR45 ;  /* 0x0000002dff007e24 */ /* 0x000fca000f8e00ff */
[----:B------:R-:W-:-:S04]  /*8700*/  SHF.L.U32 R0, R0, 0x1f, RZ ;  /* 0x0000001f00007819 */ /* 0x000fc800000006ff */
[----:B------:R0:W1:Y:S01]  /*8710*/  SYNCS.PHASECHK.TRANS64.TRYWAIT P2, [UR6+0x29830], R0 ;  /* 0x02983000ff0075a7 */ /* 0x0000620008040146 */
[----:B------:R-:W-:Y:S05]  /*8720*/  @!P0 BRA `(.L_x_2195) ;  /* 0x0000000000048947 */ /* 0x000fea0003800000 */
[----:B------:R-:W-:Y:S01]  /*8730*/  BPT.TRAP 0x1 ;  /* 0x000000040000795c */ /* 0x000fe20000300000 */
.L_x_2195:
[----:B-1----:R-:W-:Y:S05]  /*8740*/  @P2 BRA `(.L_x_2193) ;  /* 0x0000000000082947 */ /* 0x002fea0003800000 */
[----:B------:R-:W1:Y:S02]  /*8750*/  SYNCS.PHASECHK.TRANS64.TRYWAIT P2, [UR6+0x29830], R0 ;  /* 0x02983000ff0075a7 */ /* 0x000e640008040146 */
[----:B-1----:R-:W-:Y:S05]  /*8760*/  @!P2 BRA `(.L_x_2196) ;  /* 0x000000b400dca947 */ /* 0x002fea0003800000 */
.L_x_2193:
        /* <DEDUP_REMOVED lines=188> */
.L_x_2198:
[----:B------:R-:W-:Y:S01]  /*9330*/  ULEA UR6, UR50, UR41, 0x3 ;  /* 0x0000002932067291 */ /* 0x000fe2000f8e183f */
[----:B------:R-:W-:-:S05]  /*9340*/  IMAD.U32 R0, RZ, RZ, UR51 ;  /* 0x00000033ff007e24 */ /* 0x000fca000f8e00ff */
[----:B------:R-:W-:-:S04]  /*9350*/  SHF.L.U32 R0, R0, 0x1f, RZ ;  /* 0x0000001f00007819 */ /* 0x000fc800000006ff */
[----:B------:R0:W1:Y:S01]  /*9360*/  SYNCS.PHASECHK.TRANS64.TRYWAIT P2, [UR6+0x29850], R0 ;  /* 0x02985000ff0075a7 */ /* 0x0000620008040146 */
[----:B------:R-:W-:Y:S05]  /*9370*/  @!P0 BRA `(.L_x_2199) ;  /* 0x0000000000048947 */ /* 0x000fea0003800000 */
[----:B------:R-:W-:Y:S01]  /*9380*/  BPT.TRAP 0x1 ;  /* 0x000000040000795c */ /* 0x000fe20000300000 */
.L_x_2199:
[----:B-1----:R-:W-:Y:S05]  /*9390*/  @P2 BRA `(.L_x_2197) ;  /* 0x0000000000082947 */ /* 0x002fea0003800000 */
[----:B------:R-:W1:Y:S02]  /*93a0*/  SYNCS.PHASECHK.TRANS64.TRYWAIT P2, [UR6+0x29850], R0 ;  /* 0x02985000ff0075a7 */ /* 0x000e640008040146 */
[----:B-1----:R-:W-:Y:S05]  /*93b0*/  @!P2 BRA `(.L_x_2200) ;  /* 0x000000a800e0a947 */ /* 0x002fea0003800000 */
.L_x_2197:
        /* <DEDUP_REMOVED lines=379> */
.L_x_2201:
        /* <DEDUP_REMOVED lines=116> */
.L_x_2192:
[----:B------:R-:W-:Y:S06]  /*b2b0*/  BAR.ARV 0x8, 0x180 ;  /* 0x0206000000007b1d */ /* 0x000fec0000002000 */
[----:B------:R-:W-:Y:S05]  /*b2c0*/  @!P0 BRA `(.L_x_2203) ;  /* 0x0000000000048947 */ /* 0x000fea0003800000 */
[----:B------:R-:W-:Y:S01]  /*b2d0*/  BPT.TRAP 0x1 ;  /* 0x000000040000795c */ /* 0x000fe20000300000 */
.L_x_2203:
[----:B------:R-:W-:Y:S01]  /*b2e0*/  ULEA UR9, UR52, UR41, 0x3 ;  /* 0x0000002934097291 */ /* 0x000fe2000f8e183f */
[----:B------:R-:W-:-:S05]  /*b2f0*/  IMAD.U32 R4, RZ, RZ, UR45 ;  /* 0x0000002dff047e24 */ /* 0x000fca000f8e00ff */
[----:B------:R-:W-:-:S04]  /*b300*/  SHF.L.U32 R4, R4, 0x1f, RZ ;  /* 0x0000001f04047819 */ /* 0x000fc800000006ff */
[----:B------:R0:W1:Y:S01]  /*b310*/  SYNCS.PHASECHK.TRANS64.TRYWAIT P1, [UR9+0x29850], R4 ;  /* 0x02985004ff0075a7 */ /* 0x0000620008020149 */
[----:B------:R-:W-:Y:S05]  /*b320*/  @!P0 BRA `(.L_x_2204) ;  /* 0x0000000000048947 */ /* 0x000fea0003800000 */
[----:B------:R-:W-:Y:S01]  /*b330*/  BPT.TRAP 0x1 ;  /* 0x000000040000795c */ /* 0x000fe20000300000 */
.L_x_2204:
[----:B-1----:R-:W-:Y:S05]  /*b340*/  @P1 BRA `(.L_x_2205) ;  /* 0x0000000000081947 */ /* 0x002fea0003800000 */
[----:B------:R-:W1:Y:S02]  /*b350*/  SYNCS.PHASECHK.TRANS64.TRYWAIT P1, [UR9+0x29850], R4 ;  /* 0x02985004ff0075a7 */ /* 0x000e640008020149 */
[----:B-1----:R-:W-:Y:S05]  /*b360*/  @!P1 BRA `(.L_x_2206) ;  /* 0x0000008c000c9947 */ /* 0x002fea0003800000 */
.L_x_2205:
        /* <DEDUP_REMOVED lines=38> */
[----:B------:R-:W-:Y:S01]  /*b5d0*/  UIADD3 UR4, UR8, 0x300, URZ ;  /* 0x0000030008047890 */ /* 0x000fe2000fffe03f */
[----:B------:R-:W-:Y:S02]  /*b5e0*/  WARPGROUP.DEPBAR.LE gsb0, 0x0 ;  /* 0x00008000000079c5 */ /* 0x000fe40000010000 */
[----:B------:R-:W-:-:S06]  /*b5f0*/  WARPGROUP.ARRIVE ;  /* 0x00000000000079c5 */ /* 0x000fcc0000000000 */
[----:B------:R-:W-:Y:S01]  /*b600*/  QGMMA.64x128x32.F32.E4M3.E4M3 R24, R176, gdesc[UR4], R24, gsb0 ;  /* 0x01e00004b0187df3 */ /* 0x000fe20008000818 */
[----:B------:R-:W-:Y:S01]  /*b610*/  UMOV UR6, UR4 ;  /* 0x0000000400067c82 */ /* 0x000fe20008000000 */
[----:B------:R-:W-:Y:S01]  /*b620*/  UMOV UR7, 0xc0000010 ;  /* 0xc000001000077882 */ /* 0x000fe20000000000 */
        /* <DEDUP_REMOVED lines=44> */
.L_x_2207:
        /* <DEDUP_REMOVED lines=22> */
[----:B------:R-:W-:Y:S01]  /*ba50*/  FMUL.FTZ R49, R34, R0 ;  /* 0x0000000022317220 */ /* 0x000fe20000410000 */
        /* <DEDUP_REMOVED lines=51> */
.L_x_2174:
        /* <DEDUP_REMOVED lines=35> */
[----:B------:R-:W-:Y:S02]  /*bfc0*/  F2FP.BF16.F32.PACK_AB R38, R38, R49 ;  /* 0x000000312626723e */ /* 0x000fe400000010ff */
[----:B------:R-:W-:Y:S02]  /*bfd0*/  F2FP.BF16.F32.PACK_AB R39, R39, R34 ;  /* 0x000000222727723e */ /* 0x000fe400000010ff */
[----:B------:R-:W-:Y:S02]  /*bfe0*/  F2FP.BF16.F32.PACK_AB R25, R62, R25 ;  /* 0x000000193e19723e */ /* 0x000fe400000010ff */
[----:B------:R-:W-:Y:S02]  /*bff0*/  MOV R4, R0 ;  /* 0x0000000000047202 */ /* 0x000fe40000000f00 */
[----:B0-----:R-:W-:-:S02]  /*c000*/  MOV R5, R51 ;  /* 0x0000003300057202 */ /* 0x001fc40000000f00 */
[----:B------:R-:W-:Y:S02]  /*c010*/  F2FP.BF16.F32.PACK_AB R24, R63, R24 ;  /* 0x000000183f18723e */ /* 0x000fe400000010ff */
[----:B------:R-:W-:Y:S01]  /*c020*/  F2FP.BF16.F32.PACK_AB R13, R76, R13 ;  /* 0x0000000d4c0d723e */ /* 0x000fe200000010ff */
[----:B------:R-:W-:Y:S01]  /*c030*/  IMAD.WIDE R6, R191, 0x2, R4 ;  /* 0x00000002bf067825 */ /* 0x000fe200078e0204 */
[----:B------:R-:W-:Y:S02]  /*c040*/  F2FP.BF16.F32.PACK_AB R12, R77, R12 ;  /* 0x0000000c4d0c723e */ /* 0x000fe400000010ff */
[----:B------:R-:W-:Y:S02]  /*c050*/  F2FP.BF16.F32.PACK_AB R37, R37, R40 ;  /* 0x000000282525723e */ /* 0x000fe400000010ff */
[C---:B------:R-:W-:Y:S02]  /*c060*/  IADD3 R61, P1, R6.reuse, 0x40, RZ ;  /* 0x00000040063d7810 */ /* 0x040fe40007f3e0ff */
[----:B------:R-:W-:-:S02]  /*c070*/  IADD3 R63, P2, R6, 0x60, RZ ;  /* 0x00000060063f7810 */ /* 0x000fc40007f5e0ff */
[----:B------:R-:W-:Y:S02]  /*c080*/  LOP3.LUT R10, R61, 0x380, RZ, 0xc0, !PT ;  /* 0x000003803d0a7812 */ /* 0x000fe400078ec0ff */
[----:B------:R-:W-:Y:S02]  /*c090*/  F2FP.BF16.F32.PACK_AB R31, R31, R42 ;  /* 0x0000002a1f1f723e */ /* 0x000fe400000010ff */
[----:B------:R-:W-:Y:S02]  /*c0a0*/  SHF.R.U64 R10, R10, 0x3, RZ ;  /* 0x000000030a0a7819 */ /* 0x000fe400000012ff */
[----:B------:R-:W-:Y:S02]  /*c0b0*/  F2FP.BF16.F32.PACK_AB R36, R36, R41 ;  /* 0x000000292424723e */ /* 0x000fe400000010ff */
[----:B------:R-:W-:Y:S02]  /*c0c0*/  F2FP.BF16.F32.PACK_AB R30, R30, R43 ;  /* 0x0000002b1e1e723e */ /* 0x000fe400000010ff */
[----:B------:R-:W-:-:S02]  /*c0d0*/  SEL R46, R9, R8, P0 ;  /* 0x00000008092e7207 */ /* 0x000fc40000000000 */
[----:B------:R-:W-:Y:S02]  /*c0e0*/  SEL R45, R8, R9, P0 ;  /* 0x00000009082d7207 */ /* 0x000fe40000000000 */
[----:B------:R-:W-:Y:S02]  /*c0f0*/  IADD3 R67, P4, R6, 0x4020, RZ ;  /* 0x0000402006437810 */ /* 0x000fe40007f9e0ff */
[----:B------:R-:W-:Y:S02]  /*c100*/  F2FP.BF16.F32.PACK_AB R27, R54, R27 ;  /* 0x0000001b361b723e */ /* 0x000fe400000010ff */
[----:B------:R-:W-:Y:S02]  /*c110*/  LOP3.LUT R9, R6, 0x380, RZ, 0xc0, !PT ;  /* 0x0000038006097812 */ /* 0x000fe400078ec0ff */
[----:B------:R-:W-:Y:S02]  /*c120*/  F2FP.BF16.F32.PACK_AB R33, R52, R33 ;  /* 0x000000213421723e */ /* 0x000fe400000010ff */
[----:B------:R-:W-:-:S02]  /*c130*/  F2FP.BF16.F32.PACK_AB R32, R53, R32 ;  /* 0x000000203520723e */ /* 0x000fc400000010ff */
[----:B------:R-:W-:Y:S02]  /*c140*/  SEL R44, R13, R12, P0 ;  /* 0x0000000c0d2c7207 */ /* 0x000fe40000000000 */
[----:B------:R-:W-:Y:S01]  /*c150*/  SEL R43, R12, R13, P0 ;  /* 0x0000000d0c2b7207 */ /* 0x000fe20000000000 */
[--C-:B------:R-:W-:Y:S01]  /*c160*/  IMAD.X R13, RZ, RZ, R7.reuse, P4 ;  /* 0x000000ffff0d7224 */ /* 0x100fe200020e0607 */
[----:B------:R-:W-:Y:S02]  /*c170*/  SEL R50, R38, R39, P0 ;  /* 0x0000002726327207 */ /* 0x000fe40000000000 */
[----:B------:R-:W-:Y:S02]  /*c180*/  SEL R54, R25, R24, P0 ;  /* 0x0000001819367207 */ /* 0x000fe40000000000 */
[----:B------:R-:W-:Y:S01]  /*c190*/  SEL R51, R24, R25, P0 ;  /* 0x0000001918337207 */ /* 0x000fe20000000000 */
[----:B------:R-:W-:Y:S01]  /*c1a0*/  IMAD.X R25, RZ, RZ, R7, P1 ;  /* 0x000000ffff197224 */ /* 0x000fe200008e0607 */
[----:B------:R-:W-:-:S02]  /*c1b0*/  IADD3 R59, P6, R6, 0x20, RZ ;  /* 0x00000020063b7810 */ /* 0x000fc40007fde0ff */
[----:B------:R-:W-:Y:S02]  /*c1c0*/  SEL R39, R39, R38, P0 ;  /* 0x0000002627277207 */ /* 0x000fe40000000000 */
[----:B------:R-:W-:Y:S02]  /*c1d0*/  LOP3.LUT R12, R63, 0x380, RZ, 0xc0, !PT ;  /* 0x000003803f0c7812 */ /* 0x000fe400078ec0ff */
[----:B------:R-:W-:Y:S02]  /*c1e0*/  LOP3.LUT R24, R10, R61, RZ, 0x3c, !PT ;  /* 0x0000003d0a187212 */ /* 0x000fe400078e3cff */
[----:B------:R-:W-:Y:S02]  /*c1f0*/  F2FP.BF16.F32.PACK_AB R29, R60, R29 ;  /* 0x0000001d3c1d723e */ /* 0x000fe400000010ff */
[----:B------:R-:W-:Y:S02]  /*c200*/  SEL R42, R37, R36, P0 ;  /* 0x00000024252a7207 */ /* 0x000fe40000000000 */
[----:B------:R-:W-:-:S02]  /*c210*/  SEL R38, R31, R30, P0 ;  /* 0x0000001e1f267207 */ /* 0x000fc40000000000 */
[----:B------:R-:W-:Y:S02]  /*c220*/  LOP3.LUT R10, R67, 0x380, RZ, 0xc0, !PT ;  /* 0x00000380430a7812 */ /* 0x000fe400078ec0ff */
[----:B------:R-:W-:Y:S02]  /*c230*/  SEL R37, R36, R37, P0 ;  /* 0x0000002524257207 */ /* 0x000fe40000000000 */
[----:B------:R-:W-:Y:S02]  /*c240*/  SEL R31, R30, R31, P0 ;  /* 0x0000001f1e1f7207 */ /* 0x000fe40000000000 */
[----:B------:R-:W-:Y:S02]  /*c250*/  SHF.R.U64 R9, R9, 0x3, RZ ;  /* 0x0000000309097819 */ /* 0x000fe400000012ff */
[----:B------:R-:W-:Y:S02]  /*c260*/  F2FP.BF16.F32.PACK_AB R21, R68, R21 ;  /* 0x000000154415723e */ /* 0x000fe400000010ff */
[----:B------:R-:W-:-:S02]  /*c270*/  F2FP.BF16.F32.PACK_AB R20, R69, R20 ;  /* 0x000000144514723e */ /* 0x000fc400000010ff */
[----:B------:R-:W-:Y:S02]  /*c280*/  SEL R36, R33, R32, P0 ;  /* 0x0000002021247207 */ /* 0x000fe40000000000 */
[----:B------:R-:W-:Y:S02]  /*c290*/  SEL R30, R27, R26, P0 ;  /* 0x0000001a1b1e7207 */ /* 0x000fe40000000000 */
[----:B------:R-:W-:Y:S01]  /*c2a0*/  SEL R49, R26, R27, P0 ;  /* 0x0000001b1a317207 */ /* 0x000fe20000000000 */
[----:B------:R-:W-:Y:S01]  /*c2b0*/  IMAD.X R27, RZ, RZ, R7, P6 ;  /* 0x000000ffff1b7224 */ /* 0x000fe200030e0607 */
[----:B------:R-:W-:Y:S02]  /*c2c0*/  F2FP.BF16.F32.PACK_AB R56, R56, R65 ;  /* 0x000000413838723e */ /* 0x000fe400000010ff */
[----:B------:R-:W-:Y:S02]  /*c2d0*/  SEL R33, R32, R33, P0 ;  /* 0x0000002120217207 */ /* 0x000fe40000000000 */
[----:B------:R-:W-:-:S02]  /*c2e0*/  SHF.R.U64 R12, R12, 0x3, RZ ;  /* 0x000000030c0c7819 */ /* 0x000fc400000012ff */
[----:B------:R-:W-:Y:S02]  /*c2f0*/  F2FP.BF16.F32.PACK_AB R94, R94, R95 ;  /* 0x0000005f5e5e723e */ /* 0x000fe400000010ff */
[----:B------:R-:W-:Y:S02]  /*c300*/  F2FP.BF16.F32.PACK_AB R93, R92, R93 ;  /* 0x0000005d5c5d723e */ /* 0x000fe400000010ff */
[----:B------:R-:W-:Y:S02]  /*c310*/  F2FP.BF16.F32.PACK_AB R57, R48, R57 ;  /* 0x000000393039723e */ /* 0x000fe400000010ff */
[----:B------:R-:W-:Y:S02]  /*c320*/  SEL R32, R29, R28, P0 ;  /* 0x0000001c1d207207 */ /* 0x000fe40000000000 */
[C---:B------:R-:W-:Y:S02]  /*c330*/  IADD3 R65, P3, R6.reuse, 0x4000, RZ ;  /* 0x0000400006417810 */ /* 0x040fe40007f7e0ff */
[----:B------:R-:W-:-:S02]  /*c340*/  IADD3 R69, P5, R6, 0x4040, RZ ;  /* 0x0000404006457810 */ /* 0x000fc40007fbe0ff */
[----:B------:R-:W-:Y:S02]  /*c350*/  IADD3 R62, P6, R6, 0x4060, RZ ;  /* 0x00004060063e7810 */ /* 0x000fe40007fde0ff */
[----:B------:R-:W-:Y:S01]  /*c360*/  SHF.R.U64 R10, R10, 0x3, RZ ;  /* 0x000000030a0a7819 */ /* 0x000fe200000012ff */
[--C-:B------:R-:W-:Y:S01]  /*c370*/  IMAD.X R11, RZ, RZ, R7.reuse, P5 ;  /* 0x000000ffff0b7224 */ /* 0x100fe200028e0607 */
[----:B------:R-:W-:Y:S02]  /*c380*/  F2FP.BF16.F32.PACK_AB R90, R90, R91 ;  /* 0x0000005b5a5a723e */ /* 0x000fe400000010ff */
[----:B------:R-:W-:Y:S02]  /*c390*/  F2FP.BF16.F32.PACK_AB R89, R88, R89 ;  /* 0x000000595859723e */ /* 0x000fe400000010ff */
[----:B------:R-:W-:Y:S02]  /*c3a0*/  SEL R29, R28, R29, P0 ;  /* 0x0000001d1c1d7207 */ /* 0x000fe40000000000 */
[----:B------:R-:W-:Y:S01]  /*c3b0*/  LOP3.LUT R6, R9, R6, RZ, 0x3c, !PT ;  /* 0x0000000609067212 */ /* 0x000fe200078e3cff */
[----:B------:R-:W-:Y:S01]  /*c3c0*/  IMAD.X R9, RZ, RZ, R7, P6 ;  /* 0x000000ffff097224 */ /* 0x000fe200030e0607 */
[----:B------:R-:W-:-:S02]  /*c3d0*/  SEL R28, R21, R20, P0 ;  /* 0x00000014151c7207 */ /* 0x000fc40000000000 */
[----:B------:R-:W-:Y:S01]  /*c3e0*/  SEL R41, R20, R21, P0 ;  /* 0x0000001514297207 */ /* 0x000fe20000000000 */
[----:B------:R-:W-:Y:S01]  /*c3f0*/  IMAD.X R21, RZ, RZ, R7, P2 ;  /* 0x000000ffff157224 */ /* 0x000fe200010e0607 */
[----:B------:R-:W-:Y:S02]  /*c400*/  LOP3.LUT R20, R12, R63, RZ, 0x3c, !PT ;  /* 0x0000003f0c147212 */ /* 0x000fe400078e3cff */
[----:B------:R-:W-:Y:S02]  /*c410*/  SEL R34, R94, R93, P0 ;  /* 0x0000005d5e227207 */ /* 0x000fe40000000000 */
[----:B------:R-:W-:Y:S02]  /*c420*/  SEL R48, R56, R57, P0 ;  /* 0x0000003938307207 */ /* 0x000fe40000000000 */
[----:B------:R-:W-:Y:S02]  /*c430*/  LOP3.LUT R52, R69, 0x380, RZ, 0xc0, !PT ;  /* 0x0000038045347812 */ /* 0x000fe400078ec0ff */
[----:B------:R-:W-:-:S02]  /*c440*/  LOP3.LUT R12, R10, R67, RZ, 0x3c, !PT ;  /* 0x000000430a0c7212 */ /* 0x000fc400078e3cff */
[----:B------:R-:W-:Y:S02]  /*c450*/  SEL R93, R93, R94, P0 ;  /* 0x0000005e5d5d7207 */ /* 0x000fe40000000000 */
[----:B------:R-:W-:Y:S02]  /*c460*/  SEL R40, R90, R89, P0 ;  /* 0x000000595a287207 */ /* 0x000fe40000000000 */
[----:B------:R-:W-:Y:S02]  /*c470*/  SEL R57, R57, R56, P0 ;  /* 0x0000003839397207 */ /* 0x000fe40000000000 */
[----:B------:R-:W-:Y:S02]  /*c480*/  MOV R67, R6 ;  /* 0x0000000600437202 */ /* 0x000fe40000000f00 */
[----:B------:R-:W-:Y:S02]  /*c490*/  F2FP.BF16.F32.PACK_AB R15, R70, R15 ;  /* 0x0000000f460f723e */ /* 0x000fe400000010ff */
[----:B------:R-:W-:-:S02]  /*c4a0*/  F2FP.BF16.F32.PACK_AB R14, R71, R14 ;  /* 0x0000000e470e723e */ /* 0x000fc400000010ff */
[----:B------:R-:W-:Y:S02]  /*c4b0*/  SEL R89, R89, R90, P0 ;  /* 0x0000005a59597207 */ /* 0x000fe40000000000 */
[----:B------:R-:W-:Y:S02]  /*c4c0*/  SHF.R.U64 R52, R52, 0x3, RZ ;  /* 0x0000000334347819 */ /* 0x000fe400000012ff */
[----:B------:R-:W-:Y:S02]  /*c4d0*/  SEL R56, R15, R14, P0 ;  /* 0x0000000e0f387207 */ /* 0x000fe40000000000 */
[----:B------:R-:W-:Y:S01]  /*c4e0*/  SEL R53, R14, R15, P0 ;  /* 0x0000000f0e357207 */ /* 0x000fe20000000000 */
[----:B------:R-:W-:Y:S01]  /*c4f0*/  IMAD.X R15, RZ, RZ, R7, P3 ;  /* 0x000000ffff0f7224 */ /* 0x000fe200018e0607 */
[----:B------:R-:W-:Y:S02]  /*c500*/  SEL R60, R86, R87, P0 ;  /* 0x00000057563c7207 */ /* 0x000fe40000000000 */
[----:B------:R-:W-:-:S02]  /*c510*/  SEL R87, R87, R86, P0 ;  /* 0x0000005657577207 */ /* 0x000fc40000000000 */
[----:B------:R-:W-:Y:S02]  /*c520*/  LOP3.LUT R8, R59, 0x380, RZ, 0xc0, !PT ;  /* 0x000003803b087812 */ /* 0x000fe400078ec0ff */
[----:B------:R-:W-:Y:S02]  /*c530*/  LOP3.LUT R10, R52, R69, RZ, 0x3c, !PT ;  /* 0x00000045340a7212 */ /* 0x000fe400078e3cff */
[----:B------:R-:W-:Y:S02]  /*c540*/  MOV R64, R20 ;  /* 0x0000001400407202 */ /* 0x000fe40000000f00 */
[----:B------:R-:W-:Y:S02]  /*c550*/  SHF.R.U64 R8, R8, 0x3, RZ ;  /* 0x0000000308087819 */ /* 0x000fe400000012ff */
[----:B------:R-:W-:Y:S02]  /*c560*/  MOV R61, R10 ;  /* 0x0000000a003d7202 */ /* 0x000fe40000000f00 */
[----:B------:R-:W-:-:S02]  /*c570*/  LOP3.LUT R26, R8, R59, RZ, 0x3c, !PT ;  /* 0x0000003b081a7212 */ /* 0x000fc400078e3cff */
[----:B------:R-:W-:Y:S02]  /*c580*/  LOP3.LUT R8, R65, 0x380, RZ, 0xc0, !PT ;  /* 0x0000038041087812 */ /* 0x000fe400078ec0ff */
[----:B------:R-:W-:Y:S02]  /*c590*/  LOP3.LUT R59, R62, 0x380, RZ, 0xc0, !PT ;  /* 0x000003803e3b7812 */ /* 0x000fe400078ec0ff */
[----:B------:R-:W-:Y:S02]  /*c5a0*/  SHF.R.U64 R8, R8, 0x3, RZ ;  /* 0x0000000308087819 */ /* 0x000fe400000012ff */
[----:B------:R-:W-:Y:S02]  /*c5b0*/  SHF.R.U64 R59, R59, 0x3, RZ ;  /* 0x000000033b3b7819 */ /* 0x000fe400000012ff */
[----:B------:R-:W-:Y:S02]  /*c5c0*/  LOP3.LUT R14, R8, R65, RZ, 0x3c, !PT ;  /* 0x00000041080e7212 */ /* 0x000fe400078e3cff */
[----:B------:R-:W-:-:S02]  /*c5d0*/  LOP3.LUT R8, R59, R62, RZ, 0x3c, !PT ;  /* 0x0000003e3b087212 */ /* 0x000fc400078e3cff */
[----:B------:R-:W-:Y:S02]  /*c5e0*/  MOV R63, R14 ;  /* 0x0000000e003f7202 */ /* 0x000fe40000000f00 */
[----:B------:R-:W-:Y:S02]  /*c5f0*/  MOV R59, R8 ;  /* 0x00000008003b7202 */ /* 0x000fe40000000f00 */
[----:B------:R-:W-:Y:S02]  /*c600*/  MOV R62, R12 ;  /* 0x0000000c003e7202 */ /* 0x000fe40000000f00 */
[----:B------:R-:W-:Y:S02]  /*c610*/  MOV R66, R26 ;  /* 0x0000001a00427202 */ /* 0x000fe40000000f00 */
[----:B------:R-:W-:Y:S02]  /*c620*/  MOV R65, R24 ;  /* 0x0000001800417202 */ /* 0x000fe40000000f00 */
[----:B------:R-:W-:Y:S01]  /*c630*/  PLOP3.LUT P2, PT, PT, PT, UP0, 0x80, 0x0 ;  /* 0x000000000000781c */ /* 0x000fe20003f4f008 */
[----:B------:R-:W-:Y:S01]  /*c640*/  ULDC UR8, c[0x0][0xa88] ;  /* 0x0002a20000087ab9 */ /* 0x000fe20000000800 */
        /* <DEDUP_REMOVED lines=11> */
[----:B------:R-:W-:Y:S04]  /*c700*/  SHFL.IDX PT, R42, R42, R35, 0x1c1f ;  /* 0x001c1f232a2a7589 */ /* 0x000fe800000e0000 */
[----:B------:R-:W0:Y:S01]  /*c710*/  SHFL.IDX PT, R37, R37, R6, 0x1c1f ;  /* 0x001c1f0625257589 */ /* 0x000e2200000e0000 */
[----:B-1----:R-:W-:Y:S02]  /*c720*/  SEL R9, R48, R57, P0 ;  /* 0x0000003930097207 */ /* 0x002fe40000000000 */
[----:B------:R-:W-:Y:S01]  /*c730*/  SEL R11, R57, R48, P0 ;  /* 0x00000030390b7207 */ /* 0x000fe20000000000 */
[----:B------:R-:W-:Y:S04]  /*c740*/  SHFL.IDX PT, R38, R38, R35, 0x1c1f ;  /* 0x001c1f2326267589 */ /* 0x000fe800000e0000 */
[----:B------:R-:W1:Y:S01]  /*c750*/  SHFL.IDX PT, R31, R31, R6, 0x1c1f ;  /* 0x001c1f061f1f7589 */ /* 0x000e6200000e0000 */
[----:B--2---:R-:W-:-:S02]  /*c760*/  SEL R12, R40, R89, P0 ;  /* 0x00000059280c7207 */ /* 0x004fc40000000000 */
[----:B------:R-:W-:Y:S01]  /*c770*/  SEL R14, R89, R40, P0 ;  /* 0x00000028590e7207 */ /* 0x000fe20000000000 */
[----:B------:R-:W-:Y:S04]  /*c780*/  SHFL.IDX PT, R36, R36, R35, 0x1c1f ;  /* 0x001c1f2324247589 */ /* 0x000fe800000e0000 */
[----:B------:R-:W2:Y:S01]  /*c790*/  SHFL.IDX PT, R33, R33, R6, 0x1c1f ;  /* 0x001c1f0621217589 */ /* 0x000ea200000e0000 */
[----:B---3--:R-:W-:Y:S02]  /*c7a0*/  SEL R13, R50, R39, P0 ;  /* 0x00000027320d7207 */ /* 0x008fe40000000000 */
[----:B------:R-:W-:Y:S01]  /*c7b0*/  SEL R15, R39, R50, P0 ;  /* 0x00000032270f7207 */ /* 0x000fe20000000000 */
[----:B------:R2:W-:Y:S04]  /*c7c0*/  SHFL.IDX PT, R21, R30, R35, 0x1c1f ;  /* 0x001c1f231e157589 */ /* 0x0005e800000e0000 */
[----:B------:R-:W3:Y:S01]  /*c7d0*/  SHFL.IDX PT, R52, R49, R6, 0x1c1f ;  /* 0x001c1f0631347589 */ /* 0x000ee200000e0000 */
[----:B0-----:R-:W-:-:S02]  /*c7e0*/  SEL R24, R42, R37, P0 ;  /* 0x000000252a187207 */ /* 0x001fc40000000000 */
[----:B------:R-:W-:Y:S01]  /*c7f0*/  SEL R26, R37, R42, P0 ;  /* 0x0000002a251a7207 */ /* 0x000fe20000000000 */
[----:B------:R-:W-:Y:S04]  /*c800*/  SHFL.IDX PT, R32, R32, R35, 0x1c1f ;  /* 0x001c1f2320207589 */ /* 0x000fe800000e0000 */
[----:B------:R-:W-:Y:S01]  /*c810*/  SHFL.IDX PT, R54, R54, R35, 0x1c1f ;  /* 0x001c1f2336367589 */ /* 0x000fe200000e0000 */
[----:B-1----:R-:W-:Y:S02]  /*c820*/  SEL R25, R38, R31, P0 ;  /* 0x0000001f26197207 */ /* 0x002fe40000000000 */
[----:B------:R-:W-:Y:S01]  /*c830*/  SEL R27, R31, R38, P0 ;  /* 0x000000261f1b7207 */ /* 0x000fe20000000000 */
[----:B------:R3:W0:Y:S04]  /*c840*/  SHFL.IDX PT, R7, R29, R6, 0x1c1f ;  /* 0x001c1f061d077589 */ /* 0x00062800000e0000 */
[----:B------:R-:W1:Y:S01]  /*c850*/  SHFL.IDX PT, R51, R51, R6, 0x1c1f ;  /* 0x001c1f0633337589 */ /* 0x000e6200000e0000 */
[----:B--2---:R-:W-:-:S03]  /*c860*/  SEL R30, R33, R36, P0 ;  /* 0x00000024211e7207 */ /* 0x004fc60000000000 */
[----:B------:R2:W-:Y:S04]  /*c870*/  SHFL.IDX PT, R20, R28, R35, 0x1c1f ;  /* 0x001c1f231c147589 */ /* 0x0005e800000e0000 */
[----:B------:R-:W-:Y:S01]  /*c880*/  SHFL.IDX PT, R44, R44, R35, 0x1c1f ;  /* 0x001c1f232c2c7589 */ /* 0x000fe200000e0000 */
[----:B---3--:R-:W-:Y:S02]  /*c890*/  SEL R29, R21, R52, P0 ;  /* 0x00000034151d7207 */ /* 0x008fe40000000000 */
[----:B------:R-:W-:Y:S01]  /*c8a0*/  SEL R31, R52, R21, P0 ;  /* 0x00000015341f7207 */ /* 0x000fe20000000000 */
[----:B------:R-:W-:Y:S01]  /*c8b0*/  SHFL.IDX PT, R56, R56, R35, 0x1c1f ;  /* 0x001c1f2338387589 */ /* 0x000fe200000e0000 */
[----:B--2---:R-:W-:-:S03]  /*c8c0*/  SEL R28, R36, R33, P0 ;  /* 0x00000021241c7207 */ /* 0x004fc60000000000 */
[----:B------:R-:W2:Y:S04]  /*c8d0*/  SHFL.IDX PT, R41, R41, R6, 0x1c1f ;  /* 0x001c1f0629297589 */ /* 0x000ea800000e0000 */
[----:B------:R-:W3:Y:S01]  /*c8e0*/  SHFL.IDX PT, R43, R43, R6, 0x1c1f ;  /* 0x001c1f062b2b7589 */ /* 0x000ee200000e0000 */
[----:B0-----:R-:W-:Y:S02]  /*c8f0*/  SEL R36, R32, R7, P0 ;  /* 0x0000000720247207 */ /* 0x001fe40000000000 */
[----:B------:R-:W-:Y:S01]  /*c900*/  SEL R38, R7, R32, P0 ;  /* 0x0000002007267207 */ /* 0x000fe20000000000 */
[----:B------:R-:W0:Y:S01]  /*c910*/  SHFL.IDX PT, R53, R53, R6, 0x1c1f ;  /* 0x001c1f0635357589 */ /* 0x000e2200000e0000 */
[----:B-1----:R-:W-:Y:S01]  /*c920*/  SEL R37, R54, R51, P0 ;  /* 0x0000003336257207 */ /* 0x002fe20000000000 */
[----:B------:R-:W-:Y:S01]  /*c930*/  IMAD.U32 R7, RZ, RZ, UR7 ;  /* 0x00000007ff077e24 */ /* 0x000fe2000f8e00ff */
[----:B------:R-:W-:Y:S01]  /*c940*/  SEL R39, R51, R54, P0 ;  /* 0x0000003633277207 */ /* 0x000fe20000000000 */
[----:B------:R-:W-:Y:S06]  /*c950*/  BAR.SYNC.DEFER_BLOCKING 0x1, 0x100 ;  /* 0x0044000000007b1d */ /* 0x000fec0000010000 */
[----:B------:R-:W-:Y:S04]  /*c960*/  SHFL.IDX PT, R58, R58, R35, 0x1c1f ;  /* 0x001c1f233a3a7589 */ /* 0x000fe800000e0000 */
[----:B------:R-:W1:Y:S01]  /*c970*/  SHFL.IDX PT, R55, R55, R6, 0x1c1f ;  /* 0x001c1f0637377589 */ /* 0x000e6200000e0000 */
[----:B--2---:R-:W-:-:S02]  /*c980*/  SEL R32, R20, R41, P0 ;  /* 0x0000002914207207 */ /* 0x004fc40000000000 */
[----:B------:R-:W-:Y:S01]  /*c990*/  SEL R34, R41, R20, P0 ;  /* 0x0000001429227207 */ /* 0x000fe20000000000 */
[----:B------:R-:W-:Y:S01]  /*c9a0*/  SHFL.IDX PT, R46, R46, R35, 0x1c1f ;  /* 0x001c1f232e2e7589 */ /* 0x000fe200000e0000 */
[----:B---3--:R-:W-:Y:S02]  /*c9b0*/  SEL R40, R44, R43, P0 ;  /* 0x0000002b2c287207 */ /* 0x008fe40000000000 */
[----:B------:R-:W-:Y:S01]  /*c9c0*/  SEL R42, R43, R44, P0 ;  /* 0x0000002c2b2a7207 */ /* 0x000fe20000000000 */
[----:B------:R2:W-:Y:S01]  /*c9d0*/  SHFL.IDX PT, R60, R60, R35, 0x1c1f ;  /* 0x001c1f233c3c7589 */ /* 0x0005e200000e0000 */
[----:B0-----:R-:W-:-:S03]  /*c9e0*/  SEL R33, R56, R53, P0 ;  /* 0x0000003538217207 */ /* 0x001fc60000000000 */
[----:B------:R-:W0:Y:S04]  /*c9f0*/  SHFL.IDX PT, R45, R45, R6, 0x1c1f ;  /* 0x001c1f062d2d7589 */ /* 0x000e2800000e0000 */
[----:B------:R3:W4:Y:S01]  /*ca00*/  SHFL.IDX PT, R87, R87, R6, 0x1c1f ;  /* 0x001c1f0657577589 */ /* 0x00072200000e0000 */
[----:B--2---:R-:W-:-:S03]  /*ca10*/  SEL R35, R53, R56, P0 ;  /* 0x0000003835237207 */ /* 0x004fc60000000000 */
[----:B------:R0:W-:Y:S04]  /*ca20*/  STSM.16.M88.4 [R67], R8 ;  /* 0x0000000843007844 */ /* 0x0001e80000000200 */
[----:B------:R-:W-:Y:S01]  /*ca30*/  STSM.16.M88.4 [R66], R12 ;  /* 0x0000000c42007844 */ /* 0x000fe20000000200 */
[----:B-1----:R-:W-:Y:S01]  /*ca40*/  SEL R41, R58, R55, P0 ;  /* 0x000000373a297207 */ /* 0x002fe20000000000 */
[----:B---3--:R-:W-:Y:S01]  /*ca50*/  IMAD.U32 R6, RZ, RZ, UR6 ;  /* 0x00000006ff067e24 */ /* 0x008fe2000f8e00ff */
[----:B------:R-:W-:Y:S01]  /*ca60*/  SEL R43, R55, R58, P0 ;  /* 0x0000003a372b7207 */ /* 0x000fe20000000000 */
[----:B------:R-:W-:Y:S01]  /*ca70*/  STSM.16.M88.4 [R65], R24 ;  /* 0x0000001841007844 */ /* 0x000fe20000000200 */
[----:B------:R-:W-:-:S03]  /*ca80*/  ULDC.64 UR6, c[0x0][0xc08] ;  /* 0x0003020000067ab9 */ /* 0x000fc60000000a00 */
[----:B------:R-:W-:Y:S01]  /*ca90*/  STSM.16.M88.4 [R64], R28 ;  /* 0x0000001c40007844 */ /* 0x000fe20000000200 */
[----:B0-----:R-:W-:-:S03]  /*caa0*/  SEL R8, R46, R45, P0 ;  /* 0x0000002d2e087207 */ /* 0x001fc60000000000 */
[----:B------:R-:W-:Y:S01]  /*cab0*/  STSM.16.M88.4 [R63], R36 ;  /* 0x000000243f007844 */ /* 0x000fe20000000200 */
[----:B------:R-:W-:Y:S02]  /*cac0*/  SEL R10, R45, R46, P0 ;  /* 0x0000002e2d0a7207 */ /* 0x000fe40000000000 */
[----:B----4-:R-:W-:Y:S01]  /*cad0*/  SEL R9, R60, R87, P0 ;  /* 0x000000573c097207 */ /* 0x010fe20000000000 */
[----:B------:R-:W-:Y:S01]  /*cae0*/  STSM.16.M88.4 [R62], R32 ;  /* 0x000000203e007844 */ /* 0x000fe20000000200 */
[----:B------:R-:W-:Y:S01]  /*caf0*/  SEL R11, R87, R60, P0 ;  /* 0x0000003c570b7207 */ /* 0x000fe20000000000 */
[----:B------:R-:W-:Y:S01]  /*cb00*/  UISETP.NE.U32.AND UP1, UPT, UR6, URZ, UPT ;  /* 0x0000003f0600728c */ /* 0x000fe2000bf25070 */
[----:B------:R-:W0:Y:S01]  /*cb10*/  LDC R46, c[0x0][0xbe8] ;  /* 0x0002fa00ff2e7b82 */ /* 0x000e220000000800 */
[----:B------:R-:W-:Y:S04]  /*cb20*/  STSM.16.M88.4 [R61], R40 ;  /* 0x000000283d007844 */ /* 0x000fe80000000200 */
[----:B------:R1:W-:Y:S03]  /*cb30*/  STSM.16.M88.4 [R59], R8 ;  /* 0x000000083b007844 */ /* 0x0003e60000000200 */
[----:B------:R-:W-:Y:S01]  /*cb40*/  BAR.SYNC.DEFER_BLOCKING 0x1, 0x100 ;  /* 0x0044000000007b1d */ /* 0x000fe20000010000 */
[----:B------:R-:W-:-:S06]  /*cb50*/  UISETP.NE.AND.EX UP1, UPT, UR7, URZ, UPT, UP1 ;  /* 0x0000003f0700728c */ /* 0x000fcc000bf25310 */
[----:B------:R-:W-:-:S05]  /*cb60*/  PLOP3.LUT P0, PT, PT, PT, UP1, 0x80, 0x0 ;  /* 0x000000000000781c */ /* 0x000fca0003f0f018 */
[----:B------:R-:W-:-:S04]  /*cb70*/  @UP1 ULEA UR6, UP2, UR42, UR6, 0x2 ;  /* 0x000000062a061291 */ /* 0x000fc8000f84103f */
[----:B------:R-:W-:Y:S01]  /*cb80*/  @UP1 ULEA.HI.X UR7, UR42, UR7, UR36, 0x2, UP2 ;  /* 0x000000072a071291 */ /* 0x000fe200090f1424 */
[----:B-1----:R-:W-:Y:S02]  /*cb90*/  IMAD.U32 R9, RZ, RZ, UR8 ;  /* 0x00000008ff097e24 */ /* 0x002fe4000f8e00ff */
[----:B------:R-:W-:-:S03]  /*cba0*/  IMAD.U32 R10, RZ, RZ, UR6 ;  /* 0x00000006ff0a7e24 */ /* 0x000fc6000f8e00ff */
[----:B------:R-:W-:Y:S01]  /*cbb0*/  IMAD.U32 R11, RZ, RZ, UR7 ;  /* 0x00000007ff0b7e24 */ /* 0x000fe2000f8e00ff */
[----:B------:R-:W2:Y:S01]  /*cbc0*/  @P2 LDG.E R12, desc[UR54][R6.64] ;  /* 0x00000036060c2981 */ /* 0x000ea2000c1e1900 */
[----:B0-----:R-:W-:Y:S01]  /*cbd0*/  ISETP.NE.AND P1, PT, R46, 0x1, PT ;  /* 0x000000012e00780c */ /* 0x001fe20003f25270 */
[----:B------:R-:W-:Y:S02]  /*cbe0*/  UMOV UR4, URZ ;  /* 0x0000003f00047c82 */ /* 0x000fe40008000000 */
[----:B------:R0:W5:Y:S10]  /*cbf0*/  @P0 LDG.E R9, desc[UR54][R10.64] ;  /* 0x000000360a090981 */ /* 0x000174000c1e1900 */
[----:B------:R-:W1:Y:S08]  /*cc00*/  @P1 LDC R13, c[0x0][0xbec] ;  /* 0x0002fb00ff0d1b82 */ /* 0x000e700000000800 */
[----:B------:R-:W3:Y:S01]  /*cc10*/  @P1 LDC R14, c[0x0][0xbf0] ;  /* 0x0002fc00ff0e1b82 */ /* 0x000ee20000000800 */
[----:B--2---:R-:W-:Y:S01]  /*cc20*/  @P2 R2UR UR4, R12 ;  /* 0x000000000c0422ca */ /* 0x004fe200000e0000 */
[----:B01-3--:R-:W-:-:S14]  /*cc30*/  @P0 BRA `(.L_x_2210) ;  /* 0x0000000000100947 */ /* 0x00bfdc0003800000 */
[----:B------:R-:W-:Y:S05]  /*cc40*/  @!P2 BRA `(.L_x_2210) ;  /* 0x00000000000ca947 */ /* 0x000fea0003800000 */
[----:B------:R-:W2:Y:S04]  /*cc50*/  LDG.E R8, desc[UR54][R6.64] ;  /* 0x0000003606087981 */ /* 0x000ea8000c1e1900 */
[----:B-----5:R-:W2:Y:S02]  /*cc60*/  LDG.E R9, desc[UR54][R6.64+0x4] ;  /* 0x0000043606097981 */ /* 0x020ea4000c1e1900 */
[----:B--2---:R-:W-:-:S07]  /*cc70*/  IMAD.IADD R9, R9, 0x1, -R8 ;  /* 0x0000000109097824 */ /* 0x004fce00078e0a08 */
.L_x_2210:
[----:B------:R-:W-:Y:S01]  /*cc80*/  USHF.R.S32.HI UR14, URZ, 0x1f, UR43 ;  /* 0x0000001f3f0e7899 */ /* 0x000fe2000801142b */
[----:B------:R-:W-:Y:S01]  /*cc90*/  VIADD R8, R18, UR37 ;  /* 0x0000002512087c36 */ /* 0x000fe20008000000 */
[----:B------:R-:W-:Y:S01]  /*cca0*/  ULDC.64 UR12, c[0x0][0xb90] ;  /* 0x0002e400000c7ab9 */ /* 0x000fe20000000a00 */
[----:B------:R-:W-:Y:S01]  /*ccb0*/  USHF.R.S32.HI UR9, URZ, 0x1f, UR4 ;  /* 0x0000001f3f097899 */ /* 0x000fe20008011404 */
[----:B------:R-:W-:Y:S01]  /*ccc0*/  VIADD R24, R190, UR37 ;  /* 0x00000025be187c36 */ /* 0x000fe20008000000 */
        /* <DEDUP_REMOVED lines=19> */
[----:B------:R-:W-:Y:S01]  /*ce00*/  IADD3 R13, P3, R4, 0x2000, RZ ;  /* 0x00002000040d7810 */ /* 0x000fe20007f7e0ff */
[----:B-----5:R-:W-:Y:S01]  /*ce10*/  IMAD R51, R9, R46, RZ ;  /* 0x0000002e09337224 */ /* 0x020fe200078e02ff */
[----:B------:R-:W-:Y:S01]  /*ce20*/  IADD3 R6, P2, R6, UR6, RZ ;  /* 0x0000000606067c10 */ /* 0x000fe2000ff5e0ff */
[----:B------:R-:W-:Y:S01]  /*ce30*/  ULDC.64 UR10, c[0x0][0xaa0] ;  /* 0x0002a800000a7ab9 */ /* 0x000fe20000000a00 */
[----:B------:R-:W-:Y:S01]  /*ce40*/  IMAD.U32 R10, RZ, RZ, UR8 ;  /* 0x00000008ff0a7e24 */ /* 0x000fe2000f8e00ff */
[----:B------:R-:W-:Y:S01]  /*ce50*/  SHF.R.S32.HI R8, RZ, 0x1f, R11 ;  /* 0x0000001fff087819 */ /* 0x000fe2000001140b */
[----:B------:R-:W-:Y:S01]  /*ce60*/  IMAD.X R9, RZ, RZ, R5, P3 ;  /* 0x000000ffff097224 */ /* 0x000fe200018e0605 */
[----:B------:R-:W-:-:S02]  /*ce70*/  IADD3 R15, P0, R4, 0x1000, RZ ;  /* 0x00001000040f7810 */ /* 0x000fc40007f1e0ff */
[----:B------:R-:W-:Y:S01]  /*ce80*/  IADD3.X R7, R7, UR7, R10, P2, !PT ;  /* 0x0000000707077c10 */ /* 0x000fe200097fe40a */
[----:B------:R-:W-:Y:S01]  /*ce90*/  ULDC.64 UR6, c[0x0][0xb88] ;  /* 0x0002e20000067ab9 */ /* 0x000fe20000000a00 */
[----:B------:R-:W-:Y:S01]  /*cea0*/  LOP3.LUT R10, R13, 0x380, RZ, 0xc0, !PT ;  /* 0x000003800d0a7812 */ /* 0x000fe200078ec0ff */
[----:B------:R-:W-:Y:S01]  /*ceb0*/  IMAD R14, R8, UR6, RZ ;  /* 0x00000006080e7c24 */ /* 0x000fe2000f8e02ff */
[----:B------:R-:W-:Y:S01]  /*cec0*/  LOP3.LUT R12, R15, 0x380, RZ, 0xc0, !PT ;  /* 0x000003800f0c7812 */ /* 0x000fe200078ec0ff */
[C---:B------:R-:W-:Y:S01]  /*ced0*/  IMAD.WIDE.U32 R6, R11.reuse, UR6, R6 ;  /* 0x000000060b067c25 */ /* 0x040fe2000f8e0006 */
[----:B------:R-:W-:Y:S02]  /*cee0*/  SHF.R.U64 R8, R10, 0x3, RZ ;  /* 0x000000030a087819 */ /* 0x000fe400000012ff */
[----:B------:R-:W-:Y:S01]  /*cef0*/  SHF.R.U64 R12, R12, 0x3, RZ ;  /* 0x000000030c0c7819 */ /* 0x000fe200000012ff */
[----:B------:R-:W-:Y:S01]  /*cf00*/  IMAD R21, R11, UR7, R14 ;  /* 0x000000070b157c24 */ /* 0x000fe2000f8e020e */
[----:B------:R-:W-:Y:S01]  /*cf10*/  LOP3.LUT R8, R8, R13, RZ, 0x3c, !PT ;  /* 0x0000000d08087212 */ /* 0x000fe200078e3cff */
[----:B------:R-:W-:Y:S01]  /*cf20*/  ULDC.64 UR6, c[0x0][0xb50] ;  /* 0x0002d40000067ab9 */ /* 0x000fe20000000a00 */
[----:B------:R-:W-:Y:S01]  /*cf30*/  LOP3.LUT R12, R12, R15, RZ, 0x3c, !PT ;  /* 0x0000000f0c0c7212 */ /* 0x000fe200078e3cff */
[----:B------:R-:W-:Y:S01]  /*cf40*/  IMAD.IADD R13, R7, 0x1, R21 ;  /* 0x00000001070d7824 */ /* 0x000fe200078e0215 */
[----:B------:R-:W-:Y:S01]  /*cf50*/  LEA R14, P4, R6, UR6, 0x2 ;  /* 0x00000006060e7c11 */ /* 0x000fe2000f8810ff */
[----:B------:R-:W-:Y:S01]  /*cf60*/  VIADD R10, R24, 0x8 ;  /* 0x00000008180a7836 */ /* 0x000fe20000000000 */
[----:B------:R-:W-:-:S02]  /*cf70*/  IADD3 R11, P2, R4, 0x3000, RZ ;  /* 0x00003000040b7810 */ /* 0x000fc40007f5e0ff */
[----:B------:R-:W-:Y:S01]  /*cf80*/  LEA.HI.X R15, R6, UR7, R13, 0x2, P4 ;  /* 0x00000007060f7c11 */ /* 0x000fe2000a0f140d */
[----:B------:R-:W-:Y:S01]  /*cf90*/  SHFL.IDX PT, R20, R14, RZ, 0x1c1f ;  /* 0x001c1fff0e147589 */ /* 0x000fe200000e0000 */
[----:B------:R-:W-:Y:S01]  /*cfa0*/  LOP3.LUT R7, R11, 0x380, RZ, 0xc0, !PT ;  /* 0x000003800b077812 */ /* 0x000fe200078ec0ff */
[--C-:B------:R-:W-:Y:S01]  /*cfb0*/  IMAD.X R13, RZ, RZ, R5.reuse, P0 ;  /* 0x000000ffff0d7224 */ /* 0x100fe200000e0605 */
[----:B------:R-:W-:Y:S01]  /*cfc0*/  LOP3.LUT P0, RZ, R188, 0x3, RZ, 0xc0, !PT ;  /* 0x00000003bcff7812 */ /* 0x000fe2000780c0ff */
[----:B------:R-:W0:Y:S01]  /*cfd0*/  SHFL.IDX PT, R21, R15, RZ, 0x1c1f ;  /* 0x001c1fff0f157589 */ /* 0x000e2200000e0000 */
[----:B------:R-:W-:Y:S01]  /*cfe0*/  SHF.R.U64 R6, R7, 0x3, RZ ;  /* 0x0000000307067819 */ /* 0x000fe200000012ff */
[----:B------:R-:W-:Y:S01]  /*cff0*/  IMAD.X R7, RZ, RZ, R5, P2 ;  /* 0x000000ffff077224 */ /* 0x000fe200010e0605 */
[-C--:B------:R-:W-:Y:S01]  /*d000*/  ISETP.GE.OR P2, PT, R24, R51.reuse, P0 ;  /* 0x000000331800720c */ /* 0x080fe20000746670 */
[----:B------:R-:W-:Y:S01]  /*d010*/  SHFL.IDX PT, R44, R14, 0x1, 0x1c1f ;  /* 0x003c1f000e2c7f89 */ /* 0x000fe200000e0000 */
[----:B------:R-:W-:Y:S01]  /*d020*/  ISETP.GE.OR P0, PT, R10, R51, P0 ;  /* 0x000000330a00720c */ /* 0x000fe20000706670 */
[----:B------:R-:W-:Y:S01]  /*d030*/  UIMAD UR8, UR9, UR10, URZ ;  /* 0x0000000a090872a4 */ /* 0x000fe2000f8e023f */
[C---:B------:R-:W-:Y:S01]  /*d040*/  IADD3 R41, P6, R4.reuse, 0x4000, RZ ;  /* 0x0000400004297810 */ /* 0x040fe20007fde0ff */
[----:B------:R-:W1:Y:S01]  /*d050*/  SHFL.IDX PT, R45, R15, 0x1, 0x1c1f ;  /* 0x003c1f000f2d7f89 */ /* 0x000e6200000e0000 */
[----:B------:R-:W-:Y:S01]  /*d060*/  UIMAD.WIDE.U32 UR6, UR4, UR10, URZ ;  /* 0x0000000a040672a5 */ /* 0x000fe2000f8e003f */
[----:B------:R-:W-:-:S02]  /*d070*/  IADD3 R37, P5, R4, 0x5000, RZ ;  /* 0x0000500004257810 */ /* 0x000fc40007fbe0ff */
[----:B------:R-:W-:Y:S02]  /*d080*/  IADD3 R33, P4, R4, 0x6000, RZ ;  /* 0x0000600004217810 */ /* 0x000fe40007f9e0ff */
[----:B------:R-:W-:Y:S02]  /*d090*/  LOP3.LUT R6, R6, R11, RZ, 0x3c, !PT ;  /* 0x0000000b06067212 */ /* 0x000fe400078e3cff */
[C---:B------:R-:W-:Y:S01]  /*d0a0*/  LOP3.LUT R29, R4.reuse, 0x380, RZ, 0xc0, !PT ;  /* 0x00000380041d7812 */ /* 0x040fe200078ec0ff */
[----:B0-----:R0:W-:Y:S01]  /*d0b0*/  @!P2 ST.E desc[UR54][R20.64], R3 ;  /* 0x000000031400a985 */ /* 0x0011e2000c101936 */
[----:B------:R-:W-:Y:S01]  /*d0c0*/  UIMAD UR8, UR4, UR11, UR8 ;  /* 0x0000000b040872a4 */ /* 0x000fe2000f8e0208 */
[----:B------:R-:W-:Y:S02]  /*d0d0*/  IADD3 R11, P3, R4, 0x7000, RZ ;  /* 0x00007000040b7810 */ /* 0x000fe40007f7e0ff */
[----:B------:R-:W-:Y:S01]  /*d0e0*/  ULDC.64 UR10, c[0x0][0xae8] ;  /* 0x0002ba00000a7ab9 */ /* 0x000fe20000000a00 */
[----:B------:R-:W-:-:S02]  /*d0f0*/  LOP3.LUT R40, R41, 0x380, RZ, 0xc0, !PT ;  /* 0x0000038029287812 */ /* 0x000fc400078ec0ff */
[----:B------:R-:W-:Y:S01]  /*d100*/  LOP3.LUT R36, R37, 0x380, RZ, 0xc0, !PT ;  /* 0x0000038025247812 */ /* 0x000fe200078ec0ff */
[----:B-1----:R1:W-:Y:S01]  /*d110*/  @!P0 ST.E desc[UR54][R44.64], R2 ;  /* 0x000000022c008985 */ /* 0x0023e2000c101936 */
[----:B------:R-:W-:Y:S02]  /*d120*/  LOP3.LUT R32, R33, 0x380, RZ, 0xc0, !PT ;  /* 0x0000038021207812 */ /* 0x000fe400078ec0ff */
[----:B------:R-:W-:Y:S01]  /*d130*/  SHF.R.U64 R29, R29, 0x3, RZ ;  /* 0x000000031d1d7819 */ /* 0x000fe200000012ff */
[----:B0-----:R-:W0:Y:S01]  /*d140*/  @P1 LDC R3, c[0x0][0xbec] ;  /* 0x0002fb00ff031b82 */ /* 0x001e220000000800 */
[----:B------:R-:W-:Y:S01]  /*d150*/  UIADD3 UR7, UR7, UR8, URZ ;  /* 0x0000000807077290 */ /* 0x000fe2000fffe03f */
[----:B------:R-:W-:Y:S01]  /*d160*/  LOP3.LUT R10, R11, 0x380, RZ, 0xc0, !PT ;  /* 0x000003800b0a7812 */ /* 0x000fe200078ec0ff */
[----:B------:R-:W-:Y:S01]  /*d170*/  UIMAD UR4, UR14, UR10, URZ ;  /* 0x0000000a0e0472a4 */ /* 0x000fe2000f8e023f */
[----:B------:R-:W-:Y:S01]  /*d180*/  SHF.R.U64 R40, R40, 0x3, RZ ;  /* 0x0000000328287819 */ /* 0x000fe200000012ff */
[----:B------:R-:W-:Y:S01]  /*d190*/  IMAD.X R25, RZ, RZ, R5, P3 ;  /* 0x000000ffff197224 */ /* 0x000fe200018e0605 */
[----:B------:R-:W-:-:S02]  /*d1a0*/  SHF.R.U64 R36, R36, 0x3, RZ ;  /* 0x0000000324247819 */ /* 0x000fc400000012ff */
[----:B-1----:R-:W1:Y:S01]  /*d1b0*/  @P1 LDC R45, c[0x0][0xbf0] ;  /* 0x0002fc00ff2d1b82 */ /* 0x002e620000000800 */
[----:B------:R-:W-:Y:S01]  /*d1c0*/  IMAD R2, R22, 0x20, R23 ;  /* 0x0000002016027824 */ /* 0x000fe200078e0217 */
[----:B------:R-:W-:Y:S01]  /*d1d0*/  UIMAD UR4, UR43, UR11, UR4 ;  /* 0x0000000b2b0472a4 */ /* 0x000fe2000f8e0204 */
[----:B------:R-:W-:Y:S01]  /*d1e0*/  SHF.R.U64 R32, R32, 0x3, RZ ;  /* 0x0000000320207819 */ /* 0x000fe200000012ff */
[----:B------:R-:W-:Y:S01]  /*d1f0*/  UIMAD.WIDE.U32 UR6, UR43, UR10, UR6 ;  /* 0x0000000a2b0672a5 */ /* 0x000fe2000f8e0006 */
[----:B------:R-:W-:Y:S01]  /*d200*/  VIADD R44, R2, UR37 ;  /* 0x00000025022c7c36 */ /* 0x000fe20008000000 */
[----:B------:R-:W-:Y:S01]  /*d210*/  ULDC.64 UR8, c[0x0][0xaf0] ;  /* 0x0002bc0000087ab9 */ /* 0x000fe20000000a00 */
[----:B------:R-:W-:Y:S01]  /*d220*/  LOP3.LUT R28, R29, R4, RZ, 0x3c, !PT ;  /* 0x000000041d1c7212 */ /* 0x000fe200078e3cff */
[----:B------:R-:W-:Y:S01]  /*d230*/  UIADD3 UR7, UR7, UR4, URZ ;  /* 0x0000000407077290 */ /* 0x000fe2000fffe03f */
[----:B------:R-:W-:Y:S01]  /*d240*/  IMAD.MOV.U32 R21, RZ, RZ, R44 ;  /* 0x000000ffff157224 */ /* 0x000fe200078e002c */
[----:B------:R-:W-:Y:S01]  /*d250*/  UIMAD UR4, UR36, UR8, URZ ;  /* 0x00000008240472a4 */ /* 0x000fe2000f8e023f */
[----:B------:R-:W-:Y:S01]  /*d260*/  SHF.R.U64 R4, R10, 0x3, RZ ;  /* 0x000000030a047819 */ /* 0x000fe200000012ff */
[----:B------:R-:W5:Y:S01]  /*d270*/  LD.E.128 R12, desc[UR54][R12.64] ;  /* 0x000000360c0c7980 */ /* 0x000f62000c101d00 */
[----:B------:R-:W-:-:S02]  /*d280*/  LOP3.LUT R40, R40, R41, RZ, 0x3c, !PT ;  /* 0x0000002928287212 */ /* 0x000fc400078e3cff */
[----:B------:R-:W-:Y:S01]  /*d290*/  LOP3.LUT R36, R36, R37, RZ, 0x3c, !PT ;  /* 0x0000002524247212 */ /* 0x000fe200078e3cff */
[----:B0-----:R-:W-:Y:S01]  /*d2a0*/  @P1 IMAD.HI.U32 R2, R44, R3, RZ ;  /* 0x000000032c021227 */ /* 0x001fe200078e00ff */
[----:B------:R-:W-:Y:S01]  /*d2b0*/  UIMAD UR4, UR42, UR9, UR4 ;  /* 0x000000092a0472a4 */ /* 0x000fe2000f8e0204 */
[----:B------:R-:W-:Y:S01]  /*d2c0*/  LOP3.LUT R32, R32, R33, RZ, 0x3c, !PT ;  /* 0x0000002120207212 */ /* 0x000fe200078e3cff */
[----:B------:R-:W-:Y:S01]  /*d2d0*/  UIMAD.WIDE.U32 UR6, UR42, UR8, UR6 ;  /* 0x000000082a0672a5 */ /* 0x000fe2000f8e0006 */
[--C-:B------:R-:W-:Y:S01]  /*d2e0*/  IMAD.X R41, RZ, RZ, R5.reuse, P6 ;  /* 0x000000ffff297224 */ /* 0x100fe200030e0605 */
[----:B------:R-:W-:Y:S01]  /*d2f0*/  LOP3.LUT R24, R4, R11, RZ, 0x3c, !PT ;  /* 0x0000000b04187212 */ /* 0x000fe200078e3cff */
[--C-:B------:R-:W-:Y:S01]  /*d300*/  IMAD.X R37, RZ, RZ, R5.reuse, P5 ;  /* 0x000000ffff257224 */ /* 0x100fe200028e0605 */
[----:B-1----:R-:W-:Y:S01]  /*d310*/  @P1 SHF.R.U32.HI R21, RZ, R45, R2 ;  /* 0x0000002dff151219 */ /* 0x002fe20000011602 */
[--C-:B------:R-:W-:Y:S01]  /*d320*/  IMAD.X R33, RZ, RZ, R5.reuse, P4 ;  /* 0x000000ffff217224 */ /* 0x100fe200020e0605 */
[----:B------:R-:W-:Y:S01]  /*d330*/  UIADD3 UR4, UR7, UR4, URZ ;  /* 0x0000000407047290 */ /* 0x000fe2000fffe03f */
[----:B------:R-:W-:Y:S01]  /*d340*/  IMAD.MOV.U32 R29, RZ, RZ, R5 ;  /* 0x000000ffff1d7224 */ /* 0x000fe200078e0005 */
[--C-:B------:R-:W-:Y:S01]  /*d350*/  SHF.R.S32.HI R20, RZ, 0x1f, R21.reuse ;  /* 0x0000001fff147819 */ /* 0x100fe20000011415 */
[----:B------:R-:W-:Y:S01]  /*d360*/  IMAD.MOV R45, RZ, RZ, -R21 ;  /* 0x000000ffff2d7224 */ /* 0x000fe200078e0a15 */
[----:B------:R-:W-:Y:S01]  /*d370*/  ULDC.64 UR8, c[0x0][0xae0] ;  /* 0x0002b80000087ab9 */ /* 0x000fe20000000a00 */
[----:B------:R-:W-:Y:S01]  /*d380*/  IMAD.U32 R3, RZ, RZ, UR7 ;  /* 0x00000007ff037e24 */ /* 0x000fe2000f8e00ff */
[----:B------:R-:W5:Y:S01]  /*d390*/  LD.E.128 R8, desc[UR54][R8.64] ;  /* 0x0000003608087980 */ /* 0x000f62000c101d00 */
[----:B------:R-:W-:-:S02]  /*d3a0*/  IMAD R20, R20, UR8, RZ ;  /* 0x0000000814147c24 */ /* 0x000fc4000f8e02ff */
[----:B------:R-:W-:Y:S01]  /*d3b0*/  IMAD R45, R46, R45, R44 ;  /* 0x0000002d2e2d7224 */ /* 0x000fe200078e022c */
[----:B------:R-:W5:Y:S01]  /*d3c0*/  LD.E.128 R28, desc[UR54][R28.64] ;  /* 0x000000361c1c7980 */ /* 0x000f62000c101d00 */
[----:B------:R-:W-:Y:S01]  /*d3d0*/  IMAD.U32 R2, RZ, RZ, UR6 ;  /* 0x00000006ff027e24 */ /* 0x000fe2000f8e00ff */
[----:B------:R-:W-:Y:S01]  /*d3e0*/  ULDC.64 UR6, c[0x0][0xad8] ;  /* 0x0002b60000067ab9 */ /* 0x000fe20000000a00 */
[----:B------:R-:W-:Y:S01]  /*d3f0*/  IMAD.U32 R3, RZ, RZ, UR4 ;  /* 0x00000004ff037e24 */ /* 0x000fe2000f8e00ff */
[----:B------:R-:W5:Y:S01]  /*d400*/  LD.E.128 R4, desc[UR54][R6.64] ;  /* 0x0000003606047980 */ /* 0x000f62000c101d00 */
[----:B------:R-:W-:-:S03]  /*d410*/  IMAD R49, R21, UR9, R20 ;  /* 0x0000000915317c24 */ /* 0x000fc6000f8e0214 */
[----:B------:R-:W5:Y:S01]  /*d420*/  LD.E.128 R40, desc[UR54][R40.64] ;  /* 0x0000003628287980 */ /* 0x000f62000c101d00 */
[----:B------:R-:W-:-:S03]  /*d430*/  SHF.R.S32.HI R20, RZ, 0x1f, R45 ;  /* 0x0000001fff147819 */ /* 0x000fc6000001142d */
[----:B------:R-:W5:Y:S04]  /*d440*/  LD.E.128 R36, desc[UR54][R36.64] ;  /* 0x0000003624247980 */ /* 0x000f68000c101d00 */
[----:B------:R-:W5:Y:S04]  /*d450*/  LD.E.128 R32, desc[UR54][R32.64] ;  /* 0x0000003620207980 */ /* 0x000f68000c101d00 */
[----:B------:R-:W5:Y:S01]  /*d460*/  LD.E.128 R24, desc[UR54][R24.64] ;  /* 0x0000003618187980 */ /* 0x000f62000c101d00 */
[----:B------:R-:W-:Y:S01]  /*d470*/  IMAD.WIDE.U32 R2, R21, UR8, R2 ;  /* 0x0000000815027c25 */ /* 0x000fe2000f8e0002 */
[----:B------:R-:W-:Y:S01]  /*d480*/  @!PT LDS RZ, [RZ] ;  /* 0x00000000fffff984 */ /* 0x000fe20000000800 */
[----:B------:R-:W-:Y:S01]  /*d490*/  @!PT LDS RZ, [RZ] ;  /* 0x00000000fffff984 */ /* 0x000fe20000000800 */
[----:B------:R-:W-:Y:S01]  /*d4a0*/  @!PT LDS RZ, [RZ] ;  /* 0x00000000fffff984 */ /* 0x000fe20000000800 */
[----:B------:R-:W-:Y:S01]  /*d4b0*/  @!PT LDS RZ, [RZ] ;  /* 0x00000000fffff984 */ /* 0x000fe20000000800 */
[----:B------:R0:W-:Y:S06]  /*d4c0*/  MEMBAR.ALL.CTA ;  /* 0x0000000000007992 */ /* 0x0001ec0000008000 */
[----:B0-----:R-:W0:Y:S01]  /*d4d0*/  FENCE.VIEW.ASYNC.S ;  /* 0x00000000000073c6 */ /* 0x001e220000000000 */
[----:B------:R-:W-:-:S02]  /*d4e0*/  IMAD.IADD R3, R3, 0x1, R49 ;  /* 0x0000000103037824 */ /* 0x000fc400078e0231 */
[----:B------:R-:W-:Y:S02]  /*d4f0*/  IMAD R44, R20, UR6, RZ ;  /* 0x00000006142c7c24 */ /* 0x000fe4000f8e02ff */
[----:B------:R-:W-:Y:S02]  /*d500*/  VIADD R46, R23, UR37 ;  /* 0x00000025172e7c36 */ /* 0x000fe40008000000 */
[C---:B------:R-:W-:Y:S02]  /*d510*/  IMAD R21, R45.reuse, UR7, R44 ;  /* 0x000000072d157c24 */ /* 0x040fe4000f8e022c */
[----:B------:R-:W-:Y:S01]  /*d520*/  IMAD.WIDE.U32 R2, R45, UR6, R2 ;  /* 0x000000062d027c25 */ /* 0x000fe2000f8e0002 */
[C---:B------:R-:W-:Y:S01]  /*d530*/  ISETP.GE.AND P2, PT, R46.reuse, R51, PT ;  /* 0x000000332e00720c */ /* 0x040fe20003f46270 */
[----:B------:R-:W-:Y:S02]  /*d540*/  ULDC.64 UR6, c[0x0][0xa80] ;  /* 0x0002a00000067ab9 */ /* 0x000fe40000000a00 */
[----:B------:R-:W-:-:S02]  /*d550*/  VIADD R20, R46, 0x20 ;  /* 0x000000202e147836 */ /* 0x000fc40000000000 */
        /* <DEDUP_REMOVED lines=22> */
.L_x_2212:
[----:B------:R-:W-:Y:S05]  /*d6c0*/  BSYNC B1 ;  /* 0x0000000000017941 */ /* 0x000fea0003800000 */
.L_x_2211:
        /* <DEDUP_REMOVED lines=13> */
.L_x_2214:
[----:B------:R-:W-:Y:S05]  /*d7a0*/  BSYNC B1 ;  /* 0x0000000000017941 */ /* 0x000fea0003800000 */
.L_x_2213:
[----:B----4-:R4:W0:Y:S01]  /*d7b0*/  SHFL.IDX PT, R0, R45, 0x2, 0x181f ;  /* 0x00581f002d007f89 */ /* 0x01082200000e0000 */
        /* <DEDUP_REMOVED lines=12> */
.L_x_2216:
[----:B------:R-:W-:Y:S05]  /*d880*/  BSYNC B1 ;  /* 0x0000000000017941 */ /* 0x000fea0003800000 */
.L_x_2215:
[----:B0-----:R-:W-:Y:S01]  /*d890*/  VIADD R0, R46, 0x60 ;  /* 0x000000602e007836 */ /* 0x001fe20000000000 */
[----:B-1--4-:R-:W4:Y:S04]  /*d8a0*/  SHFL.IDX PT, R45, R45, 0x3, 0x181f ;  /* 0x00781f002d2d7f89 */ /* 0x012f2800000e0000 */
[----:B------:R-:W-:Y:S01]  /*d8b0*/  ISETP.GE.AND P0, PT, R0, R51, PT ;  /* 0x000000330000720c */ /* 0x000fe20003f06270 */
[----:B------:R-:W0:-:S12]  /*d8c0*/  SHFL.IDX PT, R44, R44, 0x3, 0x181f ;  /* 0x00781f002c2c7f89 */ /* 0x000e1800000e0000 */
[----:B------:R-:W-:Y:S05]  /*d8d0*/  @P0 BRA `(.L_x_2217) ;  /* 0x0000000c00080947 */ /* 0x000fea0003800000 */
[----:B------:R-:W-:Y:S02]  /*d8e0*/  ULDC UR4, c[0x0][0xac8] ;  /* 0x0002b20000047ab9 */ /* 0x000fe40000000800 */
[----:B------:R-:W-:-:S13]  /*d8f0*/  ISETP.GE.AND P1, PT, R16, UR4, PT ;  /* 0x0000000410007c0c */ /* 0x000fda000bf26270 */
[----:B0-----:R-:W-:-:S04]  /*d900*/  @!P1 LEA R2, P0, R16, R44, 0x1 ;  /* 0x0000002c10029211 */ /* 0x001fc800078008ff */
[----:B----4-:R-:W-:Y:S02]  /*d910*/  @!P1 LEA.HI.X R3, R16, R45, R193, 0x1, P0 ;  /* 0x0000002d10039211 */ /* 0x010fe400000f0cc1 */
[----:B------:R-:W-:-:S03]  /*d920*/  ISETP.GE.AND P0, PT, R19, UR4, PT ;  /* 0x0000000413007c0c */ /* 0x000fc6000bf06270 */
[----:B------:R0:W-:Y:S10]  /*d930*/  @!P1 ST.E.128 desc[UR54][R2.64], R4 ;  /* 0x0000000402009985 */ /* 0x0001f4000c101d36 */
[----:B------:R-:W-:Y:S05]  /*d940*/  @P0 BRA `(.L_x_2217) ;  /* 0x0000000800ec0947 */ /* 0x000fea0003800000 */
[----:B0-----:R-:W-:-:S04]  /*d950*/  LEA R2, P0, R19, R44, 0x1 ;  /* 0x0000002c13027211 */ /* 0x001fc800078008ff */
[----:B------:R-:W-:-:S05]  /*d960*/  LEA.HI.X R3, R19, R45, R192, 0x1, P0 ;  /* 0x0000002d13037211 */ /* 0x000fca00000f0cc0 */
[----:B------:R0:W-:Y:S01]  /*d970*/  ST.E.128 desc[UR54][R2.64], R24 ;  /* 0x0000001802007985 */ /* 0x0001e2000c101d36 */
[----:B------:R-:W-:Y:S05]  /*d980*/  BRA `(.L_x_2217) ;  /* 0x0000000800dc7947 */ /* 0x000fea0003800000 */
.L_x_2209:
        /* <DEDUP_REMOVED lines=33> */
.L_x_2218:
[----:B------:R-:W-:Y:S01]  /*dba0*/  USEL UR42, UR42, URZ, !UP0 ;  /* 0x0000003f2a2a7287 */ /* 0x000fe2000c000000 */
[----:B------:R-:W-:Y:S01]  /*dbb0*/  BSSY B1, `(.L_x_2219) ;  /* 0x000002c000017945 */ /* 0x000fe20003800000 */
[----:B------:R-:W-:-:S03]  /*dbc0*/  USEL UR36, UR36, URZ, !UP0 ;  /* 0x0000003f24247287 */ /* 0x000fc6000c000000 */
[----:B------:R-:W-:Y:S09]  /*dbd0*/  @P1 BRA `(.L_x_2220) ;  /* 0x0000000000a41947 */ /* 0x000ff20003800000 */
        /* <DEDUP_REMOVED lines=41> */
.L_x_2220:
[----:B------:R-:W-:Y:S05]  /*de70*/  BSYNC B1 ;  /* 0x0000000000017941 */ /* 0x000fea0003800000 */
.L_x_2219:
        /* <DEDUP_REMOVED lines=61> */
.L_x_2222:
[----:B------:R-:W-:Y:S05]  /*e250*/  BSYNC B1 ;  /* 0x0000000000017941 */ /* 0x000fea0003800000 */
.L_x_2221:
        /* <DEDUP_REMOVED lines=13> */
.L_x_2224:
[----:B------:R-:W-:Y:S05]  /*e330*/  BSYNC B1 ;  /* 0x0000000000017941 */ /* 0x000fea0003800000 */
.L_x_2223:
        /* <DEDUP_REMOVED lines=13> */
.L_x_2226:
[----:B------:R-:W-:Y:S05]  /*e410*/  BSYNC B1 ;  /* 0x0000000000017941 */ /* 0x000fea0003800000 */
.L_x_2225:
        /* <DEDUP_REMOVED lines=14> */
.L_x_2217:
[----:B------:R-:W-:Y:S05]  /*e500*/  BSYNC B0 ;  /* 0x0000000000007941 */ /* 0x000fea0003800000 */
.L_x_2208:
[----:B------:R-:W-:Y:S02]  /*e510*/  ULDC UR4, c[0x0][0xc3c] ;  /* 0x00030f0000047ab9 */ /* 0x000fe40000000800 */
[----:B------:R-:W-:-:S13]  /*e520*/  ISETP.GE.AND P0, PT, R47, UR4, PT ;  /* 0x000000042f007c0c */ /* 0x000fda000bf06270 */
[----:B------:R-:W-:Y:S05]  /*e530*/  @!P0 BRA `(.L_x_2227) ;  /* 0xffffff2800308947 */ /* 0x000fea000383ffff */
[----:B------:R-:W-:Y:S05]  /*e540*/  EXIT ;  /* 0x000000000000794d */ /* 0x000fea0003800000 */
.L_x_2169:
[----:B------:R-:W-:-:S08]  /*e550*/  NOP ;  /* 0x0000000000007918 */ /* 0x000fd00000000000 */
[----:B------:R-:W0:-:S00]  /*e560*/  USETMAXREG.DEALLOC.CTAPOOL 0x18 ;  /* 0x00000018000079c8 */ /* 0x000e0000080e0500 */
[----:B0-----:R-:W-:Y:S01]  /*e570*/  LOP3.LUT R0, R0, 0x3, RZ, 0xc0, !PT ;  /* 0x0000000300007812 */ /* 0x001fe200078ec0ff */
[----:B------:R-:W-:-:S05]  /*e580*/  IMAD.MOV.U32 R6, RZ, RZ, RZ ;  /* 0x000000ffff067224 */ /* 0x000fca00078e00ff */
[----:B------:R-:W0:Y:S02]  /*e590*/  SHFL.IDX PT, R0, R0, RZ, 0x1f ;  /* 0x00001fff00007589 */ /* 0x000e2400000e0000 */
[----:B0-----:R-:W-:-:S04]  /*e5a0*/  ISETP.NE.AND P0, PT, R0, RZ, PT ;  /* 0x000000ff0000720c */ /* 0x001fc80003f05270 */
[----:B------:R-:W-:-:S05]  /*e5b0*/  P2R R0, PR, RZ, 0x1 ;  /* 0x00000001ff007803 */ /* 0x000fca0000000000 */
[----:B------:R0:W-:Y:S04]  /*e5c0*/  STL [R1+0x30], R0 ;  /* 0x0000300001007387 */ /* 0x0001e80000100800 */
        /* <DEDUP_REMOVED lines=12> */
.L_x_2228:
[----:B0-----:R-:W0:Y:S01]  /*e690*/  S2R R0, SR_TID.X ;  /* 0x0000000000007919 */ /* 0x001e220000002100 */
        /* <DEDUP_REMOVED lines=40> */
.L_x_2234:
        /* <DEDUP_REMOVED lines=14> */
.L_x_2233:
[----:B------:R-:W-:Y:S05]  /*ea00*/  BSYNC B0 ;  /* 0x0000000000007941 */ /* 0x000fea0003800000 */
.L_x_2232:
        /* <DEDUP_REMOVED lines=22> */
.L_x_2230:
        /* <DEDUP_REMOVED lines=25> */
.L_x_2235:
        /* <DEDUP_REMOVED lines=58> */
.L_x_2231:
[----:B------:R0:W-:Y:S01]  /*f0a0*/  STL [R1+0x10], R0 ;  /* 0x0000100001007387 */ /* 0x0001e20000100800 */
[----:B------:R-:W-:-:S03]  /*f0b0*/  UMOV UR36, URZ ;  /* 0x0000003f00247c82 */ /* 0x000fc60008000000 */
[----:B------:R0:W-:Y:S02]  /*f0c0*/  STL [R1+0x14], RZ ;  /* 0x000014ff01007387 */ /* 0x0001e40000100800 */
.L_x_2236:
        /* <DEDUP_REMOVED lines=11> */
.L_x_2229:
[----:B0-----:R-:W-:Y:S01]  /*f180*/  IMAD.MOV.U32 R0, RZ, RZ, 0x1 ;  /* 0x00000001ff007424 */ /* 0x001fe200078e00ff */
[----:B------:R-:W-:Y:S01]  /*f190*/  ULDC UR4, c[0x0][0xc3c] ;  /* 0x00030f0000047ab9 */ /* 0x000fe20000000800 */
[----:B------:R0:W-:Y:S01]  /*f1a0*/  STL [R1+0x2c], RZ ;  /* 0x00002cff01007387 */ /* 0x0001e20000100800 */
[----:B------:R-:W-:Y:S01]  /*f1b0*/  UISETP.GE.AND UP0, UPT, UR42, UR4, UPT ;  /* 0x000000042a00728c */ /* 0x000fe2000bf06270 */
[----:B------:R-:W-:Y:S02]  /*f1c0*/  IMAD.MOV.U32 R18, RZ, RZ, RZ ;  /* 0x000000ffff127224 */ /* 0x000fe400078e00ff */
[----:B------:R0:W-:Y:S03]  /*f1d0*/  STL [R1], R0 ;  /* 0x0000000001007387 */ /* 0x0001e60000100800 */
[----:B------:R-:W-:-:S13]  /*f1e0*/  PLOP3.LUT P0, PT, PT, PT, UP0, 0x80, 0x0 ;  /* 0x000000000000781c */ /* 0x000fda0003f0f008 */
[----:B0-----:R-:W-:Y:S05]  /*f1f0*/  @P0 BRA `(.L_x_2237) ;  /* 0x0000004400d40947 */ /* 0x001fea0003800000 */
[----:B------:R-:W0:Y:S01]  /*f200*/  S2R R11, SR_TID.X ;  /* 0x00000000000b7919 */ /* 0x000e220000002100 */
        /* <DEDUP_REMOVED lines=9> */
[C---:B0-----:R-:W-:Y:S01]  /*f2a0*/  LOP3.LUT R10, R11.reuse, 0x7f, RZ, 0xc0, !PT ;  /* 0x0000007f0b0a7812 */ /* 0x041fe200078ec0ff */
[C---:B-1----:R-:W-:Y:S01]  /*f2b0*/  IMAD.SHL.U32 R4, R11.reuse, 0x80, RZ ;  /* 0x000000800b047824 */ /* 0x042fe200078e00ff */
[C---:B------:R-:W-:Y:S01]  /*f2c0*/  LOP3.LUT P0, RZ, R11.reuse, 0x4, RZ, 0xc0, !PT ;  /* 0x000000040bff7812 */ /* 0x040fe2000780c0ff */
[C---:B------:R-:W-:Y:S01]  /*f2d0*/  IMAD.SHL.U32 R3, R11.reuse, 0x10, RZ ;  /* 0x000000100b037824 */ /* 0x040fe200078e00ff */
[----:B------:R-:W-:Y:S01]  /*f2e0*/  SHF.R.U32.HI R5, RZ, 0x5, R10 ;  /* 0x00000005ff057819 */ /* 0x000fe2000001160a */
[C---:B------:R-:W-:Y:S01]  /*f2f0*/  IMAD.SHL.U32 R2, R11.reuse, 0x20, RZ ;  /* 0x000000200b027824 */ /* 0x040fe200078e00ff */
        /* <DEDUP_REMOVED lines=27> */
[----:B------:R1:W-:Y:S04]  /*f4b0*/  STL [R1], R0 ;  /* 0x0000000001007387 */ /* 0x0003e80000100800 */
[----:B------:R2:W-:Y:S01]  /*f4c0*/  STL [R1+0x2c], RZ ;  /* 0x00002cff01007387 */ /* 0x0005e20000100800 */
[C---:B0-----:R-:W-:Y:S02]  /*f4d0*/  LOP3.LUT R2, R4.reuse, 0x40, RZ, 0xfc, !PT ;  /* 0x0000004004027812 */ /* 0x041fe400078efcff */
[----:B-1----:R-:W-:-:S07]  /*f4e0*/  LOP3.LUT R0, R4, 0x80, RZ, 0xfc, !PT ;  /* 0x0000008004007812 */ /* 0x002fce00078efcff */
.L_x_2308:
[----:B------:R-:W-:Y:S01]  /*f4f0*/  ULDC.64 UR4, c[0x0][0xc88] ;  /* 0x0003220000047ab9 */ /* 0x000fe20000000a00 */
[----:B------:R-:W-:Y:S01]  /*f500*/  IMAD.MOV.U32 R0, RZ, RZ, RZ ;  /* 0x000000ffff007224 */ /* 0x000fe200078e00ff */
[----:B------:R-:W-:Y:S01]  /*f510*/  UIMAD.WIDE UR4, UR42, 0x4, UR4 ;  /* 0x000000042a0478a5 */ /* 0x000fe2000f8e0204 */
[----:B------:R-:W-:Y:S01]  /*f520*/  ULDC.64 UR8, c[0x0][0xa18] ;  /* 0x0002860000087ab9 */ /* 0x000fe20000000a00 */
[----:B------:R-:W-:-:S04]  /*f530*/  ULDC.64 UR6, c[0x0][0xa08] ;  /* 0x0002820000067ab9 */ /* 0x000fc80000000a00 */
[----:B------:R-:W-:Y:S02]  /*f540*/  IMAD.U32 R2, RZ, RZ, UR4 ;  /* 0x00000004ff027e24 */ /* 0x000fe4000f8e00ff */
[----:B------:R-:W-:Y:S01]  /*f550*/  IMAD.U32 R3, RZ, RZ, UR5 ;  /* 0x00000005ff037e24 */ /* 0x000fe2000f8e00ff */
[----:B------:R-:W-:-:S04]  /*f560*/  ULDC.64 UR4, c[0x0][0xa28] ;  /* 0x00028a0000047ab9 */ /* 0x000fc80000000a00 */
[----:B------:R-:W3:Y:S01]  /*f570*/  LDG.E R2, desc[UR54][R2.64] ;  /* 0x0000003602027981 */ /* 0x000ee2000c1e1900 */
[----:B------:R-:W-:-:S04]  /*f580*/  UISETP.NE.U32.AND UP0, UPT, UR4, URZ, UPT ;  /* 0x0000003f0400728c */ /* 0x000fc8000bf05070 */
[----:B------:R-:W-:-:S06]  /*f590*/  UISETP.NE.AND.EX UP0, UPT, UR5, URZ, UPT, UP0 ;  /* 0x0000003f0500728c */ /* 0x000fcc000bf05300 */
[----:B------:R-:W-:Y:S02]  /*f5a0*/  PLOP3.LUT P0, PT, PT, PT, UP0, 0x80, 0x0 ;  /* 0x000000000000781c */ /* 0x000fe40003f0f008 */
[----:B------:R-:W-:-:S04]  /*f5b0*/  ISETP.NE.U32.AND P1, PT, RZ, UR6, PT ;  /* 0x00000006ff007c0c */ /* 0x000fc8000bf25070 */
[----:B------:R-:W-:Y:S01]  /*f5c0*/  ISETP.NE.AND.EX P1, PT, RZ, UR7, PT, P1 ;  /* 0x00000007ff007c0c */ /* 0x000fe2000bf25310 */
[----:B------:R-:W-:Y:S01]  /*f5d0*/  IMAD.MOV.U32 R8, RZ, RZ, RZ ;  /* 0x000000ffff087224 */ /* 0x000fe200078e00ff */
[----:B---3--:R-:W-:-:S13]  /*f5e0*/  R2UR UR43, R2 ;  /* 0x00000000022b72ca */ /* 0x008fda00000e0000 */
[----:B------:R-:W-:Y:S02]  /*f5f0*/  USHF.R.S32.HI UR46, URZ, 0x1f, UR43 ;  /* 0x0000001f3f2e7899 */ /* 0x000fe4000801142b */
[----:B------:R-:W-:-:S04]  /*f600*/  @UP0 ULEA UR4, UP1, UR43, UR4, 0x2 ;  /* 0x000000042b040291 */ /* 0x000fc8000f82103f */
[----:B------:R-:W-:Y:S02]  /*f610*/  @UP0 ULEA.HI.X UR5, UR43, UR5, UR46, 0x2, UP1 ;  /* 0x000000052b050291 */ /* 0x000fe400088f142e */
[----:B------:R-:W-:Y:S01]  /*f620*/  IMAD.U32 R2, RZ, RZ, UR4 ;  /* 0x00000004ff027e24 */ /* 0x000fe2000f8e00ff */
[----:B------:R-:W-:-:S03]  /*f630*/  USHF.L.U32 UR44, UR43, 0x2, URZ ;  /* 0x000000022b2c7899 */ /* 0x000fc6000800063f */
[----:B------:R-:W-:Y:S01]  /*f640*/  IMAD.U32 R3, RZ, RZ, UR5 ;  /* 0x00000005ff037e24 */ /* 0x000fe2000f8e00ff */
[----:B------:R-:W-:Y:S01]  /*f650*/  ULDC.64 UR4, c[0x0][0xa00] ;  /* 0x0002800000047ab9 */ /* 0x000fe20000000a00 */
[----:B------:R-:W-:-:S03]  /*f660*/  USHF.L.U64.HI UR45, UR43, 0x2, UR46 ;  /* 0x000000022b2d7899 */ /* 0x000fc6000801022e */
[----:B0-----:R0:W5:Y:S01]  /*f670*/  @P0 LDG.E R0, desc[UR54][R2.64] ;  /* 0x0000003602000981 */ /* 0x001162000c1e1900 */
[----:B------:R-:W-:Y:S01]  /*f680*/  ISETP.NE.U32.AND P0, PT, RZ, UR4, PT ;  /* 0x00000004ff007c0c */ /* 0x000fe2000bf05070 */
[----:B------:R-:W-:Y:S02]  /*f690*/  UIADD3 UR4, UP0, UR44, UR4, URZ ;  /* 0x000000042c047290 */ /* 0x000fe4000ff1e03f */
[----:B------:R-:W-:Y:S01]  /*f6a0*/  UIADD3 UR6, UP1, UR44, UR6, URZ ;  /* 0x000000062c067290 */ /* 0x000fe2000ff3e03f */
[----:B------:R-:W-:Y:S01]  /*f6b0*/  ISETP.NE.AND.EX P0, PT, RZ, UR5, PT, P0 ;  /* 0x00000005ff007c0c */ /* 0x000fe2000bf05300 */
[----:B------:R-:W-:Y:S02]  /*f6c0*/  UIADD3.X UR5, UR45, UR5, URZ, UP0, !UPT ;  /* 0x000000052d057290 */ /* 0x000fe400087fe43f */
[----:B------:R-:W-:Y:S02]  /*f6d0*/  UISETP.NE.U32.AND UP0, UPT, UR8, URZ, UPT ;  /* 0x0000003f0800728c */ /* 0x000fe4000bf05070 */
[----:B------:R-:W-:Y:S01]  /*f6e0*/  UIADD3.X UR7, UR45, UR7, URZ, UP1, !UPT ;  /* 0x000000072d077290 */ /* 0x000fe20008ffe43f */
[----:B0-----:R-:W-:Y:S01]  /*f6f0*/  IMAD.U32 R2, RZ, RZ, UR4 ;  /* 0x00000004ff027e24 */ /* 0x001fe2000f8e00ff */
[----:B------:R-:W-:Y:S01]  /*f700*/  UISETP.NE.AND.EX UP0, UPT, UR9, URZ, UPT, UP0 ;  /* 0x0000003f0900728c */ /* 0x000fe2000bf05300 */
[----:B------:R-:W-:-:S02]  /*f710*/  IMAD.U32 R3, RZ, RZ, UR5 ;  /* 0x00000005ff037e24 */ /* 0x000fc4000f8e00ff */
[----:B-1----:R-:W-:Y:S02]  /*f720*/  IMAD.U32 R4, RZ, RZ, UR6 ;  /* 0x00000006ff047e24 */ /* 0x002fe4000f8e00ff */
[----:B------:R-:W-:Y:S01]  /*f730*/  IMAD.U32 R5, RZ, RZ, UR7 ;  /* 0x00000007ff057e24 */ /* 0x000fe2000f8e00ff */
[----:B------:R-:W-:-:S05]  /*f740*/  PLOP3.LUT P2, PT, PT, PT, UP0, 0x80, 0x0 ;  /* 0x000000000000781c */ /* 0x000fca0003f4f008 */
[----:B------:R-:W-:Y:S01]  /*f750*/  @UP0 UIADD3 UR4, UP1, UR44, UR8, URZ ;  /* 0x000000082c040290 */ /* 0x000fe2000ff3e03f */
[----:B------:R0:W5:Y:S03]  /*f760*/  @P1 LDG.E R8, desc[UR54][R4.64] ;  /* 0x0000003604081981 */ /* 0x000166000c1e1900 */
[----:B------:R-:W-:Y:S01]  /*f770*/  @UP0 UIADD3.X UR5, UR45, UR9, URZ, UP1, !UPT ;  /* 0x000000092d050290 */ /* 0x000fe20008ffe43f */
[----:B------:R0:W5:Y:S01]  /*f780*/  @P0 LDG.E R9, desc[UR54][R2.64] ;  /* 0x0000003602090981 */ /* 0x000162000c1e1900 */
[----:B------:R-:W-:Y:S01]  /*f790*/  ULDC UR6, c[0x0][0x288] ;  /* 0x0000a20000067ab9 */ /* 0x000fe20000000800 */
[----:B------:R-:W-:Y:S02]  /*f7a0*/  IMAD.U32 R6, RZ, RZ, UR4 ;  /* 0x00000004ff067e24 */ /* 0x000fe4000f8e00ff */
[----:B------:R-:W-:Y:S02]  /*f7b0*/  IMAD.U32 R10, RZ, RZ, UR6 ;  /* 0x00000006ff0a7e24 */ /* 0x000fe4000f8e00ff */
[----:B------:R-:W-:-:S05]  /*f7c0*/  IMAD.U32 R7, RZ, RZ, UR5 ;  /* 0x00000005ff077e24 */ /* 0x000fca000f8e00ff */
[----:B------:R-:W3:Y:S04]  /*f7d0*/  @P2 LDG.E R10, desc[UR54][R6.64] ;  /* 0x00000036060a2981 */ /* 0x000ee8000c1e1900 */
[----:B---3--:R0:W-:Y:S01]  /*f7e0*/  STL [R1+0x1c], R10 ;  /* 0x00001c0a01007387 */ /* 0x0081e20000100800 */
[----:B------:R-:W-:Y:S05]  /*f7f0*/  @P2 BRA `(.L_x_2238) ;  /* 0x0000000000142947 */ /* 0x000fea0003800000 */
[----:B------:R-:W-:Y:S05]  /*f800*/  @!P0 BRA `(.L_x_2238) ;  /* 0x0000000000108947 */ /* 0x000fea0003800000 */
[----:B------:R-:W3:Y:S04]  /*f810*/  LDG.E R6, desc[UR54][R2.64] ;  /* 0x0000003602067981 */ /* 0x000ee8000c1e1900 */
[----:B0-----:R-:W3:Y:S02]  /*f820*/  LDG.E R2, desc[UR54][R2.64+0x4] ;  /* 0x0000043602027981 */ /* 0x001ee4000c1e1900 */
[----:B---3--:R-:W-:-:S05]  /*f830*/  IMAD.IADD R2, R2, 0x1, -R6 ;  /* 0x0000000102027824 */ /* 0x008fca00078e0a06 */
[----:B------:R1:W-:Y:S02]  /*f840*/  STL [R1+0x1c], R2 ;  /* 0x00001c0201007387 */ /* 0x0003e40000100800 */
.L_x_2238:
[----:B-----5:R-:W-:Y:S01]  /*f850*/  IMAD.IADD R6, R8, 0x1, R0 ;  /* 0x0000000108067824 */ /* 0x020fe200078e0200 */
[----:B------:R-:W-:Y:S01]  /*f860*/  ULDC.64 UR4, c[0x0][0x418] ;  /* 0x0001060000047ab9 */ /* 0x000fe20000000a00 */
[----:B0-----:R-:W-:Y:S01]  /*f870*/  IMAD.U32 R3, RZ, RZ, UR43 ;  /* 0x0000002bff037e24 */ /* 0x001fe2000f8e00ff */
[----:B------:R-:W-:Y:S01]  /*f880*/  UISETP.NE.U32.AND UP0, UPT, UR4, URZ, UPT ;  /* 0x0000003f0400728c */ /* 0x000fe2000bf05070 */
[----:B------:R-:W-:Y:S01]  /*f890*/  UMOV UR47, URZ ;  /* 0x0000003f002f7c82 */ /* 0x000fe20008000000 */
[----:B------:R-:W-:Y:S01]  /*f8a0*/  ULDC.64 UR6, c[0x0][0xa20] ;  /* 0x0002880000067ab9 */ /* 0x000fe20000000a00 */
[----:B------:R0:W-:Y:S01]  /*f8b0*/  STL [R1+0x18], R6 ;  /* 0x0000180601007387 */ /* 0x0001e20000100800 */
[----:B------:R-:W-:Y:S01]  /*f8c0*/  @P0 R2UR UR47, R9 ;  /* 0x00000000092f02ca */ /* 0x000fe200000e0000 */
[----:B------:R-:W-:Y:S01]  /*f8d0*/  UISETP.NE.AND.EX UP0, UPT, UR5, URZ, UPT, UP0 ;  /* 0x0000003f0500728c */ /* 0x000fe2000bf05300 */
[----:B------:R-:W-:Y:S01]  /*f8e0*/  ISETP.NE.U32.AND P0, PT, RZ, UR6, PT ;  /* 0x00000006ff007c0c */ /* 0x000fe2000bf05070 */
[----:B------:R0:W-:Y:S01]  /*f8f0*/  STL [R1+0x4], R3 ;  /* 0x0000040301007387 */ /* 0x0001e20000100800 */
[----:B------:R-:W-:Y:S01]  /*f900*/  ULDC UR4, c[0x0][0x424] ;  /* 0x0001090000047ab9 */ /* 0x000fe20000000800 */
[----:B------:R-:W-:Y:S01]  /*f910*/  ULDC UR5, c[0x0][0x2f0] ;  /* 0x0000bc0000057ab9 */ /* 0x000fe20000000800 */
[----:B------:R-:W-:Y:S01]  /*f920*/  ISETP.NE.AND.EX P0, PT, RZ, UR7, PT, P0 ;  /* 0x00000007ff007c0c */ /* 0x000fe2000bf05300 */
[----:B------:R-:W-:-:S04]  /*f930*/  USEL UR4, UR4, 0x1, UP0 ;  /* 0x0000000104047887 */ /* 0x000fc80008000000 */
[----:B------:R-:W-:-:S06]  /*f940*/  UIMAD UR4, UR4, UR5, URZ ;  /* 0x00000005040472a4 */ /* 0x000fcc000f8e023f */
[----:B-1----:R-:W-:Y:S02]  /*f950*/  IMAD.U32 R2, RZ, RZ, UR4 ;  /* 0x00000004ff027e24 */ /* 0x002fe4000f8e00ff */
[----:B0-----:R-:W-:Y:S05]  /*f960*/  @!P0 BRA `(.L_x_2239) ;  /* 0x0000000000188947 */ /* 0x001fea0003800000 */
[----:B------:R-:W-:-:S04]  /*f970*/  UIADD3 UR4, UP0, UR44, UR6, URZ ;  /* 0x000000062c047290 */ /* 0x000fc8000ff1e03f */
[----:B------:R-:W-:Y:S02]  /*f980*/  UIADD3.X UR5, UR45, UR7, URZ, UP0, !UPT ;  /* 0x000000072d057290 */ /* 0x000fe400087fe43f */
[----:B------:R-:W-:-:S04]  /*f990*/  IMAD.U32 R2, RZ, RZ, UR4 ;  /* 0x00000004ff027e24 */ /* 0x000fc8000f8e00ff */
[----:B------:R-:W-:-:S05]  /*f9a0*/  IMAD.U32 R3, RZ, RZ, UR5 ;  /* 0x00000005ff037e24 */ /* 0x000fca000f8e00ff */
[----:B------:R0:W5:Y:S01]  /*f9b0*/  LDG.E R2, desc[UR54][R2.64] ;  /* 0x0000003602027981 */ /* 0x000162000c1e1900 */
[----:B------:R-:W-:Y:S05]  /*f9c0*/  BRA `(.L_x_2240) ;  /* 0x0000000000107947 */ /* 0x000fea0003800000 */
.L_x_2239:
[----:B------:R-:W-:Y:S05]  /*f9d0*/  @!P1 BRA `(.L_x_2240) ;  /* 0x00000000000c9947 */ /* 0x000fea0003800000 */
[----:B------:R-:W3:Y:S04]  /*f9e0*/  LDG.E R2, desc[UR54][R4.64] ;  /* 0x0000003604027981 */ /* 0x000ee8000c1e1900 */
[----:B------:R-:W3:Y:S02]  /*f9f0*/  LDG.E R4, desc[UR54][R4.64+0x4] ;  /* 0x0000043604047981 */ /* 0x000ee4000c1e1900 */
[----:B---3--:R-:W-:-:S07]  /*fa00*/  IMAD.IADD R2, R4, 0x1, -R2 ;  /* 0x0000000104027824 */ /* 0x008fce00078e0a02 */
.L_x_2240:
[----:B------:R-:W3:Y:S04]  /*fa10*/  LDL R4, [R1+0x1c] ;  /* 0x00001c0001047983 */ /* 0x000ee80000100800 */
[----:B0-----:R-:W4:Y:S01]  /*fa20*/  LDL R3, [R1+0x14] ;  /* 0x0000140001037983 */ /* 0x001f220000100800 */
[----:B-----5:R-:W-:Y:S01]  /*fa30*/  IMAD.IADD R0, R2, 0x1, -R0 ;  /* 0x0000000102007824 */ /* 0x020fe200078e0a00 */
[----:B------:R-:W-:Y:S01]  /*fa40*/  BSSY B7, `(.L_x_2241) ;  /* 0x0000328000077945 */ /* 0x000fe20003800000 */
[----:B------:R-:W0:Y:S02]  /*fa50*/  LDC R2, c[0x0][0x448] ;  /* 0x00011200ff027b82 */ /* 0x000e240000000800 */
[----:B0-----:R-:W-:-:S13]  /*fa60*/  ISETP.NE.AND P0, PT, R2, 0x1, PT ;  /* 0x000000010200780c */ /* 0x001fda0003f05270 */
[----:B------:R-:W0:Y:S01]  /*fa70*/  @P0 LDC R2, c[0x0][0x450] ;  /* 0x00011400ff020b82 */ /* 0x000e220000000800 */
[----:B---3--:R-:W-:-:S07]  /*fa80*/  IMAD.MOV.U32 R5, RZ, RZ, R4 ;  /* 0x000000ffff057224 */ /* 0x008fce00078e0004 */
[----:B------:R-:W1:Y:S01]  /*fa90*/  @P0 LDC R4, c[0x0][0x44c] ;  /* 0x00011300ff040b82 */ /* 0x000e620000000800 */
[----:B----4-:R-:W-:-:S04]  /*faa0*/  IMAD.SHL.U32 R3, R3, 0x80, RZ ;  /* 0x0000008003037824 */ /* 0x010fc800078e00ff */
[----:B------:R-:W-:-:S04]  /*fab0*/  VIADD R3, R3, 0x7f ;  /* 0x0000007f03037836 */ /* 0x000fc80000000000 */
[----:B-1----:R-:W-:-:S05]  /*fac0*/  @P0 IMAD.HI.U32 R4, R3, R4, RZ ;  /* 0x0000000403040227 */ /* 0x002fca00078e00ff */
[----:B0-----:R-:W-:Y:S01]  /*fad0*/  @P0 SHF.R.U32.HI R3, RZ, R2, R4 ;  /* 0x00000002ff030219 */ /* 0x001fe20000011604 */
[C---:B------:R-:W-:Y:S01]  /*fae0*/  VIADD R2, R0.reuse, 0x9f ;  /* 0x0000009f00027836 */ /* 0x040fe20000000000 */
[----:B------:R-:W-:-:S03]  /*faf0*/  IADD3 R0, R0, 0xa0, -R5 ;  /* 0x000000a000007810 */ /* 0x000fc60007ffe805 */
[----:B------:R-:W-:-:S04]  /*fb00*/  IMAD.HI R2, R2, 0x66666667, RZ ;  /* 0x6666666702027827 */ /* 0x000fc800078e02ff */
[----:B------:R-:W-:Y:S01]  /*fb10*/  IMAD.IADD R0, R0, 0x1, R3 ;  /* 0x0000000100007824 */ /* 0x000fe200078e0203 */
[----:B------:R-:W-:-:S03]  /*fb20*/  SHF.R.U32.HI R3, RZ, 0x1f, R2 ;  /* 0x0000001fff037819 */ /* 0x000fc60000011602 */
[----:B------:R-:W-:Y:S01]  /*fb30*/  IMAD.HI R0, R0, 0x66666667, RZ ;  /* 0x6666666700007827 */ /* 0x000fe200078e02ff */
[----:B------:R-:W-:-:S04]  /*fb40*/  LEA.HI.SX32 R3, R2, R3, 0x1a ;  /* 0x0000000302037211 */ /* 0x000fc800078fd2ff */
[----:B------:R-:W-:-:S04]  /*fb50*/  SHF.R.U32.HI R2, RZ, 0x1f, R0 ;  /* 0x0000001fff027819 */ /* 0x000fc80000011600 */
[----:B------:R-:W-:-:S04]  /*fb60*/  LEA.HI.SX32 R2, R0, R2, 0x1a ;  /* 0x0000000200027211 */ /* 0x000fc800078fd2ff */
[----:B------:R-:W-:-:S04]  /*fb70*/  VIMNMX R19, R3, R2, PT ;  /* 0x0000000203137248 */ /* 0x000fc80003fe0100 */
[----:B------:R-:W-:-:S13]  /*fb80*/  ISETP.GT.AND P0, PT, R19, RZ, PT ;  /* 0x000000ff1300720c */ /* 0x000fda0003f04270 */
        /* <DEDUP_REMOVED lines=19> */
.L_x_2242:
        /* <DEDUP_REMOVED lines=20> */
.L_x_2245:
[----:B------:R-:W-:Y:S05]  /*fe00*/  BSYNC B6 ;  /* 0x0000000000067941 */ /* 0x000fea0003800000 */
.L_x_2244:
[----:B------:R-:W-:Y:S01]  /*fe10*/  VIADD R0, R17, 0xa400 ;  /* 0x0000a40011007836 */ /* 0x000fe20000000000 */
[----:B------:R-:W-:Y:S04]  /*fe20*/  BSSY B6, `(.L_x_2246) ;  /* 0x0000014000067945 */ /* 0x000fe80003800000 */
[----:B------:R-:W-:-:S04]  /*fe30*/  LOP3.LUT P0, RZ, R0, 0x3ff, RZ, 0xc0, !PT ;  /* 0x000003ff00ff7812 */ /* 0x000fc8000780c0ff */
[----:B------:R-:W-:-:S09]  /*fe40*/  P2R R16, PR, RZ, 0x1 ;  /* 0x00000001ff107803 */ /* 0x000fd20000000000 */
        /* <DEDUP_REMOVED lines=17> */
.L_x_2247:
[----:B------:R-:W-:Y:S05]  /*ff60*/  BSYNC B6 ;  /* 0x0000000000067941 */ /* 0x000fea0003800000 */
.L_x_2246:
        /* <DEDUP_REMOVED lines=20> */
.L_x_2249:
[----:B------:R-:W-:Y:S05]  /*100b0*/  BSYNC B6 ;  /* 0x0000000000067941 */ /* 0x000fea0003800000 */
.L_x_2248:
[----:B------:R-:W-:Y:S01]  /*100c0*/  ISETP.NE.AND P6, PT, R16, RZ, PT ;  /* 0x000000ff1000720c */ /* 0x000fe20003fc5270 */
[----:B------:R-:W-:-:S12]  /*100d0*/  BSSY B6, `(.L_x_2250) ;  /* 0x0000012000067945 */ /* 0x000fd80003800000 */
        /* <DEDUP_REMOVED lines=17> */
.L_x_2251:
[----:B------:R-:W-:Y:S05]  /*101f0*/  BSYNC B6 ;  /* 0x0000000000067941 */ /* 0x000fea0003800000 */
.L_x_2250:
        /* <DEDUP_REMOVED lines=9> */
[----:B------:R-:W0:Y:S01]  /*10290*/  S2R R0, SR_TID.X ;  /* 0x0000000000007919 */ /* 0x000e220000002100 */
[----:B------:R-:W-:-:S03]  /*102a0*/  ULDC.64 UR4, c[0x0][0xa08] ;  /* 0x0002820000047ab9 */ /* 0x000fc60000000a00 */
[----:B---3--:R1:W3:Y:S01]  /*102b0*/  @P0 LDG.E R8, desc[UR54][R2.64] ;  /* 0x0000003602080981 */ /* 0x0082e2000c1e1900 */
[----:B0-----:R-:W-:-:S04]  /*102c0*/  SHF.R.U32.HI R0, RZ, 0x5, R0 ;  /* 0x00000005ff007819 */ /* 0x001fc80000011600 */
[----:B------:R-:W-:Y:S01]  /*102d0*/  LOP3.LUT R0, R0, 0x3, RZ, 0xc0, !PT ;  /* 0x0000000300007812 */ /* 0x000fe200078ec0ff */
[----:B-1----:R-:W0:Y:S01]  /*102e0*/  LDC.64 R2, c[0x0][0x418] ;  /* 0x00010600ff027b82 */ /* 0x002e220000000a00 */
[----:B---3--:R-:W-:Y:S01]  /*102f0*/  SHF.R.S32.HI R9, RZ, 0x1f, R8 ;  /* 0x0000001fff097819 */ /* 0x008fe20000011408 */
[----:B------:R1:W-:Y:S01]  /*10300*/  @P0 STL [R1+0x4], R8 ;  /* 0x0000040801000387 */ /* 0x0003e20000100800 */
[----:B0-----:R-:W-:Y:S01]  /*10310*/  LOP3.LUT P0, RZ, R2, UR4, RZ, 0xfc, !PT ;  /* 0x0000000402ff7c12 */ /* 0x001fe2000f80fcff */
[----:B------:R-:W-:Y:S02]  /*10320*/  UMOV UR4, 0xffffffff ;  /* 0xffffffff00047882 */ /* 0x000fe40000000000 */
[----:B------:R1:W-:Y:S01]  /*10330*/  STL [R1+0x8], R9 ;  /* 0x0000080901007387 */ /* 0x0003e20000100800 */
[----:B------:R-:W-:-:S04]  /*10340*/  LOP3.LUT P0, RZ, R3, UR5, RZ, 0xfc, P0 ;  /* 0x0000000503ff7c12 */ /* 0x000fc8000800fcff */
[----:B------:R-:W-:Y:S01]  /*10350*/  SEL R16, R8, RZ, !P0 ;  /* 0x000000ff08107207 */ /* 0x000fe20004000000 */
[----:B------:R-:W-:Y:S08]  /*10360*/  BRA.DIV UR4, `(.L_x_2252) ;  /* 0x0000003e04247947 */ /* 0x000ff0000b800000 */
[----:B------:R0:W3:Y:S02]  /*10370*/  SHFL.IDX PT, R14, R0, RZ, 0x1f ;  /* 0x00001fff000e7589 */ /* 0x0000e400000e0000 */
.L_x_2327:
[----:B------:R-:W-:Y:S02]  /*10380*/  PLOP3.LUT P1, PT, PT, PT, PT, 0x8, 0x0 ;  /* 0x000000000000781c */ /* 0x000fe40003f2e170 */
[----:B---3--:R-:W-:Y:S02]  /*10390*/  ISETP.NE.AND P0, PT, R14, RZ, PT ;  /* 0x000000ff0e00720c */ /* 0x008fe40003f05270 */
[----:B0-----:R-:W-:-:S05]  /*103a0*/  P2R R0, PR, RZ, 0x2 ;  /* 0x00000002ff007803 */ /* 0x001fca0000000000 */
[----:B------:R0:W-:Y:S06]  /*103b0*/  STL [R1+0xc], R0 ;  /* 0x00000c0001007387 */ /* 0x0001ec0000100800 */
[----:B------:R-:W-:Y:S05]  /*103c0*/  @P0 BRA `(.L_x_2253) ;  /* 0x0000000400880947 */ /* 0x000fea0003800000 */
[----:B------:R-:W-:Y:S01]  /*103d0*/  UMOV UR4, 0xffffffff ;  /* 0xffffffff00047882 */ /* 0x000fe20000000000 */
[----:B0-----:R-:W-:Y:S02]  /*103e0*/  VIADD R0, R19, 0xffffffff ;  /* 0xffffffff13007836 */ /* 0x001fe40000000000 */
[----:B------:R-:W-:Y:S05]  /*103f0*/  BRA.DIV UR4, `(.L_x_2254) ;  /* 0x0000003e04207947 */ /* 0x000fea000b800000 */
[----:B------:R-:W-:-:S13]  /*10400*/  ELECT P6, URZ, PT ;  /* 0x00000000003f782f */ /* 0x000fda00038c0000 */
.L_x_2330:
        /* <DEDUP_REMOVED lines=21> */
.L_x_2255:
[----:B0-----:R-:W3:Y:S01]  /*10560*/  LDL R3, [R1] ;  /* 0x0000000001037983 */ /* 0x001ee20000100800 */
[----:B------:R-:W-:Y:S01]  /*10570*/  IMAD R2, R18, 0x8, R17 ;  /* 0x0000000812027824 */ /* 0x000fe200078e0211 */
[----:B-1----:R-:W0:Y:S02]  /*10580*/  S2R R8, SR_TID.X ;  /* 0x0000000000087919 */ /* 0x002e240000002100 */
[----:B0-----:R-:W-:-:S04]  /*10590*/  LOP3.LUT R8, R8, 0x7f, RZ, 0xc0, !PT ;  /* 0x0000007f08087812 */ /* 0x001fc800078ec0ff */
[----:B------:R-:W-:Y:S02]  /*105a0*/  ISETP.NE.AND P1, PT, R8, RZ, PT ;  /* 0x000000ff0800720c */ /* 0x000fe40003f25270 */
[----:B---3--:R-:W-:-:S04]  /*105b0*/  SHF.L.U32 R3, R3, 0x1f, RZ ;  /* 0x0000001f03037819 */ /* 0x008fc800000006ff */
[----:B------:R-:W0:Y:S02]  /*105c0*/  SYNCS.PHASECHK.TRANS64.TRYWAIT P0, [R2+URZ+0x29880], R3 ;  /* 0x02988003020075a7 */ /* 0x000e24000800017f */
[----:B0-----:R-:W-:Y:S05]  /*105d0*/  @!P0 BRA `(.L_x_2256) ;  /* 0x0000003800c88947 */ /* 0x001fea0003800000 */
.L_x_2331:
        /* <DEDUP_REMOVED lines=8> */
.L_x_2257:
[----:B------:R-:W3:Y:S01]  /*10660*/  LDL R5, [R1+0x18] ;  /* 0x0000180001057983 */ /* 0x000ee20000100800 */
        /* <DEDUP_REMOVED lines=11> */
[----:B---3--:R-:W-:-:S05]  /*10720*/  IMAD R0, R0, 0xa0, R5 ;  /* 0x000000a000007824 */ /* 0x008fca00078e0205 */
[----:B------:R-:W-:-:S13]  /*10730*/  R2UR UR35, R0 ;  /* 0x00000000002372ca */ /* 0x000fda00000e0000 */
[----:B------:R1:W-:Y:S01]  /*10740*/  UTMALDG.4D [UR32], [UR4], desc[UR6] ;  /* 0x00000620040075b4 */ /* 0x0003e20008019000 */
[----:B------:R-:W3:Y:S02]  /*10750*/  SYNCS.PHASECHK.TRANS64.TRYWAIT P0, [R2+URZ+0x29840], R3 ;  /* 0x02984003020075a7 */ /* 0x000ee4000800017f */
[----:B-1-3--:R-:W-:Y:S05]  /*10760*/  @!P0 BRA `(.L_x_2258) ;  /* 0x0000003800788947 */ /* 0x00afea0003800000 */
.L_x_2332:
        /* <DEDUP_REMOVED lines=8> */
.L_x_2259:
[----:B------:R-:W-:Y:S01]  /*107f0*/  R2UR UR27, R0 ;  /* 0x00000000001b72ca */ /* 0x000fe200000e0000 */
[----:B------:R-:W-:Y:S01]  /*10800*/  IMAD R0, R18, 0x7800, R17 ;  /* 0x0000780012007824 */ /* 0x000fe200078e0211 */
        /* <DEDUP_REMOVED lines=8> */
[----:B------:R-:W-:Y:S01]  /*10890*/  UMOV UR26, URZ ;  /* 0x0000003f001a7c82 */ /* 0x000fe20008000000 */
[----:B------:R-:W-:Y:S01]  /*108a0*/  UMOV UR28, UR36 ;  /* 0x00000024001c7c82 */ /* 0x000fe20008000000 */
[----:B------:R-:W-:Y:S01]  /*108b0*/  P2R R0, PR, RZ, 0x1 ;  /* 0x00000001ff007803 */ /* 0x000fe20000000000 */
[----:B------:R-:W-:Y:S01]  /*108c0*/  UMOV UR18, 0x40 ;  /* 0x0000004000127882 */ /* 0x000fe20000000000 */
[----:B------:R-:W-:Y:S01]  /*108d0*/  UMOV UR20, UR36 ;  /* 0x0000002400147c82 */ /* 0x000fe20008000000 */
[----:B------:R-:W-:Y:S01]  /*108e0*/  UIADD3 UR25, UR25, 0x29830, URZ ;  /* 0x0002983019197890 */ /* 0x000fe2000fffe03f */
[----:B------:R-:W-:Y:S01]  /*108f0*/  UMOV UR19, UR27 ;  /* 0x0000001b00137c82 */ /* 0x000fe20008000000 */
[----:B------:R-:W-:-:S02]  /*10900*/  UMOV UR21, UR29 ;  /* 0x0000001d00157c82 */ /* 0x000fc40008000000 */
[----:B------:R-:W-:Y:S01]  /*10910*/  UIADD3 UR24, UR8, 0x1a400, URZ ;  /* 0x0001a40008187890 */ /* 0x000fe2000fffe03f */
[----:B------:R3:W-:Y:S01]  /*10920*/  STL [R1+0xc], R0 ;  /* 0x00000c0001007387 */ /* 0x0007e20000100800 */
[----:B------:R-:W-:Y:S02]  /*10930*/  UIADD3 UR16, UR8, 0x1cc00, URZ ;  /* 0x0001cc0008107890 */ /* 0x000fe4000fffe03f */
[----:B------:R-:W-:Y:S01]  /*10940*/  UIADD3 UR8, UR8, 0x1f400, URZ ;  /* 0x0001f40008087890 */ /* 0x000fe2000fffe03f */
        /* <DEDUP_REMOVED lines=8> */
[----:B------:R3:W-:Y:S02]  /*109d0*/  UTMALDG.4D [UR8], [UR4], desc[UR6] ;  /* 0x00000608040075b4 */ /* 0x0007e40008019000 */
[----:B---3--:R-:W-:Y:S01]  /*109e0*/  NOP ;  /* 0x0000000000007918 */ /* 0x008fe20000000000 */
.L_x_2253:
[----:B------:R-:W-:Y:S05]  /*109f0*/  WARPSYNC.ALL ;  /* 0x0000000000007948 */ /* 0x000fea0003800000 */
[----:B0-----:R-:W-:Y:S01]  /*10a00*/  VIADD R0, R17, 0x14400 ;  /* 0x0001440011007836 */ /* 0x001fe20000000000 */
[----:B------:R-:W-:Y:S01]  /*10a10*/  USHF.R.S32.HI UR4, URZ, 0x1f, UR47 ;  /* 0x0000001f3f047899 */ /* 0x000fe2000801142f */
        /* <DEDUP_REMOVED lines=15> */
[----:B-1----:R-:W-:Y:S01]  /*10b10*/  MOV R2, 0x0 ;  /* 0x0000000000027802 */ /* 0x002fe20000000f00 */
        /* <DEDUP_REMOVED lines=15> */
.L_x_2261:
[----:B------:R-:W-:Y:S05]  /*10c10*/  BSYNC B6 ;  /* 0x0000000000067941 */ /* 0x000fea0003800000 */
.L_x_2260:
[----:B------:R-:W3:Y:S01]  /*10c20*/  LDL R10, [R1+0x14] ;  /* 0x00001400010a7983 */ /* 0x000ee20000100800 */
[----:B------:R-:W0:Y:S01]  /*10c30*/  LDC R5, c[0x0][0x448] ;  /* 0x00011200ff057b82 */ /* 0x000e220000000800 */
[----:B------:R-:W-:Y:S01]  /*10c40*/  ULDC.64 UR8, c[0x0][0x2d8] ;  /* 0x0000b60000087ab9 */ /* 0x000fe20000000a00 */
[----:B-1----:R-:W1:Y:S01]  /*10c50*/  S2R R2, SR_TID.X ;  /* 0x0000000000027919 */ /* 0x002e620000002100 */
[----:B0-----:R-:W-:Y:S01]  /*10c60*/  ISETP.NE.AND P0, PT, R5, 0x1, PT ;  /* 0x000000010500780c */ /* 0x001fe20003f05270 */
[----:B------:R-:W0:Y:S01]  /*10c70*/  S2R R6, SR_TID.X ;  /* 0x0000000000067919 */ /* 0x000e220000002100 */
[----:B-1----:R-:W-:-:S11]  /*10c80*/  LOP3.LUT R0, R2, 0x7f, RZ, 0xc0, !PT ;  /* 0x0000007f02007812 */ /* 0x002fd600078ec0ff */
[----:B------:R-:W1:Y:S01]  /*10c90*/  @P0 LDC R3, c[0x0][0x44c] ;  /* 0x00011300ff030b82 */ /* 0x000e620000000800 */
[----:B------:R-:W-:Y:S01]  /*10ca0*/  IMAD.SHL.U32 R2, R2, 0x20, RZ ;  /* 0x0000002002027824 */ /* 0x000fe200078e00ff */
[----:B------:R-:W-:-:S06]  /*10cb0*/  SHF.R.U32.HI R0, RZ, 0x2, R0 ;  /* 0x00000002ff007819 */ /* 0x000fcc0000011600 */
[----:B------:R-:W4:Y:S01]  /*10cc0*/  @P0 LDC R4, c[0x0][0x450] ;  /* 0x00011400ff040b82 */ /* 0x000f220000000800 */
[----:B------:R-:W-:Y:S01]  /*10cd0*/  LOP3.LUT R2, R0, 0x60, R2, 0xf8, !PT ;  /* 0x0000006000027812 */ /* 0x000fe200078ef802 */
[----:B------:R-:W-:Y:S01]  /*10ce0*/  UIMAD UR6, UR44, UR8, URZ ;  /* 0x000000082c0672a4 */ /* 0x000fe2000f8e023f */
[----:B------:R-:W-:Y:S01]  /*10cf0*/  UMOV UR4, UR50 ;  /* 0x0000003200047c82 */ /* 0x000fe20008000000 */
[----:B------:R-:W-:Y:S02]  /*10d00*/  UMOV UR5, UR45 ;  /* 0x0000002d00057c82 */ /* 0x000fe40008000000 */
[----:B------:R-:W-:Y:S02]  /*10d10*/  UIMAD UR6, UR36, UR9, UR6 ;  /* 0x00000009240672a4 */ /* 0x000fe4000f8e0206 */
[----:B------:R-:W-:-:S03]  /*10d20*/  UIMAD.WIDE.U32 UR4, UR36, UR8, UR4 ;  /* 0x00000008240472a5 */ /* 0x000fc6000f8e0004 */
[----:B------:R-:W-:Y:S01]  /*10d30*/  ULDC.64 UR8, c[0x0][0x2e0] ;  /* 0x0000b80000087ab9 */ /* 0x000fe20000000a00 */
[----:B------:R-:W-:Y:S02]  /*10d40*/  UIADD3 UR5, UR5, UR6, URZ ;  /* 0x0000000605057290 */ /* 0x000fe4000fffe03f */
[----:B------:R-:W-:Y:S02]  /*10d50*/  UIMAD UR6, UR37, UR8, URZ ;  /* 0x00000008250672a4 */ /* 0x000fe4000f8e023f */
[----:B------:R-:W-:Y:S02]  /*10d60*/  UIMAD.WIDE.U32 UR4, UR43, UR8, UR4 ;  /* 0x000000082b0472a5 */ /* 0x000fe4000f8e0004 */
[----:B------:R-:W-:-:S03]  /*10d70*/  UIMAD UR6, UR43, UR9, UR6 ;  /* 0x000000092b0672a4 */ /* 0x000fc6000f8e0206 */
[----:B------:R-:W-:Y:S01]  /*10d80*/  ULDC.64 UR8, c[0x0][0x2d0] ;  /* 0x0000b40000087ab9 */ /* 0x000fe20000000a00 */
[----:B------:R-:W-:Y:S01]  /*10d90*/  UIADD3 UR5, UR5, UR6, URZ ;  /* 0x0000000605057290 */ /* 0x000fe2000fffe03f */
[----:B0-----:R-:W-:-:S05]  /*10da0*/  IMAD.SHL.U32 R6, R6, 0x10, RZ ;  /* 0x0000001006067824 */ /* 0x001fca00078e00ff */
[----:B------:R-:W-:-:S04]  /*10db0*/  LOP3.LUT R6, R6, 0x30, RZ, 0xc0, !PT ;  /* 0x0000003006067812 */ /* 0x000fc800078ec0ff */
[----:B------:R-:W-:Y:S01]  /*10dc0*/  LOP3.LUT R8, R6, 0x40, RZ, 0xfc, !PT ;  /* 0x0000004006087812 */ /* 0x000fe200078efcff */
[----:B---3--:R-:W-:-:S04]  /*10dd0*/  IMAD R0, R10, 0x80, R2 ;  /* 0x000000800a007824 */ /* 0x008fc800078e0202 */
[----:B-1----:R-:W-:-:S04]  /*10de0*/  @P0 IMAD.HI.U32 R3, R0, R3, RZ ;  /* 0x0000000300030227 */ /* 0x002fc800078e00ff */
[----:B------:R-:W-:Y:S01]  /*10df0*/  IMAD.MOV.U32 R2, RZ, RZ, R0 ;  /* 0x000000ffff027224 */ /* 0x000fe200078e0000 */
[----:B----4-:R-:W-:-:S04]  /*10e00*/  @P0 SHF.R.U32.HI R2, RZ, R4, R3 ;  /* 0x00000004ff020219 */ /* 0x010fc80000011603 */
[--C-:B------:R-:W-:Y:S01]  /*10e10*/  SHF.R.S32.HI R4, RZ, 0x1f, R2.reuse ;  /* 0x0000001fff047819 */ /* 0x100fe20000011402 */
[----:B------:R-:W-:-:S04]  /*10e20*/  IMAD.MOV R3, RZ, RZ, -R2 ;  /* 0x000000ffff037224 */ /* 0x000fc800078e0a02 */
[----:B------:R-:W-:Y:S02]  /*10e30*/  IMAD R0, R5, R3, R0 ;  /* 0x0000000305007224 */ /* 0x000fe400078e0200 */
[----:B------:R-:W-:Y:S02]  /*10e40*/  IMAD R4, R4, UR8, RZ ;  /* 0x0000000804047c24 */ /* 0x000fe4000f8e02ff */
[----:B------:R-:W-:Y:S02]  /*10e50*/  IMAD.U32 R3, RZ, RZ, UR8 ;  /* 0x00000008ff037e24 */ /* 0x000fe4000f8e00ff */
[C---:B------:R-:W-:Y:S02]  /*10e60*/  IMAD R4, R2.reuse, UR9, R4 ;  /* 0x0000000902047c24 */ /* 0x040fe4000f8e0204 */
        /* <DEDUP_REMOVED lines=11> */
[----:B------:R0:W5:Y:S01]  /*10f20*/  LDL R8, [R1+0x28] ;  /* 0x0000280001087983 */ /* 0x0001620000100800 */
[----:B------:R-:W1:Y:S01]  /*10f30*/  S2R R7, SR_TID.X ;  /* 0x0000000000077919 */ /* 0x000e620000002100 */
[----:B------:R-:W-:-:S02]  /*10f40*/  LOP3.LUT R6, R6, 0x80, RZ, 0xfc, !PT ;  /* 0x0000008006067812 */ /* 0x000fc400078efcff */
[----:B------:R-:W-:Y:S02]  /*10f50*/  IADD3.X R0, R3, UR5, R0, P0, !PT ;  /* 0x0000000503007c10 */ /* 0x000fe400087fe400 */
[----:B------:R-:W-:Y:S01]  /*10f60*/  ISETP.GE.AND P2, PT, R6, UR4, PT ;  /* 0x0000000406007c0c */ /* 0x000fe2000bf46270 */
[----:B-1----:R-:W-:-:S05]  /*10f70*/  IMAD.SHL.U32 R9, R7, 0x10, RZ ;  /* 0x0000001007097824 */ /* 0x002fca00078e00ff */
[----:B------:R-:W-:-:S04]  /*10f80*/  LOP3.LUT R9, R9, 0x30, RZ, 0xc0, !PT ;  /* 0x0000003009097812 */ /* 0x000fc800078ec0ff */
[----:B------:R-:W-:Y:S01]  /*10f90*/  ISETP.GE.AND P0, PT, R9, UR4, PT ;  /* 0x0000000409007c0c */ /* 0x000fe2000bf06270 */
[----:B------:R-:W-:-:S03]  /*10fa0*/  UMOV UR4, 0xffffffff ;  /* 0xffffffff00047882 */ /* 0x000fc60000000000 */
[----:B0-----:R-:W-:Y:S09]  /*10fb0*/  BRA.DIV UR4, `(.L_x_2262) ;  /* 0x0000003204787947 */ /* 0x001ff2000b800000 */
[----:B------:R-:W0:Y:S02]  /*10fc0*/  S2R R6, SR_TID.X ;  /* 0x0000000000067919 */ /* 0x000e240000002100 */
[----:B0-----:R-:W-:Y:S02]  /*10fd0*/  LOP3.LUT R7, R6, 0x7f, RZ, 0xc0, !PT ;  /* 0x0000007f06077812 */ /* 0x001fe400078ec0ff */
[----:B------:R-:W3:Y:S02]  /*10fe0*/  LDL.LU R6, [R1+0x1c] ;  /* 0x00001c0001067983 */ /* 0x000ee40000300800 */
[----:B------:R-:W-:-:S05]  /*10ff0*/  SHF.R.U32.HI R7, RZ, 0x2, R7 ;  /* 0x00000002ff077819 */ /* 0x000fca0000011607 */
[----:B------:R-:W-:Y:S02]  /*11000*/  IMAD R3, R10, 0x80, R7 ;  /* 0x000000800a037824 */ /* 0x000fe400078e0207 */
[----:B---3--:R-:W-:Y:S02]  /*11010*/  IMAD R2, R6, R5, RZ ;  /* 0x0000000506027224 */ /* 0x008fe400078e02ff */
[----:B------:R-:W0:Y:S03]  /*11020*/  SHFL.IDX PT, R5, R4, RZ, 0x1c1f ;  /* 0x001c1fff04057589 */ /* 0x000e2600000e0000 */
[----:B------:R-:W-:Y:S01]  /*11030*/  ISETP.GE.AND P4, PT, R3, R2, PT ;  /* 0x000000020300720c */ /* 0x000fe20003f86270 */
[----:B------:R-:W1:-:S12]  /*11040*/  SHFL.IDX PT, R6, R0, RZ, 0x1c1f ;  /* 0x001c1fff00067589 */ /* 0x000e5800000e0000 */
[----:B0-----:R-:W-:-:S05]  /*11050*/  @!P4 IADD3 R5, P3, R9, R5, RZ ;  /* 0x000000050905c210 */ /* 0x001fca0007f7e0ff */
[----:B-1----:R-:W-:-:S04]  /*11060*/  @!P4 IMAD.X R6, RZ, RZ, R6, P3 ;  /* 0x000000ffff06c224 */ /* 0x002fc800018e0606 */
[----:B------:R-:W-:Y:S02]  /*11070*/  @!P4 IMAD.MOV.U32 R7, RZ, RZ, R6 ;  /* 0x000000ffff07c224 */ /* 0x000fe400078e0006 */
        /* <DEDUP_REMOVED lines=27> */
.L_x_2341:
        /* <DEDUP_REMOVED lines=12> */
.L_x_2264:
[----:B------:R-:W-:Y:S05]  /*112f0*/  BSYNC B0 ;  /* 0x0000000000007941 */ /* 0x000fea0003800000 */
.L_x_2263:
[----:B------:R-:W-:Y:S01]  /*11300*/  NOP ;  /* 0x0000000000007918 */ /* 0x000fe20000000000 */
[----:B------:R-:W-:-:S13]  /*11310*/  PLOP3.LUT P0, PT, PT, PT, PT, 0x80, 0x0 ;  /* 0x000000000000781c */ /* 0x000fda0003f0f070 */
.L_x_2265:
[----:B------:R-:W-:Y:S02]  /*11320*/  PLOP3.LUT P1, PT, P1, P0, PT, 0xa2, 0x0 ;  /* 0x000000000000781c */ /* 0x000fe40000f21472 */
[----:B------:R-:W-:-:S08]  /*11330*/  @P0 R2UR P1, UR4, R17 ;  /* 0x00000000110402ca */ /* 0x000fd00000020000 */
[----:B------:R-:W-:-:S05]  /*11340*/  @P0 PLOP3.LUT P0, PT, P1, PT, PT, 0x80, 0x0 ;  /* 0x000000000000081c */ /* 0x000fca0000f0f070 */
[----:B------:R-:W-:Y:S01]  /*11350*/  @!P1 SYNCS.ARRIVE.TRANS64.RED.A0T1 RZ, [UR4+0x29800], RZ ;  /* 0x029800ffffff99a7 */ /* 0x000fe20008200404 */
[----:B------:R-:W-:Y:S07]  /*11360*/  @!P1 ARRIVES.LDGSTSBAR.64.TRANSCNT [UR4+0x29800] ;  /* 0x02980000ff0099b0 */ /* 0x000fee0008000a84 */
[----:B------:R-:W-:Y:S05]  /*11370*/  @P0 BRA.U.ANY `(.L_x_2265) ;  /* 0xfffffffd00e80947 */ /* 0x000fea000393ffff */
[----:B-1----:R-:W3:Y:S02]  /*11380*/  LDL.LU R2, [R1+0x2c] ;  /* 0x00002c0001027983 */ /* 0x002ee40000300800 */
[----:B---3--:R-:W-:-:S05]  /*11390*/  VIADD R2, R2, 0x1 ;  /* 0x0000000102027836 */ /* 0x008fca0000000000 */
        /* <DEDUP_REMOVED lines=9> */
[----:B-1-3--:R-:W-:Y:S05]  /*11430*/  @!P0 BRA `(.L_x_2267) ;  /* 0x0000003000b88947 */ /* 0x00afea0003800000 */
.L_x_2342:
[----:B------:R-:W-:Y:S05]  /*11440*/  BSYNC B0 ;  /* 0x0000000000007941 */ /* 0x000fea0003800000 */
.L_x_2266:
[----:B------:R-:W-:-:S13]  /*11450*/  ISETP.GE.AND P0, PT, R19, 0x2, PT ;  /* 0x000000021300780c */ /* 0x000fda0003f06270 */
[----:B------:R-:W-:Y:S05]  /*11460*/  @!P0 BRA `(.L_x_2268) ;  /* 0x0000001000048947 */ /* 0x000fea0003800000 */
[----:B-1----:R1:W5:Y:S01]  /*11470*/  LDL.LU R0, [R1] ;  /* 0x0000000001007983 */ /* 0x0023620000300800 */
[----:B------:R-:W-:Y:S02]  /*11480*/  VIADD R2, R19, 0xfffffffe ;  /* 0xfffffffe13027836 */ /* 0x000fe40000000000 */
[----:B------:R-:W-:-:S07]  /*11490*/  IMAD.MOV.U32 R3, RZ, RZ, R18 ;  /* 0x000000ffff037224 */ /* 0x000fce00078e0012 */
.L_x_2290:
[----:B0-----:R-:W3:Y:S01]  /*114a0*/  LDL R4, [R1+0xc] ;  /* 0x00000c0001047983 */ /* 0x001ee20000100800 */
[----:B------:R-:W-:Y:S01]  /*114b0*/  VIADD R18, R3, 0x1 ;  /* 0x0000000103127836 */ /* 0x000fe20000000000 */
[----:B------:R-:W-:Y:S05]  /*114c0*/  YIELD ;  /* 0x0000000000007946 */ /* 0x000fea0003800000 */
[C---:B------:R-:W-:Y:S01]  /*114d0*/  ISETP.NE.AND P0, PT, R18.reuse, 0x2, PT ;  /* 0x000000021200780c */ /* 0x040fe20003f05270 */
[----:B------:R-:W-:Y:S03]  /*114e0*/  BSSY B0, `(.L_x_2269) ;  /* 0x0000089000007945 */ /* 0x000fe60003800000 */
[----:B------:R-:W-:-:S02]  /*114f0*/  SEL R18, R18, RZ, P0 ;  /* 0x000000ff12127207 */ /* 0x000fc40000000000 */
[----:B---3--:R-:W-:Y:S02]  /*11500*/  ISETP.NE.AND P1, PT, R4, RZ, PT ;  /* 0x000000ff0400720c */ /* 0x008fe40003f25270 */
[----:B------:R-:W-:-:S04]  /*11510*/  SEL R4, RZ, 0x1, P0 ;  /* 0x00000001ff047807 */ /* 0x000fc80000000000 */
[----:B-----5:R-:W-:-:S05]  /*11520*/  LOP3.LUT R9, R0, R4, RZ, 0x3c, !PT ;  /* 0x0000000400097212 */ /* 0x020fca00078e3cff */
[----:B------:R3:W-:Y:S02]  /*11530*/  STL [R1], R9 ;  /* 0x0000000901007387 */ /* 0x0007e40000100800 */
[----:B------:R-:W-:Y:S05]  /*11540*/  @!P1 BRA `(.L_x_2270) ;  /* 0x0000000800089947 */ /* 0x000fea0003800000 */
[----:B------:R-:W-:Y:S01]  /*11550*/  ULDC.64 UR4, c[0x0][0x418] ;  /* 0x0001060000047ab9 */ /* 0x000fe20000000a00 */
[----:B0-----:R-:W-:Y:S01]  /*11560*/  IMAD.MOV.U32 R8, RZ, RZ, R2 ;  /* 0x000000ffff087224 */ /* 0x001fe200078e0002 */
        /* <DEDUP_REMOVED lines=22> */
.L_x_2271:
[----:B------:R-:W0:Y:S01]  /*116d0*/  S2R R4, SR_TID.X ;  /* 0x0000000000047919 */ /* 0x000e220000002100 */
[----:B------:R-:W-:Y:S01]  /*116e0*/  IMAD R5, R18, 0x8, R17 ;  /* 0x0000000812057824 */ /* 0x000fe200078e0211 */
[----:B------:R-:W-:Y:S01]  /*116f0*/  BSSY B1, `(.L_x_2272) ;  /* 0x0000006000017945 */ /* 0x000fe20003800000 */
[----:B0-----:R-:W-:Y:S02]  /*11700*/  LOP3.LUT R6, R4, 0x7f, RZ, 0xc0, !PT ;  /* 0x0000007f04067812 */ /* 0x001fe400078ec0ff */
[----:B------:R-:W-:Y:S02]  /*11710*/  SHF.L.U32 R4, R9, 0x1f, RZ ;  /* 0x0000001f09047819 */ /* 0x000fe400000006ff */
[----:B------:R-:W-:Y:S02]  /*11720*/  ISETP.NE.AND P1, PT, R6, RZ, PT ;  /* 0x000000ff0600720c */ /* 0x000fe40003f25270 */
[----:B------:R-:W0:Y:S02]  /*11730*/  SYNCS.PHASECHK.TRANS64.TRYWAIT P0, [R5+URZ+0x29880], R4 ;  /* 0x02988004050075a7 */ /* 0x000e24000800017f */
[----:B0-----:R-:W-:Y:S09]  /*11740*/  @!P0 BRA `(.L_x_2273) ;  /* 0x0000003000088947 */ /* 0x001ff20003800000 */
.L_x_2343:
[----:B------:R-:W-:Y:S05]  /*11750*/  BSYNC B1 ;  /* 0x0000000000017941 */ /* 0x000fea0003800000 */
.L_x_2272:
        /* <DEDUP_REMOVED lines=9> */
.L_x_2275:
[----:B------:R-:W-:Y:S05]  /*117f0*/  BSYNC B1 ;  /* 0x0000000000017941 */ /* 0x000fea0003800000 */
.L_x_2274:
[----:B------:R-:W4:Y:S01]  /*11800*/  LDL R6, [R1+0x18] ;  /* 0x0000180001067983 */ /* 0x000f220000100800 */
        /* <DEDUP_REMOVED lines=9> */
[----:B----4-:R-:W-:-:S02]  /*118a0*/  IMAD R6, R8, 0xa0, R6 ;  /* 0x000000a008067824 */ /* 0x010fc400078e0206 */
[----:B------:R-:W-:-:S09]  /*118b0*/  VIADD R8, R5, 0x29870 ;  /* 0x0002987005087836 */ /* 0x000fd20000000000 */
.L_x_2276:
        /* <DEDUP_REMOVED lines=13> */
.L_x_2344:
[----:B------:R-:W-:Y:S05]  /*11990*/  BSYNC B1 ;  /* 0x0000000000017941 */ /* 0x000fea0003800000 */
.L_x_2277:
[----:B------:R-:W-:Y:S01]  /*119a0*/  BSSY B1, `(.L_x_2279) ;  /* 0x000000b000017945 */ /* 0x000fe20003800000 */
[----:B------:R-:W-:Y:S02]  /*119b0*/  IMAD.MOV.U32 R8, RZ, RZ, 0x0 ;  /* 0x00000000ff087424 */ /* 0x000fe400078e00ff */
[----:B---3--:R-:W-:Y:S01]  /*119c0*/  IMAD.MOV.U32 R9, RZ, RZ, 0x14f00000 ;  /* 0x14f00000ff097424 */ /* 0x008fe200078e00ff */
[----:B------:R-:W-:Y:S06]  /*119d0*/  @P1 BRA `(.L_x_2280) ;  /* 0x00000000001c1947 */ /* 0x000fec0003800000 */
[----:B------:R-:W3:Y:S01]  /*119e0*/  S2R R7, SR_TID.X ;  /* 0x0000000000077919 */ /* 0x000ee20000002100 */
[----:B0---4-:R-:W-:-:S04]  /*119f0*/  IMAD.MOV.U32 R4, RZ, RZ, 0x7800 ;  /* 0x00007800ff047424 */ /* 0x011fc800078e00ff */
[----:B------:R0:W-:Y:S01]  /*11a00*/  SYNCS.ARRIVE.TRANS64 RZ, [R5+URZ+0x29830], R4 ;  /* 0x0298300405ff79a7 */ /* 0x0001e2000800003f */
[----:B---3--:R-:W-:-:S04]  /*11a10*/  LOP3.LUT R7, R7, 0x1f, RZ, 0xc0, !PT ;  /* 0x0000001f07077812 */ /* 0x008fc800078ec0ff */
[----:B------:R-:W-:-:S13]  /*11a20*/  ISETP.NE.AND P0, PT, R7, RZ, PT ;  /* 0x000000ff0700720c */ /* 0x000fda0003f05270 */
[----:B0-----:R-:W-:Y:S05]  /*11a30*/  @!P0 BRA `(.L_x_2280) ;  /* 0x0000000000048947 */ /* 0x001fea0003800000 */
[----:B------:R-:W-:Y:S01]  /*11a40*/  BPT.TRAP 0x1 ;  /* 0x000000040000795c */ /* 0x000fe20000300000 */
.L_x_2280:
[----:B------:R-:W-:Y:S05]  /*11a50*/  BSYNC B1 ;  /* 0x0000000000017941 */ /* 0x000fea0003800000 */
.L_x_2279:
[----:B------:R-:W-:Y:S01]  /*11a60*/  R2UR UR10, R10 ;  /* 0x000000000a0a72ca */ /* 0x000fe200000e0000 */
[----:B0---4-:R-:W-:Y:S01]  /*11a70*/  IMAD R4, R18, 0x7800, R17 ;  /* 0x0000780012047824 */ /* 0x011fe200078e0211 */
[----:B------:R-:W-:Y:S01]  /*11a80*/  R2UR UR6, R8 ;  /* 0x00000000080672ca */ /* 0x000fe200000e0000 */
[----:B------:R-:W-:Y:S01]  /*11a90*/  UIADD3 UR4, UP0, UR48, 0x370, URZ ;  /* 0x0000037030047890 */ /* 0x000fe2000ff1e03f */
[----:B------:R-:W-:Y:S01]  /*11aa0*/  R2UR UR7, R9 ;  /* 0x00000000090772ca */ /* 0x000fe200000e0000 */
[----:B------:R-:W-:Y:S01]  /*11ab0*/  VIADD R5, R5, 0x29830 ;  /* 0x0002983005057836 */ /* 0x000fe20000000000 */
[----:B------:R-:W-:Y:S01]  /*11ac0*/  PLOP3.LUT P0, PT, PT, PT, PT, 0x80, 0x0 ;  /* 0x000000000000781c */ /* 0x000fe20003f0f070 */
[----:B------:R-:W-:Y:S01]  /*11ad0*/  VIADD R7, R4, 0x1a400 ;  /* 0x0001a40004077836 */ /* 0x000fe20000000000 */
[----:B------:R-:W-:-:S12]  /*11ae0*/  UIADD3.X UR5, URZ, UR49, URZ, UP0, !UPT ;  /* 0x000000313f057290 */ /* 0x000fd800087fe43f */
.L_x_2281:
        /* <DEDUP_REMOVED lines=15> */
.L_x_2282:
        /* <DEDUP_REMOVED lines=15> */
.L_x_2283:
        /* <DEDUP_REMOVED lines=10> */
.L_x_2270:
[----:B------:R-:W-:Y:S05]  /*11d70*/  BSYNC B0 ;  /* 0x0000000000007941 */ /* 0x000fea0003800000 */
.L_x_2269:
[----:B------:R-:W-:-:S06]  /*11d80*/  UISETP.NE.AND UP0, UPT, UR39, 0x3, UPT ;  /* 0x000000032700788c */ /* 0x000fcc000bf05270 */
[----:B------:R-:W-:-:S13]  /*11d90*/  PLOP3.LUT P0, PT, PT, PT, UP0, 0x80, 0x0 ;  /* 0x000000000000781c */ /* 0x000fda0003f0f008 */
[----:B------:R-:W-:Y:S05]  /*11da0*/  @!P0 BRA `(.L_x_2284) ;  /* 0x0000000000048947 */ /* 0x000fea0003800000 */
[----:B------:R-:W-:Y:S01]  /*11db0*/  BPT.TRAP 0x1 ;  /* 0x000000040000795c */ /* 0x000fe20000300000 */
.L_x_2284:
        /* <DEDUP_REMOVED lines=8> */
.L_x_2345:
[----:B------:R-:W-:Y:S05]  /*11e40*/  BSYNC B0 ;  /* 0x0000000000007941 */ /* 0x000fea0003800000 */
.L_x_2285:
[----:B------:R-:W-:Y:S05]  /*11e50*/  @!P1 BRA `(.L_x_2287) ;  /* 0x0000000000049947 */ /* 0x000fea0003800000 */
[----:B------:R-:W-:Y:S01]  /*11e60*/  BPT.TRAP 0x1 ;  /* 0x000000040000795c */ /* 0x000fe20000300000 */
.L_x_2287:
[----:B------:R-:W-:Y:S01]  /*11e70*/  SHF.L.U32 R0, R0, 0x1f, RZ ;  /* 0x0000001f00007819 */ /* 0x000fe200000006ff */
[----:B------:R-:W-:-:S03]  /*11e80*/  IMAD R12, R3, 0x5000, RZ ;  /* 0x00005000030c7824 */ /* 0x000fc600078e02ff */
[----:B------:R-:W5:Y:S02]  /*11e90*/  SYNCS.PHASECHK.TRANS64.TRYWAIT P0, [R19+URZ+0x29860], R0 ;  /* 0x02986000130075a7 */ /* 0x000f64000800017f */
[----:B-----5:R-:W-:Y:S05]  /*11ea0*/  @!P0 BRA `(.L_x_2288) ;  /* 0x00000028006c8947 */ /* 0x020fea0003800000 */
.L_x_2346:
[----:B------:R-:W5:Y:S04]  /*11eb0*/  LDL R3, [R1+0x24] ;  /* 0x0000240001037983 */ /* 0x000f680000100800 */
[----:B------:R-:W2:Y:S01]  /*11ec0*/  LDL R13, [R1+0x20] ;  /* 0x00002000010d7983 */ /* 0x000ea20000100800 */
[----:B------:R-:W-:Y:S05]  /*11ed0*/  WARPSYNC.ALL ;  /* 0x0000000000007948 */ /* 0x000fea0003800000 */
[----:B-----5:R-:W-:-:S02]  /*11ee0*/  LOP3.LUT R0, R12, R3, RZ, 0xfc, !PT ;  /* 0x000000030c007212 */ /* 0x020fc400078efcff */
[----:B------:R-:W5:Y:S01]  /*11ef0*/  S2R R3, SR_TID.X ;  /* 0x0000000000037919 */ /* 0x000f620000002100 */
[----:B--2---:R-:W-:Y:S02]  /*11f00*/  LOP3.LUT R20, R12, R13, RZ, 0xfc, !PT ;  /* 0x0000000d0c147212 */ /* 0x004fe400078efcff */
[----:B------:R-:W-:-:S03]  /*11f10*/  IMAD.IADD R0, R17, 0x1, R0 ;  /* 0x0000000111007824 */ /* 0x000fc600078e0200 */
[----:B------:R-:W-:Y:S02]  /*11f20*/  IMAD.IADD R20, R17, 0x1, R20 ;  /* 0x0000000111147824 */ /* 0x000fe400078e0214 */
[----:B0--3--:R-:W4:Y:S01]  /*11f30*/  LDSM.16.MT88.4 R8, [R0+0xa400] ;  /* 0x00a400000008783b */ /* 0x009f220000004200 */
[----:B-----5:R-:W-:Y:S01]  /*11f40*/  LOP3.LUT P0, RZ, R3, 0x4, RZ, 0xc0, !PT ;  /* 0x0000000403ff7812 */ /* 0x020fe2000780c0ff */
[----:B------:R-:W-:-:S05]  /*11f50*/  IMAD.MOV.U32 R3, RZ, RZ, 0x40 ;  /* 0x00000040ff037424 */ /* 0x000fca00078e00ff */
[----:B------:R-:W-:-:S05]  /*11f60*/  SEL R3, R3, 0xffffffc0, !P0 ;  /* 0xffffffc003037807 */ /* 0x000fca0004000000 */
[----:B------:R-:W-:Y:S01]  /*11f70*/  IMAD.IADD R3, R3, 0x1, R0 ;  /* 0x0000000103037824 */ /* 0x000fe200078e0200 */
[C-C-:B----4-:R-:W-:Y:S02]  /*11f80*/  PRMT R4, R8.reuse, 0x6420, R9.reuse ;  /* 0x0000642008047816 */ /* 0x150fe40000000009 */
        /* <DEDUP_REMOVED lines=66> */
.L_x_2289:
        /* <DEDUP_REMOVED lines=13> */
.L_x_2268:
        /* <DEDUP_REMOVED lines=18> */
.L_x_2292:
[----:B------:R-:W-:Y:S05]  /*125a0*/  BSYNC B0 ;  /* 0x0000000000007941 */ /* 0x000fea0003800000 */
.L_x_2291:
[----:B------:R-:W-:-:S06]  /*125b0*/  UISETP.NE.AND UP0, UPT, UR39, 0x3, UPT ;  /* 0x000000032700788c */ /* 0x000fcc000bf05270 */
[----:B------:R-:W-:-:S13]  /*125c0*/  PLOP3.LUT P1, PT, PT, PT, UP0, 0x80, 0x0 ;  /* 0x000000000000781c */ /* 0x000fda0003f2f008 */
[----:B------:R-:W-:Y:S05]  /*125d0*/  @!P1 BRA `(.L_x_2293) ;  /* 0x0000000000049947 */ /* 0x000fea0003800000 */
[----:B------:R-:W-:Y:S01]  /*125e0*/  BPT.TRAP 0x1 ;  /* 0x000000040000795c */ /* 0x000fe20000300000 */
.L_x_2293:
[----:B------:R-:W3:Y:S01]  /*125f0*/  LDL R2, [R1] ;  /* 0x0000000001027983 */ /* 0x000ee20000100800 */
[----:B------:R-:W-:Y:S01]  /*12600*/  IMAD R16, R18, 0x8, R17 ;  /* 0x0000000812107824 */ /* 0x000fe200078e0211 */
[----:B------:R-:W-:Y:S01]  /*12610*/  BSSY B0, `(.L_x_2294) ;  /* 0x0000007000007945 */ /* 0x000fe20003800000 */
[----:B01---5:R-:W-:-:S05]  /*12620*/  IMAD.U32 R0, RZ, RZ, UR41 ;  /* 0x00000029ff007e24 */ /* 0x023fca000f8e00ff */
[----:B------:R-:W-:Y:S02]  /*12630*/  ISETP.NE.AND P2, PT, R0, 0x3, PT ;  /* 0x000000030000780c */ /* 0x000fe40003f45270 */
[----:B---3--:R-:W-:-:S04]  /*12640*/  LOP3.LUT R3, R2, 0x1, RZ, 0x3c, !PT ;  /* 0x0000000102037812 */ /* 0x008fc800078e3cff */
[----:B------:R-:W-:-:S04]  /*12650*/  SHF.L.U32 R3, R3, 0x1f, RZ ;  /* 0x0000001f03037819 */ /* 0x000fc800000006ff */
[----:B------:R-:W0:Y:S02]  /*12660*/  SYNCS.PHASECHK.TRANS64.TRYWAIT P1, [R16+URZ+0x29870], R3 ;  /* 0x02987003100075a7 */ /* 0x000e24000802017f */
[----:B0-----:R-:W-:Y:S05]  /*12670*/  @!P1 BRA `(.L_x_2295) ;  /* 0x00000020008c9947 */ /* 0x001fea0003800000 */
.L_x_2347:
[----:B------:R-:W-:Y:S05]  /*12680*/  BSYNC B0 ;  /* 0x0000000000007941 */ /* 0x000fea0003800000 */
.L_x_2294:
[----:B------:R-:W-:Y:S05]  /*12690*/  @!P2 BRA `(.L_x_2296) ;  /* 0x000000000004a947 */ /* 0x000fea0003800000 */
[----:B------:R-:W-:Y:S01]  /*126a0*/  BPT.TRAP 0x1 ;  /* 0x000000040000795c */ /* 0x000fe20000300000 */
.L_x_2296:
[----:B------:R-:W0:Y:S02]  /*126b0*/  LDL R0, [R1] ;  /* 0x0000000001007983 */ /* 0x000e240000100800 */
[----:B0-----:R-:W-:-:S04]  /*126c0*/  SHF.L.U32 R3, R0, 0x1f, RZ ;  /* 0x0000001f00037819 */ /* 0x001fc800000006ff */
[----:B------:R-:W0:Y:S02]  /*126d0*/  SYNCS.PHASECHK.TRANS64.TRYWAIT P1, [R16+URZ+0x29860], R3 ;  /* 0x02986003100075a7 */ /* 0x000e24000802017f */
[----:B0-----:R-:W-:Y:S05]  /*126e0*/  @!P1 BRA `(.L_x_2297) ;  /* 0x0000002000849947 */ /* 0x001fea0003800000 */
.L_x_2348:
        /* <DEDUP_REMOVED lines=81> */
.L_x_2298:
        /* <DEDUP_REMOVED lines=12> */
.L_x_2243:
[----:B------:R-:W-:Y:S05]  /*12cc0*/  BSYNC B7 ;  /* 0x0000000000077941 */ /* 0x000fea0003800000 */
.L_x_2241:
[----:B-1----:R-:W3:Y:S02]  /*12cd0*/  LDL R0, [R1+0x30] ;  /* 0x0000300001007983 */ /* 0x002ee40000100800 */
[----:B---3--:R-:W-:-:S13]  /*12ce0*/  ISETP.NE.AND P0, PT, R0, RZ, PT ;  /* 0x000000ff0000720c */ /* 0x008fda0003f05270 */
        /* <DEDUP_REMOVED lines=14> */
.L_x_2299:
[----:B0-----:R-:W0:Y:S01]  /*12dd0*/  S2R R2, SR_TID.X ;  /* 0x0000000000027919 */ /* 0x001e220000002100 */
        /* <DEDUP_REMOVED lines=27> */
[----:B------:R-:W1:Y:S02]  /*12f90*/  SHFL.UP PT, R2, R3, 0x8, RZ ;  /* 0x0500000003027989 */ /* 0x000e6400000e00ff */
[----:B-1----:R-:W-:-:S05]  /*12fa0*/  SEL R2, R2, RZ, P4 ;  /* 0x000000ff02027207 */ /* 0x002fca0002000000 */
[----:B------:R-:W-:-:S05]  /*12fb0*/  IMAD.IADD R6, R3, 0x1, R2 ;  /* 0x0000000103067824 */ /* 0x000fca00078e0202 */
[----:B------:R-:W1:Y:S02]  /*12fc0*/  SHFL.UP PT, R0, R6, 0x10, RZ ;  /* 0x0600000006007989 */ /* 0x000e6400000e00ff */
[----:B-1----:R-:W-:-:S05]  /*12fd0*/  SEL R7, R0, RZ, P5 ;  /* 0x000000ff00077207 */ /* 0x002fca0002800000 */
[----:B------:R-:W-:-:S05]  /*12fe0*/  IMAD.IADD R8, R6, 0x1, R7 ;  /* 0x0000000106087824 */ /* 0x000fca00078e0207 */
[----:B------:R-:W0:Y:S04]  /*12ff0*/  SHFL.IDX PT, R2, R8, 0x1f, 0x1f ;  /* 0x03e01f0008027f89 */ /* 0x000e2800000e0000 */
[----:B------:R-:W1:Y:S04]  /*13000*/  SHFL.IDX PT, R7, R9, 0x1, 0x1f ;  /* 0x00201f0009077f89 */ /* 0x000e6800000e0000 */
[----:B------:R-:W3:Y:S01]  /*13010*/  SHFL.IDX PT, R0, R9, RZ, 0x1f ;  /* 0x00001fff09007589 */ /* 0x000ee200000e0000 */
[----:B0-----:R-:W-:-:S04]  /*13020*/  IMAD R2, R2, R4, RZ ;  /* 0x0000000402027224 */ /* 0x001fc800078e02ff */
[----:B-1----:R-:W-:-:S05]  /*13030*/  IMAD.IADD R7, R7, 0x1, R2 ;  /* 0x0000000107077824 */ /* 0x002fca00078e0202 */
[----:B---3--:R-:W-:-:S13]  /*13040*/  ISETP.GT.AND P6, PT, R7, R0, PT ;  /* 0x000000000700720c */ /* 0x008fda0003fc4270 */
[----:B------:R-:W-:Y:S05]  /*13050*/  @P6 BRA `(.L_x_2301) ;  /* 0x0000000000906947 */ /* 0x000fea0003800000 */
.L_x_2305:
        /* <DEDUP_REMOVED lines=14> */
.L_x_2304:
[----:B------:R-:W-:Y:S05]  /*13140*/  BSYNC B0 ;  /* 0x0000000000007941 */ /* 0x000fea0003800000 */
.L_x_2303:
        /* <DEDUP_REMOVED lines=21> */
.L_x_2301:
        /* <DEDUP_REMOVED lines=21> */
.L_x_2306:
        /* <DEDUP_REMOVED lines=58> */
[----:B------:R-:W-:-:S04]  /*13790*/  LOP3.LUT R2, RZ, R2, RZ, 0x33, !PT ;  /* 0x00000002ff027212 */ /* 0x000fc800078e33ff */
[----:B------:R-:W-:Y:S01]  /*137a0*/  R2UR UR36, R0 ;  /* 0x00000000002472ca */ /* 0x000fe200000e0000 */
[----:B------:R-:W-:-:S05]  /*137b0*/  IMAD.IADD R0, R5, 0x1, R2 ;  /* 0x0000000105007824 */ /* 0x000fca00078e0202 */
[----:B------:R1:W-:Y:S01]  /*137c0*/  STL [R1+0x14], R0 ;  /* 0x0000140001007387 */ /* 0x0003e20000100800 */
[----:B------:R-:W-:Y:S08]  /*137d0*/  BRA `(.L_x_2307) ;  /* 0x0000000000107947 */ /* 0x000ff00003800000 */
.L_x_2302:
[----:B------:R0:W-:Y:S01]  /*137e0*/  STL [R1+0x10], R0 ;  /* 0x0000100001007387 */ /* 0x0001e20000100800 */
[----:B------:R-:W-:Y:S01]  /*137f0*/  ULDC UR42, c[0x0][0xc3c] ;  /* 0x00030f00002a7ab9 */ /* 0x000fe20000000800 */
[----:B------:R-:W-:Y:S02]  /*13800*/  UMOV UR36, URZ ;  /* 0x0000003f00247c82 */ /* 0x000fe40008000000 */
[----:B------:R0:W-:Y:S03]  /*13810*/  STL [R1+0x14], RZ ;  /* 0x000014ff01007387 */ /* 0x0001e60000100800 */
.L_x_2307:
        /* <DEDUP_REMOVED lines=15> */
.L_x_2300:
[----:B------:R-:W-:Y:S02]  /*13910*/  ULDC UR4, c[0x0][0xc3c] ;  /* 0x00030f0000047ab9 */ /* 0x000fe40000000800 */
[----:B------:R-:W-:-:S06]  /*13920*/  UISETP.GE.AND UP0, UPT, UR42, UR4, UPT ;  /* 0x000000042a00728c */ /* 0x000fcc000bf06270 */
[----:B------:R-:W-:-:S13]  /*13930*/  PLOP3.LUT P0, PT, PT, PT, UP0, 0x80, 0x0 ;  /* 0x000000000000781c */ /* 0x000fda0003f0f008 */
[----:B------:R-:W-:Y:S05]  /*13940*/  @!P0 BRA `(.L_x_2308) ;  /* 0xffffffb800e88947 */ /* 0x000fea000383ffff */
.L_x_2237:
        /* <DEDUP_REMOVED lines=12> */
.L_x_2349:
[----:B------:R-:W-:Y:S05]  /*13a10*/  BSYNC B0 ;  /* 0x0000000000007941 */ /* 0x000fea0003800000 */
.L_x_2309:
[----:B------:R-:W-:-:S03]  /*13a20*/  UMOV UR4, 0xffffffff ;  /* 0xffffffff00047882 */ /* 0x000fc60000000000 */
[----:B------:R-:W-:Y:S05]  /*13a30*/  BRA.DIV UR4, `(.L_x_2311) ;  /* 0x0000000e04d87947 */ /* 0x000fea000b800000 */
[----:B0-----:R-:W0:Y:S02]  /*13a40*/  S2R R0, SR_TID.X ;  /* 0x0000000000007919 */ /* 0x001e240000002100 */
[----:B0-----:R-:W-:-:S04]  /*13a50*/  SHF.R.U32.HI R0, RZ, 0x5, R0 ;  /* 0x00000005ff007819 */ /* 0x001fc80000011600 */
[----:B------:R-:W-:-:S05]  /*13a60*/  LOP3.LUT R0, R0, 0x3, RZ, 0xc0, !PT ;  /* 0x0000000300007812 */ /* 0x000fca00078ec0ff */
[----:B------:R0:W1:Y:S02]  /*13a70*/  SHFL.IDX PT, R14, R0, RZ, 0x1f ;  /* 0x00001fff000e7589 */ /* 0x00006400000e0000 */
.L_x_2352:
[----:B-1----:R-:W-:Y:S01]  /*13a80*/  ISETP.NE.AND P0, PT, R14, RZ, PT ;  /* 0x000000ff0e00720c */ /* 0x002fe20003f05270 */
[----:B------:R-:W-:-:S12]  /*13a90*/  BSSY B0, `(.L_x_2312) ;  /* 0x000002c000007945 */ /* 0x000fd80003800000 */
[----:B------:R-:W-:Y:S05]  /*13aa0*/  @P0 BRA `(.L_x_2313) ;  /* 0x0000000000a80947 */ /* 0x000fea0003800000 */
[----:B------:R-:W-:-:S03]  /*13ab0*/  UMOV UR4, 0xffffffff ;  /* 0xffffffff00047882 */ /* 0x000fc60000000000 */
[----:B------:R-:W-:Y:S05]  /*13ac0*/  BRA.DIV UR4, `(.L_x_2314) ;  /* 0x0000000e04e87947 */ /* 0x000fea000b800000 */
[----:B------:R-:W-:-:S13]  /*13ad0*/  ELECT P6, URZ, PT ;  /* 0x00000000003f782f */ /* 0x000fda00038c0000 */
.L_x_2355:
[----:B------:R-:W-:Y:S05]  /*13ae0*/  @!P6 BRA `(.L_x_2313) ;  /* 0x000000000098e947 */ /* 0x000fea0003800000 */
[----:B------:R-:W-:-:S06]  /*13af0*/  ULOP3.LUT UR4, UR38, 0x2, URZ, 0xfc, !UPT ;  /* 0x0000000226047892 */ /* 0x000fcc000f8efc3f */
[----:B0-----:R-:W-:-:S05]  /*13b00*/  IMAD.U32 R0, RZ, RZ, UR4 ;  /* 0x00000004ff007e24 */ /* 0x001fca000f8e00ff */
[----:B------:R-:W-:-:S13]  /*13b10*/  ISETP.NE.AND P0, PT, R0, 0x3, PT ;  /* 0x000000030000780c */ /* 0x000fda0003f05270 */
[----:B------:R-:W-:Y:S05]  /*13b20*/  @!P0 BRA `(.L_x_2315) ;  /* 0x0000000000048947 */ /* 0x000fea0003800000 */
[----:B------:R-:W-:Y:S01]  /*13b30*/  BPT.TRAP 0x1 ;  /* 0x000000040000795c */ /* 0x000fe20000300000 */
.L_x_2315:
        /* <DEDUP_REMOVED lines=13> */
.L_x_2356:
[----:B------:R-:W1:Y:S02]  /*13c10*/  SYNCS.PHASECHK.TRANS64.TRYWAIT P1, [R5+URZ], R0 ;  /* 0x00000000050075a7 */ /* 0x000e64000802017f */
[----:B-1----:R-:W-:Y:S05]  /*13c20*/  @!P1 BRA `(.L_x_2317) ;  /* 0x0000000c00c49947 */ /* 0x002fea0003800000 */
.L_x_2357:
[----:B------:R-:W-:Y:S05]  /*13c30*/  @!P0 BRA `(.L_x_2318) ;  /* 0x0000000000048947 */ /* 0x000fea0003800000 */
[----:B------:R-:W-:Y:S01]  /*13c40*/  BPT.TRAP 0x1 ;  /* 0x000000040000795c */ /* 0x000fe20000300000 */
.L_x_2318:
[----:B-1----:R-:W-:-:S04]  /*13c50*/  IMAD R5, R18, 0x8, R3 ;  /* 0x0000000812057824 */ /* 0x002fc800078e0203 */
[----:B------:R-:W1:Y:S02]  /*13c60*/  SYNCS.PHASECHK.TRANS64.TRYWAIT P1, [R5+URZ+0x29860], R4 ;  /* 0x02986004050075a7 */ /* 0x000e64000802017f */
[----:B-1----:R-:W-:Y:S05]  /*13c70*/  @!P1 BRA `(.L_x_2319) ;  /* 0x0000000c00c49947 */ /* 0x002fea0003800000 */
.L_x_2358:
[----:B------:R-:W-:Y:S05]  /*13c80*/  @!P0 BRA `(.L_x_2320) ;  /* 0x0000000000048947 */ /* 0x000fea0003800000 */
[----:B------:R-:W-:Y:S01]  /*13c90*/  BPT.TRAP 0x1 ;  /* 0x000000040000795c */ /* 0x000fe20000300000 */
.L_x_2320:
[----:B------:R-:W-:-:S04]  /*13ca0*/  IMAD R3, R2, 0x8, R3 ;  /* 0x0000000802037824 */ /* 0x000fc800078e0203 */
[----:B------:R-:W3:Y:S02]  /*13cb0*/  SYNCS.PHASECHK.TRANS64.TRYWAIT P1, [R3+URZ+0x29860], R0 ;  /* 0x02986000030075a7 */ /* 0x000ee4000802017f */
[----:B---3--:R-:W-:Y:S05]  /*13cc0*/  @!P1 BRA `(.L_x_2321) ;  /* 0x0000000c00c49947 */ /* 0x008fea0003800000 */
.L_x_2359:
[----:B------:R-:W-:Y:S05]  /*13cd0*/  @!P0 BRA `(.L_x_2322) ;  /* 0x0000000000048947 */ /* 0x000fea0003800000 */
[----:B------:R-:W-:Y:S01]  /*13ce0*/  BPT.TRAP 0x1 ;  /* 0x000000040000795c */ /* 0x000fe20000300000 */
.L_x_2322:
[----:B------:R-:W4:Y:S02]  /*13cf0*/  SYNCS.PHASECHK.TRANS64.TRYWAIT P0, [R5+URZ+0x29880], R4 ;  /* 0x02988004050075a7 */ /* 0x000f24000800017f */
[----:B----4-:R-:W-:Y:S05]  /*13d00*/  @!P0 BRA `(.L_x_2323) ;  /* 0x0000000c00c88947 */ /* 0x010fea0003800000 */
.L_x_2324:
[----:B------:R0:W0:Y:S02]  /*13d10*/  SYNCS.PHASECHK.TRANS64.TRYWAIT P0, [R3+URZ+0x29880], R0 ;  /* 0x02988000030075a7 */ /* 0x000024000800017f */
[----:B0-----:R-:W-:Y:S05]  /*13d20*/  @!P0 NANOSLEEP.SYNCS 0x989680 ;  /* 0x009896800000895d */ /* 0x001fea0003900000 */
[----:B------:R-:W0:Y:S02]  /*13d30*/  @!P0 SYNCS.PHASECHK.TRANS64 P0, [R3+URZ+0x29880], R0 ;  /* 0x02988000030085a7 */ /* 0x000e24000800007f */
[----:B0-----:R-:W-:Y:S05]  /*13d40*/  @!P0 BRA `(.L_x_2324) ;  /* 0xfffffffc00f08947 */ /* 0x001fea000383ffff */
.L_x_2313:
[----:B------:R-:W-:Y:S05]  /*13d50*/  BSYNC B0 ;  /* 0x0000000000007941 */ /* 0x000fea0003800000 */
.L_x_2312:
[----:B------:R-:W-:Y:S05]  /*13d60*/  EXIT ;  /* 0x000000000000794d */ /* 0x000fea0003800000 */
.L_x_2176:
[----:B0-----:R-:W-:-:S04]  /*13d70*/  IMAD.U32 R3, RZ, RZ, UR41 ;  /* 0x00000029ff037e24 */ /* 0x001fc8000f8e00ff */
[----:B------:R0:W1:Y:S03]  /*13d80*/  SYNCS.PHASECHK.TRANS64.TRYWAIT P1, [R3+URZ+0x29800], R0 ;  /* 0x02980000030075a7 */ /* 0x000066000802017f */
[----:B-1----:R-:W-:Y:S05]  /*13d90*/  @!P1 NANOSLEEP.SYNCS 0x989680 ;  /* 0x009896800000995d */ /* 0x002fea0003900000 */
[----:B------:R-:W1:Y:S02]  /*13da0*/  @!P1 SYNCS.PHASECHK.TRANS64 P1, [R3+URZ+0x29800], R0 ;  /* 0x02980000030095a7 */ /* 0x000e64000802007f */
[----:B-1----:R-:W-:Y:S05]  /*13db0*/  @!P1 BRA `(.L_x_2176) ;  /* 0xfffffffc00ec9947 */ /* 0x002fea000383ffff */
[----:B------:R-:W-:Y:S05]  /*13dc0*/  BRA `(.L_x_2325) ;  /* 0xfffffedc00707947 */ /* 0x000fea000383ffff */
.L_x_2180:
[----:B-1----:R1:W2:Y:S02]  /*13dd0*/  SYNCS.PHASECHK.TRANS64.TRYWAIT P2, [R2+URZ+0x29830], R3 ;  /* 0x02983003020075a7 */ /* 0x0022a4000804017f */
[----:B--2---:R-:W-:Y:S05]  /*13de0*/  @!P2 NANOSLEEP.SYNCS 0x989680 ;  /* 0x009896800000a95d */ /* 0x004fea0003900000 */
[----:B------:R-:W2:Y:S02]  /*13df0*/  @!P2 SYNCS.PHASECHK.TRANS64 P2, [R2+URZ+0x29830], R3 ;  /* 0x029830030200a5a7 */ /* 0x000ea4000804007f */
[----:B--2---:R-:W-:Y:S05]  /*13e00*/  @!P2 BRA `(.L_x_2180) ;  /* 0xfffffffc00f0a947 */ /* 0x004fea000383ffff */
[----:B------:R-:W-:Y:S05]  /*13e10*/  BRA `(.L_x_2179) ;  /* 0xfffffedc00947947 */ /* 0x000fea000383ffff */
.L_x_2185:
[----:B-1----:R-:W-:-:S04]  /*13e20*/  IMAD.U32 R7, RZ, RZ, UR6 ;  /* 0x00000006ff077e24 */ /* 0x002fc8000f8e00ff */
[----:B------:R1:W2:Y:S03]  /*13e30*/  SYNCS.PHASECHK.TRANS64.TRYWAIT P3, [R7+URZ+0x29830], R0 ;  /* 0x02983000070075a7 */ /* 0x0002a6000806017f */
[----:B--2---:R-:W-:Y:S05]  /*13e40*/  @!P3 NANOSLEEP.SYNCS 0x989680 ;  /* 0x009896800000b95d */ /* 0x004fea0003900000 */
[----:B------:R-:W2:Y:S02]  /*13e50*/  @!P3 SYNCS.PHASECHK.TRANS64 P3, [R7+URZ+0x29830], R0 ;  /* 0x029830000700b5a7 */ /* 0x000ea4000806007f */
[----:B--2---:R-:W-:Y:S05]  /*13e60*/  @!P3 BRA `(.L_x_2185) ;  /* 0xfffffffc00ecb947 */ /* 0x004fea000383ffff */
[----:B------:R-:W-:Y:S05]  /*13e70*/  BRA `(.L_x_2182) ;  /* 0xffffff10002c7947 */ /* 0x000fea000383ffff */
.L_x_2189:
[----:B-1----:R-:W-:-:S04]  /*13e80*/  IMAD.U32 R7, RZ, RZ, UR6 ;  /* 0x00000006ff077e24 */ /* 0x002fc8000f8e00ff */
[----:B------:R1:W2:Y:S03]  /*13e90*/  SYNCS.PHASECHK.TRANS64.TRYWAIT P3, [R7+URZ+0x29850], R0 ;  /* 0x02985000070075a7 */ /* 0x0002a6000806017f */
[----:B--2---:R-:W-:Y:S05]  /*13ea0*/  @!P3 NANOSLEEP.SYNCS 0x989680 ;  /* 0x009896800000b95d */ /* 0x004fea0003900000 */
[----:B------:R-:W2:Y:S02]  /*13eb0*/  @!P3 SYNCS.PHASECHK.TRANS64 P3, [R7+URZ+0x29850], R0 ;  /* 0x029850000700b5a7 */ /* 0x000ea4000806007f */
[----:B--2---:R-:W-:Y:S05]  /*13ec0*/  @!P3 BRA `(.L_x_2189) ;  /* 0xfffffffc00ecb947 */ /* 0x004fea000383ffff */
[----:B------:R-:W-:Y:S05]  /*13ed0*/  BRA `(.L_x_2186) ;  /* 0xffffff1c00347947 */ /* 0x000fea000383ffff */
.L_x_2196:
[----:B-1----:R-:W-:-:S04]  /*13ee0*/  IMAD.U32 R9, RZ, RZ, UR6 ;  /* 0x00000006ff097e24 */ /* 0x002fc8000f8e00ff */
[----:B------:R1:W2:Y:S03]  /*13ef0*/  SYNCS.PHASECHK.TRANS64.TRYWAIT P2, [R9+URZ+0x29830], R0 ;  /* 0x02983000090075a7 */ /* 0x0002a6000804017f */
[----:B--2---:R-:W-:Y:S05]  /*13f00*/  @!P2 NANOSLEEP.SYNCS 0x989680 ;  /* 0x009896800000a95d */ /* 0x004fea0003900000 */
[----:B------:R-:W2:Y:S02]  /*13f10*/  @!P2 SYNCS.PHASECHK.TRANS64 P2, [R9+URZ+0x29830], R0 ;  /* 0x029830000900a5a7 */ /* 0x000ea4000804007f */
[----:B--2---:R-:W-:Y:S05]  /*13f20*/  @!P2 BRA `(.L_x_2196) ;  /* 0xfffffffc00eca947 */ /* 0x004fea000383ffff */
[----:B------:R-:W-:Y:S05]  /*13f30*/  BRA `(.L_x_2193) ;  /* 0xffffff48000c7947 */ /* 0x000fea000383ffff */
.L_x_2200:
[----:B-1----:R-:W-:-:S04]  /*13f40*/  IMAD.U32 R9, RZ, RZ, UR6 ;  /* 0x00000006ff097e24 */ /* 0x002fc8000f8e00ff */
[----:B------:R1:W2:Y:S03]  /*13f50*/  SYNCS.PHASECHK.TRANS64.TRYWAIT P2, [R9+URZ+0x29850], R0 ;  /* 0x02985000090075a7 */ /* 0x0002a6000804017f */
[----:B--2---:R-:W-:Y:S05]  /*13f60*/  @!P2 NANOSLEEP.SYNCS 0x989680 ;  /* 0x009896800000a95d */ /* 0x004fea0003900000 */
[----:B------:R-:W2:Y:S02]  /*13f70*/  @!P2 SYNCS.PHASECHK.TRANS64 P2, [R9+URZ+0x29850], R0 ;  /* 0x029850000900a5a7 */ /* 0x000ea4000804007f */
[----:B--2---:R-:W-:Y:S05]  /*13f80*/  @!P2 BRA `(.L_x_2200) ;  /* 0xfffffffc00eca947 */ /* 0x004fea000383ffff */
[----:B------:R-:W-:Y:S05]  /*13f90*/  BRA `(.L_x_2197) ;  /* 0xffffff5400087947 */ /* 0x000fea000383ffff */
.L_x_2206:
[----:B-1----:R-:W-:-:S04]  /*13fa0*/  IMAD.U32 R5, RZ, RZ, UR9 ;  /* 0x00000009ff057e24 */ /* 0x002fc8000f8e00ff */
[----:B------:R1:W2:Y:S03]  /*13fb0*/  SYNCS.PHASECHK.TRANS64.TRYWAIT P1, [R5+URZ+0x29850], R4 ;  /* 0x02985004050075a7 */ /* 0x0002a6000802017f */
[----:B--2---:R-:W-:Y:S05]  /*13fc0*/  @!P1 NANOSLEEP.SYNCS 0x989680 ;  /* 0x009896800000995d */ /* 0x004fea0003900000 */
[----:B------:R-:W2:Y:S02]  /*13fd0*/  @!P1 SYNCS.PHASECHK.TRANS64 P1, [R5+URZ+0x29850], R4 ;  /* 0x02985004050095a7 */ /* 0x000ea4000802007f */
[----:B--2---:R-:W-:Y:S05]  /*13fe0*/  @!P1 BRA `(.L_x_2206) ;  /* 0xfffffffc00ec9947 */ /* 0x004fea000383ffff */
[----:B------:R-:W-:Y:S05]  /*13ff0*/  BRA `(.L_x_2205) ;  /* 0xffffff7000dc7947 */ /* 0x000fea000383ffff */
.L_x_2252:
[----:B------:R-:W-:Y:S02]  /*14000*/  IMAD.MOV.U32 R13, RZ, RZ, R0 ;  /* 0x000000ffff0d7224 */ /* 0x000fe400078e0000 */
[----:B------:R-:W-:Y:S02]  /*14010*/  IMAD.MOV.U32 R12, RZ, RZ, RZ ;  /* 0x000000ffff0c7224 */ /* 0x000fe400078e00ff */
[----:B------:R-:W-:Y:S02]  /*14020*/  IMAD.MOV.U32 R11, RZ, RZ, 0x1f ;  /* 0x0000001fff0b7424 */ /* 0x000fe400078e00ff */
[----:B------:R-:W-:-:S07]  /*14030*/  IMAD.MOV.U32 R15, RZ, RZ, -0x1 ;  /* 0xffffffffff0f7424 */ /* 0x000fce00078e00ff */
[----:B-12---:R-:W-:Y:S05]  /*14040*/  WARPSYNC.COLLECTIVE R15, `(.L_x_2326) ;  /* 0x000000000f087348 */ /* 0x006fea0003c00000 */
[----:B------:R0:W3:Y:S02]  /*14050*/  SHFL.IDX P6, R14, R13, R12, R11 ;  /* 0x0000000c0d0e7389 */ /* 0x0000e400000c000b */
[----:B0123--:R-:W-:Y:S01]  /*14060*/  ENDCOLLECTIVE ;  /* 0x000000000000791b */ /* 0x00ffe20003800000 */
.L_x_2326:
[----:B------:R-:W-:Y:S05]  /*14070*/  BRA `(.L_x_2327) ;  /* 0xffffffc000c07947 */ /* 0x000fea000383ffff */
.L_x_2254:
[----:B------:R-:W-:Y:S01]  /*14080*/  BSSY B0, `(.L_x_2328) ;  /* 0x0000006000007945 */ /* 0x000fe20003800000 */
[----:B------:R-:W-:-:S07]  /*14090*/  IMAD.MOV.U32 R15, RZ, RZ, -0x1 ;  /* 0xffffffffff0f7424 */ /* 0x000fce00078e00ff */
[----:B-12---:R-:W-:Y:S05]  /*140a0*/  WARPSYNC.COLLECTIVE R15, `(.L_x_2329) ;  /* 0x000000000f0c7348 */ /* 0x006fea0003c00000 */
[----:B------:R-:W-:Y:S02]  /*140b0*/  ELECT P6, UR62, PT ;  /* 0x00000000003e782f */ /* 0x000fe400038c0000 */
[----:B------:R-:W-:Y:S01]  /*140c0*/  MOV R14, UR62 ;  /* 0x0000003e000e7c02 */ /* 0x000fe20008000f00 */
[----:B-12---:R-:W-:Y:S10]  /*140d0*/  ENDCOLLECTIVE ;  /* 0x000000000000791b */ /* 0x006ff40003800000 */
.L_x_2329:
[----:B------:R-:W-:Y:S05]  /*140e0*/  BSYNC B0 ;  /* 0x0000000000007941 */ /* 0x000fea0003800000 */
.L_x_2328:
[----:B------:R-:W-:Y:S05]  /*140f0*/  BRA `(.L_x_2330) ;  /* 0xffffffc000c47947 */ /* 0x000fea000383ffff */
.L_x_2256:
[----:B0-----:R0:W1:Y:S02]  /*14100*/  SYNCS.PHASECHK.TRANS64.TRYWAIT P0, [R2+URZ+0x29880], R3 ;  /* 0x02988003020075a7 */ /* 0x001064000800017f */
[----:B-1----:R-:W-:Y:S05]  /*14110*/  @!P0 NANOSLEEP.SYNCS 0x989680 ;  /* 0x009896800000895d */ /* 0x002fea0003900000 */
[----:B------:R-:W1:Y:S02]  /*14120*/  @!P0 SYNCS.PHASECHK.TRANS64 P0, [R2+URZ+0x29880], R3 ;  /* 0x02988003020085a7 */ /* 0x000e64000800007f */
[----:B-1----:R-:W-:Y:S05]  /*14130*/  @!P0 BRA `(.L_x_2256) ;  /* 0xfffffffc00f08947 */ /* 0x002fea000383ffff */
[----:B------:R-:W-:Y:S05]  /*14140*/  BRA `(.L_x_2331) ;  /* 0xffffffc400247947 */ /* 0x000fea000383ffff */
.L_x_2258:
[----:B-1----:R1:W3:Y:S02]  /*14150*/  SYNCS.PHASECHK.TRANS64.TRYWAIT P0, [R2+URZ+0x29840], R3 ;  /* 0x02984003020075a7 */ /* 0x0022e4000800017f */
[----:B---3--:R-:W-:Y:S05]  /*14160*/  @!P0 NANOSLEEP.SYNCS 0x989680 ;  /* 0x009896800000895d */ /* 0x008fea0003900000 */
[----:B------:R-:W3:Y:S02]  /*14170*/  @!P0 SYNCS.PHASECHK.TRANS64 P0, [R2+URZ+0x29840], R3 ;  /* 0x02984003020085a7 */ /* 0x000ee4000800007f */
[----:B---3--:R-:W-:Y:S05]  /*14180*/  @!P0 BRA `(.L_x_2258) ;  /* 0xfffffffc00f08947 */ /* 0x008fea000383ffff */
[----:B------:R-:W-:Y:S05]  /*14190*/  BRA `(.L_x_2332) ;  /* 0xffffffc400747947 */ /* 0x000fea000383ffff */
.L_x_2262:
[----:B------:R0:W5:Y:S01]  /*141a0*/  LDL.LU R6, [R1+0x1c] ;  /* 0x00001c0001067983 */ /* 0x0001620000300800 */
[----:B------:R-:W-:Y:S01]  /*141b0*/  IMAD.MOV.U32 R13, RZ, RZ, R0 ;  /* 0x000000ffff0d7224 */ /* 0x000fe200078e0000 */
[----:B------:R-:W-:Y:S01]  /*141c0*/  LOP3.LUT R7, R7, 0x7f, RZ, 0xc0, !PT ;  /* 0x0000007f07077812 */ /* 0x000fe200078ec0ff */
[----:B------:R-:W-:Y:S02]  /*141d0*/  IMAD.MOV.U32 R12, RZ, RZ, RZ ;  /* 0x000000ffff0c7224 */ /* 0x000fe400078e00ff */
[----:B------:R-:W-:Y:S01]  /*141e0*/  IMAD.MOV.U32 R11, RZ, RZ, 0x1c1f ;  /* 0x00001c1fff0b7424 */ /* 0x000fe200078e00ff */
[----:B------:R-:W-:Y:S01]  /*141f0*/  SHF.R.U32.HI R3, RZ, 0x2, R7 ;  /* 0x00000002ff037819 */ /* 0x000fe20000011607 */
[----:B------:R-:W-:-:S04]  /*14200*/  IMAD.MOV.U32 R15, RZ, RZ, -0x1 ;  /* 0xffffffffff0f7424 */ /* 0x000fc800078e00ff */
[----:B0-----:R-:W-:-:S07]  /*14210*/  IMAD R3, R10, 0x80, R3 ;  /* 0x000000800a037824 */ /* 0x001fce00078e0203 */
[----:B--2--5:R-:W-:Y:S05]  /*14220*/  WARPSYNC.COLLECTIVE R15, `(.L_x_2333) ;  /* 0x000000000f087348 */ /* 0x024fea0003c00000 */
[----:B------:R0:W1:Y:S02]  /*14230*/  SHFL.IDX P6, R14, R13, R12, R11 ;  /* 0x0000000c0d0e7389 */ /* 0x00006400000c000b */
[----:B012--5:R-:W-:Y:S01]  /*14240*/  ENDCOLLECTIVE ;  /* 0x000000000000791b */ /* 0x027fe20003800000 */
.L_x_2333:
[----:B------:R-:W-:Y:S02]  /*14250*/  IMAD.MOV.U32 R13, RZ, RZ, R4 ;  /* 0x000000ffff0d7224 */ /* 0x000fe400078e0004 */
[----:B------:R-:W-:Y:S02]  /*14260*/  IMAD R2, R6, R5, RZ ;  /* 0x0000000506027224 */ /* 0x000fe400078e02ff */
[----:B------:R-:W-:-:S07]  /*14270*/  IMAD.MOV.U32 R6, RZ, RZ, R14 ;  /* 0x000000ffff067224 */ /* 0x000fce00078e000e */
[----:B------:R-:W-:Y:S05]  /*14280*/  WARPSYNC.COLLECTIVE R15, `(.L_x_2334) ;  /* 0x000000000f087348 */ /* 0x000fea0003c00000 */
[----:B------:R0:W1:Y:S02]  /*14290*/  SHFL.IDX P6, R14, R13, R12, R11 ;  /* 0x0000000c0d0e7389 */ /* 0x00006400000c000b */
[----:B01----:R-:W-:Y:S01]  /*142a0*/  ENDCOLLECTIVE ;  /* 0x000000000000791b */ /* 0x003fe20003800000 */
.L_x_2334:
[----:B------:R-:W-:Y:S01]  /*142b0*/  ISETP.GE.AND P4, PT, R3, R2, PT ;  /* 0x000000020300720c */ /* 0x000fe20003f86270 */
[----:B------:R-:W-:Y:S02]  /*142c0*/  IMAD.MOV.U32 R13, RZ, RZ, R0 ;  /* 0x000000ffff0d7224 */ /* 0x000fe400078e0000 */
[----:B------:R-:W-:Y:S02]  /*142d0*/  IMAD.MOV.U32 R12, RZ, RZ, 0x1 ;  /* 0x00000001ff0c7424 */ /* 0x000fe400078e00ff */
[----:B------:R-:W-:-:S08]  /*142e0*/  IMAD.MOV.U32 R5, RZ, RZ, R14 ;  /* 0x000000ffff057224 */ /* 0x000fd000078e000e */
[----:B------:R-:W-:Y:S05]  /*142f0*/  WARPSYNC.COLLECTIVE R15, `(.L_x_2335) ;  /* 0x000000000f087348 */ /* 0x000fea0003c00000 */
[----:B------:R0:W1:Y:S02]  /*14300*/  SHFL.IDX P6, R14, R13, R12, R11 ;  /* 0x0000000c0d0e7389 */ /* 0x00006400000c000b */
[----:B01----:R-:W-:Y:S01]  /*14310*/  ENDCOLLECTIVE ;  /* 0x000000000000791b */ /* 0x003fe20003800000 */
.L_x_2335:
[----:B------:R-:W-:-:S05]  /*14320*/  @!P4 IADD3 R5, P3, R9, R5, RZ ;  /* 0x000000050905c210 */ /* 0x000fca0007f7e0ff */
[----:B------:R-:W-:-:S04]  /*14330*/  @!P4 IMAD.X R6, RZ, RZ, R6, P3 ;  /* 0x000000ffff06c224 */ /* 0x000fc800018e0606 */
[----:B------:R-:W-:Y:S02]  /*14340*/  @!P4 IMAD.MOV.U32 R7, RZ, RZ, R6 ;  /* 0x000000ffff07c224 */ /* 0x000fe400078e0006 */
        /* <DEDUP_REMOVED lines=9> */
[----:B------:R-:W-:-:S10]  /*143e0*/  IMAD.MOV.U32 R5, RZ, RZ, R14 ;  /* 0x000000ffff057224 */ /* 0x000fd400078e000e */
[----:B0-----:R-:W-:Y:S05]  /*143f0*/  WARPSYNC.COLLECTIVE R15, `(.L_x_2336) ;  /* 0x000000000f087348 */ /* 0x001fea0003c00000 */
[----:B------:R1:W2:Y:S02]  /*14400*/  SHFL.IDX P6, R14, R13, R12, R11 ;  /* 0x0000000c0d0e7389 */ /* 0x0002a400000c000b */
[----:B012---:R-:W-:Y:S01]  /*14410*/  ENDCOLLECTIVE ;  /* 0x000000000000791b */ /* 0x007fe20003800000 */
.L_x_2336:
[----:B------:R-:W-:Y:S01]  /*14420*/  @!PT LDS RZ, [RZ] ;  /* 0x00000000fffff984 */ /* 0x000fe20000000800 */
[----:B------:R-:W-:Y:S01]  /*14430*/  @!PT LDS RZ, [RZ] ;  /* 0x00000000fffff984 */ /* 0x000fe20000000800 */
[----:B------:R-:W-:Y:S01]  /*14440*/  @!PT LDS RZ, [RZ] ;  /* 0x00000000fffff984 */ /* 0x000fe20000000800 */
[----:B------:R0:W-:Y:S01]  /*14450*/  @!P4 LDGSTS.E.BYPASS.LTC128B.128 [R8+0x18400], desc[UR54][R6.64+0x80], !P2 ;  /* 0x184000800608cfae */ /* 0x0001e2000d101d76 */
[----:B------:R-:W-:Y:S02]  /*14460*/  IMAD.MOV.U32 R13, RZ, RZ, R0 ;  /* 0x000000ffff0d7224 */ /* 0x000fe400078e0000 */
[----:B------:R-:W-:Y:S02]  /*14470*/  IMAD.MOV.U32 R12, RZ, RZ, 0x2 ;  /* 0x00000002ff0c7424 */ /* 0x000fe400078e00ff */
[----:B0-----:R-:W-:-:S07]  /*14480*/  IMAD.MOV.U32 R6, RZ, RZ, R14 ;  /* 0x000000ffff067224 */ /* 0x001fce00078e000e */
[----:B------:R-:W-:Y:S05]  /*14490*/  WARPSYNC.COLLECTIVE R15, `(.L_x_2337) ;  /* 0x000000000f087348 */ /* 0x000fea0003c00000 */
[----:B------:R0:W1:Y:S02]  /*144a0*/  SHFL.IDX P6, R14, R13, R12, R11 ;  /* 0x0000000c0d0e7389 */ /* 0x00006400000c000b */
[----:B01----:R-:W-:Y:S01]  /*144b0*/  ENDCOLLECTIVE ;  /* 0x000000000000791b */ /* 0x003fe20003800000 */
.L_x_2337:
        /* <DEDUP_REMOVED lines=16> */
.L_x_2338:
[----:B------:R-:W-:Y:S02]  /*145c0*/  IMAD.MOV.U32 R13, RZ, RZ, R0 ;  /* 0x000000ffff0d7224 */ /* 0x000fe400078e0000 */
[----:B------:R-:W-:Y:S02]  /*145d0*/  IMAD.MOV.U32 R12, RZ, RZ, 0x3 ;  /* 0x00000003ff0c7424 */ /* 0x000fe400078e00ff */
[----:B------:R-:W-:-:S07]  /*145e0*/  IMAD.MOV.U32 R6, RZ, RZ, R14 ;  /* 0x000000ffff067224 */ /* 0x000fce00078e000e */
[----:B------:R-:W-:Y:S05]  /*145f0*/  WARPSYNC.COLLECTIVE R15, `(.L_x_2339) ;  /* 0x000000000f087348 */ /* 0x000fea0003c00000 */
[----:B------:R0:W1:Y:S02]  /*14600*/  SHFL.IDX P6, R14, R13, R12, R11 ;  /* 0x0000000c0d0e7389 */ /* 0x00006400000c000b */
[----:B01----:R-:W-:Y:S01]  /*14610*/  ENDCOLLECTIVE ;  /* 0x000000000000791b */ /* 0x003fe20003800000 */
.L_x_2339:
        /* <DEDUP_REMOVED lines=14> */
.L_x_2340:
[----:B------:R-:W-:Y:S01]  /*14700*/  IMAD.MOV.U32 R4, RZ, RZ, R14 ;  /* 0x000000ffff047224 */ /* 0x000fe200078e000e */
[----:B------:R-:W-:Y:S06]  /*14710*/  BRA `(.L_x_2341) ;  /* 0xffffffc800c47947 */ /* 0x000fec000383ffff */
.L_x_2267:
[----:B-1----:R1:W3:Y:S02]  /*14720*/  SYNCS.PHASECHK.TRANS64.TRYWAIT P0, [R17+URZ+0x29820], R0 ;  /* 0x02982000110075a7 */ /* 0x0022e4000800017f */
[----:B---3--:R-:W-:Y:S05]  /*14730*/  @!P0 NANOSLEEP.SYNCS 0x989680 ;  /* 0x009896800000895d */ /* 0x008fea0003900000 */
[----:B------:R-:W3:Y:S02]  /*14740*/  @!P0 SYNCS.PHASECHK.TRANS64 P0, [R17+URZ+0x29820], R0 ;  /* 0x02982000110085a7 */ /* 0x000ee4000800007f */
[----:B---3--:R-:W-:Y:S05]  /*14750*/  @!P0 BRA `(.L_x_2267) ;  /* 0xfffffffc00f08947 */ /* 0x008fea000383ffff */
[----:B------:R-:W-:Y:S05]  /*14760*/  BRA `(.L_x_2342) ;  /* 0xffffffcc00347947 */ /* 0x000fea000383ffff */
.L_x_2273:
[----:B0-----:R0:W4:Y:S02]  /*14770*/  SYNCS.PHASECHK.TRANS64.TRYWAIT P0, [R5+URZ+0x29880], R4 ;  /* 0x02988004050075a7 */ /* 0x001124000800017f */
[----:B----4-:R-:W-:Y:S05]  /*14780*/  @!P0 NANOSLEEP.SYNCS 0x989680 ;  /* 0x009896800000895d */ /* 0x010fea0003900000 */
[----:B------:R-:W4:Y:S02]  /*14790*/  @!P0 SYNCS.PHASECHK.TRANS64 P0, [R5+URZ+0x29880], R4 ;  /* 0x02988004050085a7 */ /* 0x000f24000800007f */
[----:B----4-:R-:W-:Y:S05]  /*147a0*/  @!P0 BRA `(.L_x_2273) ;  /* 0xfffffffc00f08947 */ /* 0x010fea000383ffff */
[----:B------:R-:W-:Y:S05]  /*147b0*/  BRA `(.L_x_2343) ;  /* 0xffffffcc00e47947 */ /* 0x000fea000383ffff */
.L_x_2278:
[----:B----4-:R4:W0:Y:S02]  /*147c0*/  SYNCS.PHASECHK.TRANS64.TRYWAIT P0, [R5+URZ+0x29840], R4 ;  /* 0x02984004050075a7 */ /* 0x010824000800017f */
[----:B0-----:R-:W-:Y:S05]  /*147d0*/  @!P0 NANOSLEEP.SYNCS 0x989680 ;  /* 0x009896800000895d */ /* 0x001fea0003900000 */
[----:B------:R-:W0:Y:S02]  /*147e0*/  @!P0 SYNCS.PHASECHK.TRANS64 P0, [R5+URZ+0x29840], R4 ;  /* 0x02984004050085a7 */ /* 0x000e24000800007f */
[----:B0-----:R-:W-:Y:S05]  /*147f0*/  @!P0 BRA `(.L_x_2278) ;  /* 0xfffffffc00f08947 */ /* 0x001fea000383ffff */
[----:B------:R-:W-:Y:S05]  /*14800*/  BRA `(.L_x_2344) ;  /* 0xffffffd000607947 */ /* 0x000fea000383ffff */
.L_x_2286:
[----:B----4-:R4:W0:Y:S02]  /*14810*/  SYNCS.PHASECHK.TRANS64.TRYWAIT P0, [R19+URZ+0x29870], R4 ;  /* 0x02987004130075a7 */ /* 0x010824000800017f */
[----:B0-----:R-:W-:Y:S05]  /*14820*/  @!P0 NANOSLEEP.SYNCS 0x989680 ;  /* 0x009896800000895d */ /* 0x001fea0003900000 */
[----:B------:R-:W0:Y:S02]  /*14830*/  @!P0 SYNCS.PHASECHK.TRANS64 P0, [R19+URZ+0x29870], R4 ;  /* 0x02987004130085a7 */ /* 0x000e24000800007f */
[----:B0-----:R-:W-:Y:S05]  /*14840*/  @!P0 BRA `(.L_x_2286) ;  /* 0xfffffffc00f08947 */ /* 0x001fea000383ffff */
[----:B------:R-:W-:Y:S05]  /*14850*/  BRA `(.L_x_2345) ;  /* 0xffffffd400787947 */ /* 0x000fea000383ffff */
.L_x_2288:
[----:B------:R0:W0:Y:S02]  /*14860*/  SYNCS.PHASECHK.TRANS64.TRYWAIT P0, [R19+URZ+0x29860], R0 ;  /* 0x02986000130075a7 */ /* 0x000024000800017f */
[----:B0-----:R-:W-:Y:S05]  /*14870*/  @!P0 NANOSLEEP.SYNCS 0x989680 ;  /* 0x009896800000895d */ /* 0x001fea0003900000 */
[----:B------:R-:W0:Y:S02]  /*14880*/  @!P0 SYNCS.PHASECHK.TRANS64 P0, [R19+URZ+0x29860], R0 ;  /* 0x02986000130085a7 */ /* 0x000e24000800007f */
[----:B0-----:R-:W-:Y:S05]  /*14890*/  @!P0 BRA `(.L_x_2288) ;  /* 0xfffffffc00f08947 */ /* 0x001fea000383ffff */
[----:B------:R-:W-:Y:S05]  /*148a0*/  BRA `(.L_x_2346) ;  /* 0xffffffd400807947 */ /* 0x000fea000383ffff */
.L_x_2295:
[----:B0-----:R0:W1:Y:S02]  /*148b0*/  SYNCS.PHASECHK.TRANS64.TRYWAIT P1, [R16+URZ+0x29870], R3 ;  /* 0x02987003100075a7 */ /* 0x001064000802017f */
[----:B-1----:R-:W-:Y:S05]  /*148c0*/  @!P1 NANOSLEEP.SYNCS 0x989680 ;  /* 0x009896800000995d */ /* 0x002fea0003900000 */
[----:B------:R-:W1:Y:S02]  /*148d0*/  @!P1 SYNCS.PHASECHK.TRANS64 P1, [R16+URZ+0x29870], R3 ;  /* 0x02987003100095a7 */ /* 0x000e64000802007f */
[----:B-1----:R-:W-:Y:S05]  /*148e0*/  @!P1 BRA `(.L_x_2295) ;  /* 0xfffffffc00f09947 */ /* 0x002fea000383ffff */
[----:B------:R-:W-:Y:S05]  /*148f0*/  BRA `(.L_x_2347) ;  /* 0xffffffdc00607947 */ /* 0x000fea000383ffff */
.L_x_2297:
[----:B0-----:R0:W1:Y:S02]  /*14900*/  SYNCS.PHASECHK.TRANS64.TRYWAIT P1, [R16+URZ+0x29860], R3 ;  /* 0x02986003100075a7 */ /* 0x001064000802017f */
[----:B-1----:R-:W-:Y:S05]  /*14910*/  @!P1 NANOSLEEP.SYNCS 0x989680 ;  /* 0x009896800000995d */ /* 0x002fea0003900000 */
[----:B------:R-:W1:Y:S02]  /*14920*/  @!P1 SYNCS.PHASECHK.TRANS64 P1, [R16+URZ+0x29860], R3 ;  /* 0x02986003100095a7 */ /* 0x000e64000802007f */
[----:B-1----:R-:W-:Y:S05]  /*14930*/  @!P1 BRA `(.L_x_2297) ;  /* 0xfffffffc00f09947 */ /* 0x002fea000383ffff */
[----:B------:R-:W-:Y:S05]  /*14940*/  BRA `(.L_x_2348) ;  /* 0xffffffdc00687947 */ /* 0x000fea000383ffff */
.L_x_2310:
[----:B0-----:R0:W1:Y:S02]  /*14950*/  SYNCS.PHASECHK.TRANS64.TRYWAIT P0, [R3+URZ+0x29820], R0 ;  /* 0x02982000030075a7 */ /* 0x001064000800017f */
[----:B-1----:R-:W-:Y:S05]  /*14960*/  @!P0 NANOSLEEP.SYNCS 0x989680 ;  /* 0x009896800000895d */ /* 0x002fea0003900000 */
[----:B------:R-:W1:Y:S02]  /*14970*/  @!P0 SYNCS.PHASECHK.TRANS64 P0, [R3+URZ+0x29820], R0 ;  /* 0x02982000030085a7 */ /* 0x000e64000800007f */
[----:B-1----:R-:W-:Y:S05]  /*14980*/  @!P0 BRA `(.L_x_2310) ;  /* 0xfffffffc00f08947 */ /* 0x002fea000383ffff */
[----:B------:R-:W-:Y:S05]  /*14990*/  BRA `(.L_x_2349) ;  /* 0xfffffff0001c7947 */ /* 0x000fea000383ffff */
.L_x_2311:
        /* <DEDUP_REMOVED lines=11> */
.L_x_2351:
[----:B------:R-:W-:Y:S05]  /*14a50*/  BSYNC B0 ;  /* 0x0000000000007941 */ /* 0x000fea0003800000 */
.L_x_2350:
[----:B------:R-:W-:Y:S05]  /*14a60*/  BRA `(.L_x_2352) ;  /* 0xfffffff000047947 */ /* 0x000fea000383ffff */
.L_x_2314:
[----:B------:R-:W-:Y:S01]  /*14a70*/  BSSY B1, `(.L_x_2353) ;  /* 0x0000006000017945 */ /* 0x000fe20003800000 */
[----:B------:R-:W-:-:S07]  /*14a80*/  IMAD.MOV.U32 R15, RZ, RZ, -0x1 ;  /* 0xffffffffff0f7424 */ /* 0x000fce00078e00ff */
[----:B0-2---:R-:W-:Y:S05]  /*14a90*/  WARPSYNC.COLLECTIVE R15, `(.L_x_2354) ;  /* 0x000000000f0c7348 */ /* 0x005fea0003c00000 */
[----:B------:R-:W-:Y:S02]  /*14aa0*/  ELECT P6, UR62, PT ;  /* 0x00000000003e782f */ /* 0x000fe400038c0000 */
[----:B------:R-:W-:Y:S01]  /*14ab0*/  MOV R14, UR62 ;  /* 0x0000003e000e7c02 */ /* 0x000fe20008000f00 */
[----:B0-2---:R-:W-:Y:S10]  /*14ac0*/  ENDCOLLECTIVE ;  /* 0x000000000000791b */ /* 0x005ff40003800000 */
.L_x_2354:
[----:B------:R-:W-:Y:S05]  /*14ad0*/  BSYNC B1 ;  /* 0x0000000000017941 */ /* 0x000fea0003800000 */
.L_x_2353:
[----:B------:R-:W-:Y:S05]  /*14ae0*/  BRA `(.L_x_2355) ;  /* 0xffffffec00fc7947 */ /* 0x000fea000383ffff */
.L_x_2316:
[----:B0-----:R0:W1:Y:S02]  /*14af0*/  SYNCS.PHASECHK.TRANS64.TRYWAIT P1, [R7+URZ], R4 ;  /* 0x00000004070075a7 */ /* 0x001064000802017f */
[----:B-1----:R-:W-:Y:S05]  /*14b00*/  @!P1 NANOSLEEP.SYNCS 0x989680 ;  /* 0x009896800000995d */ /* 0x002fea0003900000 */
[----:B------:R-:W1:Y:S02]  /*14b10*/  @!P1 SYNCS.PHASECHK.TRANS64 P1, [R7+URZ], R4 ;  /* 0x00000004070095a7 */ /* 0x000e64000802007f */
[----:B-1----:R-:W-:Y:S05]  /*14b20*/  @!P1 BRA `(.L_x_2316) ;  /* 0xfffffffc00f09947 */ /* 0x002fea000383ffff */
[----:B------:R-:W-:Y:S05]  /*14b30*/  BRA `(.L_x_2356) ;  /* 0xfffffff000347947 */ /* 0x000fea000383ffff */
.L_x_2317:
[----:B-1----:R1:W3:Y:S02]  /*14b40*/  SYNCS.PHASECHK.TRANS64.TRYWAIT P1, [R5+URZ], R0 ;  /* 0x00000000050075a7 */ /* 0x0022e4000802017f */
[----:B---3--:R-:W-:Y:S05]  /*14b50*/  @!P1 NANOSLEEP.SYNCS 0x989680 ;  /* 0x009896800000995d */ /* 0x008fea0003900000 */
[----:B------:R-:W3:Y:S02]  /*14b60*/  @!P1 SYNCS.PHASECHK.TRANS64 P1, [R5+URZ], R0 ;  /* 0x00000000050095a7 */ /* 0x000ee4000802007f */
[----:B---3--:R-:W-:Y:S05]  /*14b70*/  @!P1 BRA `(.L_x_2317) ;  /* 0xfffffffc00f09947 */ /* 0x008fea000383ffff */
[----:B------:R-:W-:Y:S05]  /*14b80*/  BRA `(.L_x_2357) ;  /* 0xfffffff000287947 */ /* 0x000fea000383ffff */
.L_x_2319:
[----:B-1----:R1:W3:Y:S02]  /*14b90*/  SYNCS.PHASECHK.TRANS64.TRYWAIT P1, [R5+URZ+0x29860], R4 ;  /* 0x02986004050075a7 */ /* 0x0022e4000802017f */
[----:B---3--:R-:W-:Y:S05]  /*14ba0*/  @!P1 NANOSLEEP.SYNCS 0x989680 ;  /* 0x009896800000995d */ /* 0x008fea0003900000 */
[----:B------:R-:W3:Y:S02]  /*14bb0*/  @!P1 SYNCS.PHASECHK.TRANS64 P1, [R5+URZ+0x29860], R4 ;  /* 0x02986004050095a7 */ /* 0x000ee4000802007f */
[----:B---3--:R-:W-:Y:S05]  /*14bc0*/  @!P1 BRA `(.L_x_2319) ;  /* 0xfffffffc00f09947 */ /* 0x008fea000383ffff */
[----:B------:R-:W-:Y:S05]  /*14bd0*/  BRA `(.L_x_2358) ;  /* 0xfffffff000287947 */ /* 0x000fea000383ffff */
.L_x_2321:
[----:B---3--:R3:W4:Y:S02]  /*14be0*/  SYNCS.PHASECHK.TRANS64.TRYWAIT P1, [R3+URZ+0x29860], R0 ;  /* 0x02986000030075a7 */ /* 0x008724000802017f */
[----:B----4-:R-:W-:Y:S05]  /*14bf0*/  @!P1 NANOSLEEP.SYNCS 0x989680 ;  /* 0x009896800000995d */ /* 0x010fea0003900000 */
[----:B------:R-:W4:Y:S02]  /*14c00*/  @!P1 SYNCS.PHASECHK.TRANS64 P1, [R3+URZ+0x29860], R0 ;  /* 0x02986000030095a7 */ /* 0x000f24000802007f */
[----:B----4-:R-:W-:Y:S05]  /*14c10*/  @!P1 BRA `(.L_x_2321) ;  /* 0xfffffffc00f09947 */ /* 0x010fea000383ffff */
[----:B------:R-:W-:Y:S05]  /*14c20*/  BRA `(.L_x_2359) ;  /* 0xfffffff000287947 */ /* 0x000fea000383ffff */
.L_x_2323:
[----:B----4-:R4:W0:Y:S02]  /*14c30*/  SYNCS.PHASECHK.TRANS64.TRYWAIT P0, [R5+URZ+0x29880], R4 ;  /* 0x02988004050075a7 */ /* 0x010824000800017f */
[----:B0-----:R-:W-:Y:S05]  /*14c40*/  @!P0 NANOSLEEP.SYNCS 0x989680 ;  /* 0x009896800000895d */ /* 0x001fea0003900000 */
[----:B------:R-:W0:Y:S02]  /*14c50*/  @!P0 SYNCS.PHASECHK.TRANS64 P0, [R5+URZ+0x29880], R4 ;  /* 0x02988004050085a7 */ /* 0x000e24000800007f */
[----:B0-----:R-:W-:Y:S05]  /*14c60*/  @!P0 BRA `(.L_x_2323) ;  /* 0xfffffffc00f08947 */ /* 0x001fea000383ffff */
[----:B------:R-:W-:Y:S05]  /*14c70*/  BRA `(.L_x_2324) ;  /* 0xfffffff000247947 */ /* 0x000fea000383ffff */
.L_x_2360:
        /* <DEDUP_REMOVED lines=16> */
.L_x_2857:


//--------------------- .text._ZN7cutlass13device_kernelIN5flash11enable_sm90INS1_16FlashAttnFwdSm90INS1_25CollectiveMainloopFwdSm90ILi2EN4cute5tupleIJNS5_1CILi1EEES8_S8_EEENS6_IJNS7_ILi128EEENS7_ILi160EEENS7_ILi192EEEEEELi128ENS_12float_e4m3_tEfNS_4arch4Sm90ELb1ELb0ELb0ELb1ELb0ELb1ELb0ELb1ELb1ELb1ELb0ELb0EEENS1_21CollectiveEpilogueFwdINS6_IJSA_SA_SB_EEES9_NS_10bfloat16_tESG_Li256ELb1ELb1ELb0ELb1EEENS1_36VarlenDynamicPersistentTileSchedulerILi128ELi160ELi256ELi128ELb0ELb1ELb1ELb1ELb1ELb1EEEEEEEEEvNT_6ParamsE --------------------------
	.section	.text._ZN7cutlass13device_kernelIN5flash11enable_sm90INS1_16FlashAttnFwdSm90INS1_25CollectiveMainloopFwdSm90ILi2EN4cute5tupleIJNS5_1CILi1EEES8_S8_EEENS6_IJNS7_ILi128EEENS7_ILi160EEENS7_ILi192EEEEEELi128ENS_12float_e4m3_tEfNS_4arch4Sm90ELb1ELb0ELb0ELb1ELb0ELb1ELb0ELb1ELb1ELb1ELb0ELb0EEENS1_21CollectiveEpilogueFwdINS6_IJSA_SA_SB_EEES9_NS_10bfloat16_tESG_Li256ELb1ELb1ELb0ELb1EEENS1_36VarlenDynamicPersistentTileSchedulerILi128ELi160ELi256ELi128ELb0ELb1ELb1ELb1ELb1ELb1EEEEEEEEEvNT_6ParamsE,"ax",@progbits
	.align	128
.text._ZN7cutlass13device_kernelIN5flash11enable_sm90INS1_16FlashAttnFwdSm90INS1_25CollectiveMainloopFwdSm90ILi2EN4cute5tupleIJNS5_1CILi1EEES8_S8_EEENS6_IJNS7_ILi128EEENS7_ILi160EEENS7_ILi192EEEEEELi128ENS_12float_e4m3_tEfNS_4arch4Sm90ELb1ELb0ELb0ELb1ELb0ELb1ELb0ELb1ELb1ELb1ELb0ELb0EEENS1_21CollectiveEpilogueFwdINS6_IJSA_SA_SB_EEES9_NS_10bfloat16_tESG_Li256ELb1ELb1ELb0ELb1EEENS1_36VarlenDynamicPersistentTileSchedulerILi128ELi160ELi256ELi128ELb0ELb1ELb1ELb1ELb1ELb1EEEEEEEEEvNT_6ParamsE:
        .type           _ZN7cutlass13device_kernelIN5flash11enable_sm90INS1_16FlashAttnFwdSm90INS1_25CollectiveMainloopFwdSm90ILi2EN4cute5tupleIJNS5_1CILi1EEES8_S8_EEENS6_IJNS7_ILi128EEENS7_ILi160EEENS7_ILi192EEEEEELi128ENS_12float_e4m3_tEfNS_4arch4Sm90ELb1ELb0ELb0ELb1ELb0ELb1ELb0ELb1ELb1ELb1ELb0ELb0EEENS1_21CollectiveEpilogueFwdINS6_IJSA_SA_SB_EEES9_NS_10bfloat16_tESG_Li256ELb1ELb1ELb0ELb1EEENS1_36VarlenDynamicPersistentTileSchedulerILi128ELi160ELi256ELi128ELb0ELb1ELb1ELb1ELb1ELb1EEEEEEEEEvNT_6ParamsE,@function
        .size           _ZN7cutlass13device_kernelIN5flash11enable_sm90INS1_16FlashAttnFwdSm90INS1_25CollectiveMainloopFwdSm90ILi2EN4cute5tupleIJNS5_1CILi1EEES8_S8_EEENS6_IJNS7_ILi128EEENS7_ILi160EEENS7_ILi192EEEEEELi128ENS_12float_e4m3_tEfNS_4arch4Sm90ELb1ELb0ELb0ELb1ELb0ELb1ELb0ELb1ELb1ELb1ELb0ELb0EEENS1_21CollectiveEpilogueFwdINS6_IJSA_SA_SB_EEES9_NS_10bfloat16_tESG_Li256ELb1ELb1ELb0ELb1EEENS1_36VarlenDynamicPersistentTileSchedulerILi128ELi160ELi256ELi128ELb0ELb1ELb1ELb1ELb1ELb1EEEEEEEEEvNT_6ParamsE,(.L_x_2858 - _ZN7cutlass13device_kernelIN5flash11enable_sm90INS1_16FlashAttnFwdSm90INS1_25CollectiveMainloopFwdSm90ILi2EN4cute5tupleIJNS5_1CILi1EEES8_S8_EEENS6_IJNS7_ILi128EEENS7_ILi160EEENS7_ILi192EEEEEELi128ENS_12float_e4m3_tEfNS_4arch4Sm90ELb1ELb0ELb0ELb1ELb0ELb1ELb0ELb1ELb1ELb1ELb0ELb0EEENS1_21CollectiveEpilogueFwdINS6_IJSA_SA_SB_EEES9_NS_10bfloat16_tESG_Li256ELb1ELb1ELb0ELb1EEENS1_36VarlenDynamicPersistentTileSchedulerILi128ELi160ELi256ELi128ELb0ELb1ELb1ELb1ELb1ELb1EEEEEEEEEvNT_6ParamsE)
        .other          _ZN7cutlass13device_kernelIN5flash11enable_sm90INS1_16FlashAttnFwdSm90INS1_25CollectiveMainloopFwdSm90ILi2EN4cute5tupleIJNS5_1CILi1EEES8_S8_EEENS6_IJNS7_ILi128EEENS7_ILi160EEENS7_ILi192EEEEEELi128ENS_12float_e4m3_tEfNS_4arch4Sm90ELb1ELb0ELb0ELb1ELb0ELb1ELb0ELb1ELb1ELb1ELb0ELb0EEENS1_21CollectiveEpilogueFwdINS6_IJSA_SA_SB_EEES9_NS_10bfloat16_tESG_Li256ELb1ELb1ELb0ELb1EEENS1_36VarlenDynamicPersistentTileSchedulerILi128ELi160ELi256ELi128ELb0ELb1ELb1ELb1ELb1ELb1EEEEEEEEEvNT_6ParamsE,@"STO_CUDA_ENTRY STV_DEFAULT"
_ZN7cutlass13device_kernelIN5flash11enable_sm90INS1_16FlashAttnFwdSm90INS1_25CollectiveMainloopFwdSm90ILi2EN4cute5tupleIJNS5_1CILi1EEES8_S8_EEENS6_IJNS7_ILi128EEENS7_ILi160EEENS7_ILi192EEEEEELi128ENS_12float_e4m3_tEfNS_4arch4Sm90ELb1ELb0ELb0ELb1ELb0ELb1ELb0ELb1ELb1ELb1ELb0ELb0EEENS1_21CollectiveEpilogueFwdINS6_IJSA_SA_SB_EEES9_NS_10bfloat16_tESG_Li256ELb1ELb1ELb0ELb1EEENS1_36VarlenDynamicPersistentTileSchedulerILi128ELi160ELi256ELi128ELb0ELb1ELb1ELb1ELb1ELb1EEEEEEEEEvNT_6ParamsE:
        /* <DEDUP_REMOVED lines=24> */
.L_x_2362:
[----:B------:R-:W-:Y:S05]  /*0180*/  BSYNC B0 ;  /* 0x0000000000007941 */ /* 0x000fea0003800000 */
.L_x_2361:
        /* <DEDUP_REMOVED lines=41> */
.L_x_2363:
        /* <DEDUP_REMOVED lines=22> */
.L_x_2364:
        /* <DEDUP_REMOVED lines=18> */
.L_x_2365:
        /* <DEDUP_REMOVED lines=22> */
.L_x_2366:
        /* <DEDUP_REMOVED lines=22> */
.L_x_2367:
        /* <DEDUP_REMOVED lines=8> */
.L_x_2370:
        /* <DEDUP_REMOVED lines=25> */
[----:B------:R-:W-:Y:S01]  /*0b70*/  IMAD.MOV.U32 R17, RZ, RZ, RZ ;  /* 0x000000ffff117224 */ /* 0x000fe200078e00ff */
[----:B------:R-:W-:Y:S01]  /*0b80*/  CS2R R190, SRZ ;  /* 0x0000000000be7805 */ /* 0x000fe2000001ff00 */
[----:B------:R-:W-:Y:S01]  /*0b90*/  IMAD.MOV.U32 R189, RZ, RZ, RZ ;  /* 0x000000ffffbd7224 */ /* 0x000fe200078e00ff */
[----:B------:R-:W-:Y:S01]  /*0ba0*/  ULOP3.LUT UR53, UR36, 0x1, URZ, 0xfc, !UPT ;  /* 0x0000000124357892 */ /* 0x000fe2000f8efc3f */
[----:B------:R-:W-:-:S08]  /*0bb0*/  UMOV UR43, URZ ;  /* 0x0000003f002b7c82 */ /* 0x000fd00008000000 */
[----:B------:R-:W-:Y:S01]  /*0bc0*/  UIADD3 UR52, UR52, 0x14400, URZ ;  /* 0x0001440034347890 */ /* 0x000fe2000fffe03f */
[----:B0-----:R-:W-:-:S05]  /*0bd0*/  VIADD R21, R0, 0xffffff80 ;  /* 0xffffff8000157836 */ /* 0x001fca0000000000 */
[----:B------:R-:W-:-:S04]  /*0be0*/  SHF.R.S32.HI R0, RZ, 0x1f, R21 ;  /* 0x0000001fff007819 */ /* 0x000fc80000011415 */
[CC--:B------:R-:W-:Y:S02]  /*0bf0*/  LEA.HI R3, R0.reuse, R21.reuse, RZ, 0x5 ;  /* 0x0000001500037211 */ /* 0x0c0fe400078f28ff */
[CC--:B------:R-:W-:Y:S02]  /*0c00*/  LEA.HI R5, R0.reuse, R21.reuse, RZ, 0x4 ;  /* 0x0000001500057211 */ /* 0x0c0fe400078f20ff */
[----:B------:R-:W-:Y:S01]  /*0c10*/  LEA.HI R2, R0, R21, RZ, 0x2 ;  /* 0x0000001500027211 */ /* 0x000fe200078f10ff */
[----:B------:R-:W-:Y:S01]  /*0c20*/  IMAD.SHL.U32 R7, R3, 0x20, RZ ;  /* 0x0000002003077824 */ /* 0x000fe200078e00ff */
[----:B------:R-:W-:Y:S02]  /*0c30*/  LOP3.LUT R6, R5, 0x3fffff0, RZ, 0xc0, !PT ;  /* 0x03fffff005067812 */ /* 0x000fe400078ec0ff */
[--C-:B------:R-:W-:Y:S02]  /*0c40*/  SHF.R.S32.HI R4, RZ, 0x2, R2.reuse ;  /* 0x00000002ff047819 */ /* 0x100fe40000011402 */
[----:B------:R-:W-:-:S02]  /*0c50*/  SHF.R.S32.HI R3, RZ, 0x1f, R2 ;  /* 0x0000001fff037819 */ /* 0x000fc40000011402 */
[----:B------:R-:W-:Y:S01]  /*0c60*/  LOP3.LUT R8, R7, 0xfffffc00, RZ, 0xc0, !PT ;  /* 0xfffffc0007087812 */ /* 0x000fe200078ec0ff */
[----:B------:R-:W-:Y:S01]  /*0c70*/  IMAD.IADD R7, R21, 0x1, -R6 ;  /* 0x0000000115077824 */ /* 0x000fe200078e0a06 */
[----:B------:R-:W-:Y:S02]  /*0c80*/  SHF.R.S32.HI R6, RZ, 0x4, R5 ;  /* 0x00000004ff067819 */ /* 0x000fe40000011405 */
[----:B------:R-:W-:Y:S01]  /*0c90*/  LEA.HI R3, R3, R4, RZ, 0x2 ;  /* 0x0000000403037211 */ /* 0x000fe200078f10ff */
[----:B------:R-:W-:Y:S01]  /*0ca0*/  IMAD R8, R7, 0x40, R8 ;  /* 0x0000004007087824 */ /* 0x000fe200078e0208 */
[----:B------:R-:W-:Y:S02]  /*0cb0*/  LOP3.LUT R7, R2, 0xfffffffc, RZ, 0xc0, !PT ;  /* 0xfffffffc02077812 */ /* 0x000fe400078ec0ff */
[----:B------:R-:W-:Y:S02]  /*0cc0*/  LEA.HI R2, R5, R6, RZ, 0x1 ;  /* 0x0000000605027211 */ /* 0x000fe400078f08ff */
[----:B------:R-:W-:-:S02]  /*0cd0*/  LOP3.LUT R5, R3, 0xfffffffc, RZ, 0xc0, !PT ;  /* 0xfffffffc03057812 */ /* 0x000fc400078ec0ff */
[C---:B------:R-:W-:Y:S02]  /*0ce0*/  LEA.HI R3, R21.reuse, R21, RZ, 0x1 ;  /* 0x0000001515037211 */ /* 0x040fe400078f08ff */
[----:B------:R-:W-:Y:S01]  /*0cf0*/  IADD3 R9, R21, -R7, RZ ;  /* 0x8000000715097210 */ /* 0x000fe20007ffe0ff */
[----:B------:R-:W-:Y:S01]  /*0d00*/  IMAD.IADD R5, R4, 0x1, -R5 ;  /* 0x0000000104057824 */ /* 0x000fe200078e0a05 */
[----:B------:R-:W-:Y:S02]  /*0d10*/  SHF.R.S32.HI R188, RZ, 0x1, R3 ;  /* 0x00000001ffbc7819 */ /* 0x000fe40000011403 */
[----:B------:R-:W-:Y:S01]  /*0d20*/  LOP3.LUT R7, R2, 0x1ffffffe, RZ, 0xc0, !PT ;  /* 0x1ffffffe02077812 */ /* 0x000fe200078ec0ff */
[----:B------:R-:W-:Y:S01]  /*0d30*/  IMAD.SHL.U32 R198, R5, 0x80, RZ ;  /* 0x0000008005c67824 */ /* 0x000fe200078e00ff */
[----:B------:R-:W-:Y:S01]  /*0d40*/  LEA.HI R2, R9, R9, RZ, 0x1 ;  /* 0x0000000909027211 */ /* 0x000fe200078f08ff */
[----:B------:R-:W-:Y:S01]  /*0d50*/  VIADD R221, R188, 0x80 ;  /* 0x00000080bcdd7836 */ /* 0x000fe20000000000 */
[----:B------:R-:W-:Y:S01]  /*0d60*/  LOP3.LUT R226, R3, 0xfffffffe, RZ, 0xc0, !PT ;  /* 0xfffffffe03e27812 */ /* 0x000fe200078ec0ff */
[----:B------:R-:W-:Y:S01]  /*0d70*/  IMAD.IADD R7, R6, 0x1, -R7 ;  /* 0x0000000106077824 */ /* 0x000fe200078e0a07 */
[----:B------:R-:W-:-:S02]  /*0d80*/  LOP3.LUT R2, R2, 0x1ffffffe, RZ, 0xc0, !PT ;  /* 0x1ffffffe02027812 */ /* 0x000fc400078ec0ff */
[----:B------:R-:W-:Y:S01]  /*0d90*/  SHF.R.S32.HI R4, RZ, 0x1f, R221 ;  /* 0x0000001fff047819 */ /* 0x000fe200000114dd */
[----:B------:R-:W-:Y:S01]  /*0da0*/  IMAD.IADD R226, R21, 0x1, -R226 ;  /* 0x0000000115e27824 */ /* 0x000fe200078e0ae2 */
[-C--:B------:R-:W-:Y:S01]  /*0db0*/  LEA.HI R13, R221, R221.reuse, RZ, 0x1 ;  /* 0x000000dddd0d7211 */ /* 0x080fe200078f08ff */
[----:B------:R-:W-:Y:S01]  /*0dc0*/  IMAD.IADD R211, R9, 0x1, -R2 ;  /* 0x0000000109d37824 */ /* 0x000fe200078e0a02 */
[----:B------:R-:W-:Y:S01]  /*0dd0*/  LEA.HI R2, R4, R221, RZ, 0x3 ;  /* 0x000000dd04027211 */ /* 0x000fe200078f18ff */
[----:B------:R-:W-:Y:S01]  /*0de0*/  IMAD R7, R7, 0x8, R8 ;  /* 0x0000000807077824 */ /* 0x000fe200078e0208 */
[C---:B------:R-:W-:Y:S01]  /*0df0*/  SHF.L.U32 R22, R226.reuse, 0x3, RZ ;  /* 0x00000003e2167819 */ /* 0x040fe200000006ff */
[----:B------:R-:W-:Y:S01]  /*0e00*/  IMAD.SHL.U32 R18, R226, 0x10, RZ ;  /* 0x00000010e2127824 */ /* 0x000fe200078e00ff */
[----:B------:R-:W-:Y:S01]  /*0e10*/  LOP3.LUT R4, R13, 0x3fffffe, RZ, 0xc0, !PT ;  /* 0x03fffffe0d047812 */ /* 0x000fe200078ec0ff */
[----:B------:R-:W-:Y:S01]  /*0e20*/  IMAD.SHL.U32 R8, R2, 0x40, RZ ;  /* 0x0000004002087824 */ /* 0x000fe200078e00ff */
[-C--:B------:R-:W-:Y:S01]  /*0e30*/  LEA.HI R2, R0, R21.reuse, RZ, 0x7 ;  /* 0x0000001500027211 */ /* 0x080fe200078f38ff */
[----:B------:R0:W-:Y:S01]  /*0e40*/  STL [R1+0xc], R7 ;  /* 0x00000c0701007387 */ /* 0x0001e20000100800 */
[----:B------:R-:W-:Y:S01]  /*0e50*/  VIADD R192, R22, 0x20 ;  /* 0x0000002016c07836 */ /* 0x000fe20000000000 */
[----:B------:R-:W-:Y:S01]  /*0e60*/  LEA.HI R0, R0, R21, RZ, 0x3 ;  /* 0x0000001500007211 */ /* 0x000fe200078f18ff */
[----:B------:R-:W-:Y:S01]  /*0e70*/  IMAD.IADD R202, R221, 0x1, -R4 ;  /* 0x00000001ddca7824 */ /* 0x000fe200078e0a04 */
[----:B------:R-:W-:Y:S01]  /*0e80*/  LOP3.LUT R228, R2, 0xffffff80, RZ, 0xc0, !PT ;  /* 0xffffff8002e47812 */ /* 0x000fe200078ec0ff */
[----:B------:R-:W-:Y:S01]  /*0e90*/  IMAD.IADD R4, R22, 0x1, R192 ;  /* 0x0000000116047824 */ /* 0x000fe200078e02c0 */
[----:B------:R-:W-:Y:S01]  /*0ea0*/  LOP3.LUT R9, R8, 0xfffffe00, RZ, 0xc0, !PT ;  /* 0xfffffe0008097812 */ /* 0x000fe200078ec0ff */
[----:B------:R-:W-:Y:S01]  /*0eb0*/  VIADD R194, R22, 0x40 ;  /* 0x0000004016c27836 */ /* 0x000fe20000000000 */
[----:B------:R-:W-:Y:S01]  /*0ec0*/  SHF.R.S32.HI R237, RZ, 0x7, R2 ;  /* 0x00000007ffed7819 */ /* 0x000fe20000011402 */
[----:B------:R-:W-:Y:S01]  /*0ed0*/  IMAD.IADD R228, R21, 0x1, -R228 ;  /* 0x0000000115e47824 */ /* 0x000fe200078e0ae4 */
[----:B0-----:R-:W-:Y:S01]  /*0ee0*/  SHF.R.S32.HI R7, RZ, 0x1f, R3 ;  /* 0x0000001fff077819 */ /* 0x001fe20000011403 */
[----:B------:R-:W-:Y:S01]  /*0ef0*/  IMAD R202, R202, 0x40, R9 ;  /* 0x00000040caca7824 */ /* 0x000fe200078e0209 */
[----:B------:R-:W-:Y:S01]  /*0f00*/  SHF.R.S32.HI R11, RZ, 0x1f, R4 ;  /* 0x0000001fff0b7819 */ /* 0x000fe20000011404 */
[C---:B------:R-:W-:Y:S01]  /*0f10*/  IMAD.IADD R12, R22.reuse, 0x1, R194 ;  /* 0x00000001160c7824 */ /* 0x040fe200078e02c2 */
[----:B------:R-:W-:Y:S01]  /*0f20*/  LEA.HI R7, R7, R188, RZ, 0x3 ;  /* 0x000000bc07077211 */ /* 0x000fe200078f18ff */
[C---:B------:R-:W-:Y:S01]  /*0f30*/  VIADD R195, R22.reuse, 0x30 ;  /* 0x0000003016c37836 */ /* 0x040fe20000000000 */
[----:B------:R-:W-:Y:S01]  /*0f40*/  SHF.R.S32.HI R9, RZ, 0x1f, R228 ;  /* 0x0000001fff097819 */ /* 0x000fe200000114e4 */
[----:B------:R-:W-:Y:S01]  /*0f50*/  VIADD R196, R22, 0x50 ;  /* 0x0000005016c47836 */ /* 0x000fe20000000000 */
[----:B------:R-:W-:-:S02]  /*0f60*/  LOP3.LUT R7, R7, 0xfffffff8, RZ, 0xc0, !PT ;  /* 0xfffffff807077812 */ /* 0x000fc400078ec0ff */
[----:B------:R-:W-:Y:S02]  /*0f70*/  LEA.HI R8, R9, R228, RZ, 0x2 ;  /* 0x000000e409087211 */ /* 0x000fe400078f10ff */
[----:B------:R-:W-:Y:S02]  /*0f80*/  IADD3 R10, R188, -R7, RZ ;  /* 0x80000007bc0a7210 */ /* 0x000fe40007ffe0ff */
[CC--:B------:R-:W-:Y:S02]  /*0f90*/  LEA.HI R225, R11.reuse, R4.reuse, RZ, 0x4 ;  /* 0x000000040be17211 */ /* 0x0c0fe400078f20ff */
[----:B------:R-:W-:Y:S01]  /*0fa0*/  LEA.HI R14, R11, R4, RZ, 0x6 ;  /* 0x000000040b0e7211 */ /* 0x000fe200078f30ff */
[----:B------:R0:W-:Y:S01]  /*0fb0*/  STL [R1+0x8], R10 ;  /* 0x0000080a01007387 */ /* 0x0001e20000100800 */
[----:B------:R-:W-:Y:S01]  /*0fc0*/  IMAD.SHL.U32 R4, R10, 0x80, RZ ;  /* 0x000000800a047824 */ /* 0x000fe200078e00ff */
[----:B------:R-:W-:Y:S02]  /*0fd0*/  SHF.R.S32.HI R11, RZ, 0x1f, R8 ;  /* 0x0000001fff0b7819 */ /* 0x000fe40000011408 */
[----:B------:R-:W-:Y:S01]  /*0fe0*/  LEA.HI R2, R2, R237, RZ, 0x1 ;  /* 0x000000ed02027211 */ /* 0x000fe200078f08ff */
[----:B------:R-:W-:Y:S01]  /*0ff0*/  IMAD.SHL.U32 R14, R14, 0x80, RZ ;  /* 0x000000800e0e7824 */ /* 0x000fe200078e00ff */
[----:B------:R-:W-:-:S02]  /*1000*/  LEA.HI R9, R9, R228, RZ, 0x5 ;  /* 0x000000e409097211 */ /* 0x000fc400078f28ff */
[----:B------:R-:W-:Y:S02]  /*1010*/  LOP3.LUT R2, R2, 0x3fffffe, RZ, 0xc0, !PT ;  /* 0x03fffffe02027812 */ /* 0x000fe400078ec0ff */
[----:B0-----:R-:W-:Y:S02]  /*1020*/  SHF.R.S32.HI R10, RZ, 0x2, R8 ;  /* 0x00000002ff0a7819 */ /* 0x001fe40000011408 */
[----:B------:R-:W-:Y:S02]  /*1030*/  SHF.R.S32.HI R9, RZ, 0x5, R9 ;  /* 0x00000005ff097819 */ /* 0x000fe40000011409 */
[----:B------:R-:W-:Y:S02]  /*1040*/  LEA.HI R11, R11, R10, RZ, 0x3 ;  /* 0x0000000a0b0b7211 */ /* 0x000fe400078f18ff */
[----:B------:R-:W-:Y:S02]  /*1050*/  LEA.HI R3, R3, R188, RZ, 0x1 ;  /* 0x000000bc03037211 */ /* 0x000fe400078f08ff */
[----:B------:R-:W-:-:S02]  /*1060*/  LOP3.LUT R11, R11, 0xfffffff8, RZ, 0xc0, !PT ;  /* 0xfffffff80b0b7812 */ /* 0x000fc400078ec0ff */
[----:B------:R-:W-:Y:S02]  /*1070*/  IADD3 R2, R237, -R2, RZ ;  /* 0x80000002ed027210 */ /* 0x000fe40007ffe0ff */
[----:B------:R-:W-:Y:S01]  /*1080*/  LOP3.LUT R3, R3, 0x3fffffe, RZ, 0xc0, !PT ;  /* 0x03fffffe03037812 */ /* 0x000fe200078ec0ff */
[----:B------:R-:W-:Y:S01]  /*1090*/  IMAD.IADD R10, R10, 0x1, -R11 ;  /* 0x000000010a0a7824 */ /* 0x000fe200078e0a0b */
[----:B------:R-:W-:Y:S02]  /*10a0*/  LOP3.LUT R7, R4, 0x380, RZ, 0xc0, !PT ;  /* 0x0000038004077812 */ /* 0x000fe400078ec0ff */
[----:B------:R-:W-:Y:S01]  /*10b0*/  LOP3.LUT R216, R0, 0xfffffff8, RZ, 0xc0, !PT ;  /* 0xfffffff800d87812 */ /* 0x000fe200078ec0ff */
[----:B------:R-:W-:Y:S01]  /*10c0*/  IMAD R9, R9, 0x10, R10 ;  /* 0x0000001009097824 */ /* 0x000fe200078e020a */
[----:B------:R-:W-:Y:S01]  /*10d0*/  SHF.R.U32.HI R4, RZ, 0x3, R7 ;  /* 0x00000003ff047819 */ /* 0x000fe20000011607 */
[----:B------:R-:W-:Y:S01]  /*10e0*/  IMAD.IADD R3, R188, 0x1, -R3 ;  /* 0x00000001bc037824 */ /* 0x000fe200078e0a03 */
[----:B------:R-:W-:Y:S01]  /*10f0*/  SHF.R.S32.HI R15, RZ, 0x1f, R12 ;  /* 0x0000001fff0f7819 */ /* 0x000fe2000001140c */
[----:B------:R-:W-:Y:S01]  /*1100*/  IMAD R20, R2, 0x40, R9 ;  /* 0x0000004002147824 */ /* 0x000fe200078e0209 */
[----:B------:R-:W-:Y:S01]  /*1110*/  LOP3.LUT R7, R7, 0x10, R18, 0xf8, !PT ;  /* 0x0000001007077812 */ /* 0x000fe200078ef812 */
[----:B------:R-:W-:Y:S01]  /*1120*/  IMAD.IADD R216, R21, 0x1, -R216 ;  /* 0x0000000115d87824 */ /* 0x000fe200078e0ad8 */
[----:B------:R-:W-:Y:S01]  /*1130*/  LOP3.LUT R198, R198, 0x180, RZ, 0xc0, !PT ;  /* 0x00000180c6c67812 */ /* 0x000fe200078ec0ff */
[----:B------:R-:W-:Y:S01]  /*1140*/  IMAD R3, R6, 0x8, R3 ;  /* 0x0000000806037824 */ /* 0x000fe200078e0203 */
[----:B------:R-:W-:Y:S01]  /*1150*/  LEA.HI R227, R15, R12, RZ, 0x4 ;  /* 0x0000000c0fe37211 */ /* 0x000fe200078f20ff */
[----:B------:R0:W-:Y:S01]  /*1160*/  STL [R1+0x4], R20 ;  /* 0x0000041401007387 */ /* 0x0001e20000100800 */
[----:B------:R-:W-:Y:S01]  /*1170*/  LOP3.LUT R7, R7, R4, RZ, 0x3c, !PT ;  /* 0x0000000407077212 */ /* 0x000fe200078e3cff */
[----:B------:R-:W-:Y:S01]  /*1180*/  IMAD.SHL.U32 R208, R216, 0x8, RZ ;  /* 0x00000008d8d07824 */ /* 0x000fe200078e00ff */
[----:B------:R-:W-:Y:S01]  /*1190*/  LEA.HI R12, R15, R12, RZ, 0x6 ;  /* 0x0000000c0f0c7211 */ /* 0x000fe200078f30ff */
[----:B------:R-:W-:Y:S01]  /*11a0*/  IMAD.SHL.U32 R200, R3, 0x40, RZ ;  /* 0x0000004003c87824 */ /* 0x000fe200078e00ff */
[----:B------:R-:W-:Y:S01]  /*11b0*/  LOP3.LUT R4, R198, 0x30, R225, 0xf8, !PT ;  /* 0x00000030c6047812 */ /* 0x000fe200078ef8e1 */
[----:B------:R-:W-:Y:S01]  /*11c0*/  IMAD.MOV.U32 R2, RZ, RZ, 0x20 ;  /* 0x00000020ff027424 */ /* 0x000fe200078e00ff */
[----:B------:R-:W-:Y:S01]  /*11d0*/  SHF.R.U32.HI R199, RZ, 0x3, R198 ;  /* 0x00000003ffc77819 */ /* 0x000fe200000116c6 */
[----:B------:R-:W-:Y:S01]  /*11e0*/  IMAD.SHL.U32 R12, R12, 0x80, RZ ;  /* 0x000000800c0c7824 */ /* 0x000fe200078e00ff */
[----:B------:R-:W-:Y:S01]  /*11f0*/  SHF.R.S32.HI R224, RZ, 0x3, R0 ;  /* 0x00000003ffe07819 */ /* 0x000fe20000011400 */
[----:B------:R-:W-:Y:S01]  /*1200*/  VIADD R215, R208, 0x40 ;  /* 0x00000040d0d77836 */ /* 0x000fe20000000000 */
[----:B------:R-:W-:Y:S01]  /*1210*/  LOP3.LUT R3, R14, 0xffffe000, RZ, 0xc0, !PT ;  /* 0xffffe0000e037812 */ /* 0x000fe200078ec0ff */
[----:B------:R-:W-:Y:S01]  /*1220*/  IMAD R211, R211, 0x8, R20 ;  /* 0x00000008d3d37824 */ /* 0x000fe200078e0214 */
[----:B------:R-:W-:-:S02]  /*1230*/  LOP3.LUT R4, R4, R199, RZ, 0x3c, !PT ;  /* 0x000000c704047212 */ /* 0x000fc400078e3cff */
[----:B------:R-:W-:Y:S02]  /*1240*/  SHF.R.S32.HI R0, RZ, 0x1f, R208 ;  /* 0x0000001fff007819 */ /* 0x000fe400000114d0 */
[----:B------:R-:W-:Y:S02]  /*1250*/  LEA R213, R6, R7, 0xa ;  /* 0x0000000706d57211 */ /* 0x000fe400078e50ff */
[C---:B------:R-:W-:Y:S02]  /*1260*/  LOP3.LUT R0, R198.reuse, 0x10, R18, 0xf8, !PT ;  /* 0x00000010c6007812 */ /* 0x040fe400078ef812 */
[----:B------:R-:W-:Y:S02]  /*1270*/  LOP3.LUT R6, R198, 0x30, R227, 0xf8, !PT ;  /* 0x00000030c6067812 */ /* 0x000fe400078ef8e3 */
[----:B------:R-:W-:Y:S02]  /*1280*/  IADD3 R235, R4, R200, R3 ;  /* 0x000000c804eb7210 */ /* 0x000fe40007ffe003 */
[----:B------:R-:W-:-:S02]  /*1290*/  LOP3.LUT P0, RZ, R5, 0x2, RZ, 0xc0, !PT ;  /* 0x0000000205ff7812 */ /* 0x000fc4000780c0ff */
[----:B------:R-:W-:Y:S02]  /*12a0*/  SHF.R.S32.HI R13, RZ, 0x1, R13 ;  /* 0x00000001ff0d7819 */ /* 0x000fe4000001140d */
[----:B------:R-:W-:Y:S02]  /*12b0*/  LOP3.LUT R3, R8, 0x7ffffffc, RZ, 0xc0, !PT ;  /* 0x7ffffffc08037812 */ /* 0x000fe400078ec0ff */
[-C--:B------:R-:W-:Y:S01]  /*12c0*/  LOP3.LUT R209, R0, R199.reuse, RZ, 0x3c, !PT ;  /* 0x000000c700d17212 */ /* 0x080fe200078e3cff */
[----:B------:R-:W-:Y:S01]  /*12d0*/  IMAD.SHL.U32 R13, R13, 0x80, RZ ;  /* 0x000000800d0d7824 */ /* 0x000fe200078e00ff */
[----:B------:R-:W-:Y:S01]  /*12e0*/  LOP3.LUT R5, R12, 0xffffe000, RZ, 0xc0, !PT ;  /* 0xffffe0000c057812 */ /* 0x000fe200078ec0ff */
[----:B------:R-:W-:Y:S01]  /*12f0*/  IMAD.IADD R210, R228, 0x1, -R3 ;  /* 0x00000001e4d27824 */ /* 0x000fe200078e0a03 */
[----:B------:R-:W-:Y:S01]  /*1300*/  LOP3.LUT R6, R6, R199, RZ, 0x3c, !PT ;  /* 0x000000c706067212 */ /* 0x000fe200078e3cff */
[----:B------:R-:W-:Y:S01]  /*1310*/  IMAD.IADD R209, R200, 0x1, R209 ;  /* 0x00000001c8d17824 */ /* 0x000fe200078e02d1 */
[----:B------:R-:W-:-:S02]  /*1320*/  LOP3.LUT R4, R198, 0x30, R18, 0xf8, !PT ;  /* 0x00000030c6047812 */ /* 0x000fc400078ef812 */
[----:B------:R-:W-:Y:S02]  /*1330*/  IADD3 R5, R6, R200, R5 ;  /* 0x000000c806057210 */ /* 0x000fe40007ffe005 */
[----:B------:R-:W-:Y:S02]  /*1340*/  SEL R2, R2, 0xffffffe0, !P0 ;  /* 0xffffffe002027807 */ /* 0x000fe40004000000 */
        /* <DEDUP_REMOVED lines=14> */
[C---:B------:R-:W-:Y:S02]  /*1430*/  IADD3 R236, R16.reuse, R200, R3 ;  /* 0x000000c810ec7210 */ /* 0x040fe40007ffe003 */
[----:B------:R-:W-:Y:S02]  /*1440*/  IADD3 R235, R16, R235, RZ ;  /* 0x000000eb10eb7210 */ /* 0x000fe40007ffe0ff */
[----:B0-----:R-:W-:-:S07]  /*1450*/  IADD3 R223, R2, UR52, R209 ;  /* 0x0000003402df7c10 */ /* 0x001fce000fffe0d1 */
.L_x_2574:
        /* <DEDUP_REMOVED lines=22> */
[----:B------:R-:W-:-:S02]  /*15c0*/  ISETP.NE.AND.EX P2, PT, RZ, UR9, PT, P2 ;  /* 0x00000009ff007c0c */ /* 0x000fc4000bf45320 */
[----:B------:R-:W-:Y:S01]  /*15d0*/  MOV R204, UR4 ;  /* 0x0000000400cc7c02 */ /* 0x000fe20008000f00 */
[----:B------:R-:W-:Y:S01]  /*15e0*/  ULDC.64 UR4, c[0x0][0x418] ;  /* 0x0001060000047ab9 */ /* 0x000fe20000000a00 */
[----:B------:R-:W-:-:S05]  /*15f0*/  IADD3.X R9, R219, UR7, RZ, P3, !PT ;  /* 0x00000007db097c10 */ /* 0x000fca0009ffe4ff */
[----:B------:R0:W5:Y:S04]  /*1600*/  @P0 LDG.E R27, desc[UR54][R8.64] ;  /* 0x00000036081b0981 */ /* 0x000168000c1e1900 */
        /* <DEDUP_REMOVED lines=10> */
[----:B------:R-:W-:Y:S02]  /*16b0*/  IMAD.U32 R2, RZ, RZ, UR5 ;  /* 0x00000005ff027e24 */ /* 0x000fe4000f8e00ff */
        /* <DEDUP_REMOVED lines=12> */
.L_x_2372:
[----:B------:R-:W-:Y:S01]  /*1780*/  ULDC.64 UR4, c[0x0][0xa20] ;  /* 0x0002880000047ab9 */ /* 0x000fe20000000a00 */
[----:B------:R-:W-:Y:S01]  /*1790*/  IMAD.MOV.U32 R217, RZ, RZ, R206 ;  /* 0x000000ffffd97224 */ /* 0x000fe200078e00ce */
[----:B------:R-:W-:-:S04]  /*17a0*/  ISETP.NE.U32.AND P1, PT, RZ, UR4, PT ;  /* 0x00000004ff007c0c */ /* 0x000fc8000bf25070 */
[----:B------:R-:W-:-:S13]  /*17b0*/  ISETP.NE.AND.EX P1, PT, RZ, UR5, PT, P1 ;  /* 0x00000005ff007c0c */ /* 0x000fda000bf25310 */
[----:B------:R-:W-:Y:S05]  /*17c0*/  @!P1 BRA `(.L_x_2373) ;  /* 0x0000000000109947 */ /* 0x000fea0003800000 */
[----:B------:R-:W-:-:S04]  /*17d0*/  IADD3 R4, P0, R218, UR4, RZ ;  /* 0x00000004da047c10 */ /* 0x000fc8000ff1e0ff */
[----:B------:R-:W-:-:S05]  /*17e0*/  IADD3.X R5, R219, UR5, RZ, P0, !PT ;  /* 0x00000005db057c10 */ /* 0x000fca00087fe4ff */
[----:B------:R0:W5:Y:S01]  /*17f0*/  LDG.E R26, desc[UR54][R4.64] ;  /* 0x00000036041a7981 */ /* 0x000162000c1e1900 */
[----:B------:R-:W-:Y:S05]  /*1800*/  BRA `(.L_x_2374) ;  /* 0x0000000000107947 */ /* 0x000fea0003800000 */
.L_x_2373:
[----:B------:R-:W-:Y:S05]  /*1810*/  @!P0 BRA `(.L_x_2374) ;  /* 0x00000000000c8947 */ /* 0x000fea0003800000 */
[----:B------:R-:W2:Y:S04]  /*1820*/  LDG.E R5, desc[UR54][R8.64] ;  /* 0x0000003608057981 */ /* 0x000ea8000c1e1900 */
[----:B------:R-:W2:Y:S02]  /*1830*/  LDG.E R26, desc[UR54][R8.64+0x4] ;  /* 0x00000436081a7981 */ /* 0x000ea4000c1e1900 */
[----:B--2---:R-:W-:-:S07]  /*1840*/  IMAD.IADD R26, R26, 0x1, -R5 ;  /* 0x000000011a1a7824 */ /* 0x004fce00078e0a05 */
.L_x_2374:
[----:B------:R-:W-:Y:S01]  /*1850*/  ULDC.64 UR4, c[0x0][0xa10] ;  /* 0x0002840000047ab9 */ /* 0x000fe20000000a00 */
[----:B------:R-:W1:Y:S01]  /*1860*/  LDC R8, c[0x0][0x448] ;  /* 0x00011200ff087b82 */ /* 0x000e620000000800 */
[----:B------:R-:W-:-:S04]  /*1870*/  ISETP.NE.U32.AND P0, PT, RZ, UR4, PT ;  /* 0x00000004ff007c0c */ /* 0x000fc8000bf05070 */
[----:B------:R-:W-:Y:S01]  /*1880*/  ISETP.NE.AND.EX P0, PT, RZ, UR5, PT, P0 ;  /* 0x00000005ff007c0c */ /* 0x000fe2000bf05300 */
[----:B------:R-:W-:-:S12]  /*1890*/  ULDC.64 UR4, c[0x0][0xa30] ;  /* 0x00028c0000047ab9 */ /* 0x000fd80000000a00 */
[----:B0-----:R-:W0:Y:S02]  /*18a0*/  @P0 LDC.64 R4, c[0x0][0xa10] ;  /* 0x00028400ff040b82 */ /* 0x001e240000000a00 */
[----:B0-----:R-:W-:-:S05]  /*18b0*/  @P0 IMAD.WIDE R4, R25, 0x4, R4 ;  /* 0x0000000419040825 */ /* 0x001fca00078e0204 */
[----:B------:R-:W2:Y:S04]  /*18c0*/  @P0 LDG.E R0, desc[UR54][R4.64] ;  /* 0x0000003604000981 */ /* 0x000ea8000c1e1900 */
[----:B------:R0:W2:Y:S01]  /*18d0*/  @P0 LDG.E R9, desc[UR54][R4.64+0x4] ;  /* 0x0000043604090981 */ /* 0x0000a2000c1e1900 */
[----:B------:R-:W-:Y:S02]  /*18e0*/  ISETP.NE.U32.AND P1, PT, RZ, UR4, PT ;  /* 0x00000004ff007c0c */ /* 0x000fe4000bf25070 */
[----:B-----5:R-:W-:Y:S02]  /*18f0*/  MOV R144, R26 ;  /* 0x0000001a00907202 */ /* 0x020fe40000000f00 */
[----:B------:R-:W-:-:S13]  /*1900*/  ISETP.NE.AND.EX P1, PT, RZ, UR5, PT, P1 ;  /* 0x00000005ff007c0c */ /* 0x000fda000bf25310 */
[----:B------:R-:W-:-:S04]  /*1910*/  @P1 IADD3 R6, P2, R218, UR4, RZ ;  /* 0x00000004da061c10 */ /* 0x000fc8000ff5e0ff */
[----:B------:R-:W-:-:S05]  /*1920*/  @P1 IADD3.X R7, R219, UR5, RZ, P2, !PT ;  /* 0x00000005db071c10 */ /* 0x000fca00097fe4ff */
[----:B------:R3:W5:Y:S01]  /*1930*/  @P1 LDG.E R144, desc[UR54][R6.64] ;  /* 0x0000003606901981 */ /* 0x000762000c1e1900 */
[----:B-1----:R-:W-:Y:S01]  /*1940*/  ISETP.NE.AND P1, PT, R8, 0x1, PT ;  /* 0x000000010800780c */ /* 0x002fe20003f25270 */
[----:B------:R-:W-:Y:S02]  /*1950*/  IMAD.SHL.U32 R203, R205, 0x80, RZ ;  /* 0x00000080cdcb7824 */ /* 0x000fe400078e00ff */
[----:B------:R-:W-:Y:S02]  /*1960*/  IMAD.IADD R8, R26, 0x1, -R3 ;  /* 0x000000011a087824 */ /* 0x000fe400078e0a03 */
[----:B0-----:R-:W-:Y:S02]  /*1970*/  VIADD R4, R203, 0x7f ;  /* 0x0000007fcb047836 */ /* 0x001fe40000000000 */
[----:B------:R-:W-:-:S05]  /*1980*/  IMAD.MOV R120, RZ, RZ, -R8 ;  /* 0x000000ffff787224 */ /* 0x000fca00078e0a08 */
[----:B------:R-:W-:Y:S01]  /*1990*/  VIMNMX R120, RZ, R120, !PT ;  /* 0x00000078ff787248 */ /* 0x000fe20007fe0100 */
[----:B------:R-:W0:Y:S08]  /*19a0*/  @P1 LDC R11, c[0x0][0x44c] ;  /* 0x00011300ff0b1b82 */ /* 0x000e300000000800 */
[----:B------:R-:W1:Y:S01]  /*19b0*/  @P1 LDC R5, c[0x0][0x450] ;  /* 0x00011400ff051b82 */ /* 0x000e620000000800 */
[----:B--2---:R-:W-:-:S02]  /*19c0*/  @P0 IMAD.IADD R2, R9, 0x1, -R0 ;  /* 0x0000000109020824 */ /* 0x004fc400078e0a00 */
[----:B0-----:R-:W-:-:S04]  /*19d0*/  @P1 IMAD.HI.U32 R0, R4, R11, RZ ;  /* 0x0000000b04001227 */ /* 0x001fc800078e00ff */
[----:B------:R-:W-:Y:S01]  /*19e0*/  IMAD.IADD R205, R8, 0x1, R2 ;  /* 0x0000000108cd7824 */ /* 0x000fe200078e0202 */
[----:B-1----:R-:W-:-:S03]  /*19f0*/  @P1 SHF.R.U32.HI R4, RZ, R5, R0 ;  /* 0x00000005ff041219 */ /* 0x002fc60000011600 */
[C---:B------:R-:W-:Y:S01]  /*1a00*/  VIADD R0, R205.reuse, 0x9f ;  /* 0x0000009fcd007836 */ /* 0x040fe20000000000 */
[----:B------:R-:W-:-:S03]  /*1a10*/  IADD3 R161, R205, 0xa0, -R204 ;  /* 0x000000a0cda17810 */ /* 0x000fc60007ffe8cc */
[----:B------:R-:W-:Y:S01]  /*1a20*/  IMAD.HI R0, R0, 0x66666667, RZ ;  /* 0x6666666700007827 */ /* 0x000fe200078e02ff */
[----:B------:R-:W-:-:S04]  /*1a30*/  IADD3 R4, R161, R4, RZ ;  /* 0x00000004a1047210 */ /* 0x000fc80007ffe0ff */
[----:B------:R-:W-:Y:S01]  /*1a40*/  SHF.R.U32.HI R3, RZ, 0x1f, R0 ;  /* 0x0000001fff037819 */ /* 0x000fe20000011600 */
[----:B------:R-:W-:-:S03]  /*1a50*/  IMAD.HI R4, R4, 0x66666667, RZ ;  /* 0x6666666704047827 */ /* 0x000fc600078e02ff */
[----:B------:R-:W-:Y:S02]  /*1a60*/  LEA.HI.SX32 R162, R0, R3, 0x1a ;  /* 0x0000000300a27211 */ /* 0x000fe400078fd2ff */
[----:B------:R-:W-:-:S04]  /*1a70*/  SHF.R.U32.HI R5, RZ, 0x1f, R4 ;  /* 0x0000001fff057819 */ /* 0x000fc80000011604 */
[----:B------:R-:W-:-:S04]  /*1a80*/  LEA.HI.SX32 R5, R4, R5, 0x1a ;  /* 0x0000000504057211 */ /* 0x000fc800078fd2ff */
[----:B------:R-:W-:-:S05]  /*1a90*/  VIMNMX R5, R162, R5, PT ;  /* 0x00000005a2057248 */ /* 0x000fca0003fe0100 */
        /* <DEDUP_REMOVED lines=12> */
[----:B---3--:R-:W-:Y:S05]  /*1b60*/  @!P1 BRA `(.L_x_2375) ;  /* 0x000000dc00f49947 */ /* 0x008fea0003800000 */
        /* <DEDUP_REMOVED lines=20> */
.L_x_2377:
[----:B------:R-:W-:Y:S05]  /*1cb0*/  BSYNC B6 ;  /* 0x0000000000067941 */ /* 0x000fea0003800000 */
.L_x_2376:
        /* <DEDUP_REMOVED lines=12> */
[----:B------:R-:W-:Y:S01]  /*1d80*/  MOV R8, 0x70 ;  /* 0x0000007000087802 */ /* 0x000fe20000000f00 */
[----:B------:R-:W-:Y:S02]  /*1d90*/  IMAD.U32 R7, RZ, RZ, UR7 ;  /* 0x00000007ff077e24 */ /* 0x000fe4000f8e00ff */
[----:B------:R-:W-:-:S02]  /*1da0*/  IMAD.U32 R10, RZ, RZ, UR4 ;  /* 0x00000004ff0a7e24 */ /* 0x000fc4000f8e00ff */
[----:B------:R-:W-:Y:S02]  /*1db0*/  IMAD.U32 R11, RZ, RZ, UR5 ;  /* 0x00000005ff0b7e24 */ /* 0x000fe4000f8e00ff */
[----:B------:R-:W-:Y:S02]  /*1dc0*/  IMAD.MOV.U32 R12, RZ, RZ, 0x1 ;  /* 0x00000001ff0c7424 */ /* 0x000fe400078e00ff */
[----:B0-----:R-:W-:-:S07]  /*1dd0*/  IMAD.MOV.U32 R13, RZ, RZ, RZ ;  /* 0x000000ffff0d7224 */ /* 0x001fce00078e00ff */
[----:B------:R-:W-:-:S07]  /*1de0*/  LEPC R20, `(.L_x_2379) ;  /* 0x000000001014794e */ /* 0x000fce0000000000 */
[----:B-1---5:R-:W-:Y:S05]  /*1df0*/  CALL.ABS.NOINC R14 ;  /* 0x000000000e007343 */ /* 0x022fea0003c00000 */
.L_x_2379:
[----:B------:R-:W-:Y:S05]  /*1e00*/  BSYNC B6 ;  /* 0x0000000000067941 */ /* 0x000fea0003800000 */
.L_x_2378:
[----:B------:R-:W-:Y:S01]  /*1e10*/  ULDC.64 UR4, c[0x0][0x9f8] ;  /* 0x00027e0000047ab9 */ /* 0x000fe20000000a00 */
[----:B------:R-:W2:Y:S01]  /*1e20*/  LDL.LU R14, [R1+0x10] ;  /* 0x00001000010e7983 */ /* 0x000ea20000300800 */
[----:B------:R-:W-:Y:S01]  /*1e30*/  ISETP.NE.U32.AND P0, PT, RZ, UR4, PT ;  /* 0x00000004ff007c0c */ /* 0x000fe2000bf05070 */
[----:B------:R-:W0:Y:S01]  /*1e40*/  LDC.64 R112, c[0x0][0x300] ;  /* 0x0000c000ff707b82 */ /* 0x000e220000000a00 */
[----:B------:R-:W-:Y:S01]  /*1e50*/  IMAD.IADD R119, R27, 0x1, R26 ;  /* 0x000000011b777824 */ /* 0x000fe200078e021a */
[----:B------:R-:W3:Y:S01]  /*1e60*/  LDL R21, [R1+0x8] ;  /* 0x0000080001157983 */ /* 0x000ee20000100800 */
[----:B------:R-:W-:Y:S01]  /*1e70*/  ISETP.NE.AND.EX P0, PT, RZ, UR5, PT, P0 ;  /* 0x00000005ff007c0c */ /* 0x000fe2000bf05300 */
[----:B------:R-:W-:Y:S01]  /*1e80*/  ULDC.64 UR6, c[0x0][0xa08] ;  /* 0x0002820000067ab9 */ /* 0x000fe20000000a00 */
[----:B------:R-:W1:Y:S01]  /*1e90*/  S2R R20, SR_TID.X ;  /* 0x0000000000147919 */ /* 0x000e620000002100 */
[----:B------:R-:W-:Y:S02]  /*1ea0*/  SHF.R.S32.HI R8, RZ, 0x1f, R206 ;  /* 0x0000001fff087819 */ /* 0x000fe400000114ce */
[----:B------:R-:W4:Y:S08]  /*1eb0*/  LDC.64 R106, c[0x0][0x3f8] ;  /* 0x0000fe00ff6a7b82 */ /* 0x000f300000000a00 */
[----:B------:R-:W-:Y:S01]  /*1ec0*/  @P0 IADD3 R4, P1, R218, UR4, RZ ;  /* 0x00000004da040c10 */ /* 0x000fe2000ff3e0ff */
[----:B------:R-:W2:Y:S03]  /*1ed0*/  LDC R99, c[0x0][0x3f4] ;  /* 0x0000fd00ff637b82 */ /* 0x000ea60000000800 */
[----:B------:R-:W-:Y:S01]  /*1ee0*/  @P0 IADD3.X R5, R219, UR5, RZ, P1, !PT ;  /* 0x00000005db050c10 */ /* 0x000fe20008ffe4ff */
[----:B------:R-:W-:-:S04]  /*1ef0*/  ULDC.64 UR4, c[0x0][0x308] ;  /* 0x0000c20000047ab9 */ /* 0x000fc80000000a00 */
[----:B------:R1:W2:Y:S01]  /*1f00*/  @P0 LDG.E R25, desc[UR54][R4.64] ;  /* 0x0000003604190981 */ /* 0x0002a2000c1e1900 */
        /* <DEDUP_REMOVED lines=8> */
[----:B------:R-:W-:Y:S02]  /*1f90*/  IMAD.IADD R7, R7, 0x1, R3 ;  /* 0x0000000107077824 */ /* 0x000fe400078e0203 */
[----:B------:R-:W-:Y:S01]  /*1fa0*/  IMAD R3, R8, UR4, RZ ;  /* 0x0000000408037c24 */ /* 0x000fe2000f8e02ff */
[----:B------:R-:W-:Y:S01]  /*1fb0*/  ISETP.NE.AND P6, PT, R20, 0x1, PT ;  /* 0x000000011400780c */ /* 0x000fe20003fc5270 */
[----:B------:R-:W-:-:S04]  /*1fc0*/  IMAD.WIDE.U32 R4, R206, UR4, R6 ;  /* 0x00000004ce047c25 */ /* 0x000fc8000f8e0006 */
[----:B------:R-:W-:Y:S01]  /*1fd0*/  IMAD R3, R206, UR5, R3 ;  /* 0x00000005ce037c24 */ /* 0x000fe2000f8e0203 */
[----:B------:R-:W-:-:S03]  /*1fe0*/  ULDC.64 UR4, c[0x0][0x310] ;  /* 0x0000c40000047ab9 */ /* 0x000fc60000000a00 */
[----:B------:R-:W-:Y:S01]  /*1ff0*/  IMAD.IADD R5, R5, 0x1, R3 ;  /* 0x0000000105057824 */ /* 0x000fe200078e0203 */
[----:B------:R-:W-:Y:S01]  /*2000*/  SHF.R.S32.HI R19, RZ, 0x1f, R18 ;  /* 0x0000001fff137819 */ /* 0x000fe20000011412 */
[----:B------:R-:W-:-:S04]  /*2010*/  IMAD R3, R222, R112, RZ ;  /* 0x00000070de037224 */ /* 0x000fc800078e02ff */
[C---:B------:R-:W-:Y:S01]  /*2020*/  IMAD R11, R188.reuse, R113, R3 ;  /* 0x00000071bc0b7224 */ /* 0x040fe200078e0203 */
[----:B------:R-:W-:Y:S01]  /*2030*/  SHF.R.S32.HI R23, RZ, 0x1f, R22 ;  /* 0x0000001fff177819 */ /* 0x000fe20000011416 */
[----:B----4-:R-:W-:-:S04]  /*2040*/  IMAD.WIDE.U32 R108, R188, R106, R18 ;  /* 0x0000006abc6c7225 */ /* 0x010fc800078e0012 */
[----:B------:R-:W-:-:S04]  /*2050*/  IMAD.WIDE.U32 R110, R188, R106, R22 ;  /* 0x0000006abc6e7225 */ /* 0x000fc800078e0016 */
[----:B0-----:R-:W-:-:S04]  /*2060*/  IMAD.WIDE.U32 R104, R188, R100, R22 ;  /* 0x00000064bc687225 */ /* 0x001fc800078e0016 */
[----:B------:R-:W-:-:S04]  /*2070*/  IMAD.WIDE.U32 R102, R188, R100, R18 ;  /* 0x00000064bc667225 */ /* 0x000fc800078e0012 */
[----:B------:R-:W-:Y:S02]  /*2080*/  IMAD.MOV.U32 R124, RZ, RZ, 0x20 ;  /* 0x00000020ff7c7424 */ /* 0x000fe400078e00ff */
[----:B------:R-:W-:Y:S02]  /*2090*/  IMAD.MOV.U32 R121, RZ, RZ, 0x40 ;  /* 0x00000040ff797424 */ /* 0x000fe400078e00ff */
[----:B------:R-:W-:Y:S01]  /*20a0*/  VIADD R156, R20, 0x8 ;  /* 0x00000008149c7836 */ /* 0x000fe20000000000 */
[C---:B------:R-:W-:Y:S01]  /*20b0*/  SHF.L.U64.HI R128, R112.reuse, 0x7, R113 ;  /* 0x0000000770807819 */ /* 0x040fe20000010271 */
[----:B------:R-:W-:Y:S01]  /*20c0*/  IMAD R125, R113, 0xa0, RZ ;  /* 0x000000a0717d7824 */ /* 0x000fe200078e02ff */
[----:B------:R-:W-:Y:S01]  /*20d0*/  SHF.L.U32 R129, R112, 0x7, RZ ;  /* 0x0000000770817819 */ /* 0x000fe200000006ff */
        /* <DEDUP_REMOVED lines=17> */
[----:B------:R-:W-:Y:S01]  /*21f0*/  ISETP.GE.AND P1, PT, R0, UR4, PT ;  /* 0x0000000400007c0c */ /* 0x000fe2000bf26270 */
[----:B------:R-:W-:Y:S02]  /*2200*/  IMAD.IADD R4, R117, 0x1, R9 ;  /* 0x0000000175047824 */ /* 0x000fe400078e0209 */
[C---:B------:R-:W-:Y:S02]  /*2210*/  VIADD R9, R18.reuse, 0xa0 ;  /* 0x000000a012097836 */ /* 0x040fe40000000000 */
[----:B------:R-:W-:Y:S01]  /*2220*/  IMAD.IADD R115, R7, 0x1, R115 ;  /* 0x0000000107737824 */ /* 0x000fe200078e0273 */
[----:B------:R-:W-:Y:S01]  /*2230*/  SEL R7, RZ, 0xffffffff, P1 ;  /* 0xffffffffff077807 */ /* 0x000fe20000800000 */
[----:B------:R-:W-:Y:S01]  /*2240*/  IMAD.MOV.U32 R114, RZ, RZ, R6 ;  /* 0x000000ffff727224 */ /* 0x000fe200078e0006 */
[C---:B------:R-:W-:Y:S01]  /*2250*/  IADD3 R8, R18.reuse, 0x80, RZ ;  /* 0x0000008012087810 */ /* 0x040fe20007ffe0ff */
[----:B------:R-:W-:Y:S01]  /*2260*/  VIADD R6, R18, 0x40 ;  /* 0x0000004012067836 */ /* 0x000fe20000000000 */
[----:B------:R-:W-:-:S02]  /*2270*/  IADD3.X R5, R4, R5, R11, P0, !PT ;  /* 0x0000000504057210 */ /* 0x000fc400007fe40b */
[----:B------:R-:W-:Y:S01]  /*2280*/  ISETP.GE.AND P4, PT, R9, UR4, PT ;  /* 0x0000000409007c0c */ /* 0x000fe2000bf86270 */
[----:B------:R-:W-:Y:S01]  /*2290*/  IMAD.SHL.U32 R9, R7, 0x2, RZ ;  /* 0x0000000207097824 */ /* 0x000fe200078e00ff */
[C---:B------:R-:W-:Y:S02]  /*22a0*/  ISETP.GE.AND P0, PT, R18.reuse, UR4, PT ;  /* 0x0000000412007c0c */ /* 0x040fe4000bf06270 */
[----:B------:R-:W-:Y:S02]  /*22b0*/  IADD3 R7, R18, 0x60, RZ ;  /* 0x0000006012077810 */ /* 0x000fe40007ffe0ff */
[----:B------:R-:W-:Y:S02]  /*22c0*/  ISETP.GE.AND P2, PT, R8, UR4, PT ;  /* 0x0000000408007c0c */ /* 0x000fe4000bf46270 */
[----:B------:R-:W-:Y:S02]  /*22d0*/  SEL R8, RZ, 0x1, P0 ;  /* 0x00000001ff087807 */ /* 0x000fe40000000000 */
[----:B------:R-:W-:-:S02]  /*22e0*/  ISETP.GE.AND P0, PT, R6, UR4, PT ;  /* 0x0000000406007c0c */ /* 0x000fc4000bf06270 */
[----:B------:R-:W-:Y:S01]  /*22f0*/  ISETP.GE.AND P1, PT, R7, UR4, PT ;  /* 0x0000000407007c0c */ /* 0x000fe2000bf26270 */
[----:B------:R-:W-:Y:S01]  /*2300*/  IMAD R11, R222, R106, RZ ;  /* 0x0000006ade0b7224 */ /* 0x000fe200078e02ff */
[----:B------:R-:W-:Y:S01]  /*2310*/  LOP3.LUT R8, R9, 0x2, R8, 0xe2, !PT ;  /* 0x0000000209087812 */ /* 0x000fe200078ee208 */
[----:B------:R-:W-:Y:S01]  /*2320*/  ULDC.64 UR4, c[0x0][0x338] ;  /* 0x0000ce0000047ab9 */ /* 0x000fe20000000a00 */
[----:B------:R-:W-:Y:S02]  /*2330*/  SEL R9, RZ, 0x4, P0 ;  /* 0x00000004ff097807 */ /* 0x000fe40000000000 */
[----:B------:R-:W-:Y:S01]  /*2340*/  SEL R10, RZ, 0x8, P1 ;  /* 0x00000008ff0a7807 */ /* 0x000fe20000800000 */
[----:B------:R-:W-:Y:S01]  /*2350*/  IMAD R11, R188, R107, R11 ;  /* 0x0000006bbc0b7224 */ /* 0x000fe200078e020b */
[----:B------:R-:W-:Y:S02]  /*2360*/  ISETP.GE.AND P0, PT, R18, R99, PT ;  /* 0x000000631200720c */ /* 0x000fe40003f06270 */
[----:B------:R-:W-:-:S02]  /*2370*/  LOP3.LUT R8, R10, R8, R9, 0xfe, !PT ;  /* 0x000000080a087212 */ /* 0x000fc400078efe09 */
[----:B------:R-:W-:Y:S02]  /*2380*/  SEL R9, RZ, 0x10, P2 ;  /* 0x00000010ff097807 */ /* 0x000fe40001000000 */
[----:B------:R-:W-:Y:S02]  /*2390*/  ISETP.GE.AND P3, PT, R0, R99, PT ;  /* 0x000000630000720c */ /* 0x000fe40003f66270 */
[----:B------:R-:W-:Y:S02]  /*23a0*/  LOP3.LUT R35, R8, R9, RZ, 0xfc, !PT ;  /* 0x0000000908237212 */ /* 0x000fe400078efcff */
[----:B------:R-:W-:Y:S01]  /*23b0*/  ISETP.GE.AND P5, PT, R6, R99, PT ;  /* 0x000000630600720c */ /* 0x000fe20003fa6270 */
[----:B------:R-:W-:Y:S01]  /*23c0*/  IMAD.IADD R111, R111, 0x1, R11 ;  /* 0x000000016f6f7824 */ /* 0x000fe200078e020b */
[----:B------:R-:W-:Y:S01]  /*23d0*/  SEL R9, R99, RZ, P0 ;  /* 0x000000ff63097207 */ /* 0x000fe20000000000 */
[----:B------:R-:W-:Y:S01]  /*23e0*/  IMAD.IADD R109, R11, 0x1, R109 ;  /* 0x000000010b6d7824 */ /* 0x000fe200078e026d */
[----:B------:R-:W-:Y:S01]  /*23f0*/  SEL R11, R99, RZ, P3 ;  /* 0x000000ff630b7207 */ /* 0x000fe20001800000 */
[----:B------:R-:W-:-:S02]  /*2400*/  IMAD R10, R12, UR4, RZ ;  /* 0x000000040c0a7c24 */ /* 0x000fc4000f8e02ff */
[----:B------:R-:W-:Y:S02]  /*2410*/  IMAD R8, R222, R100, RZ ;  /* 0x00000064de087224 */ /* 0x000fe400078e02ff */
[----:B------:R-:W-:Y:S01]  /*2420*/  IMAD.IADD R9, R18, 0x1, R9 ;  /* 0x0000000112097824 */ /* 0x000fe200078e0209 */
[----:B------:R-:W-:Y:S01]  /*2430*/  LOP3.LUT R14, R14, 0xfffffffe, RZ, 0xc0, !PT ;  /* 0xfffffffe0e0e7812 */ /* 0x000fe200078ec0ff */
[----:B------:R-:W-:Y:S02]  /*2440*/  IMAD.IADD R11, R0, 0x1, R11 ;  /* 0x00000001000b7824 */ /* 0x000fe400078e020b */
[C---:B------:R-:W-:Y:S02]  /*2450*/  IMAD R33, R13.reuse, UR5, R10 ;  /* 0x000000050d217c24 */ /* 0x040fe4000f8e020a */
[----:B------:R-:W-:Y:S01]  /*2460*/  IMAD.WIDE.U32 R114, R13, UR4, R114 ;  /* 0x000000040d727c25 */ /* 0x000fe2000f8e0072 */
[----:B------:R-:W-:-:S03]  /*2470*/  @P5 LOP3.LUT R14, R14, 0x1, RZ, 0xfc, !PT ;  /* 0x000000010e0e5812 */ /* 0x000fc600078efcff */
[----:B------:R-:W-:Y:S01]  /*2480*/  IMAD R13, R188, R101, R8 ;  /* 0x00000065bc0d7224 */ /* 0x000fe200078e0208 */
[----:B------:R-:W-:Y:S02]  /*2490*/  SHF.R.S32.HI R8, RZ, 0x1f, R9 ;  /* 0x0000001fff087819 */ /* 0x000fe40000011409 */
[----:B------:R-:W-:Y:S01]  /*24a0*/  SHF.R.S32.HI R10, RZ, 0x1f, R11 ;  /* 0x0000001fff0a7819 */ /* 0x000fe2000001140b */
[----:B------:R-:W-:Y:S01]  /*24b0*/  IMAD.IADD R105, R105, 0x1, R13 ;  /* 0x0000000169697824 */ /* 0x000fe200078e020d */
[CC--:B------:R-:W-:Y:S01]  /*24c0*/  LEA.HI R25, R8.reuse, R9.reuse, RZ, 0x4 ;  /* 0x0000000908197211 */ /* 0x0c0fe200078f20ff */
[----:B------:R-:W-:Y:S01]  /*24d0*/  IMAD.IADD R103, R13, 0x1, R103 ;  /* 0x000000010d677824 */ /* 0x000fe200078e0267 */
[----:B------:R-:W-:Y:S02]  /*24e0*/  SEL R13, R99, RZ, P5 ;  /* 0x000000ff630d7207 */ /* 0x000fe40002800000 */
[----:B------:R-:W-:Y:S01]  /*24f0*/  LEA.HI R9, R8, R9, RZ, 0x6 ;  /* 0x0000000908097211 */ /* 0x000fe200078f30ff */
[----:B------:R0:W-:Y:S01]  /*2500*/  STL [R1+0x10], R14 ;  /* 0x0000100e01007387 */ /* 0x0001e20000100800 */
[----:B------:R-:W-:-:S02]  /*2510*/  LEA.HI R27, R10, R11, RZ, 0x4 ;  /* 0x0000000b0a1b7211 */ /* 0x000fc400078f20ff */
[----:B------:R-:W-:Y:S02]  /*2520*/  LEA.HI R10, R10, R11, RZ, 0x6 ;  /* 0x0000000b0a0a7211 */ /* 0x000fe400078f30ff */
[----:B------:R-:W-:Y:S02]  /*2530*/  SHF.R.S32.HI R9, RZ, 0x6, R9 ;  /* 0x00000006ff097819 */ /* 0x000fe40000011409 */
[----:B------:R-:W-:Y:S02]  /*2540*/  SHF.R.S32.HI R11, RZ, 0x6, R10 ;  /* 0x00000006ff0b7819 */ /* 0x000fe4000001140a */
[----:B0-----:R-:W-:Y:S02]  /*2550*/  IADD3 R14, R6, R13, RZ ;  /* 0x0000000d060e7210 */ /* 0x001fe40007ffe0ff */
[C---:B------:R-:W-:Y:S02]  /*2560*/  LOP3.LUT R12, R198.reuse, 0x30, R27, 0xf8, !PT ;  /* 0x00000030c60c7812 */ /* 0x040fe400078ef81b */
[----:B------:R-:W-:Y:S01]  /*2570*/  SHF.R.S32.HI R15, RZ, 0x1f, R14 ;  /* 0x0000001fff0f7819 */ /* 0x000fe2000001140e */
[C---:B------:R-:W-:Y:S01]  /*2580*/  IMAD R143, R9.reuse, 0x2800, R200 ;  /* 0x00002800098f7824 */ /* 0x040fe200078e02c8 */
[----:B------:R-:W-:Y:S01]  /*2590*/  LOP3.LUT R10, R198, 0x30, R25, 0xf8, !PT ;  /* 0x00000030c60a7812 */ /* 0x000fe200078ef819 */
[----:B------:R-:W-:Y:S01]  /*25a0*/  IMAD R141, R9, 0x2800, R202 ;  /* 0x00002800098d7824 */ /* 0x000fe200078e02ca */
[----:B------:R-:W-:Y:S01]  /*25b0*/  LOP3.LUT R9, R12, R199, RZ, 0x3c, !PT ;  /* 0x000000c70c097212 */ /* 0x000fe200078e3cff */
[----:B------:R-:W-:Y:S01]  /*25c0*/  IMAD R142, R11, 0x2800, R200 ;  /* 0x000028000b8e7824 */ /* 0x000fe200078e02c8 */
[----:B------:R-:W-:-:S02]  /*25d0*/  LEA.HI R29, R15, R14, RZ, 0x4 ;  /* 0x0000000e0f1d7211 */ /* 0x000fc400078f20ff */
[-C--:B------:R-:W-:Y:S02]  /*25e0*/  LOP3.LUT R10, R10, R199.reuse, RZ, 0x3c, !PT ;  /* 0x000000c70a0a7212 */ /* 0x080fe400078e3cff */
[----:B------:R-:W-:Y:S01]  /*25f0*/  LEA.HI R14, R15, R14, RZ, 0x6 ;  /* 0x0000000e0f0e7211 */ /* 0x000fe200078f30ff */
[----:B------:R-:W-:Y:S02]  /*2600*/  IMAD.IADD R142, R142, 0x1, R9 ;  /* 0x000000018e8e7824 */ /* 0x000fe400078e0209 */
[----:B------:R-:W-:Y:S01]  /*2610*/  IMAD.IADD R143, R143, 0x1, R10 ;  /* 0x000000018f8f7824 */ /* 0x000fe200078e020a */
[----:B------:R-:W-:Y:S02]  /*2620*/  SHF.R.S32.HI R9, RZ, 0x6, R14 ;  /* 0x00000006ff097819 */ /* 0x000fe4000001140e */
[----:B------:R-:W-:Y:S01]  /*2630*/  LOP3.LUT R10, R198, 0x30, R29, 0xf8, !PT ;  /* 0x00000030c60a7812 */ /* 0x000fe200078ef81d */
[----:B------:R-:W-:Y:S01]  /*2640*/  IMAD R133, R11, 0x2800, R202 ;  /* 0x000028000b857824 */ /* 0x000fe200078e02ca */
[----:B------:R-:W-:Y:S01]  /*2650*/  SHF.R.U32.HI R8, RZ, 0x3, R201 ;  /* 0x00000003ff087819 */ /* 0x000fe200000116c9 */
[----:B------:R-:W-:Y:S01]  /*2660*/  IMAD R140, R9, 0x2800, R200 ;  /* 0x00002800098c7824 */ /* 0x000fe200078e02c8 */
[----:B------:R-:W-:Y:S01]  /*2670*/  LOP3.LUT R13, R201, 0x30, R25, 0xf8, !PT ;  /* 0x00000030c90d7812 */ /* 0x000fe200078ef819 */
[----:B------:R-:W-:Y:S01]  /*2680*/  IMAD R131, R9, 0x2800, R202 ;  /* 0x0000280009837824 */ /* 0x000fe200078e02ca */
[----:B------:R-:W-:-:S02]  /*2690*/  LOP3.LUT R9, R10, R199, RZ, 0x3c, !PT ;  /* 0x000000c70a097212 */ /* 0x000fc400078e3cff */
[----:B------:R-:W-:Y:S02]  /*26a0*/  LOP3.LUT R15, R201, 0x30, R29, 0xf8, !PT ;  /* 0x00000030c90f7812 */ /* 0x000fe400078ef81d */
[----:B-----5:R-:W-:Y:S01]  /*26b0*/  SHF.R.S32.HI R11, RZ, 0x1f, R144 ;  /* 0x0000001fff0b7819 */ /* 0x020fe20000011490 */
[----:B------:R-:W-:Y:S01]  /*26c0*/  IMAD.IADD R140, R140, 0x1, R9 ;  /* 0x000000018c8c7824 */ /* 0x000fe200078e0209 */
[-C--:B------:R-:W-:Y:S02]  /*26d0*/  LOP3.LUT R12, R13, R8.reuse, RZ, 0x3c, !PT ;  /* 0x000000080d0c7212 */ /* 0x080fe400078e3cff */
[----:B------:R-:W-:Y:S01]  /*26e0*/  LOP3.LUT R10, R15, R8, RZ, 0x3c, !PT ;  /* 0x000000080f0a7212 */ /* 0x000fe200078e3cff */
[----:B------:R-:W-:Y:S01]  /*26f0*/  IMAD R9, R11, R106, RZ ;  /* 0x0000006a0b097224 */ /* 0x000fe200078e02ff */
[----:B------:R-:W-:Y:S01]  /*2700*/  LOP3.LUT R13, R201, 0x30, R27, 0xf8, !PT ;  /* 0x00000030c90d7812 */ /* 0x000fe200078ef81b */
[----:B------:R-:W-:Y:S02]  /*2710*/  IMAD.IADD R141, R141, 0x1, R12 ;  /* 0x000000018d8d7824 */ /* 0x000fe400078e020c */
[----:B------:R-:W-:Y:S01]  /*2720*/  IMAD R11, R11, R100, RZ ;  /* 0x000000640b0b7224 */ /* 0x000fe200078e02ff */
[----:B------:R-:W-:Y:S01]  /*2730*/  LOP3.LUT R12, R13, R8, RZ, 0x3c, !PT ;  /* 0x000000080d0c7212 */ /* 0x000fe200078e3cff */
[----:B------:R-:W-:-:S02]  /*2740*/  IMAD.IADD R131, R131, 0x1, R10 ;  /* 0x0000000183837824 */ /* 0x000fc400078e020a */
[----:B------:R-:W-:Y:S01]  /*2750*/  IMAD R15, R144, R107, R9 ;  /* 0x0000006b900f7224 */ /* 0x000fe200078e0209 */
[C---:B------:R-:W-:Y:S01]  /*2760*/  SHF.L.U64.HI R9, R106.reuse, 0x7, R107 ;  /* 0x000000076a097819 */ /* 0x040fe2000001026b */
[----:B------:R-:W-:Y:S01]  /*2770*/  IMAD R13, R107, 0xa0, RZ ;  /* 0x000000a06b0d7824 */ /* 0x000fe200078e02ff */
[----:B---3--:R-:W-:Y:S01]  /*2780*/  R2P PR, R21, 0x6 ;  /* 0x0000000615007804 */ /* 0x008fe20000000000 */
[----:B------:R-:W-:Y:S02]  /*2790*/  IMAD.SHL.U32 R10, R106, 0x80, RZ ;  /* 0x000000806a0a7824 */ /* 0x000fe400078e00ff */
[----:B------:R-:W-:-:S04]  /*27a0*/  IMAD.WIDE.U32 R110, R144, R106, R110 ;  /* 0x0000006a906e7225 */ /* 0x000fc800078e006e */
[----:B------:R-:W-:Y:S01]  /*27b0*/  IMAD.WIDE.U32 R108, R144, R106, R108 ;  /* 0x0000006a906c7225 */ /* 0x000fe200078e006c */
[----:B------:R-:W-:-:S03]  /*27c0*/  SEL R32, RZ, 0x20, P4 ;  /* 0x00000020ff207807 */ /* 0x000fc60002000000 */
[----:B------:R-:W-:-:S04]  /*27d0*/  IMAD.WIDE.U32 R106, R106, 0xa0, RZ ;  /* 0x000000a06a6a7825 */ /* 0x000fc800078e00ff */
[C---:B------:R-:W-:Y:S02]  /*27e0*/  IMAD R21, R144.reuse, R101, R11 ;  /* 0x0000006590157224 */ /* 0x040fe400078e020b */
[----:B------:R-:W-:-:S04]  /*27f0*/  IMAD.WIDE.U32 R104, R144, R100, R104 ;  /* 0x0000006490687225 */ /* 0x000fc800078e0068 */
[----:B------:R-:W-:Y:S01]  /*2800*/  IMAD.WIDE.U32 R102, R144, R100, R102 ;  /* 0x0000006490667225 */ /* 0x000fe200078e0066 */
[----:B------:R-:W-:-:S03]  /*2810*/  SEL R124, R124, 0xffffffe0, !P1 ;  /* 0xffffffe07c7c7807 */ /* 0x000fc60004800000 */
[----:B------:R-:W-:Y:S02]  /*2820*/  IMAD.IADD R126, R107, 0x1, R13 ;  /* 0x000000016b7e7824 */ /* 0x000fe400078e020d */
[----:B------:R-:W-:Y:S02]  /*2830*/  IMAD.IADD R13, R111, 0x1, R15 ;  /* 0x000000016f0d7824 */ /* 0x000fe400078e020f */
[----:B------:R-:W-:Y:S01]  /*2840*/  IMAD.IADD R14, R15, 0x1, R109 ;  /* 0x000000010f0e7824 */ /* 0x000fe200078e026d */
[----:B------:R-:W-:Y:S01]  /*2850*/  IADD3 R15, R105, R21, RZ ;  /* 0x00000015690f7210 */ /* 0x000fe20007ffe0ff */
[----:B------:R-:W-:Y:S01]  /*2860*/  IMAD.IADD R133, R133, 0x1, R12 ;  /* 0x0000000185857824 */ /* 0x000fe200078e020c */
[----:B------:R-:W-:Y:S01]  /*2870*/  SHF.L.U64.HI R11, R100, 0x7, R101 ;  /* 0x00000007640b7819 */ /* 0x000fe20000010265 */
[----:B------:R-:W-:Y:S01]  /*2880*/  IMAD.IADD R20, R21, 0x1, R103 ;  /* 0x0000000115147824 */ /* 0x000fe200078e0267 */
[----:B------:R-:W-:Y:S01]  /*2890*/  IADD3 R118, P1, R188, R119, RZ ;  /* 0x00000077bc767210 */ /* 0x000fe20007f3e0ff */
[----:B------:R-:W-:Y:S01]  /*28a0*/  IMAD.SHL.U32 R12, R100, 0x80, RZ ;  /* 0x00000080640c7824 */ /* 0x000fe200078e00ff */
[----:B------:R-:W-:Y:S01]  /*28b0*/  SEL R121, R121, 0xffffffc0, !P2 ;  /* 0xffffffc079797807 */ /* 0x000fe20005000000 */
[----:B------:R-:W-:Y:S01]  /*28c0*/  IMAD.WIDE.U32 R112, R112, 0xa0, RZ ;  /* 0x000000a070707825 */ /* 0x000fe200078e00ff */
[----:B------:R-:W-:-:S02]  /*28d0*/  SHF.R.S32.HI R21, RZ, 0x4, R25 ;  /* 0x00000004ff157819 */ /* 0x000fc40000011419 */
[----:B------:R-:W-:Y:S01]  /*28e0*/  SHF.R.S32.HI R26, RZ, 0x4, R27 ;  /* 0x00000004ff1a7819 */ /* 0x000fe2000001141b */
[----:B------:R-:W-:Y:S01]  /*28f0*/  IMAD.WIDE.U32 R100, R100, 0xa0, RZ ;  /* 0x000000a064647825 */ /* 0x000fe200078e00ff */
[----:B------:R-:W-:Y:S02]  /*2900*/  SHF.R.S32.HI R28, RZ, 0x4, R29 ;  /* 0x00000004ff1c7819 */ /* 0x000fe4000001141d */
[----:B------:R-:W-:Y:S02]  /*2910*/  LOP3.LUT R39, R35, R32, RZ, 0xfc, !PT ;  /* 0x0000002023277212 */ /* 0x000fe400078efcff */
[----:B------:R-:W-:Y:S02]  /*2920*/  LOP3.LUT R25, R25, 0xfffffff0, RZ, 0xc0, !PT ;  /* 0xfffffff019197812 */ /* 0x000fe400078ec0ff */
[----:B------:R-:W-:Y:S02]  /*2930*/  LOP3.LUT R27, R27, 0xfffffff0, RZ, 0xc0, !PT ;  /* 0xfffffff01b1b7812 */ /* 0x000fe400078ec0ff */
[----:B------:R-:W-:-:S02]  /*2940*/  LOP3.LUT R29, R29, 0xfffffff0, RZ, 0xc0, !PT ;  /* 0xfffffff01d1d7812 */ /* 0x000fc400078ec0ff */
[----:B------:R-:W-:Y:S01]  /*2950*/  LOP3.LUT R34, R35, 0x1, RZ, 0xc0, !PT ;  /* 0x0000000123227812 */ /* 0x000fe200078ec0ff */
[----:B------:R-:W-:Y:S01]  /*2960*/  IMAD.SHL.U32 R99, R99, 0x2, RZ ;  /* 0x0000000263637824 */ /* 0x000fe200078e00ff */
[----:B------:R-:W-:Y:S01]  /*2970*/  IADD3.X R119, R222, R31, RZ, P1, !PT ;  /* 0x0000001fde777210 */ /* 0x000fe20000ffe4ff */
[----:B------:R-:W-:Y:S01]  /*2980*/  IMAD.IADD R130, R124, 0x1, R121 ;  /* 0x000000017c827824 */ /* 0x000fe200078e0279 */
[----:B------:R-:W-:Y:S01]  /*2990*/  LOP3.LUT R35, R39, 0x2, RZ, 0xc0, !PT ;  /* 0x0000000227237812 */ /* 0x000fe200078ec0ff */
[----:B------:R-:W-:Y:S01]  /*29a0*/  IMAD.IADD R125, R113, 0x1, R125 ;  /* 0x00000001717d7824 */ /* 0x000fe200078e027d */
[----:B------:R-:W-:Y:S01]  /*29b0*/  LOP3.LUT R36, R39, 0x4, RZ, 0xc0, !PT ;  /* 0x0000000427247812 */ /* 0x000fe200078ec0ff */
[----:B------:R-:W-:Y:S01]  /*29c0*/  IMAD.IADD R127, R101, 0x1, R127 ;  /* 0x00000001657f7824 */ /* 0x000fe200078e027f */
[----:B------:R-:W-:Y:S01]  /*29d0*/  LOP3.LUT R37, R39, 0x8, RZ, 0xc0, !PT ;  /* 0x0000000827257812 */ /* 0x000fe200078ec0ff */
[----:B------:R-:W-:Y:S01]  /*29e0*/  IMAD.IADD R33, R115, 0x1, R33 ;  /* 0x0000000173217824 */ /* 0x000fe200078e0221 */
[----:B------:R-:W-:-:S02]  /*29f0*/  LOP3.LUT R38, R39, 0x10, RZ, 0xc0, !PT ;  /* 0x0000001027267812 */ /* 0x000fc400078ec0ff */
[----:B------:R-:W-:Y:S02]  /*2a00*/  SHF.R.S32.HI R30, RZ, 0x1f, R25 ;  /* 0x0000001fff1e7819 */ /* 0x000fe40000011419 */
[----:B------:R-:W-:Y:S02]  /*2a10*/  SHF.R.S32.HI R31, RZ, 0x1f, R27 ;  /* 0x0000001fff1f7819 */ /* 0x000fe4000001141b */
[----:B------:R-:W-:Y:S02]  /*2a20*/  SHF.R.S32.HI R32, RZ, 0x1f, R29 ;  /* 0x0000001fff207819 */ /* 0x000fe4000001141d */
[----:B------:R-:W-:Y:S01]  /*2a30*/  LOP3.LUT R39, R39, 0x20, RZ, 0xc0, !PT ;  /* 0x0000002027277812 */ /* 0x000fe200078ec0ff */
[----:B------:R-:W-:Y:S06]  /*2a40*/  @!P6 BAR.SYNC.DEFER_BLOCKING 0x9, 0x100 ;  /* 0x024400000000eb1d */ /* 0x000fec0000010000 */
.L_x_2479:
        /* <DEDUP_REMOVED lines=14> */
[----:B------:R-:W-:Y:S02]  /*2b30*/  IMAD R41, R17, 0x7800, R212 ;  /* 0x0000780011297824 */ /* 0x000fe400078e02d4 */
[----:B------:R-:W-:Y:S01]  /*2b40*/  IMAD.IADD R47, R16, 0x1, R47 ;  /* 0x00000001102f7824 */ /* 0x000fe200078e022f */
[----:B------:R-:W-:Y:S02]  /*2b50*/  IADD3.X R24, R5, R92, R128, P1, P2 ;  /* 0x0000005c05187210 */ /* 0x000fe40000fe4480 */
[----:B0-----:R-:W-:-:S02]  /*2b60*/  IADD3 R48, P1, P2, R136, R122, R3 ;  /* 0x0000007a88307210 */ /* 0x001fc40007a3e003 */
[----:B------:R-:W-:Y:S02]  /*2b70*/  IADD3 R46, R16, R41, RZ ;  /* 0x00000029102e7210 */ /* 0x000fe40007ffe0ff */
        /* <DEDUP_REMOVED lines=74> */
.L_x_2384:
[----:B------:R-:W-:Y:S05]  /*3020*/  BSYNC B1 ;  /* 0x0000000000017941 */ /* 0x000fea0003800000 */
.L_x_2383:
        /* <DEDUP_REMOVED lines=56> */
.L_x_2386:
[----:B------:R-:W-:Y:S05]  /*33b0*/  BSYNC B1 ;  /* 0x0000000000017941 */ /* 0x000fea0003800000 */
.L_x_2385:
        /* <DEDUP_REMOVED lines=9> */
[----:B------:R-:W-:Y:S02]  /*3450*/  IMAD.MOV.U32 R154, RZ, RZ, R80 ;  /* 0x000000ffff9a7224 */ /* 0x000fe400078e0050 */
        /* <DEDUP_REMOVED lines=13> */
[----:B------:R-:W-:Y:S01]  /*3530*/  IMAD.MOV.U32 R152, RZ, RZ, R72 ;  /* 0x000000ffff987224 */ /* 0x000fe200078e0048 */
[----:B------:R-:W-:Y:S06]  /*3540*/  @!P1 BRA `(.L_x_2387) ;  /* 0x0000000000049947 */ /* 0x000fec0003800000 */
[----:B------:R-:W-:Y:S01]  /*3550*/  BPT.TRAP 0x1 ;  /* 0x000000040000795c */ /* 0x000fe20000300000 */
.L_x_2387:
[----:B------:R-:W-:Y:S01]  /*3560*/  LEA R97, R17, R16, 0x3 ;  /* 0x0000001011617211 */ /* 0x000fe200078e18ff */
[----:B------:R-:W-:Y:S01]  /*3570*/  BSSY B1, `(.L_x_2388) ;  /* 0x0000004000017945 */ /* 0x000fe20003800000 */
[----:B------:R-:W-:-:S04]  /*3580*/  SHF.L.U32 R98, R191, 0x1f, RZ ;  /* 0x0000001fbf627819 */ /* 0x000fc800000006ff */
[----:B------:R-:W3:Y:S02]  /*3590*/  SYNCS.PHASECHK.TRANS64.TRYWAIT P5, [R97+URZ+0x29890], R98 ;  /* 0x02989062610075a7 */ /* 0x000ee400080a017f */
[----:B---3--:R-:W-:Y:S05]  /*35a0*/  @!P5 BRA `(.L_x_2389) ;  /* 0x0000028000ecd947 */ /* 0x008fea0003800000 */
.L_x_2709:
[----:B------:R-:W-:Y:S05]  /*35b0*/  BSYNC B1 ;  /* 0x0000000000017941 */ /* 0x000fea0003800000 */
.L_x_2388:
        /* <DEDUP_REMOVED lines=11> */
[-C--:B------:R-:W-:Y:S02]  /*3670*/  F2FP.F16.E4M3.UNPACK_B R41, R165.reuse.H1 ;  /* 0x000000a5ff29723e */ /* 0x080fe400030006ff */
        /* <DEDUP_REMOVED lines=48> */
[----:B------:R-:W-:Y:S02]  /*3980*/  SHF.R.U32.HI R171, RZ, 0x10, R135 ;  /* 0x00000010ffab7819 */ /* 0x000fe40000011687 */
[----:B------:R-:W-:Y:S01]  /*3990*/  LOP3.LUT R166, R135, 0xff0000ff, RZ, 0xc0, !PT ;  /* 0xff0000ff87a67812 */ /* 0x000fe200078ec0ff */
[----:B------:R-:W-:Y:S01]  /*39a0*/  IMAD.SHL.U32 R135, R170, 0x100, RZ ;  /* 0x00000100aa877824 */ /* 0x000fe200078e00ff */
[----:B------:R-:W-:Y:S01]  /*39b0*/  LOP3.LUT R168, R168, 0xff00, R137, 0xf8, !PT ;  /* 0x0000ff00a8a87812 */ /* 0x000fe200078ef889 */
[----:B------:R-:W-:Y:S01]  /*39c0*/  IMAD.U32 R137, R169, 0x10000, RZ ;  /* 0x00010000a9897824 */ /* 0x000fe200078e00ff */
[----:B------:R-:W-:Y:S02]  /*39d0*/  MOV R167, R43 ;  /* 0x0000002b00a77202 */ /* 0x000fe40000000f00 */
        /* <DEDUP_REMOVED lines=50> */
.L_x_2395:
[----:B------:R-:W-:Y:S05]  /*3d00*/  BSYNC B3 ;  /* 0x0000000000037941 */ /* 0x000fea0003800000 */
.L_x_2394:
[----:B-1----:R4:W-:Y:S02]  /*3d10*/  STG.E.128 desc[UR54][R48.64], R40 ;  /* 0x0000002830007986 */ /* 0x0029e4000c101d36 */
.L_x_2393:
[----:B------:R-:W-:Y:S05]  /*3d20*/  BSYNC B2 ;  /* 0x0000000000027941 */ /* 0x000fea0003800000 */
.L_x_2392:
        /* <DEDUP_REMOVED lines=24> */
[----:B------:R-:W-:-:S02]  /*3eb0*/  IMAD.MOV.U32 R134, RZ, RZ, R40 ;  /* 0x000000ffff867224 */ /* 0x000fc400078e0028 */
[----:B------:R-:W-:Y:S02]  /*3ec0*/  HADD2.F32 R40, -RZ, R135.H1_H1 ;  /* 0x30000087ff287230 */ /* 0x000fe40000004100 */
        /* <DEDUP_REMOVED lines=33> */
[----:B------:R-:W-:Y:S02]  /*40e0*/  SHF.L.U32 R164, R164, 0x10, RZ ;  /* 0x00000010a4a47819 */ /* 0x000fe400000006ff */
[----:B------:R-:W-:Y:S01]  /*40f0*/  LOP3.LUT R165, R136, 0xff00, R165, 0xf8, !PT ;  /* 0x0000ff0088a57812 */ /* 0x000fe200078ef8a5 */
[----:B------:R-:W-:Y:S01]  /*4100*/  IMAD.SHL.U32 R136, R167, 0x100, RZ ;  /* 0x00000100a7887824 */ /* 0x000fe200078e00ff */
[----:B------:R-:W-:-:S04]  /*4110*/  F2FP.SATFINITE.E4M3.F32.PACK_AB_MERGE_C R40, R163, R134, R122 ;  /* 0x00000086a328723e */ /* 0x000fc8000480707a */
[----:B------:R-:W-:Y:S01]  /*4120*/  LOP3.LUT R95, R123, 0xff00, R136, 0xf8, !PT ;  /* 0x0000ff007b5f7812 */ /* 0x000fe200078ef888 */
[----:B------:R-:W-:Y:S01]  /*4130*/  IMAD.U32 R136, R166, 0x10000, RZ ;  /* 0x00010000a6887824 */ /* 0x000fe200078e00ff */
[----:B------:R-:W-:Y:S01]  /*4140*/  LOP3.LUT R123, R165, 0xff0000, R164, 0xf8, !PT ;  /* 0x00ff0000a57b7812 */ /* 0x000fe200078ef8a4 */
[----:B------:R-:W-:-:S03]  /*4150*/  IMAD.MOV.U32 R164, RZ, RZ, R43 ;  /* 0x000000ffffa47224 */ /* 0x000fc600078e002b */
[----:B------:R-:W-:Y:S02]  /*4160*/  LOP3.LUT R95, R95, 0xff0000, R136, 0xf8, !PT ;  /* 0x00ff00005f5f7812 */ /* 0x000fe400078ef888 */
[----:B------:R-:W-:Y:S02]  /*4170*/  F2FP.F16.E4M3.UNPACK_B R43, R164 ;  /* 0x000000a4ff2b723e */ /* 0x000fe400020006ff */
[----:B------:R-:W-:Y:S02]  /*4180*/  F2FP.F16.E4M3.UNPACK_B R166, R123.H1 ;  /* 0x0000007bffa6723e */ /* 0x000fe400030006ff */
[----:B------:R-:W-:Y:S01]  /*4190*/  F2FP.F16.E4M3.UNPACK_B R167, R95.H1 ;  /* 0x0000005fffa7723e */ /* 0x000fe200030006ff */
[--C-:B------:R-:W-:Y:S02]  /*41a0*/  HADD2.F32 R136, -RZ, R43.reuse.H1_H1 ;  /* 0x3000002bff887230 */ /* 0x100fe40000004100 */
[----:B------:R-:W-:Y:S02]  /*41b0*/  HADD2.F32 R168, -RZ, R166.H0_H0 ;  /* 0x200000a6ffa87230 */ /* 0x000fe40000004100 */
[----:B------:R-:W-:-:S02]  /*41c0*/  HADD2.F32 R43, -RZ, R43.H0_H0 ;  /* 0x2000002bff2b7230 */ /* 0x000fc40000004100 */
[--C-:B------:R-:W-:Y:S02]  /*41d0*/  HADD2.F32 R165, -RZ, R167.reuse.H0_H0 ;  /* 0x200000a7ffa57230 */ /* 0x100fe40000004100 */
[-C--:B------:R-:W-:Y:S01]  /*41e0*/  FMUL.FTZ R170, R136, R168.reuse ;  /* 0x000000a888aa7220 */ /* 0x080fe20000410000 */
[----:B------:R-:W-:Y:S02]  /*41f0*/  HADD2.F32 R167, -RZ, R167.H1_H1 ;  /* 0x300000a7ffa77230 */ /* 0x000fe40000004100 */
        /* <DEDUP_REMOVED lines=36> */
.L_x_2399:
[----:B------:R-:W-:Y:S05]  /*4440*/  BSYNC B3 ;  /* 0x0000000000037941 */ /* 0x000fea0003800000 */
.L_x_2398:
[----:B-1----:R0:W-:Y:S02]  /*4450*/  STG.E.128 desc[UR54][R48.64+0x20], R40 ;  /* 0x0000202830007986 */ /* 0x0021e4000c101d36 */
.L_x_2397:
[----:B------:R-:W-:Y:S05]  /*4460*/  BSYNC B2 ;  /* 0x0000000000027941 */ /* 0x000fea0003800000 */
.L_x_2396:
        /* <DEDUP_REMOVED lines=14> */
[----:B------:R-:W-:-:S02]  /*4550*/  LOP3.LUT R87, R87, 0xff0000ff, RZ, 0xc0, !PT ;  /* 0xff0000ff57577812 */ /* 0x000fc400078ec0ff */
[----:B-1----:R-:W-:Y:S02]  /*4560*/  MOV R92, R40 ;  /* 0x00000028005c7202 */ /* 0x002fe40000000f00 */
[----:B------:R-:W-:Y:S01]  /*4570*/  LOP3.LUT R87, R87, 0xff00, R86, 0xf8, !PT ;  /* 0x0000ff0057577812 */ /* 0x000fe200078ef856 */
[----:B------:R-:W-:Y:S01]  /*4580*/  IMAD.U32 R86, R123, 0x10000, RZ ;  /* 0x000100007b567824 */ /* 0x000fe200078e00ff */
[----:B------:R-:W-:Y:S01]  /*4590*/  LOP3.LUT R122, R94, 0xff00, R93, 0xf8, !PT ;  /* 0x0000ff005e7a7812 */ /* 0x000fe200078ef85d */
[----:B------:R-:W-:Y:S01]  /*45a0*/  IMAD.U32 R93, R95, 0x10000, RZ ;  /* 0x000100005f5d7824 */ /* 0x000fe200078e00ff */
        /* <DEDUP_REMOVED lines=90> */
.L_x_2403:
[----:B------:R-:W-:Y:S05]  /*4b50*/  BSYNC B3 ;  /* 0x0000000000037941 */ /* 0x000fea0003800000 */
.L_x_2402:
[----:B-1----:R0:W-:Y:S02]  /*4b60*/  STG.E.128 desc[UR54][R48.64+0x40], R40 ;  /* 0x0000402830007986 */ /* 0x0021e4000c101d36 */
.L_x_2401:
[----:B------:R-:W-:Y:S05]  /*4b70*/  BSYNC B2 ;  /* 0x0000000000027941 */ /* 0x000fea0003800000 */
.L_x_2400:
        /* <DEDUP_REMOVED lines=110> */
.L_x_2407:
[----:B------:R-:W-:Y:S05]  /*5260*/  BSYNC B3 ;  /* 0x0000000000037941 */ /* 0x000fea0003800000 */
.L_x_2406:
[----:B-1----:R0:W-:Y:S02]  /*5270*/  STG.E.128 desc[UR54][R48.64+0x60], R40 ;  /* 0x0000602830007986 */ /* 0x0021e4000c101d36 */
.L_x_2405:
[----:B------:R-:W-:Y:S05]  /*5280*/  BSYNC B2 ;  /* 0x0000000000027941 */ /* 0x000fea0003800000 */
.L_x_2404:
        /* <DEDUP_REMOVED lines=17> */
[----:B------:R-:W-:Y:S01]  /*53a0*/  IMAD.MOV.U32 R79, RZ, RZ, R41 ;  /* 0x000000ffff4f7224 */ /* 0x000fe200078e0029 */
[----:B------:R-:W-:-:S02]  /*53b0*/  SHF.L.U32 R41, R86, 0x10, RZ ;  /* 0x0000001056297819 */ /* 0x000fc400000006ff */
        /* <DEDUP_REMOVED lines=58> */
[----:B------:R-:W-:Y:S01]  /*5760*/  FMUL.FTZ R41, R85, R122 ;  /* 0x0000007a55297220 */ /* 0x000fe20000410000 */
[----:B------:R-:W-:Y:S01]  /*5770*/  HADD2.F32 R123, -RZ, R94.H1_H1 ;  /* 0x3000005eff7b7230 */ /* 0x000fe20000004100 */
[----:B------:R-:W-:Y:S01]  /*5780*/  F2FP.F16.E4M3.UNPACK_B R43, R43 ;  /* 0x0000002bff2b723e */ /* 0x000fe200020006ff */
[----:B------:R-:W-:Y:S02]  /*5790*/  HADD2.F32 R84, -RZ, R84.H0_H0 ;  /* 0x20000054ff547230 */ /* 0x000fe40000004100 */
[----:B------:R-:W-:Y:S01]  /*57a0*/  FFMA.FTZ R134, R86, R93, -R41 ;  /* 0x0000005d56867223 */ /* 0x000fe20000010829 */
[----:B------:R-:W-:-:S02]  /*57b0*/  HADD2.F32 R41, -RZ, R87.H1_H1 ;  /* 0x30000057ff297230 */ /* 0x000fc40000004100 */
[-C--:B------:R-:W-:Y:S01]  /*57c0*/  FMUL.FTZ R135, R78, R123.reuse ;  /* 0x0000007b4e877220 */ /* 0x080fe20000410000 */
[----:B------:R-:W-:Y:S01]  /*57d0*/  F2FP.F16.E4M3.UNPACK_B R42, R42 ;  /* 0x0000002aff2a723e */ /* 0x000fe200020006ff */
[----:B------:R-:W-:Y:S01]  /*57e0*/  FMUL.FTZ R123, R84, R123 ;  /* 0x0000007b547b7220 */ /* 0x000fe20000410000 */
[----:B------:R-:W-:Y:S01]  /*57f0*/  FMUL.FTZ R122, R86, R122 ;  /* 0x0000007a567a7220 */ /* 0x000fe20000410000 */
[-C--:B------:R-:W-:Y:S01]  /*5800*/  FFMA.FTZ R135, R84, R41.reuse, -R135 ;  /* 0x0000002954877223 */ /* 0x080fe20000010887 */
[----:B------:R-:W-:Y:S02]  /*5810*/  HADD2.F32 R94, -RZ, R94.H0_H0 ;  /* 0x2000005eff5e7230 */ /* 0x000fe40000004100 */
[----:B------:R-:W-:Y:S01]  /*5820*/  FFMA.FTZ R86, R78, R41, R123 ;  /* 0x000000294e567223 */ /* 0x000fe2000001007b */
[----:B------:R-:W-:Y:S02]  /*5830*/  HADD2.F32 R78, -RZ, R43.H0_H0 ;  /* 0x2000002bff4e7230 */ /* 0x000fe40000004100 */
[----:B------:R-:W-:Y:S01]  /*5840*/  FFMA.FTZ R137, R85, R93, R122 ;  /* 0x0000005d55897223 */ /* 0x000fe2000001007a */
[----:B------:R-:W-:-:S02]  /*5850*/  HADD2.F32 R41, -RZ, R42.H0_H0 ;  /* 0x2000002aff297230 */ /* 0x000fc40000004100 */
[----:B------:R-:W-:Y:S02]  /*5860*/  HADD2.F32 R43, -RZ, R43.H1_H1 ;  /* 0x3000002bff2b7230 */ /* 0x000fe40000004100 */
[-C--:B------:R-:W-:Y:S01]  /*5870*/  FMUL.FTZ R122, R78, R95.reuse ;  /* 0x0000005f4e7a7220 */ /* 0x080fe20000410000 */
[----:B------:R-:W-:Y:S02]  /*5880*/  HADD2.F32 R42, -RZ, R42.H1_H1 ;  /* 0x3000002aff2a7230 */ /* 0x000fe40000004100 */
        /* <DEDUP_REMOVED lines=15> */
.L_x_2411:
[----:B------:R-:W-:Y:S05]  /*5980*/  BSYNC B3 ;  /* 0x0000000000037941 */ /* 0x000fea0003800000 */
.L_x_2410:
[----:B-1----:R0:W-:Y:S02]  /*5990*/  STG.E.128 desc[UR54][R48.64+0x80], R40 ;  /* 0x0000802830007986 */ /* 0x0021e4000c101d36 */
.L_x_2409:
[----:B------:R-:W-:Y:S05]  /*59a0*/  BSYNC B2 ;  /* 0x0000000000027941 */ /* 0x000fea0003800000 */
.L_x_2408:
        /* <DEDUP_REMOVED lines=16> */
[----:B------:R-:W-:Y:S01]  /*5ab0*/  SHF.L.U32 R80, R80, 0x10, RZ ;  /* 0x0000001050507819 */ /* 0x000fe200000006ff */
[----:B-1----:R-:W-:Y:S01]  /*5ac0*/  IMAD.MOV.U32 R76, RZ, RZ, R40 ;  /* 0x000000ffff4c7224 */ /* 0x002fe200078e0028 */
        /* <DEDUP_REMOVED lines=28> */
[--C-:B------:R-:W-:Y:S01]  /*5c90*/  HADD2.F32 R80, -RZ, R77.reuse.H1_H1 ;  /* 0x3000004dff507230 */ /* 0x100fe20000004100 */
[----:B------:R-:W-:Y:S01]  /*5ca0*/  F2FP.F16.E4M3.UNPACK_B R83, R74.H1 ;  /* 0x0000004aff53723e */ /* 0x000fe200030006ff */
[----:B------:R-:W-:-:S02]  /*5cb0*/  HADD2.F32 R79, -RZ, R77.H0_H0 ;  /* 0x2000004dff4f7230 */ /* 0x000fc40000004100 */
        /* <DEDUP_REMOVED lines=9> */
[-C--:B------:R-:W-:Y:S01]  /*5d50*/  FFMA.FTZ R84, R79, R76.reuse, -R84 ;  /* 0x0000004c4f547223 */ /* 0x080fe20000010854 */
[----:B------:R-:W-:Y:S01]  /*5d60*/  FFMA.FTZ R81, R80, R76, R81 ;  /* 0x0000004c50517223 */ /* 0x000fe20000010051 */
[-C--:B------:R-:W-:Y:S01]  /*5d70*/  FFMA.FTZ R76, R77, R147.reuse, -R82 ;  /* 0x000000934d4c7223 */ /* 0x080fe20000010852 */
[----:B------:R-:W-:Y:S01]  /*5d80*/  FFMA.FTZ R77, R78, R147, R153 ;  /* 0x000000934e4d7223 */ /* 0x000fe20000010099 */
[----:B------:R-:W-:Y:S02]  /*5d90*/  F2FP.F16.E4M3.UNPACK_B R80, R43.H1 ;  /* 0x0000002bff50723e */ /* 0x000fe400030006ff */
[----:B------:R-:W-:Y:S02]  /*5da0*/  F2FP.SATFINITE.E4M3.F32.PACK_AB_MERGE_C R78, R86, R85, RZ ;  /* 0x00000055564e723e */ /* 0x000fe400048070ff */
[-C--:B------:R-:W-:Y:S02]  /*5db0*/  F2FP.F16.E4M3.UNPACK_B R86, R75.reuse.H1 ;  /* 0x0000004bff56723e */ /* 0x080fe400030006ff */
[----:B------:R-:W-:Y:S01]  /*5dc0*/  F2FP.SATFINITE.E4M3.F32.PACK_AB_MERGE_C R95, R81, R84, RZ ;  /* 0x00000054515f723e */ /* 0x000fe200048070ff */
[--C-:B------:R-:W-:Y:S01]  /*5dd0*/  HADD2.F32 R81, -RZ, R80.reuse.H0_H0 ;  /* 0x20000050ff517230 */ /* 0x100fe20000004100 */
[----:B------:R-:W-:Y:S01]  /*5de0*/  F2FP.F16.E4M3.UNPACK_B R79, R42.H1 ;  /* 0x0000002aff4f723e */ /* 0x000fe200030006ff */
[----:B------:R-:W-:Y:S01]  /*5df0*/  HADD2.F32 R80, -RZ, R80.H1_H1 ;  /* 0x30000050ff507230 */ /* 0x000fe20000004100 */
[----:B------:R-:W-:Y:S01]  /*5e00*/  F2FP.F16.E4M3.UNPACK_B R85, R75 ;  /* 0x0000004bff55723e */ /* 0x000fe200020006ff */
        /* <DEDUP_REMOVED lines=39> */
.L_x_2413:
[----:B------:R-:W-:Y:S05]  /*6080*/  BSYNC B2 ;  /* 0x0000000000027941 */ /* 0x000fea0003800000 */
.L_x_2412:
[----:B-1----:R0:W-:Y:S02]  /*6090*/  STG.E.128 desc[UR54][R48.64+0xa0], R40 ;  /* 0x0000a02830007986 */ /* 0x0021e4000c101d36 */
.L_x_2391:
[----:B------:R-:W-:Y:S05]  /*60a0*/  BSYNC B1 ;  /* 0x0000000000017941 */ /* 0x000fea0003800000 */
.L_x_2390:
        /* <DEDUP_REMOVED lines=111> */
.L_x_2418:
[----:B------:R-:W-:Y:S05]  /*67a0*/  BSYNC B2 ;  /* 0x0000000000027941 */ /* 0x000fea0003800000 */
.L_x_2417:
[----:B-1----:R0:W-:Y:S02]  /*67b0*/  STG.E.128 desc[UR54][R44.64], R40 ;  /* 0x000000282c007986 */ /* 0x0021e4000c101d36 */
.L_x_2416:
[----:B------:R-:W-:Y:S05]  /*67c0*/  BSYNC B1 ;  /* 0x0000000000017941 */ /* 0x000fea0003800000 */
.L_x_2415:
        /* <DEDUP_REMOVED lines=11> */
[--C-:B------:R-:W-:Y:S02]  /*6880*/  SHF.R.U32.HI R67, RZ, 0x8, R69.reuse ;  /* 0x00000008ff437819 */ /* 0x100fe40000011645 */
[----:B------:R-:W-:Y:S02]  /*6890*/  SHF.R.U32.HI R70, RZ, 0x10, R69 ;  /* 0x00000010ff467819 */ /* 0x000fe40000011645 */
[----:B------:R-:W-:Y:S01]  /*68a0*/  LOP3.LUT R68, R69, 0xff0000ff, RZ, 0xc0, !PT ;  /* 0xff0000ff45447812 */ /* 0x000fe200078ec0ff */
[----:B------:R-:W-:Y:S01]  /*68b0*/  IMAD.SHL.U32 R67, R67, 0x100, RZ ;  /* 0x0000010043437824 */ /* 0x000fe200078e00ff */
[----:B------:R-:W-:-:S02]  /*68c0*/  SHF.L.U32 R49, R49, 0x8, RZ ;  /* 0x0000000831317819 */ /* 0x000fc400000006ff */
[----:B------:R-:W-:Y:S02]  /*68d0*/  F2FP.F16.E4M3.UNPACK_B R40, R41 ;  /* 0x00000029ff28723e */ /* 0x000fe400020006ff */
[----:B------:R-:W-:Y:S01]  /*68e0*/  LOP3.LUT R66, R66, 0xff00, R49, 0xf8, !PT ;  /* 0x0000ff0042427812 */ /* 0x000fe200078ef831 */
[----:B------:R-:W-:Y:S01]  /*68f0*/  IMAD.U32 R49, R71, 0x10000, RZ ;  /* 0x0001000047317824 */ /* 0x000fe200078e00ff */
        /* <DEDUP_REMOVED lines=91> */
.L_x_2422:
[----:B------:R-:W-:Y:S05]  /*6eb0*/  BSYNC B2 ;  /* 0x0000000000027941 */ /* 0x000fea0003800000 */
.L_x_2421:
[----:B-1----:R0:W-:Y:S02]  /*6ec0*/  STG.E.128 desc[UR54][R44.64+0x20], R40 ;  /* 0x000020282c007986 */ /* 0x0021e4000c101d36 */
.L_x_2420:
[----:B------:R-:W-:Y:S05]  /*6ed0*/  BSYNC B1 ;  /* 0x0000000000017941 */ /* 0x000fea0003800000 */
.L_x_2419:
        /* <DEDUP_REMOVED lines=9> */
[----:B------:R-:W-:Y:S02]  /*6f70*/  LOP3.LUT R49, R63, 0xff0000ff, RZ, 0xc0, !PT ;  /* 0xff0000ff3f317812 */ /* 0x000fe400078ec0ff */
[----:B------:R-:W-:Y:S01]  /*6f80*/  SHF.R.U32.HI R66, RZ, 0x10, R63 ;  /* 0x00000010ff427819 */ /* 0x000fe2000001163f */
[----:B------:R-:W-:Y:S01]  /*6f90*/  IMAD.SHL.U32 R62, R62, 0x100, RZ ;  /* 0x000001003e3e7824 */ /* 0x000fe200078e00ff */
[--C-:B------:R-:W-:Y:S02]  /*6fa0*/  SHF.R.U32.HI R64, RZ, 0x8, R65.reuse ;  /* 0x00000008ff407819 */ /* 0x100fe40000011641 */
[----:B------:R-:W-:Y:S02]  /*6fb0*/  LOP3.LUT R63, R65, 0xff0000ff, RZ, 0xc0, !PT ;  /* 0xff0000ff413f7812 */ /* 0x000fe400078ec0ff */
[----:B------:R-:W-:-:S02]  /*6fc0*/  SHF.R.U32.HI R65, RZ, 0x10, R65 ;  /* 0x00000010ff417819 */ /* 0x000fc40000011641 */
[----:B------:R-:W-:Y:S02]  /*6fd0*/  SHF.L.U32 R64, R64, 0x8, RZ ;  /* 0x0000000840407819 */ /* 0x000fe400000006ff */
        /* <DEDUP_REMOVED lines=94> */
.L_x_2426:
[----:B------:R-:W-:Y:S05]  /*75c0*/  BSYNC B2 ;  /* 0x0000000000027941 */ /* 0x000fea0003800000 */
.L_x_2425:
[----:B-1----:R0:W-:Y:S02]  /*75d0*/  STG.E.128 desc[UR54][R44.64+0x40], R40 ;  /* 0x000040282c007986 */ /* 0x0021e4000c101d36 */
.L_x_2424:
[----:B------:R-:W-:Y:S05]  /*75e0*/  BSYNC B1 ;  /* 0x0000000000017941 */ /* 0x000fea0003800000 */
.L_x_2423:
        /* <DEDUP_REMOVED lines=110> */
.L_x_2430:
[----:B------:R-:W-:Y:S05]  /*7cd0*/  BSYNC B2 ;  /* 0x0000000000027941 */ /* 0x000fea0003800000 */
.L_x_2429:
[----:B-1----:R0:W-:Y:S02]  /*7ce0*/  STG.E.128 desc[UR54][R44.64+0x60], R40 ;  /* 0x000060282c007986 */ /* 0x0021e4000c101d36 */
.L_x_2428:
[----:B------:R-:W-:Y:S05]  /*7cf0*/  BSYNC B1 ;  /* 0x0000000000017941 */ /* 0x000fea0003800000 */
.L_x_2427:
        /* <DEDUP_REMOVED lines=13> */
[----:B------:R-:W-:Y:S02]  /*7dd0*/  SHF.R.U32.HI R55, RZ, 0x8, R57 ;  /* 0x00000008ff377819 */ /* 0x000fe40000011639 */
[----:B------:R-:W-:Y:S02]  /*7de0*/  LOP3.LUT R54, R57, 0xff0000ff, RZ, 0xc0, !PT ;  /* 0xff0000ff39367812 */ /* 0x000fe400078ec0ff */
[----:B------:R-:W-:-:S02]  /*7df0*/  SHF.L.U32 R43, R55, 0x8, RZ ;  /* 0x00000008372b7819 */ /* 0x000fc400000006ff */
[----:B------:R-:W-:Y:S02]  /*7e00*/  SHF.R.U32.HI R58, RZ, 0x10, R57 ;  /* 0x00000010ff3a7819 */ /* 0x000fe40000011639 */
[----:B------:R-:W-:Y:S01]  /*7e10*/  LOP3.LUT R43, R54, 0xff00, R43, 0xf8, !PT ;  /* 0x0000ff00362b7812 */ /* 0x000fe200078ef82b */
[----:B------:R-:W-:Y:S01]  /*7e20*/  IMAD.U32 R54, R56, 0x10000, RZ ;  /* 0x0001000038367824 */ /* 0x000fe200078e00ff */
[----:B------:R-:W-:Y:S01]  /*7e30*/  LOP3.LUT R47, R47, 0xff00, R42, 0xf8, !PT ;  /* 0x0000ff002f2f7812 */ /* 0x000fe200078ef82a */
[----:B------:R-:W-:Y:S01]  /*7e40*/  IMAD.U32 R58, R58, 0x10000, RZ ;  /* 0x000100003a3a7824 */ /* 0x000fe200078e00ff */
[----:B------:R-:W-:Y:S02]  /*7e50*/  F2FP.F16.E4M3.UNPACK_B R55, R91.H1 ;  /* 0x0000005bff37723e */ /* 0x000fe400030006ff */
[-C--:B------:R-:W-:Y:S02]  /*7e60*/  F2FP.F16.E4M3.UNPACK_B R42, R41.reuse ;  /* 0x00000029ff2a723e */ /* 0x080fe400020006ff */
[----:B------:R-:W-:Y:S01]  /*7e70*/  LOP3.LUT R56, R47, 0xff0000, R54, 0xf8, !PT ;  /* 0x00ff00002f387812 */ /* 0x000fe200078ef836 */
[--C-:B------:R-:W-:Y:S01]  /*7e80*/  HADD2.F32 R57, -RZ, R55.reuse.H0_H0 ;  /* 0x20000037ff397230 */ /* 0x100fe20000004100 */
        /* <DEDUP_REMOVED lines=86> */
.L_x_2434:
[----:B------:R-:W-:Y:S05]  /*83f0*/  BSYNC B2 ;  /* 0x0000000000027941 */ /* 0x000fea0003800000 */
.L_x_2433:
[----:B-1----:R0:W-:Y:S02]  /*8400*/  STG.E.128 desc[UR54][R44.64+0x80], R40 ;  /* 0x000080282c007986 */ /* 0x0021e4000c101d36 */
.L_x_2432:
[----:B------:R-:W-:Y:S05]  /*8410*/  BSYNC B1 ;  /* 0x0000000000017941 */ /* 0x000fea0003800000 */
.L_x_2431:
        /* <DEDUP_REMOVED lines=12> */
[----:B------:R-:W-:Y:S02]  /*84e0*/  LOP3.LUT R49, R51, 0xff0000ff, RZ, 0xc0, !PT ;  /* 0xff0000ff33317812 */ /* 0x000fe400078ec0ff */
[----:B------:R-:W-:Y:S02]  /*84f0*/  SHF.R.U32.HI R51, RZ, 0x10, R53 ;  /* 0x00000010ff337819 */ /* 0x000fe40000011635 */
[----:B------:R-:W-:-:S02]  /*8500*/  LOP3.LUT R50, R53, 0xff0000ff, RZ, 0xc0, !PT ;  /* 0xff0000ff35327812 */ /* 0x000fc400078ec0ff */
[----:B------:R-:W-:Y:S02]  /*8510*/  SHF.L.U32 R43, R46, 0x8, RZ ;  /* 0x000000082e2b7819 */ /* 0x000fe400000006ff */
        /* <DEDUP_REMOVED lines=95> */
.L_x_2436:
[----:B------:R-:W-:Y:S05]  /*8b10*/  BSYNC B1 ;  /* 0x0000000000017941 */ /* 0x000fea0003800000 */
.L_x_2435:
[----:B-1----:R0:W-:Y:S01]  /*8b20*/  STG.E.128 desc[UR54][R44.64+0xa0], R40 ;  /* 0x0000a0282c007986 */ /* 0x0021e2000c101d36 */
[----:B------:R-:W-:Y:S05]  /*8b30*/  BRA `(.L_x_2414) ;  /* 0x0000006800647947 */ /* 0x000fea0003800000 */
.L_x_2382:
        /* <DEDUP_REMOVED lines=43> */
.L_x_2438:
[----:B------:R-:W-:Y:S05]  /*8df0*/  BSYNC B1 ;  /* 0x0000000000017941 */ /* 0x000fea0003800000 */
.L_x_2437:
        /* <DEDUP_REMOVED lines=47> */
.L_x_2440:
[----:B------:R-:W-:Y:S05]  /*90f0*/  BSYNC B1 ;  /* 0x0000000000017941 */ /* 0x000fea0003800000 */
.L_x_2439:
[----:B------:R-:W-:Y:S01]  /*9100*/  UISETP.NE.AND UP0, UPT, UR53, 0x3, UPT ;  /* 0x000000033500788c */ /* 0x000fe2000bf05270 */
[----:B------:R-:W-:Y:S01]  /*9110*/  MOV R171, R44 ;  /* 0x0000002c00ab7202 */ /* 0x000fe20000000f00 */
[----:B------:R-:W-:Y:S01]  /*9120*/  IMAD.MOV.U32 R170, RZ, RZ, R46 ;  /* 0x000000ffffaa7224 */ /* 0x000fe200078e002e */
[----:B------:R-:W-:Y:S01]  /*9130*/  MOV R169, R56 ;  /* 0x0000003800a97202 */ /* 0x000fe20000000f00 */
[----:B------:R-:W-:Y:S01]  /*9140*/  IMAD.MOV.U32 R163, RZ, RZ, R48 ;  /* 0x000000ffffa37224 */ /* 0x000fe200078e0030 */
[----:B-----5:R-:W-:Y:S01]  /*9150*/  MOV R150, R68 ;  /* 0x0000004400967202 */ /* 0x020fe20000000f00 */
[----:B------:R-:W-:Y:S01]  /*9160*/  IMAD.MOV.U32 R164, RZ, RZ, R50 ;  /* 0x000000ffffa47224 */ /* 0x000fe200078e0032 */
[----:B------:R-:W-:Y:S01]  /*9170*/  PLOP3.LUT P1, PT, PT, PT, UP0, 0x80, 0x0 ;  /* 0x000000000000781c */ /* 0x000fe20003f2f008 */
        /* <DEDUP_REMOVED lines=18> */
.L_x_2441:
[----:B------:R-:W-:Y:S01]  /*92a0*/  IMAD R97, R17, 0x8, R16 ;  /* 0x0000000811617824 */ /* 0x000fe200078e0210 */
[----:B------:R-:W-:Y:S01]  /*92b0*/  SHF.L.U32 R98, R191, 0x1f, RZ ;  /* 0x0000001fbf627819 */ /* 0x000fe200000006ff */
[----:B------:R-:W1:Y:S01]  /*92c0*/  LDC R149, c[0x0][0x2f4] ;  /* 0x0000bd00ff957b82 */ /* 0x000e620000000800 */
[----:B------:R-:W-:Y:S02]  /*92d0*/  BSSY B1, `(.L_x_2442) ;  /* 0x0000004000017945 */ /* 0x000fe40003800000 */
[----:B------:R-:W2:Y:S05]  /*92e0*/  SYNCS.PHASECHK.TRANS64.TRYWAIT P5, [R97+URZ+0x29890], R98 ;  /* 0x02989062610075a7 */ /* 0x000eaa00080a017f */
[----:B------:R-:W3:Y:S01]  /*92f0*/  LDC.64 R134, c[0x0][0x300] ;  /* 0x0000c000ff867b82 */ /* 0x000ee20000000a00 */
[----:B--2---:R-:W-:Y:S05]  /*9300*/  @!P5 BRA `(.L_x_2443) ;  /* 0x0000022400a8d947 */ /* 0x004fea0003800000 */
.L_x_2710:
[----:B------:R-:W-:Y:S05]  /*9310*/  BSYNC B1 ;  /* 0x0000000000017941 */ /* 0x000fea0003800000 */
.L_x_2442:
[----:B------:R-:W-:Y:S01]  /*9320*/  BSSY B1, `(.L_x_2444) ;  /* 0x00002f0000017945 */ /* 0x000fe20003800000 */
[----:B-1----:R-:W-:Y:S01]  /*9330*/  IMAD.IADD R154, R149, 0x1, -R99 ;  /* 0x00000001959a7824 */ /* 0x002fe200078e0a63 */
[----:B------:R-:W-:Y:S02]  /*9340*/  MOV R137, R92 ;  /* 0x0000005c00897202 */ /* 0x000fe40000000f00 */
[----:B------:R-:W-:Y:S05]  /*9350*/  @P4 BRA `(.L_x_2445) ;  /* 0x0000002c00b04947 */ /* 0x000fea0003800000 */
        /* <DEDUP_REMOVED lines=31> */
[--C-:B------:R-:W-:Y:S02]  /*9550*/  SHF.R.U32.HI R53, RZ, 0x8, R55.reuse ;  /* 0x00000008ff357819 */ /* 0x100fe40000011637 */
[----:B------:R-:W-:Y:S02]  /*9560*/  SHF.R.U32.HI R42, RZ, 0x10, R55 ;  /* 0x00000010ff2a7819 */ /* 0x000fe40000011637 */
[----:B------:R-:W-:Y:S01]  /*9570*/  LOP3.LUT R178, R55, 0xff0000ff, RZ, 0xc0, !PT ;  /* 0xff0000ff37b27812 */ /* 0x000fe200078ec0ff */
[----:B------:R-:W-:Y:S01]  /*9580*/  IMAD.SHL.U32 R53, R53, 0x100, RZ ;  /* 0x0000010035357824 */ /* 0x000fe200078e00ff */
[----:B------:R-:W-:-:S02]  /*9590*/  SHF.R.U32.HI R55, RZ, 0x8, R41 ;  /* 0x00000008ff377819 */ /* 0x000fc40000011629 */
[----:B------:R-:W-:Y:S02]  /*95a0*/  SHF.L.U32 R180, R54, 0x8, RZ ;  /* 0x0000000836b47819 */ /* 0x000fe400000006ff */
[----:B------:R-:W-:Y:S02]  /*95b0*/  SHF.R.U32.HI R177, RZ, 0x10, R41 ;  /* 0x00000010ffb17819 */ /* 0x000fe40000011629 */
[----:B------:R-:W-:Y:S01]  /*95c0*/  LOP3.LUT R52, R52, 0xff00, R180, 0xf8, !PT ;  /* 0x0000ff0034347812 */ /* 0x000fe200078ef8b4 */
[----:B------:R-:W-:Y:S01]  /*95d0*/  IMAD.SHL.U32 R180, R55, 0x100, RZ ;  /* 0x0000010037b47824 */ /* 0x000fe200078e00ff */
[----:B------:R-:W-:Y:S02]  /*95e0*/  LOP3.LUT R179, R41, 0xff0000ff, RZ, 0xc0, !PT ;  /* 0xff0000ff29b37812 */ /* 0x000fe400078ec0ff */
        /* <DEDUP_REMOVED lines=30> */
[C---:B------:R-:W-:Y:S01]  /*97d0*/  FMUL.FTZ R180, R52.reuse, R180 ;  /* 0x000000b434b47220 */ /* 0x040fe20000410000 */
[----:B------:R-:W-:Y:S02]  /*97e0*/  IMAD.U32 R41, R41, 0x10000, RZ ;  /* 0x0001000029297824 */ /* 0x000fe400078e00ff */
        /* <DEDUP_REMOVED lines=164> */
.L_x_2449:
[----:B------:R-:W-:Y:S05]  /*a230*/  BSYNC B3 ;  /* 0x0000000000037941 */ /* 0x000fea0003800000 */
.L_x_2448:
        /* <DEDUP_REMOVED lines=12> */
.L_x_2447:
[----:B------:R-:W-:Y:S05]  /*a300*/  BSYNC B2 ;  /* 0x0000000000027941 */ /* 0x000fea0003800000 */
.L_x_2446:
        /* <DEDUP_REMOVED lines=37> */
[----:B------:R-:W-:Y:S01]  /*a560*/  IMAD.U32 R46, R56, 0x10000, RZ ;  /* 0x00010000382e7824 */ /* 0x000fe200078e00ff */
[----:B------:R-:W-:Y:S01]  /*a570*/  LOP3.LUT R44, R44, 0xff00, R45, 0xf8, !PT ;  /* 0x0000ff002c2c7812 */ /* 0x000fe200078ef82d */
[----:B------:R-:W-:Y:S02]  /*a580*/  IMAD.U32 R45, R58, 0x10000, RZ ;  /* 0x000100003a2d7824 */ /* 0x000fe400078e00ff */
[----:B-1----:R-:W-:Y:S01]  /*a590*/  IMAD.MOV.U32 R58, RZ, RZ, R53 ;  /* 0x000000ffff3a7224 */ /* 0x002fe200078e0035 */
[----:B------:R-:W-:Y:S01]  /*a5a0*/  LOP3.LUT R57, R57, 0xff0000, R46, 0xf8, !PT ;  /* 0x00ff000039397812 */ /* 0x000fe200078ef82e */
[--C-:B------:R-:W-:Y:S01]  /*a5b0*/  HADD2.F32 R177, -RZ, R175.reuse.H0_H0 ;  /* 0x200000afffb17230 */ /* 0x100fe20000004100 */
[----:B0-----:R-:W-:Y:S01]  /*a5c0*/  F2FP.F16.E4M3.UNPACK_B R53, R41 ;  /* 0x00000029ff35723e */ /* 0x001fe200020006ff */
[----:B------:R-:W-:Y:S01]  /*a5d0*/  HADD2.F32 R175, -RZ, R175.H1_H1 ;  /* 0x300000afffaf7230 */ /* 0x000fe20000004100 */
[----:B------:R-:W-:-:S02]  /*a5e0*/  F2FP.F16.E4M3.UNPACK_B R91, R58 ;  /* 0x0000003aff5b723e */ /* 0x000fc400020006ff */
[----:B------:R-:W-:Y:S01]  /*a5f0*/  F2FP.F16.E4M3.UNPACK_B R92, R57 ;  /* 0x00000039ff5c723e */ /* 0x000fe200020006ff */
[----:B------:R-:W-:Y:S01]  /*a600*/  HADD2.F32 R56, -RZ, R53.H0_H0 ;  /* 0x20000035ff387230 */ /* 0x000fe20000004100 */
[----:B------:R-:W-:Y:S01]  /*a610*/  LOP3.LUT R44, R44, 0xff0000, R45, 0xf8, !PT ;  /* 0x00ff00002c2c7812 */ /* 0x000fe200078ef82d */
[--C-:B------:R-:W-:Y:S01]  /*a620*/  HADD2.F32 R46, -RZ, R91.reuse.H0_H0 ;  /* 0x2000005bff2e7230 */ /* 0x100fe20000004100 */
[----:B------:R-:W-:Y:S01]  /*a630*/  F2FP.F16.E4M3.UNPACK_B R58, R58.H1 ;  /* 0x0000003aff3a723e */ /* 0x000fe200030006ff */
[----:B------:R-:W-:Y:S01]  /*a640*/  HADD2.F32 R91, -RZ, R91.H1_H1 ;  /* 0x3000005bff5b7230 */ /* 0x000fe20000004100 */
[----:B------:R-:W-:Y:S01]  /*a650*/  F2FP.F16.E4M3.UNPACK_B R45, R44 ;  /* 0x0000002cff2d723e */ /* 0x000fe200020006ff */
[--C-:B------:R-:W-:Y:S02]  /*a660*/  HADD2.F32 R94, -RZ, R92.reuse.H1_H1 ;  /* 0x3000005cff5e7230 */ /* 0x100fe40000004100 */
[----:B------:R-:W-:Y:S02]  /*a670*/  HADD2.F32 R53, -RZ, R53.H1_H1 ;  /* 0x30000035ff357230 */ /* 0x000fe40000004100 */
[----:B------:R-:W-:-:S02]  /*a680*/  HADD2.F32 R95, -RZ, R92.H0_H0 ;  /* 0x2000005cff5f7230 */ /* 0x000fc40000004100 */
[-C--:B------:R-:W-:Y:S01]  /*a690*/  FMUL.FTZ R172, R91, R94.reuse ;  /* 0x0000005e5bac7220 */ /* 0x080fe20000410000 */
[--C-:B------:R-:W-:Y:S02]  /*a6a0*/  HADD2.F32 R92, -RZ, R45.reuse.H1_H1 ;  /* 0x3000002dff5c7230 */ /* 0x100fe40000004100 */
[----:B------:R-:W-:Y:S01]  /*a6b0*/  FMUL.FTZ R94, R53, R94 ;  /* 0x0000005e355e7220 */ /* 0x000fe20000410000 */
[----:B------:R-:W-:Y:S02]  /*a6c0*/  HADD2.F32 R93, -RZ, R45.H0_H0 ;  /* 0x2000002dff5d7230 */ /* 0x000fe40000004100 */
[-C--:B------:R-:W-:Y:S01]  /*a6d0*/  FMUL.FTZ R173, R46, R95.reuse ;  /* 0x0000005f2ead7220 */ /* 0x080fe20000410000 */
[----:B------:R-:W-:Y:S01]  /*a6e0*/  FMUL.FTZ R95, R56, R95 ;  /* 0x0000005f385f7220 */ /* 0x000fe20000410000 */
[-C--:B------:R-:W-:Y:S01]  /*a6f0*/  FFMA.FTZ R45, R91, R92.reuse, R94 ;  /* 0x0000005c5b2d7223 */ /* 0x080fe2000001005e */
[----:B------:R-:W-:Y:S01]  /*a700*/  F2FP.F16.E4M3.UNPACK_B R91, R57.H1 ;  /* 0x00000039ff5b723e */ /* 0x000fe200030006ff */
[----:B------:R-:W-:Y:S01]  /*a710*/  FFMA.FTZ R53, R53, R92, -R172 ;  /* 0x0000005c35357223 */ /* 0x000fe200000108ac */
        /* <DEDUP_REMOVED lines=26> */
[----:B------:R-:W-:Y:S02]  /*a8c0*/  SHF.R.U32.HI R93, RZ, 0x10, R47 ;  /* 0x00000010ff5d7819 */ /* 0x000fe4000001162f */
[----:B------:R-:W-:Y:S02]  /*a8d0*/  SHF.L.U32 R92, R92, 0x8, RZ ;  /* 0x000000085c5c7819 */ /* 0x000fe400000006ff */
[----:B------:R-:W-:Y:S01]  /*a8e0*/  LOP3.LUT R59, R59, 0xff00, R94, 0xf8, !PT ;  /* 0x0000ff003b3b7812 */ /* 0x000fe200078ef85e */
[----:B------:R-:W-:Y:S01]  /*a8f0*/  IMAD.U32 R94, R93, 0x10000, RZ ;  /* 0x000100005d5e7824 */ /* 0x000fe200078e00ff */
[----:B------:R-:W-:Y:S01]  /*a900*/  LOP3.LUT R47, R91, 0xff00, R92, 0xf8, !PT ;  /* 0x0000ff005b2f7812 */ /* 0x000fe200078ef85c */
[----:B------:R-:W-:Y:S01]  /*a910*/  IMAD.U32 R92, R95, 0x10000, RZ ;  /* 0x000100005f5c7824 */ /* 0x000fe200078e00ff */
[----:B------:R-:W-:-:S02]  /*a920*/  F2FP.F16.E4M3.UNPACK_B R91, R43 ;  /* 0x0000002bff5b723e */ /* 0x000fc400020006ff */
[----:B------:R-:W-:Y:S01]  /*a930*/  LOP3.LUT R93, R59, 0xff0000, R94, 0xf8, !PT ;  /* 0x00ff00003b5d7812 */ /* 0x000fe200078ef85e */
[----:B------:R-:W-:Y:S01]  /*a940*/  IMAD.MOV.U32 R94, RZ, RZ, R55 ;  /* 0x000000ffff5e7224 */ /* 0x000fe200078e0037 */
[----:B------:R-:W-:Y:S01]  /*a950*/  LOP3.LUT R47, R47, 0xff0000, R92, 0xf8, !PT ;  /* 0x00ff00002f2f7812 */ /* 0x000fe200078ef85c */
[--C-:B------:R-:W-:Y:S01]  /*a960*/  HADD2.F32 R173, -RZ, R91.reuse.H0_H0 ;  /* 0x2000005bffad7230 */ /* 0x100fe20000004100 */
[----:B------:R-:W-:Y:S01]  /*a970*/  F2FP.F16.E4M3.UNPACK_B R95, R93 ;  /* 0x0000005dff5f723e */ /* 0x000fe200020006ff */
[----:B------:R-:W-:Y:S01]  /*a980*/  HADD2.F32 R91, -RZ, R91.H1_H1 ;  /* 0x3000005bff5b7230 */ /* 0x000fe20000004100 */
[-C--:B------:R-:W-:Y:S02]  /*a990*/  F2FP.F16.E4M3.UNPACK_B R55, R94.reuse ;  /* 0x0000005eff37723e */ /* 0x080fe400020006ff */
[----:B------:R-:W-:Y:S01]  /*a9a0*/  F2FP.F16.E4M3.UNPACK_B R172, R47 ;  /* 0x0000002fffac723e */ /* 0x000fe200020006ff */
[----:B------:R-:W-:Y:S01]  /*a9b0*/  HADD2.F32 R176, -RZ, R95.H0_H0 ;  /* 0x2000005fffb07230 */ /* 0x000fe20000004100 */
[----:B------:R-:W-:Y:S01]  /*a9c0*/  F2FP.F16.E4M3.UNPACK_B R94, R94.H1 ;  /* 0x0000005eff5e723e */ /* 0x000fe200030006ff */
[--C-:B------:R-:W-:Y:S01]  /*a9d0*/  HADD2.F32 R59, -RZ, R55.reuse.H0_H0 ;  /* 0x20000037ff3b7230 */ /* 0x100fe20000004100 */
[----:B------:R-:W-:Y:S01]  /*a9e0*/  F2FP.F16.E4M3.UNPACK_B R93, R93.H1 ;  /* 0x0000005dff5d723e */ /* 0x000fe200030006ff */
[----:B------:R-:W-:Y:S01]  /*a9f0*/  HADD2.F32 R174, -RZ, R172.H0_H0 ;  /* 0x200000acffae7230 */ /* 0x000fe20000004100 */
[----:B------:R-:W-:Y:S01]  /*aa00*/  F2FP.SATFINITE.E4M3.F32.PACK_AB_MERGE_C R44, R58, R44, RZ ;  /* 0x0000002c3a2c723e */ /* 0x000fe200048070ff */
[----:B------:R-:W-:-:S02]  /*aa10*/  HADD2.F32 R55, -RZ, R55.H1_H1 ;  /* 0x30000037ff377230 */ /* 0x000fc40000004100 */
[-C--:B------:R-:W-:Y:S01]  /*aa20*/  FMUL.FTZ R92, R59, R176.reuse ;  /* 0x000000b03b5c7220 */ /* 0x080fe20000410000 */
[----:B------:R-:W-:Y:S01]  /*aa30*/  FMUL.FTZ R176, R173, R176 ;  /* 0x000000b0adb07220 */ /* 0x000fe20000410000 */
[----:B------:R-:W-:Y:S01]  /*aa40*/  HADD2.F32 R172, -RZ, R172.H1_H1 ;  /* 0x300000acffac7230 */ /* 0x000fe20000004100 */
[----:B------:R-:W-:Y:S01]  /*aa50*/  F2FP.SATFINITE.E4M3.F32.PACK_AB_MERGE_C R57, R57, R41, RZ ;  /* 0x000000293939723e */ /* 0x000fe200048070ff */
[-C--:B------:R-:W-:Y:S01]  /*aa60*/  FFMA.FTZ R92, R173, R174.reuse, -R92 ;  /* 0x000000aead5c7223 */ /* 0x080fe2000001085c */
[----:B------:R-:W-:Y:S01]  /*aa70*/  FFMA.FTZ R59, R59, R174, R176 ;  /* 0x000000ae3b3b7223 */ /* 0x000fe200000100b0 */
[----:B------:R-:W-:Y:S01]  /*aa80*/  HADD2.F32 R174, -RZ, R95.H1_H1 ;  /* 0x3000005fffae7230 */ /* 0x000fe20000004100 */
[----:B------:R-:W-:Y:S01]  /*aa90*/  F2FP.F16.E4M3.UNPACK_B R95, R43.H1 ;  /* 0x0000002bff5f723e */ /* 0x000fe200030006ff */
[--C-:B------:R-:W-:Y:S01]  /*aaa0*/  HADD2.F32 R173, -RZ, R94.reuse.H1_H1 ;  /* 0x3000005effad7230 */ /* 0x100fe20000004100 */
[----:B------:R-:W-:Y:S02]  /*aab0*/  F2FP.SATFINITE.E4M3.F32.PACK_AB_MERGE_C R41, R53, R56, R44 ;  /* 0x000000383529723e */ /* 0x000fe4000480702c */
[-C--:B------:R-:W-:Y:S01]  /*aac0*/  FMUL.FTZ R176, R55, R174.reuse ;  /* 0x000000ae37b07220 */ /* 0x080fe20000410000 */
[----:B------:R-:W-:Y:S01]  /*aad0*/  FMUL.FTZ R174, R91, R174 ;  /* 0x000000ae5bae7220 */ /* 0x000fe20000410000 */
[----:B------:R-:W-:Y:S01]  /*aae0*/  HADD2.F32 R43, -RZ, R95.H0_H0 ;  /* 0x2000005fff2b7230 */ /* 0x000fe20000004100 */
[----:B------:R-:W-:Y:S01]  /*aaf0*/  F2FP.SATFINITE.E4M3.F32.PACK_AB_MERGE_C R53, R45, R46, R57 ;  /* 0x0000002e2d35723e */ /* 0x000fe20004807039 */
[-C--:B------:R-:W-:Y:S01]  /*ab00*/  FFMA.FTZ R91, R91, R172.reuse, -R176 ;  /* 0x000000ac5b5b7223 */ /* 0x080fe200000108b0 */
[----:B------:R-:W-:Y:S01]  /*ab10*/  FFMA.FTZ R55, R55, R172, R174 ;  /* 0x000000ac37377223 */ /* 0x000fe200000100ae */
[----:B------:R-:W-:Y:S01]  /*ab20*/  F2FP.F16.E4M3.UNPACK_B R172, R47.H1 ;  /* 0x0000002fffac723e */ /* 0x000fe200030006ff */
[----:B------:R-:W-:-:S02]  /*ab30*/  HADD2.F32 R47, -RZ, R94.H0_H0 ;  /* 0x2000005eff2f7230 */ /* 0x000fc40000004100 */
[--C-:B------:R-:W-:Y:S02]  /*ab40*/  HADD2.F32 R176, -RZ, R93.reuse.H0_H0 ;  /* 0x2000005dffb07230 */ /* 0x100fe40000004100 */
[--C-:B------:R-:W-:Y:S02]  /*ab50*/  HADD2.F32 R174, -RZ, R172.reuse.H0_H0 ;  /* 0x200000acffae7230 */ /* 0x100fe40000004100 */
[----:B------:R-:W-:Y:S02]  /*ab60*/  HADD2.F32 R94, -RZ, R93.H1_H1 ;  /* 0x3000005dff5e7230 */ /* 0x000fe40000004100 */
[-C--:B------:R-:W-:Y:S01]  /*ab70*/  FMUL.FTZ R178, R47, R176.reuse ;  /* 0x000000b02fb27220 */ /* 0x080fe20000410000 */
[C---:B------:R-:W-:Y:S01]  /*ab80*/  FMUL.FTZ R176, R43.reuse, R176 ;  /* 0x000000b02bb07220 */ /* 0x040fe20000410000 */
[----:B------:R-:W-:Y:S02]  /*ab90*/  HADD2.F32 R95, -RZ, R95.H1_H1 ;  /* 0x3000005fff5f7230 */ /* 0x000fe40000004100 */
[-C--:B------:R-:W-:Y:S01]  /*aba0*/  FFMA.FTZ R43, R43, R174.reuse, -R178 ;  /* 0x000000ae2b2b7223 */ /* 0x080fe200000108b2 */
[----:B------:R-:W-:Y:S01]  /*abb0*/  FFMA.FTZ R47, R47, R174, R176 ;  /* 0x000000ae2f2f7223 */ /* 0x000fe200000100b0 */
[----:B------:R-:W-:-:S02]  /*abc0*/  HADD2.F32 R172, -RZ, R172.H1_H1 ;  /* 0x300000acffac7230 */ /* 0x000fc40000004100 */
        /* <DEDUP_REMOVED lines=48> */
[----:B------:R-:W-:Y:S01]  /*aed0*/  FFMA.FTZ R52, R52, R169, R171 ;  /* 0x000000a934347223 */ /* 0x000fe200000100ab */
[----:B------:R-:W-:Y:S02]  /*aee0*/  MOV R95, R42 ;  /* 0x0000002a005f7202 */ /* 0x000fe40000000f00 */
        /* <DEDUP_REMOVED lines=45> */
.L_x_2453:
[----:B------:R-:W-:Y:S05]  /*b1c0*/  BSYNC B3 ;  /* 0x0000000000037941 */ /* 0x000fea0003800000 */
.L_x_2452:
        /* <DEDUP_REMOVED lines=10> */
.L_x_2451:
[----:B------:R-:W-:Y:S05]  /*b270*/  BSYNC B2 ;  /* 0x0000000000027941 */ /* 0x000fea0003800000 */
.L_x_2450:
        /* <DEDUP_REMOVED lines=46> */
[----:B------:R-:W-:Y:S02]  /*b560*/  LOP3.LUT R63, R49, 0xff0000ff, RZ, 0xc0, !PT ;  /* 0xff0000ff313f7812 */ /* 0x000fe400078ec0ff */
[----:B------:R-:W-:Y:S01]  /*b570*/  MOV R49, R46 ;  /* 0x0000002e00317202 */ /* 0x000fe20000000f00 */
[----:B------:R-:W-:Y:S01]  /*b580*/  IMAD.SHL.U32 R46, R60, 0x100, RZ ;  /* 0x000001003c2e7824 */ /* 0x000fe200078e00ff */
[----:B------:R-:W-:-:S02]  /*b590*/  LOP3.LUT R44, R59, 0xff0000, R44, 0xf8, !PT ;  /* 0x00ff00003b2c7812 */ /* 0x000fc400078ef82c */
        /* <DEDUP_REMOVED lines=11> */
[----:B------:R-:W-:Y:S01]  /*b650*/  HADD2.F32 R51, -RZ, R58.H0_H0 ;  /* 0x2000003aff337230 */ /* 0x000fe20000004100 */
[----:B------:R-:W-:Y:S01]  /*b660*/  SHF.L.U32 R46, R50, 0x10, RZ ;  /* 0x00000010322e7819 */ /* 0x000fe200000006ff */
[----:B------:R-:W-:Y:S02]  /*b670*/  IMAD.U32 R50, R57, 0x10000, RZ ;  /* 0x0001000039327824 */ /* 0x000fe400078e00ff */
[----:B------:R-:W-:Y:S01]  /*b680*/  FMUL.FTZ R88, R60, R42 ;  /* 0x0000002a3c587220 */ /* 0x000fe20000410000 */
[----:B------:R-:W-:-:S02]  /*b690*/  HADD2.F32 R57, -RZ, R61.H0_H0 ;  /* 0x2000003dff397230 */ /* 0x000fc40000004100 */
[----:B------:R-:W-:Y:S01]  /*b6a0*/  FMUL.FTZ R91, R51, R42 ;  /* 0x0000002a335b7220 */ /* 0x000fe20000410000 */
[----:B------:R-:W-:Y:S01]  /*b6b0*/  HADD2.F32 R58, -RZ, R58.H1_H1 ;  /* 0x3000003aff3a7230 */ /* 0x000fe20000004100 */
[----:B------:R-:W-:Y:S01]  /*b6c0*/  LOP3.LUT R42, R89, 0xff0000, R50, 0xf8, !PT ;  /* 0x00ff0000592a7812 */ /* 0x000fe200078ef832 */
        /* <DEDUP_REMOVED lines=9> */
[----:B------:R-:W-:Y:S01]  /*b760*/  F2FP.F16.E4M3.UNPACK_B R59, R54 ;  /* 0x00000036ff3b723e */ /* 0x000fe200020006ff */
[----:B------:R-:W-:Y:S01]  /*b770*/  FMUL.FTZ R89, R62, R57 ;  /* 0x000000393e597220 */ /* 0x000fe20000410000 */
[----:B------:R-:W-:Y:S01]  /*b780*/  F2FP.F16.E4M3.UNPACK_B R165, R165 ;  /* 0x000000a5ffa5723e */ /* 0x000fe200020006ff */
[----:B------:R-:W-:-:S02]  /*b790*/  HADD2.F32 R88, -RZ, R163.H0_H0 ;  /* 0x200000a3ff587230 */ /* 0x000fc40000004100 */
[-C--:B------:R-:W-:Y:S01]  /*b7a0*/  FFMA.FTZ R54, R62, R63.reuse, R91 ;  /* 0x0000003f3e367223 */ /* 0x080fe2000001005b */
[--C-:B------:R-:W-:Y:S02]  /*b7b0*/  HADD2.F32 R61, -RZ, R60.reuse.H0_H0 ;  /* 0x2000003cff3d7230 */ /* 0x100fe40000004100 */
[----:B------:R-:W-:Y:S01]  /*b7c0*/  FFMA.FTZ R57, R58, R63, -R89 ;  /* 0x0000003f3a397223 */ /* 0x000fe20000010859 */
[----:B------:R-:W-:Y:S01]  /*b7d0*/  HADD2.F32 R56, -RZ, R59.H0_H0 ;  /* 0x2000003bff387230 */ /* 0x000fe20000004100 */
[----:B------:R-:W-:Y:S01]  /*b7e0*/  F2FP.F16.E4M3.UNPACK_B R89, R164.H1 ;  /* 0x000000a4ff59723e */ /* 0x000fe200030006ff */
        /* <DEDUP_REMOVED lines=13> */
[-C--:B------:R-:W-:Y:S01]  /*b8c0*/  FFMA.FTZ R61, R59, R165.reuse, -R60 ;  /* 0x000000a53b3d7223 */ /* 0x080fe2000001083c */
[----:B------:R-:W-:Y:S01]  /*b8d0*/  F2FP.F16.E4M3.UNPACK_B R60, R48.H1 ;  /* 0x00000030ff3c723e */ /* 0x000fe200030006ff */
[----:B------:R-:W-:Y:S02]  /*b8e0*/  HADD2.F32 R93, -RZ, R89.H0_H0 ;  /* 0x20000059ff5d7230 */ /* 0x000fe40000004100 */
[----:B------:R-:W-:Y:S01]  /*b8f0*/  FFMA.FTZ R59, R62, R165, R163 ;  /* 0x000000a53e3b7223 */ /* 0x000fe200000100a3 */
[----:B------:R-:W-:Y:S01]  /*b900*/  HADD2.F32 R88, -RZ, R63.H0_H0 ;  /* 0x2000003fff587230 */ /* 0x000fe20000004100 */
[----:B------:R-:W-:Y:S01]  /*b910*/  F2FP.F16.E4M3.UNPACK_B R164, R164 ;  /* 0x000000a4ffa4723e */ /* 0x000fe200020006ff */
[----:B------:R-:W-:Y:S01]  /*b920*/  HADD2.F32 R62, -RZ, R60.H0_H0 ;  /* 0x2000003cff3e7230 */ /* 0x000fe20000004100 */
[----:B------:R-:W-:Y:S01]  /*b930*/  F2FP.F16.E4M3.UNPACK_B R48, R48 ;  /* 0x00000030ff30723e */ /* 0x000fe200020006ff */
[----:B------:R-:W-:-:S02]  /*b940*/  HADD2.F32 R92, -RZ, R89.H1_H1 ;  /* 0x30000059ff5c7230 */ /* 0x000fc40000004100 */
[-C--:B------:R-:W-:Y:S01]  /*b950*/  FMUL.FTZ R95, R88, R93.reuse ;  /* 0x0000005d585f7220 */ /* 0x080fe20000410000 */
[----:B------:R-:W-:Y:S02]  /*b960*/  HADD2.F32 R91, -RZ, R90.H0_H0 ;  /* 0x2000005aff5b7230 */ /* 0x000fe40000004100 */
[C---:B------:R-:W-:Y:S01]  /*b970*/  FMUL.FTZ R93, R62.reuse, R93 ;  /* 0x0000005d3e5d7220 */ /* 0x040fe20000410000 */
[----:B------:R-:W-:Y:S01]  /*b980*/  HADD2.F32 R89, -RZ, R63.H1_H1 ;  /* 0x3000003fff597230 */ /* 0x000fe20000004100 */
[----:B------:R-:W-:Y:S01]  /*b990*/  F2FP.F16.E4M3.UNPACK_B R166, R166 ;  /* 0x000000a6ffa6723e */ /* 0x000fe200020006ff */
[----:B------:R-:W-:Y:S02]  /*b9a0*/  HADD2.F32 R63, -RZ, R60.H1_H1 ;  /* 0x3000003cff3f7230 */ /* 0x000fe40000004100 */
[-C--:B------:R-:W-:Y:S01]  /*b9b0*/  FFMA.FTZ R60, R62, R91.reuse, -R95 ;  /* 0x0000005b3e3c7223 */ /* 0x080fe2000001085f */
[----:B------:R-:W-:Y:S02]  /*b9c0*/  HADD2.F32 R90, -RZ, R90.H1_H1 ;  /* 0x3000005aff5a7230 */ /* 0x000fe40000004100 */
[-C--:B------:R-:W-:Y:S01]  /*b9d0*/  FMUL.FTZ R94, R89, R92.reuse ;  /* 0x0000005c595e7220 */ /* 0x080fe20000410000 */
[----:B------:R-:W-:Y:S01]  /*b9e0*/  FFMA.FTZ R62, R88, R91, R93 ;  /* 0x0000005b583e7223 */ /* 0x000fe2000001005d */
[C---:B------:R-:W-:Y:S01]  /*b9f0*/  FMUL.FTZ R92, R63.reuse, R92 ;  /* 0x0000005c3f5c7220 */ /* 0x040fe20000410000 */
[----:B------:R-:W-:Y:S01]  /*ba00*/  F2FP.F16.E4M3.UNPACK_B R88, R49 ;  /* 0x00000031ff58723e */ /* 0x000fe200020006ff */
[----:B------:R-:W-:Y:S01]  /*ba10*/  FFMA.FTZ R63, R63, R90, -R94 ;  /* 0x0000005a3f3f7223 */ /* 0x000fe2000001085e */
[----:B------:R-:W-:-:S02]  /*ba20*/  HADD2.F32 R95, -RZ, R164.H1_H1 ;  /* 0x300000a4ff5f7230 */ /* 0x000fc40000004100 */
[----:B------:R-:W-:Y:S01]  /*ba30*/  FFMA.FTZ R89, R89, R90, R92 ;  /* 0x0000005a59597223 */ /* 0x000fe2000001005c */
[----:B------:R-:W-:Y:S01]  /*ba40*/  HADD2.F32 R92, -RZ, R164.H0_H0 ;  /* 0x200000a4ff5c7230 */ /* 0x000fe20000004100 */
[----:B------:R-:W-:Y:S01]  /*ba50*/  F2FP.SATFINITE.E4M3.F32.PACK_AB_MERGE_C R50, R57, R50, RZ ;  /* 0x000000323932723e */ /* 0x000fe200048070ff */
[----:B------:R-:W-:Y:S01]  /*ba60*/  HADD2.F32 R90, -RZ, R88.H0_H0 ;  /* 0x20000058ff5a7230 */ /* 0x000fe20000004100 */
[----:B------:R-:W-:Y:S01]  /*ba70*/  F2FP.SATFINITE.E4M3.F32.PACK_AB_MERGE_C R54, R54, R51, RZ ;  /* 0x000000333636723e */ /* 0x000fe200048070ff */
[----:B------:R-:W-:Y:S01]  /*ba80*/  HADD2.F32 R49, -RZ, R48.H0_H0 ;  /* 0x20000030ff317230 */ /* 0x000fe20000004100 */
[----:B------:R-:W-:Y:S01]  /*ba90*/  F2FP.SATFINITE.E4M3.F32.PACK_AB_MERGE_C R60, R63, R60, RZ ;  /* 0x0000003c3f3c723e */ /* 0x000fe200048070ff */
[----:B------:R-:W-:Y:S02]  /*baa0*/  HADD2.F32 R88, -RZ, R88.H1_H1 ;  /* 0x30000058ff587230 */ /* 0x000fe40000004100 */
[----:B------:R-:W-:Y:S01]  /*bab0*/  FMUL.FTZ R94, R90, R92 ;  /* 0x0000005c5a5e7220 */ /* 0x000fe20000410000 */
[----:B------:R-:W-:-:S02]  /*bac0*/  HADD2.F32 R48, -RZ, R48.H1_H1 ;  /* 0x30000030ff307230 */ /* 0x000fc40000004100 */
[----:B------:R-:W-:Y:S01]  /*bad0*/  FMUL.FTZ R163, R49, R92 ;  /* 0x0000005c31a37220 */ /* 0x000fe20000410000 */
[--C-:B------:R-:W-:Y:S02]  /*bae0*/  HADD2.F32 R91, -RZ, R166.reuse.H0_H0 ;  /* 0x200000a6ff5b7230 */ /* 0x100fe40000004100 */
[-C--:B------:R-:W-:Y:S01]  /*baf0*/  FMUL.FTZ R165, R88, R95.reuse ;  /* 0x0000005f58a57220 */ /* 0x080fe20000410000 */
[----:B------:R-:W-:Y:S02]  /*bb00*/  HADD2.F32 R93, -RZ, R166.H1_H1 ;  /* 0x300000a6ff5d7230 */ /* 0x000fe40000004100 */
[C---:B------:R-:W-:Y:S01]  /*bb10*/  FMUL.FTZ R95, R48.reuse, R95 ;  /* 0x0000005f305f7220 */ /* 0x040fe20000410000 */
[----:B------:R-:W-:Y:S01]  /*bb20*/  F2FP.SATFINITE.E4M3.F32.PACK_AB_MERGE_C R51, R61, R56, R50 ;  /* 0x000000383d33723e */ /* 0x000fe20004807032 */
[----:B------:R-:W-:Y:S01]  /*bb30*/  FFMA.FTZ R49, R49, R91, -R94 ;  /* 0x0000005b31317223 */ /* 0x000fe2000001085e */
[----:B------:R-:W-:Y:S01]  /*bb40*/  F2FP.F16.E4M3.UNPACK_B R57, R45 ;  /* 0x0000002dff39723e */ /* 0x000fe200020006ff */
[----:B------:R-:W-:Y:S01]  /*bb50*/  FFMA.FTZ R48, R48, R93, -R165 ;  /* 0x0000005d30307223 */ /* 0x000fe200000108a5 */
[----:B------:R-:W-:Y:S01]  /*bb60*/  F2FP.F16.E4M3.UNPACK_B R63, R46 ;  /* 0x0000002eff3f723e */ /* 0x000fe200020006ff */
[----:B------:R-:W-:Y:S01]  /*bb70*/  FFMA.FTZ R163, R90, R91, R163 ;  /* 0x0000005b5aa37223 */ /* 0x000fe200000100a3 */
[----:B------:R-:W-:Y:S01]  /*bb80*/  F2FP.F16.E4M3.UNPACK_B R56, R41 ;  /* 0x00000029ff38723e */ /* 0x000fe200020006ff */
        /* <DEDUP_REMOVED lines=94> */
.L_x_2455:
[----:B------:R-:W-:Y:S05]  /*c170*/  BSYNC B2 ;  /* 0x0000000000027941 */ /* 0x000fea0003800000 */
.L_x_2454:
        /* <DEDUP_REMOVED lines=10> */
.L_x_2445:
[----:B------:R-:W-:Y:S05]  /*c220*/  BSYNC B1 ;  /* 0x0000000000017941 */ /* 0x000fea0003800000 */
.L_x_2444:
        /* <DEDUP_REMOVED lines=30> */
[----:B------:R-:W-:-:S05]  /*c410*/  IMAD R40, R45, 0x2800, R202 ;  /* 0x000028002d287824 */ /* 0x000fca00078e02ca */
        /* <DEDUP_REMOVED lines=13> */
[----:B-1----:R-:W-:Y:S01]  /*c4f0*/  IMAD.MOV.U32 R58, RZ, RZ, R44 ;  /* 0x000000ffff3a7224 */ /* 0x002fe200078e002c */
[----:B------:R-:W-:Y:S02]  /*c500*/  SHF.R.U32.HI R61, RZ, 0x8, R67 ;  /* 0x00000008ff3d7819 */ /* 0x000fe40000011643 */
[----:B------:R-:W-:Y:S01]  /*c510*/  LOP3.LUT R55, R77, 0xff0000ff, RZ, 0xc0, !PT ;  /* 0xff0000ff4d377812 */ /* 0x000fe200078ec0ff */
[----:B------:R-:W-:Y:S01]  /*c520*/  IMAD.U32 R41, R66, 0x10000, RZ ;  /* 0x0001000042297824 */ /* 0x000fe200078e00ff */
[--C-:B------:R-:W-:Y:S01]  /*c530*/  SHF.R.U32.HI R64, RZ, 0x8, R79.reuse ;  /* 0x00000008ff407819 */ /* 0x100fe2000001164f */
[----:B------:R-:W-:Y:S01]  /*c540*/  IMAD.SHL.U32 R61, R61, 0x100, RZ ;  /* 0x000001003d3d7824 */ /* 0x000fe200078e00ff */
[----:B------:R-:W-:Y:S01]  /*c550*/  SHF.L.U32 R40, R54, 0x8, RZ ;  /* 0x0000000836287819 */ /* 0x000fe200000006ff */
[----:B------:R-:W-:Y:S01]  /*c560*/  IMAD.MOV.U32 R54, RZ, RZ, R42 ;  /* 0x000000ffff367224 */ /* 0x000fe200078e002a */
[----:B------:R-:W-:Y:S01]  /*c570*/  LOP3.LUT R59, R65, 0xff0000ff, RZ, 0xc0, !PT ;  /* 0xff0000ff413b7812 */ /* 0x000fe200078ec0ff */
[----:B------:R-:W-:Y:S01]  /*c580*/  IMAD.SHL.U32 R42, R62, 0x100, RZ ;  /* 0x000001003e2a7824 */ /* 0x000fe200078e00ff */
[----:B------:R-:W-:Y:S01]  /*c590*/  LOP3.LUT R40, R55, 0xff00, R40, 0xf8, !PT ;  /* 0x0000ff0037287812 */ /* 0x000fe200078ef828 */
[----:B------:R-:W-:Y:S01]  /*c5a0*/  IMAD.SHL.U32 R55, R64, 0x100, RZ ;  /* 0x0000010040377824 */ /* 0x000fe200078e00ff */
[----:B------:R-:W-:-:S02]  /*c5b0*/  SHF.R.U32.HI R63, RZ, 0x10, R79 ;  /* 0x00000010ff3f7819 */ /* 0x000fc4000001164f */
[----:B------:R-:W-:Y:S02]  /*c5c0*/  LOP3.LUT R60, R67, 0xff0000ff, RZ, 0xc0, !PT ;  /* 0xff0000ff433c7812 */ /* 0x000fe400078ec0ff */
[----:B------:R-:W-:Y:S02]  /*c5d0*/  LOP3.LUT R56, R79, 0xff0000ff, RZ, 0xc0, !PT ;  /* 0xff0000ff4f387812 */ /* 0x000fe400078ec0ff */
[----:B------:R-:W-:Y:S02]  /*c5e0*/  LOP3.LUT R44, R59, 0xff00, R42, 0xf8, !PT ;  /* 0x0000ff003b2c7812 */ /* 0x000fe400078ef82a */
[----:B------:R-:W-:Y:S02]  /*c5f0*/  LOP3.LUT R42, R40, 0xff0000, R41, 0xf8, !PT ;  /* 0x00ff0000282a7812 */ /* 0x000fe400078ef829 */
[----:B------:R-:W-:Y:S02]  /*c600*/  LOP3.LUT R64, R60, 0xff00, R61, 0xf8, !PT ;  /* 0x0000ff003c407812 */ /* 0x000fe400078ef83d */
[----:B------:R-:W-:-:S02]  /*c610*/  SHF.L.U32 R40, R63, 0x10, RZ ;  /* 0x000000103f287819 */ /* 0x000fc400000006ff */
        /* <DEDUP_REMOVED lines=186> */
[----:B------:R-:W-:-:S07]  /*d1c0*/  F2FP.SATFINITE.E4M3.F32.PACK_AB_MERGE_C R47, R67, R78, R76 ;  /* 0x0000004e432f723e */ /* 0x000fce000480704c */
.L_x_2459:
[----:B------:R-:W-:Y:S05]  /*d1d0*/  BSYNC B2 ;  /* 0x0000000000027941 */ /* 0x000fea0003800000 */
.L_x_2458:
[----:B0-----:R0:W-:Y:S04]  /*d1e0*/  STG.E.128 desc[UR54][R48.64], R40 ;  /* 0x0000002830007986 */ /* 0x0011e8000c101d36 */
[----:B-1----:R0:W-:Y:S02]  /*d1f0*/  @!P2 STG.E.128 desc[UR54][R50.64], R44 ;  /* 0x0000002c3200a986 */ /* 0x0021e4000c101d36 */
.L_x_2457:
[----:B------:R-:W-:Y:S05]  /*d200*/  BSYNC B1 ;  /* 0x0000000000017941 */ /* 0x000fea0003800000 */
.L_x_2456:
        /* <DEDUP_REMOVED lines=53> */
[----:B------:R-:W-:Y:S02]  /*d560*/  MOV R52, R41 ;  /* 0x0000002900347202 */ /* 0x000fe40000000f00 */
[----:B------:R-:W-:Y:S02]  /*d570*/  SHF.L.U32 R41, R60, 0x8, RZ ;  /* 0x000000083c297819 */ /* 0x000fe400000006ff */
[----:B------:R-:W-:Y:S02]  /*d580*/  LOP3.LUT R67, R63, 0xff00, R44, 0xf8, !PT ;  /* 0x0000ff003f437812 */ /* 0x000fe400078ef82c */
[----:B------:R-:W-:-:S02]  /*d590*/  LOP3.LUT R56, R69, 0xff0000ff, RZ, 0xc0, !PT ;  /* 0xff0000ff45387812 */ /* 0x000fc400078ec0ff */
[----:B------:R-:W-:Y:S02]  /*d5a0*/  F2FP.F16.E4M3.UNPACK_B R63, R150.H1 ;  /* 0x00000096ff3f723e */ /* 0x000fe400030006ff */
[----:B------:R-:W-:Y:S02]  /*d5b0*/  F2FP.F16.E4M3.UNPACK_B R60, R59.H1 ;  /* 0x0000003bff3c723e */ /* 0x000fe400030006ff */
        /* <DEDUP_REMOVED lines=26> */
[----:B------:R-:W-:Y:S01]  /*d760*/  FMUL.FTZ R57, R63, R62 ;  /* 0x0000003e3f397220 */ /* 0x000fe20000410000 */
[----:B------:R-:W-:Y:S01]  /*d770*/  LOP3.LUT R44, R65, 0xff0000, R44, 0xf8, !PT ;  /* 0x00ff0000412c7812 */ /* 0x000fe200078ef82c */
[----:B------:R-:W-:Y:S01]  /*d780*/  HADD2.F32 R65, -RZ, R150.H0_H0 ;  /* 0x20000096ff417230 */ /* 0x000fe20000004100 */
[----:B------:R-:W-:Y:S01]  /*d790*/  F2FP.F16.E4M3.UNPACK_B R152, R152 ;  /* 0x00000098ff98723e */ /* 0x000fe200020006ff */
        /* <DEDUP_REMOVED lines=25> */
[--C-:B------:R-:W-:Y:S02]  /*d930*/  HADD2.F32 R62, -RZ, R61.reuse.H0_H0 ;  /* 0x2000003dff3e7230 */ /* 0x100fe40000004100 */
[-C--:B------:R-:W-:Y:S01]  /*d940*/  FMUL.FTZ R71, R65, R67.reuse ;  /* 0x0000004341477220 */ /* 0x080fe20000410000 */
[----:B------:R-:W-:Y:S01]  /*d950*/  HADD2.F32 R63, -RZ, R66.H0_H0 ;  /* 0x20000042ff3f7230 */ /* 0x000fe20000004100 */
[----:B------:R-:W-:Y:S01]  /*d960*/  F2FP.F16.E4M3.UNPACK_B R54, R54 ;  /* 0x00000036ff36723e */ /* 0x000fe200020006ff */
[----:B------:R-:W-:Y:S02]  /*d970*/  HADD2.F32 R64, -RZ, R64.H1_H1 ;  /* 0x30000040ff407230 */ /* 0x000fe40000004100 */
[----:B------:R-:W-:Y:S01]  /*d980*/  FMUL.FTZ R78, R62, R67 ;  /* 0x000000433e4e7220 */ /* 0x000fe20000410000 */
[----:B------:R-:W-:-:S02]  /*d990*/  HADD2.F32 R61, -RZ, R61.H1_H1 ;  /* 0x3000003dff3d7230 */ /* 0x000fc40000004100 */
[-C--:B------:R-:W-:Y:S01]  /*d9a0*/  FFMA.FTZ R76, R62, R63.reuse, -R71 ;  /* 0x0000003f3e4c7223 */ /* 0x080fe20000010847 */
[----:B------:R-:W-:Y:S02]  /*d9b0*/  HADD2.F32 R66, -RZ, R66.H1_H1 ;  /* 0x30000042ff427230 */ /* 0x000fe40000004100 */
[CC--:B------:R-:W-:Y:S01]  /*d9c0*/  FMUL.FTZ R62, R64.reuse, R68.reuse ;  /* 0x00000044403e7220 */ /* 0x0c0fe20000410000 */
[----:B------:R-:W-:Y:S01]  /*d9d0*/  FFMA.FTZ R78, R65, R63, R78 ;  /* 0x0000003f414e7223 */ /* 0x000fe2000001004e */
[C---:B------:R-:W-:Y:S01]  /*d9e0*/  FMUL.FTZ R67, R61.reuse, R68 ;  /* 0x000000443d437220 */ /* 0x040fe20000410000 */
[----:B------:R-:W-:Y:S01]  /*d9f0*/  F2FP.F16.E4M3.UNPACK_B R153, R153 ;  /* 0x00000099ff99723e */ /* 0x000fe200020006ff */
[----:B------:R-:W-:Y:S01]  /*da00*/  FFMA.FTZ R77, R61, R66, -R62 ;  /* 0x000000423d4d7223 */ /* 0x000fe2000001083e */
[----:B------:R-:W-:Y:S01]  /*da10*/  F2FP.F16.E4M3.UNPACK_B R61, R46 ;  /* 0x0000002eff3d723e */ /* 0x000fe200020006ff */
[--C-:B------:R-:W-:Y:S02]  /*da20*/  HADD2.F32 R65, -RZ, R151.reuse.H0_H0 ;  /* 0x20000097ff417230 */ /* 0x100fe40000004100 */
[----:B------:R-:W-:Y:S01]  /*da30*/  FFMA.FTZ R79, R64, R66, R67 ;  /* 0x00000042404f7223 */ /* 0x000fe20000010043 */
[----:B------:R-:W-:Y:S01]  /*da40*/  HADD2.F32 R151, -RZ, R151.H1_H1 ;  /* 0x30000097ff977230 */ /* 0x000fe20000004100 */
[----:B------:R-:W-:Y:S01]  /*da50*/  F2FP.SATFINITE.E4M3.F32.PACK_AB_MERGE_C R55, R58, R55, RZ ;  /* 0x000000373a37723e */ /* 0x000fe200048070ff */
[--C-:B------:R-:W-:Y:S01]  /*da60*/  HADD2.F32 R62, -RZ, R61.reuse.H0_H0 ;  /* 0x2000003dff3e7230 */ /* 0x100fe20000004100 */
[----:B------:R-:W-:Y:S01]  /*da70*/  F2FP.SATFINITE.E4M3.F32.PACK_AB_MERGE_C R57, R57, R56, RZ ;  /* 0x000000383939723e */ /* 0x000fe200048070ff */
[----:B------:R-:W-:Y:S01]  /*da80*/  HADD2.F32 R46, -RZ, R54.H0_H0 ;  /* 0x20000036ff2e7230 */ /* 0x000fe20000004100 */
[----:B------:R-:W-:Y:S01]  /*da90*/  F2FP.F16.E4M3.UNPACK_B R58, R52 ;  /* 0x00000034ff3a723e */ /* 0x000fe200020006ff */
[----:B------:R-:W-:-:S02]  /*daa0*/  HADD2.F32 R61, -RZ, R61.H1_H1 ;  /* 0x3000003dff3d7230 */ /* 0x000fc40000004100 */
[-C--:B------:R-:W-:Y:S01]  /*dab0*/  FMUL.FTZ R67, R62, R65.reuse ;  /* 0x000000413e437220 */ /* 0x080fe20000410000 */
[----:B------:R-:W-:Y:S02]  /*dac0*/  HADD2.F32 R54, -RZ, R54.H1_H1 ;  /* 0x30000036ff367230 */ /* 0x000fe40000004100 */
[----:B------:R-:W-:Y:S01]  /*dad0*/  FMUL.FTZ R65, R46, R65 ;  /* 0x000000412e417220 */ /* 0x000fe20000410000 */
[--C-:B------:R-:W-:Y:S02]  /*dae0*/  HADD2.F32 R63, -RZ, R153.reuse.H0_H0 ;  /* 0x20000099ff3f7230 */ /* 0x100fe40000004100 */
[CC--:B------:R-:W-:Y:S01]  /*daf0*/  FMUL.FTZ R71, R61.reuse, R151.reuse ;  /* 0x000000973d477220 */ /* 0x0c0fe20000410000 */
[----:B------:R-:W-:Y:S02]  /*db00*/  HADD2.F32 R153, -RZ, R153.H1_H1 ;  /* 0x30000099ff997230 */ /* 0x000fe40000004100 */
[----:B------:R-:W-:Y:S01]  /*db10*/  FMUL.FTZ R64, R54, R151 ;  /* 0x0000009736407220 */ /* 0x000fe20000410000 */
[----:B------:R-:W-:Y:S01]  /*db20*/  F2FP.SATFINITE.E4M3.F32.PACK_AB_MERGE_C R56, R70, R59, R55 ;  /* 0x0000003b4638723e */ /* 0x000fe20004807037 */
[-C--:B------:R-:W-:Y:S01]  /*db30*/  FFMA.FTZ R67, R46, R63.reuse, -R67 ;  /* 0x0000003f2e437223 */ /* 0x080fe20000010843 */
[----:B------:R-:W-:Y:S01]  /*db40*/  FFMA.FTZ R46, R62, R63, R65 ;  /* 0x0000003f3e2e7223 */ /* 0x000fe20000010041 */
[-C--:B------:R-:W-:Y:S01]  /*db50*/  FFMA.FTZ R54, R54, R153.reuse, -R71 ;  /* 0x0000009936367223 */ /* 0x080fe20000010847 */
[----:B------:R-:W-:Y:S01]  /*db60*/  FFMA.FTZ R153, R61, R153, R64 ;  /* 0x000000993d997223 */ /* 0x000fe20000010040 */
[----:B------:R-:W-:-:S02]  /*db70*/  F2FP.F16.E4M3.UNPACK_B R61, R45 ;  /* 0x0000002dff3d723e */ /* 0x000fc400020006ff */
[----:B------:R-:W-:Y:S02]  /*db80*/  F2FP.F16.E4M3.UNPACK_B R65, R44 ;  /* 0x0000002cff41723e */ /* 0x000fe400020006ff */
[----:B------:R-:W-:Y:S01]  /*db90*/  F2FP.SATFINITE.E4M3.F32.PACK_AB_MERGE_C R55, R69, R60, R57 ;  /* 0x0000003c4537723e */ /* 0x000fe20004807039 */
[----:B------:R-:W-:Y:S01]  /*dba0*/  HADD2.F32 R59, -RZ, R61.H0_H0 ;  /* 0x2000003dff3b7230 */ /* 0x000fe20000004100 */
[----:B------:R-:W-:Y:S01]  /*dbb0*/  F2FP.F16.E4M3.UNPACK_B R63, R42 ;  /* 0x0000002aff3f723e */ /* 0x000fe200020006ff */
[----:B------:R-:W-:Y:S01]  /*dbc0*/  HADD2.F32 R60, -RZ, R65.H0_H0 ;  /* 0x20000041ff3c7230 */ /* 0x000fe20000004100 */
[----:B------:R-:W-:Y:S01]  /*dbd0*/  F2FP.SATFINITE.E4M3.F32.PACK_AB_MERGE_C R76, R77, R76, RZ ;  /* 0x0000004c4d4c723e */ /* 0x000fe200048070ff */
[----:B------:R-:W-:Y:S01]  /*dbe0*/  HADD2.F32 R57, -RZ, R58.H0_H0 ;  /* 0x2000003aff397230 */ /* 0x000fe20000004100 */
[----:B------:R-:W-:Y:S01]  /*dbf0*/  F2FP.F16.E4M3.UNPACK_B R42, R42.H1 ;  /* 0x0000002aff2a723e */ /* 0x000fe200030006ff */
[----:B------:R-:W-:Y:S02]  /*dc00*/  HADD2.F32 R64, -RZ, R63.H0_H0 ;  /* 0x2000003fff407230 */ /* 0x000fe40000004100 */
[----:B------:R-:W-:Y:S01]  /*dc10*/  FMUL.FTZ R66, R59, R60 ;  /* 0x0000003c3b427220 */ /* 0x000fe20000410000 */
[----:B------:R-:W-:-:S02]  /*dc20*/  HADD2.F32 R62, -RZ, R61.H1_H1 ;  /* 0x3000003dff3e7230 */ /* 0x000fc40000004100 */
[C---:B------:R-:W-:Y:S01]  /*dc30*/  FMUL.FTZ R68, R57.reuse, R60 ;  /* 0x0000003c39447220 */ /* 0x040fe20000410000 */
[----:B------:R-:W-:Y:S01]  /*dc40*/  HADD2.F32 R65, -RZ, R65.H1_H1 ;  /* 0x30000041ff417230 */ /* 0x000fe20000004100 */
[----:B------:R-:W-:Y:S01]  /*dc50*/  F2FP.SATFINITE.E4M3.F32.PACK_AB_MERGE_C R54, R54, R67, R76 ;  /* 0x000000433636723e */ /* 0x000fe2000480704c */
        /* <DEDUP_REMOVED lines=8> */
[-C--:B------:R-:W-:Y:S01]  /*dce0*/  FFMA.FTZ R45, R62, R63.reuse, R65 ;  /* 0x0000003f3e2d7223 */ /* 0x080fe20000010041 */
[----:B------:R-:W-:Y:S01]  /*dcf0*/  F2FP.F16.E4M3.UNPACK_B R59, R52.H1 ;  /* 0x00000034ff3b723e */ /* 0x000fe200030006ff */
[----:B------:R-:W-:Y:S01]  /*dd00*/  FFMA.FTZ R52, R60, R63, -R67 ;  /* 0x0000003f3c347223 */ /* 0x000fe20000010843 */
[----:B------:R-:W-:Y:S01]  /*dd10*/  HADD2.F32 R60, -RZ, R61.H0_H0 ;  /* 0x2000003dff3c7230 */ /* 0x000fe20000004100 */
[----:B------:R-:W-:Y:S01]  /*dd20*/  F2FP.F16.E4M3.UNPACK_B R66, R41.H1 ;  /* 0x00000029ff42723e */ /* 0x000fe200030006ff */
[----:B------:R-:W-:Y:S01]  /*dd30*/  HADD2.F32 R65, -RZ, R64.H0_H0 ;  /* 0x20000040ff417230 */ /* 0x000fe20000004100 */
[----:B------:R-:W-:Y:S01]  /*dd40*/  F2FP.SATFINITE.E4M3.F32.PACK_AB_MERGE_C R78, R79, R78, RZ ;  /* 0x0000004e4f4e723e */ /* 0x000fe200048070ff */
[----:B------:R-:W-:Y:S02]  /*dd50*/  HADD2.F32 R44, -RZ, R59.H0_H0 ;  /* 0x2000003bff2c7230 */ /* 0x000fe40000004100 */
[----:B------:R-:W-:-:S02]  /*dd60*/  HADD2.F32 R61, -RZ, R61.H1_H1 ;  /* 0x3000003dff3d7230 */ /* 0x000fc40000004100 */
[-C--:B------:R-:W-:Y:S01]  /*dd70*/  FMUL.FTZ R67, R60, R65.reuse ;  /* 0x000000413c437220 */ /* 0x080fe20000410000 */
[----:B------:R-:W-:Y:S02]  /*dd80*/  HADD2.F32 R64, -RZ, R64.H1_H1 ;  /* 0x30000040ff407230 */ /* 0x000fe40000004100 */
        /* <DEDUP_REMOVED lines=62> */
.L_x_2463:
[----:B------:R-:W-:Y:S05]  /*e170*/  BSYNC B2 ;  /* 0x0000000000027941 */ /* 0x000fea0003800000 */
.L_x_2462:
[----:B0-----:R3:W-:Y:S04]  /*e180*/  STG.E.128 desc[UR54][R48.64], R40 ;  /* 0x0000002830007986 */ /* 0x0017e8000c101d36 */
[----:B-1----:R3:W-:Y:S02]  /*e190*/  @!P2 STG.E.128 desc[UR54][R50.64], R44 ;  /* 0x0000002c3200a986 */ /* 0x0027e4000c101d36 */
.L_x_2461:
[----:B------:R-:W-:Y:S05]  /*e1a0*/  BSYNC B1 ;  /* 0x0000000000017941 */ /* 0x000fea0003800000 */
.L_x_2460:
        /* <DEDUP_REMOVED lines=37> */
[----:B------:R-:W-:Y:S02]  /*e400*/  SHF.R.U32.HI R63, RZ, 0x8, R75 ;  /* 0x00000008ff3f7819 */ /* 0x000fe4000001164b */
[----:B------:R-:W-:Y:S01]  /*e410*/  SHF.R.U32.HI R61, RZ, 0x8, R73 ;  /* 0x00000008ff3d7819 */ /* 0x000fe20000011649 */
[----:B------:R-:W-:Y:S01]  /*e420*/  IMAD.SHL.U32 R40, R62, 0x100, RZ ;  /* 0x000001003e287824 */ /* 0x000fe200078e00ff */
[----:B------:R-:W-:Y:S01]  /*e430*/  LOP3.LUT R44, R54, 0xff00, R55, 0xf8, !PT ;  /* 0x0000ff00362c7812 */ /* 0x000fe200078ef837 */
[----:B------:R-:W-:Y:S01]  /*e440*/  IMAD.SHL.U32 R63, R63, 0x100, RZ ;  /* 0x000001003f3f7824 */ /* 0x000fe200078e00ff */
[----:B------:R-:W-:Y:S01]  /*e450*/  LOP3.LUT R57, R87, 0xff0000ff, RZ, 0xc0, !PT ;  /* 0xff0000ff57397812 */ /* 0x000fe200078ec0ff */
[----:B------:R-:W-:Y:S01]  /*e460*/  IMAD.U32 R55, R66, 0x10000, RZ ;  /* 0x0001000042377824 */ /* 0x000fe200078e00ff */
[----:B------:R-:W-:Y:S01]  /*e470*/  LOP3.LUT R60, R75, 0xff0000ff, RZ, 0xc0, !PT ;  /* 0xff0000ff4b3c7812 */ /* 0x000fe200078ec0ff */
[----:B------:R-:W-:Y:S01]  /*e480*/  IMAD.SHL.U32 R61, R61, 0x100, RZ ;  /* 0x000001003d3d7824 */ /* 0x000fe200078e00ff */
[----:B------:R-:W-:-:S02]  /*e490*/  SHF.R.U32.HI R64, RZ, 0x10, R87 ;  /* 0x00000010ff407819 */ /* 0x000fc40000011657 */
[----:B------:R-:W-:Y:S02]  /*e4a0*/  LOP3.LUT R58, R73, 0xff0000ff, RZ, 0xc0, !PT ;  /* 0xff0000ff493a7812 */ /* 0x000fe400078ec0ff */
[----:B------:R-:W-:Y:S02]  /*e4b0*/  LOP3.LUT R40, R57, 0xff00, R40, 0xf8, !PT ;  /* 0x0000ff0039287812 */ /* 0x000fe400078ef828 */
[----:B------:R-:W-:Y:S02]  /*e4c0*/  LOP3.LUT R62, R60, 0xff00, R63, 0xf8, !PT ;  /* 0x0000ff003c3e7812 */ /* 0x000fe400078ef83f */
[----:B------:R-:W-:Y:S02]  /*e4d0*/  LOP3.LUT R44, R44, 0xff0000, R55, 0xf8, !PT ;  /* 0x00ff00002c2c7812 */ /* 0x000fe400078ef837 */
[----:B------:R-:W-:Y:S02]  /*e4e0*/  SHF.L.U32 R55, R64, 0x10, RZ ;  /* 0x0000001040377819 */ /* 0x000fe400000006ff */
[----:B------:R-:W-:-:S02]  /*e4f0*/  F2FP.F16.E4M3.UNPACK_B R63, R145.H1 ;  /* 0x00000091ff3f723e */ /* 0x000fc400030006ff */
[----:B------:R-:W-:Y:S02]  /*e500*/  F2FP.F16.E4M3.UNPACK_B R60, R59.H1 ;  /* 0x0000003bff3c723e */ /* 0x000fe400030006ff */
[----:B------:R-:W-:Y:S02]  /*e510*/  F2FP.F16.E4M3.UNPACK_B R57, R56.H1 ;  /* 0x00000038ff39723e */ /* 0x000fe400030006ff */
[----:B------:R-:W-:Y:S02]  /*e520*/  LOP3.LUT R46, R58, 0xff00, R61, 0xf8, !PT ;  /* 0x0000ff003a2e7812 */ /* 0x000fe400078ef83d */
[----:B------:R-:W-:Y:S01]  /*e530*/  SHF.R.U32.HI R67, RZ, 0x10, R75 ;  /* 0x00000010ff437819 */ /* 0x000fe2000001164b */
[----:B------:R-:W-:Y:S01]  /*e540*/  HADD2.F32 R54, -RZ, R57.H0_H0 ;  /* 0x20000039ff367230 */ /* 0x000fe20000004100 */
[----:B------:R-:W-:Y:S01]  /*e550*/  MOV R51, R42 ;  /* 0x0000002a00337202 */ /* 0x000fe20000000f00 */
        /* <DEDUP_REMOVED lines=22> */
[-C--:B------:R-:W-:Y:S01]  /*e6c0*/  FMUL.FTZ R65, R61, R64.reuse ;  /* 0x000000403d417220 */ /* 0x080fe20000410000 */
        /* <DEDUP_REMOVED lines=28> */
[-C--:B------:R-:W-:Y:S01]  /*e890*/  FMUL.FTZ R70, R60, R62.reuse ;  /* 0x0000003e3c467220 */ /* 0x080fe20000410000 */
[----:B------:R-:W-:Y:S01]  /*e8a0*/  HADD2.F32 R59, -RZ, R61.H0_H0 ;  /* 0x2000003dff3b7230 */ /* 0x000fe20000004100 */
[----:B------:R-:W-:Y:S01]  /*e8b0*/  F2FP.F16.E4M3.UNPACK_B R51, R51 ;  /* 0x00000033ff33723e */ /* 0x000fe200020006ff */
[----:B------:R-:W-:Y:S02]  /*e8c0*/  HADD2.F32 R58, -RZ, R58.H1_H1 ;  /* 0x3000003aff3a7230 */ /* 0x000fe40000004100 */
[----:B------:R-:W-:Y:S01]  /*e8d0*/  FMUL.FTZ R71, R57, R62 ;  /* 0x0000003e39477220 */ /* 0x000fe20000410000 */
[----:B------:R-:W-:-:S02]  /*e8e0*/  HADD2.F32 R56, -RZ, R56.H1_H1 ;  /* 0x30000038ff387230 */ /* 0x000fc40000004100 */
[----:B------:R-:W-:Y:S01]  /*e8f0*/  FFMA.FTZ R70, R57, R59, -R70 ;  /* 0x0000003b39467223 */ /* 0x000fe20000010846 */
[----:B------:R-:W-:Y:S02]  /*e900*/  HADD2.F32 R61, -RZ, R61.H1_H1 ;  /* 0x3000003dff3d7230 */ /* 0x000fe40000004100 */
[-C--:B------:R-:W-:Y:S01]  /*e910*/  FMUL.FTZ R57, R58, R63.reuse ;  /* 0x0000003f3a397220 */ /* 0x080fe20000410000 */
[----:B------:R-:W-:Y:S01]  /*e920*/  F2FP.F16.E4M3.UNPACK_B R148, R148 ;  /* 0x00000094ff94723e */ /* 0x000fe200020006ff */
[----:B------:R-:W-:Y:S01]  /*e930*/  FMUL.FTZ R75, R56, R63 ;  /* 0x0000003f384b7220 */ /* 0x000fe20000410000 */
[----:B------:R-:W-:Y:S01]  /*e940*/  FFMA.FTZ R63, R60, R59, R71 ;  /* 0x0000003b3c3f7223 */ /* 0x000fe20000010047 */
[-C--:B------:R-:W-:Y:S01]  /*e950*/  FFMA.FTZ R73, R56, R61.reuse, -R57 ;  /* 0x0000003d38497223 */ /* 0x080fe20000010839 */
[----:B------:R-:W-:Y:S01]  /*e960*/  F2FP.F16.E4M3.UNPACK_B R56, R52 ;  /* 0x00000034ff38723e */ /* 0x000fe200020006ff */
[----:B------:R-:W-:Y:S02]  /*e970*/  HADD2.F32 R59, -RZ, R146.H0_H0 ;  /* 0x20000092ff3b7230 */ /* 0x000fe40000004100 */
        /* <DEDUP_REMOVED lines=10> */
[----:B------:R-:W-:Y:S01]  /*ea20*/  F2FP.SATFINITE.E4M3.F32.PACK_AB_MERGE_C R72, R72, R63, RZ ;  /* 0x0000003f4848723e */ /* 0x000fe200048070ff */
[----:B------:R-:W-:Y:S02]  /*ea30*/  HADD2.F32 R51, -RZ, R51.H1_H1 ;  /* 0x30000033ff337230 */ /* 0x000fe40000004100 */
[----:B------:R-:W-:Y:S01]  /*ea40*/  FMUL.FTZ R62, R56, R146 ;  /* 0x00000092383e7220 */ /* 0x000fe20000410000 */
[----:B------:R-:W-:Y:S02]  /*ea50*/  HADD2.F32 R148, -RZ, R148.H1_H1 ;  /* 0x30000094ff947230 */ /* 0x000fe40000004100 */
[-C--:B------:R-:W-:Y:S01]  /*ea60*/  FFMA.FTZ R52, R52, R58.reuse, -R61 ;  /* 0x0000003a34347223 */ /* 0x080fe2000001083d */
[----:B------:R-:W-:Y:S01]  /*ea70*/  FFMA.FTZ R60, R57, R58, R60 ;  /* 0x0000003a393c7223 */ /* 0x000fe2000001003c */
[C---:B------:R-:W-:Y:S01]  /*ea80*/  FMUL.FTZ R59, R51.reuse, R146 ;  /* 0x00000092333b7220 */ /* 0x040fe20000410000 */
[----:B------:R-:W-:Y:S01]  /*ea90*/  F2FP.F16.E4M3.UNPACK_B R58, R45 ;  /* 0x0000002dff3a723e */ /* 0x000fe200020006ff */
[----:B------:R-:W-:Y:S01]  /*eaa0*/  FFMA.FTZ R51, R51, R148, -R62 ;  /* 0x0000009433337223 */ /* 0x000fe2000001083e */
[----:B------:R-:W-:Y:S01]  /*eab0*/  F2FP.F16.E4M3.UNPACK_B R63, R46 ;  /* 0x0000002eff3f723e */ /* 0x000fe200020006ff */
[----:B------:R-:W-:Y:S01]  /*eac0*/  FFMA.FTZ R71, R56, R148, R59 ;  /* 0x0000009438477223 */ /* 0x000fe2000001003b */
[----:B------:R-:W-:Y:S01]  /*ead0*/  F2FP.F16.E4M3.UNPACK_B R57, R41 ;  /* 0x00000029ff39723e */ /* 0x000fe200020006ff */
[----:B------:R-:W-:Y:S01]  /*eae0*/  HADD2.F32 R59, -RZ, R58.H0_H0 ;  /* 0x2000003aff3b7230 */ /* 0x000fe20000004100 */
[----:B------:R-:W-:-:S02]  /*eaf0*/  F2FP.SATFINITE.E4M3.F32.PACK_AB_MERGE_C R70, R73, R70, RZ ;  /* 0x000000464946723e */ /* 0x000fc400048070ff */
[----:B------:R-:W-:Y:S01]  /*eb00*/  F2FP.SATFINITE.E4M3.F32.PACK_AB_MERGE_C R55, R67, R64, R54 ;  /* 0x000000404337723e */ /* 0x000fe20004807036 */
[----:B------:R-:W-:Y:S01]  /*eb10*/  HADD2.F32 R64, -RZ, R63.H0_H0 ;  /* 0x2000003fff407230 */ /* 0x000fe20000004100 */
[----:B------:R-:W-:Y:S01]  /*eb20*/  F2FP.F16.E4M3.UNPACK_B R61, R44 ;  /* 0x0000002cff3d723e */ /* 0x000fe200020006ff */
[----:B------:R-:W-:Y:S01]  /*eb30*/  HADD2.F32 R56, -RZ, R57.H0_H0 ;  /* 0x20000039ff387230 */ /* 0x000fe20000004100 */
[----:B------:R-:W-:Y:S01]  /*eb40*/  F2FP.SATFINITE.E4M3.F32.PACK_AB_MERGE_C R52, R51, R52, R70 ;  /* 0x000000343334723e */ /* 0x000fe20004807046 */
        /* <DEDUP_REMOVED lines=87> */
.L_x_2465:
[----:B------:R-:W-:Y:S05]  /*f0c0*/  BSYNC B1 ;  /* 0x0000000000017941 */ /* 0x000fea0003800000 */
.L_x_2464:
        /* <DEDUP_REMOVED lines=10> */
.L_x_2381:
[----:B------:R-:W-:-:S06]  /*f170*/  UISETP.NE.AND UP0, UPT, UR53, 0x3, UPT ;  /* 0x000000033500788c */ /* 0x000fcc000bf05270 */
[----:B------:R-:W-:-:S13]  /*f180*/  PLOP3.LUT P1, PT, PT, PT, UP0, 0x80, 0x0 ;  /* 0x000000000000781c */ /* 0x000fda0003f2f008 */
[----:B------:R-:W-:Y:S05]  /*f190*/  @!P1 BRA `(.L_x_2466) ;  /* 0x0000000000049947 */ /* 0x000fea0003800000 */
[----:B------:R-:W-:Y:S01]  /*f1a0*/  BPT.TRAP 0x1 ;  /* 0x000000040000795c */ /* 0x000fe20000300000 */
.L_x_2466:
[----:B------:R-:W-:Y:S01]  /*f1b0*/  IMAD R97, R17, 0x8, R16 ;  /* 0x0000000811617824 */ /* 0x000fe200078e0210 */
[----:B------:R-:W-:Y:S01]  /*f1c0*/  SHF.L.U32 R98, R191, 0x1f, RZ ;  /* 0x0000001fbf627819 */ /* 0x000fe200000006ff */
[----:B------:R-:W-:Y:S01]  /*f1d0*/  IMAD R96, R24, -0xa0, R2 ;  /* 0xffffff6018607824 */ /* 0x000fe200078e0202 */
[----:B------:R-:W-:Y:S02]  /*f1e0*/  BSSY B1, `(.L_x_2467) ;  /* 0x0000004000017945 */ /* 0x000fe40003800000 */
[----:B------:R-:W1:Y:S02]  /*f1f0*/  SYNCS.PHASECHK.TRANS64.TRYWAIT P2, [R97+URZ+0x29890], R98 ;  /* 0x02989062610075a7 */ /* 0x000e64000804017f */
[----:B------:R-:W-:Y:S01]  /*f200*/  VIMNMX R96, R96, 0xa0, PT ;  /* 0x000000a060607848 */ /* 0x000fe20003fe0100 */
[----:B-1----:R-:W-:Y:S06]  /*f210*/  @!P2 BRA `(.L_x_2468) ;  /* 0x000001c400f8a947 */ /* 0x002fec0003800000 */
.L_x_2711:
[----:B------:R-:W-:Y:S05]  /*f220*/  BSYNC B1 ;  /* 0x0000000000017941 */ /* 0x000fea0003800000 */
.L_x_2467:
        /* <DEDUP_REMOVED lines=21> */
.L_x_2470:
[----:B------:R-:W-:Y:S05]  /*f380*/  BSYNC B1 ;  /* 0x0000000000017941 */ /* 0x000fea0003800000 */
.L_x_2469:
        /* <DEDUP_REMOVED lines=20> */
.L_x_2414:
[----:B------:R-:W-:Y:S05]  /*f4d0*/  BSYNC B0 ;  /* 0x0000000000007941 */ /* 0x000fea0003800000 */
.L_x_2380:
        /* <DEDUP_REMOVED lines=17> */
.L_x_2472:
[----:B------:R-:W-:Y:S05]  /*f5f0*/  BSYNC B0 ;  /* 0x0000000000007941 */ /* 0x000fea0003800000 */
.L_x_2471:
[----:B------:R-:W1:Y:S01]  /*f600*/  SYNCS.PHASECHK.TRANS64.TRYWAIT P1, [R97+URZ+0x298b0], R98 ;  /* 0x0298b062610075a7 */ /* 0x000e62000802017f */
[----:B------:R-:W-:Y:S01]  /*f610*/  ULDC UR42, c[0x0][0x320] ;  /* 0x0000c800002a7ab9 */ /* 0x000fe20000000800 */
[----:B------:R-:W-:Y:S01]  /*f620*/  ULDC.64 UR38, c[0x0][0x328] ;  /* 0x0000ca0000267ab9 */ /* 0x000fe20000000a00 */
[----:B------:R-:W-:Y:S01]  /*f630*/  ULDC.64 UR40, c[0x0][0x318] ;  /* 0x0000c60000287ab9 */ /* 0x000fe20000000a00 */
[----:B------:R-:W-:Y:S01]  /*f640*/  BSSY B0, `(.L_x_2473) ;  /* 0x0000003000007945 */ /* 0x000fe20003800000 */
[----:B------:R-:W-:-:S03]  /*f650*/  IMAD R41, R17, 0x5000, R213 ;  /* 0x0000500011297824 */ /* 0x000fc600078e02d5 */
[----:B-1----:R-:W-:Y:S05]  /*f660*/  @!P1 BRA `(.L_x_2474) ;  /* 0x000001c000f89947 */ /* 0x002fea0003800000 */
.L_x_2712:
[----:B------:R-:W-:Y:S05]  /*f670*/  BSYNC B0 ;  /* 0x0000000000007941 */ /* 0x000fea0003800000 */
.L_x_2473:
        /* <DEDUP_REMOVED lines=8> */
[----:B------:R-:W-:Y:S01]  /*f700*/  MOV R41, R33 ;  /* 0x0000002100297202 */ /* 0x000fe20000000f00 */
[----:B0-----:R-:W-:Y:S02]  /*f710*/  IMAD.MOV.U32 R40, RZ, RZ, R114 ;  /* 0x000000ffff287224 */ /* 0x001fe400078e0072 */
        /* <DEDUP_REMOVED lines=17> */
.L_x_2476:
[----:B------:R-:W-:Y:S05]  /*f830*/  BSYNC B0 ;  /* 0x0000000000007941 */ /* 0x000fea0003800000 */
.L_x_2475:
        /* <DEDUP_REMOVED lines=24> */
.L_x_2478:
[----:B------:R-:W-:Y:S05]  /*f9c0*/  BSYNC B0 ;  /* 0x0000000000007941 */ /* 0x000fea0003800000 */
.L_x_2477:
        /* <DEDUP_REMOVED lines=23> */
.L_x_2375:
[----:B------:R-:W-:Y:S05]  /*fb40*/  @P0 BRA `(.L_x_2480) ;  /* 0x00000000000c0947 */ /* 0x000fea0003800000 */
[----:B------:R-:W0:Y:S01]  /*fb50*/  FENCE.VIEW.ASYNC.G ;  /* 0x00000000000073c6 */ /* 0x000e220000000100 */
[----:B------:R-:W-:Y:S05]  /*fb60*/  WARPSYNC.ALL ;  /* 0x0000000000007948 */ /* 0x000fea0003800000 */
[----:B0-----:R-:W-:Y:S06]  /*fb70*/  BAR.ARV 0xc, 0x180 ;  /* 0x0306000000007b1d */ /* 0x001fec0000002000 */
.L_x_2480:
        /* <DEDUP_REMOVED lines=33> */
[----:B------:R-:W-:Y:S01]  /*fd90*/  @P0 LEA.HI.X R5, R2, UR5, R3, 0x2, P2 ;  /* 0x0000000502050c11 */ /* 0x000fe200090f1403 */
[----:B------:R-:W-:Y:S01]  /*fda0*/  IMAD.MOV.U32 R3, RZ, RZ, 0x3f800000 ;  /* 0x3f800000ff037424 */ /* 0x000fe200078e00ff */
[----:B------:R-:W0:Y:S01]  /*fdb0*/  LDC R2, c[0x0][0x448] ;  /* 0x00011200ff027b82 */ /* 0x000e220000000800 */
[----:B------:R1:W2:Y:S04]  /*fdc0*/  @P1 LDG.E R0, desc[UR54][R8.64] ;  /* 0x0000003608001981 */ /* 0x0002a8000c1e1900 */
[----:B------:R3:W2:Y:S01]  /*fdd0*/  @P0 LDG.E R3, desc[UR54][R4.64] ;  /* 0x0000003604030981 */ /* 0x0006a2000c1e1900 */
[----:B------:R-:W-:-:S02]  /*fde0*/  CS2R R88, SRZ ;  /* 0x0000000000587805 */ /* 0x000fc4000001ff00 */
[----:B------:R-:W-:Y:S02]  /*fdf0*/  CS2R R86, SRZ ;  /* 0x0000000000567805 */ /* 0x000fe4000001ff00 */
[----:B------:R-:W-:Y:S02]  /*fe00*/  CS2R R84, SRZ ;  /* 0x0000000000547805 */ /* 0x000fe4000001ff00 */
[----:B------:R-:W-:Y:S02]  /*fe10*/  CS2R R78, SRZ ;  /* 0x00000000004e7805 */ /* 0x000fe4000001ff00 */
[----:B------:R-:W-:Y:S02]  /*fe20*/  CS2R R76, SRZ ;  /* 0x00000000004c7805 */ /* 0x000fe4000001ff00 */
[----:B-1----:R-:W-:Y:S02]  /*fe30*/  CS2R R8, SRZ ;  /* 0x0000000000087805 */ /* 0x002fe4000001ff00 */
        /* <DEDUP_REMOVED lines=12> */
[----:B0-----:R-:W-:-:S02]  /*ff00*/  ISETP.NE.AND P0, PT, R2, 0x1, PT ;  /* 0x000000010200780c */ /* 0x001fc40003f05270 */
[----:B------:R-:W-:Y:S02]  /*ff10*/  CS2R R28, SRZ ;  /* 0x00000000001c7805 */ /* 0x000fe4000001ff00 */
[----:B------:R-:W-:Y:S02]  /*ff20*/  IADD3 R2, R203, 0x7f, RZ ;  /* 0x0000007fcb027810 */ /* 0x000fe40007ffe0ff */
        /* <DEDUP_REMOVED lines=9> */
[----:B------:R-:W-:Y:S01]  /*ffc0*/  CS2R R48, SRZ ;  /* 0x0000000000307805 */ /* 0x000fe2000001ff00 */
[----:B------:R-:W0:Y:S01]  /*ffd0*/  @P0 LDC R7, c[0x0][0x44c] ;  /* 0x00011300ff070b82 */ /* 0x000e220000000800 */
[----:B------:R-:W-:Y:S01]  /*ffe0*/  CS2R R92, SRZ ;  /* 0x00000000005c7805 */ /* 0x000fe2000001ff00 */
[----:B------:R-:W-:Y:S01]  /*fff0*/  IMAD.MOV.U32 R57, RZ, RZ, RZ ;  /* 0x000000ffff397224 */ /* 0x000fe200078e00ff */
[----:B------:R-:W-:-:S05]  /*10000*/  CS2R R94, SRZ ;  /* 0x00000000005e7805 */ /* 0x000fca000001ff00 */
[----:B------:R-:W1:Y:S01]  /*10010*/  @P0 LDC R6, c[0x0][0x450] ;  /* 0x00011400ff060b82 */ /* 0x000e620000000800 */
[----:B0-----:R-:W-:-:S05]  /*10020*/  @P0 IMAD.HI.U32 R7, R2, R7, RZ ;  /* 0x0000000702070227 */ /* 0x001fca00078e00ff */
[----:B-1----:R-:W-:Y:S02]  /*10030*/  @P0 SHF.R.U32.HI R2, RZ, R6, R7 ;  /* 0x00000006ff020219 */ /* 0x002fe40000011607 */
[----:B------:R-:W-:Y:S02]  /*10040*/  CS2R R6, SRZ ;  /* 0x0000000000067805 */ /* 0x000fe4000001ff00 */
[----:B------:R-:W-:Y:S01]  /*10050*/  PLOP3.LUT P0, PT, PT, PT, PT, 0x80, 0x0 ;  /* 0x000000000000781c */ /* 0x000fe20003f0f070 */
[----:B------:R-:W-:-:S04]  /*10060*/  IMAD.IADD R2, R161, 0x1, R2 ;  /* 0x00000001a1027824 */ /* 0x000fc800078e0202 */
[----:B------:R-:W-:-:S05]  /*10070*/  IMAD.HI R2, R2, 0x66666667, RZ ;  /* 0x6666666702027827 */ /* 0x000fca00078e02ff */
[----:B---3--:R-:W-:-:S04]  /*10080*/  SHF.R.U32.HI R5, RZ, 0x1f, R2 ;  /* 0x0000001fff057819 */ /* 0x008fc80000011602 */
[----:B------:R-:W-:-:S04]  /*10090*/  LEA.HI.SX32 R5, R2, R5, 0x1a ;  /* 0x0000000502057211 */ /* 0x000fc800078fd2ff */
[----:B------:R-:W-:Y:S02]  /*100a0*/  VIMNMX R162, R162, R5, PT ;  /* 0x00000005a2a27248 */ /* 0x000fe40003fe0100 */
[----:B------:R-:W-:Y:S02]  /*100b0*/  CS2R R4, SRZ ;  /* 0x0000000000047805 */ /* 0x000fe4000001ff00 */
[----:B------:R-:W-:Y:S01]  /*100c0*/  ISETP.GE.AND P1, PT, R162, 0x1, PT ;  /* 0x00000001a200780c */ /* 0x000fe20003f26270 */
[----:B--2---:R-:W-:-:S04]  /*100d0*/  FMUL.FTZ R0, R3, R0 ;  /* 0x0000000003007220 */ /* 0x004fc80000410000 */
[----:B------:R-:W-:-:S08]  /*100e0*/  FMUL.FTZ R2, R0, UR4 ;  /* 0x0000000400027c20 */ /* 0x000fd00008410000 */
[----:B------:R-:W-:Y:S05]  /*100f0*/  @!P1 BRA `(.L_x_2481) ;  /* 0x0000012000889947 */ /* 0x000fea0003800000 */
[----:B------:R-:W-:-:S03]  /*10100*/  UMOV UR4, 0xffffffff ;  /* 0xffffffff00047882 */ /* 0x000fc60000000000 */
[----:B------:R-:W-:Y:S05]  /*10110*/  BRA.DIV UR4, `(.L_x_2482) ;  /* 0x000001ba04607947 */ /* 0x000fea000b800000 */
[----:B------:R0:W1:Y:S02]  /*10120*/  SHFL.IDX PT, R197, R237, RZ, 0x1f ;  /* 0x00001fffedc57589 */ /* 0x00006400000e0000 */
.L_x_2715:
[----:B-1----:R-:W-:Y:S01]  /*10130*/  LEA.HI R0, R197, R197, RZ, 0x1 ;  /* 0x000000c5c5007211 */ /* 0x002fe200078f08ff */
        /* <DEDUP_REMOVED lines=13> */
[----:B------:R-:W-:Y:S01]  /*10210*/  MOV R5, UR5 ;  /* 0x0000000500057c02 */ /* 0x000fe20008000f00 */
[----:B------:R-:W-:Y:S01]  /*10220*/  ULDC.64 UR4, c[0x4][0x38] ;  /* 0x01000e0000047ab9 */ /* 0x000fe20000000a00 */
[----:B------:R-:W-:Y:S01]  /*10230*/  IMAD.U32 R6, RZ, RZ, UR6 ;  /* 0x00000006ff067e24 */ /* 0x000fe2000f8e00ff */
[----:B------:R-:W-:Y:S01]  /*10240*/  MOV R12, 0x1 ;  /* 0x00000001000c7802 */ /* 0x000fe20000000f00 */
[----:B------:R-:W-:Y:S02]  /*10250*/  IMAD.U32 R7, RZ, RZ, UR7 ;  /* 0x00000007ff077e24 */ /* 0x000fe4000f8e00ff */
[----:B------:R-:W-:-:S02]  /*10260*/  IMAD.U32 R10, RZ, RZ, UR4 ;  /* 0x00000004ff0a7e24 */ /* 0x000fc4000f8e00ff */
[----:B------:R-:W-:Y:S02]  /*10270*/  IMAD.U32 R11, RZ, RZ, UR5 ;  /* 0x00000005ff0b7e24 */ /* 0x000fe4000f8e00ff */
[----:B------:R-:W-:Y:S02]  /*10280*/  IMAD.MOV.U32 R8, RZ, RZ, 0x70 ;  /* 0x00000070ff087424 */ /* 0x000fe400078e00ff */
[----:B-1----:R-:W-:-:S07]  /*10290*/  IMAD.MOV.U32 R13, RZ, RZ, RZ ;  /* 0x000000ffff0d7224 */ /* 0x002fce00078e00ff */
[----:B------:R-:W-:-:S07]  /*102a0*/  LEPC R20, `(.L_x_2483) ;  /* 0x000000001014794e */ /* 0x000fce0000000000 */
[----:B0-2--5:R-:W-:Y:S05]  /*102b0*/  CALL.ABS.NOINC R14 ;  /* 0x000000000e007343 */ /* 0x025fea0003c00000 */
.L_x_2483:
        /* <DEDUP_REMOVED lines=8> */
[----:B------:R1:W2:Y:S03]  /*10340*/  SYNCS.PHASECHK.TRANS64.TRYWAIT P0, [R16+URZ+0x29800], R3 ;  /* 0x02980003100075a7 */ /* 0x0002a6000800017f */
[----:B--2---:R-:W-:Y:S05]  /*10350*/  @!P0 NANOSLEEP.SYNCS 0x989680 ;  /* 0x009896800000895d */ /* 0x004fea0003900000 */
[----:B------:R-:W2:Y:S01]  /*10360*/  @!P0 SYNCS.PHASECHK.TRANS64 P0, [R16+URZ+0x29800], R3 ;  /* 0x02980003100085a7 */ /* 0x000ea2000800007f */
[----:B------:R-:W-:Y:S04]  /*10370*/  BSSY B0, `(.L_x_2485) ;  /* 0x0000006000007945 */ /* 0x000fe80003800000 */
[----:B--2---:R-:W-:Y:S05]  /*10380*/  @P0 BRA `(.L_x_2486) ;  /* 0x0000000000100947 */ /* 0x004fea0003800000 */
.L_x_2487:
[----:B--2---:R2:W3:Y:S02]  /*10390*/  SYNCS.PHASECHK.TRANS64.TRYWAIT P0, [R16+URZ+0x29800], R3 ;  /* 0x02980003100075a7 */ /* 0x0044e4000800017f */
[----:B---3--:R-:W-:Y:S05]  /*103a0*/  @!P0 NANOSLEEP.SYNCS 0x989680 ;  /* 0x009896800000895d */ /* 0x008fea0003900000 */
[----:B------:R-:W3:Y:S02]  /*103b0*/  @!P0 SYNCS.PHASECHK.TRANS64 P0, [R16+URZ+0x29800], R3 ;  /* 0x02980003100085a7 */ /* 0x000ee4000800007f */
[----:B---3--:R-:W-:Y:S05]  /*103c0*/  @!P0 BRA `(.L_x_2487) ;  /* 0xfffffffc00f08947 */ /* 0x008fea000383ffff */
.L_x_2486:
[----:B------:R-:W-:Y:S05]  /*103d0*/  BSYNC B0 ;  /* 0x0000000000007941 */ /* 0x000fea0003800000 */
.L_x_2485:
[----:B------:R-:W-:Y:S05]  /*103e0*/  BRA `(.L_x_2488) ;  /* 0x0000006c009c7947 */ /* 0x000fea0003800000 */
.L_x_2484:
        /* <DEDUP_REMOVED lines=29> */
[----:B0-2---:R-:W-:Y:S05]  /*105c0*/  CALL.ABS.NOINC R14 ;  /* 0x000000000e007343 */ /* 0x005fea0003c00000 */
.L_x_2489:
[----:B------:R-:W-:Y:S01]  /*105d0*/  ULDC.U8 UR4, c[0x0][0x410] ;  /* 0x0001040000047ab9 */ /* 0x000fe20000000000 */
[----:B------:R-:W-:Y:S01]  /*105e0*/  BSSY B0, `(.L_x_2490) ;  /* 0x00006bf000007945 */ /* 0x000fe20003800000 */
[----:B------:R-:W-:Y:S01]  /*105f0*/  ISETP.NE.AND P0, PT, RZ, UR4, PT ;  /* 0x00000004ff007c0c */ /* 0x000fe2000bf05270 */
[----:B------:R-:W-:-:S12]  /*10600*/  IMAD.IADD R10, R188, 0x1, R203 ;  /* 0x00000001bc0a7824 */ /* 0x000fd800078e02cb */
[----:B------:R-:W-:Y:S05]  /*10610*/  @!P0 BRA `(.L_x_2491) ;  /* 0x0000003400788947 */ /* 0x000fea0003800000 */
[----:B------:R-:W1:Y:S01]  /*10620*/  LDC R45, c[0x0][0x448] ;  /* 0x00011200ff2d7b82 */ /* 0x000e620000000800 */
[----:B------:R-:W-:Y:S01]  /*10630*/  IMAD.MOV.U32 R5, RZ, RZ, R10 ;  /* 0x000000ffff057224 */ /* 0x000fe200078e000a */
[----:B------:R-:W-:Y:S01]  /*10640*/  MOV R8, R144 ;  /* 0x0000009000087202 */ /* 0x000fe20000000f00 */
[----:B------:R-:W-:Y:S01]  /*10650*/  IMAD.MOV.U32 R6, RZ, RZ, R24 ;  /* 0x000000ffff067224 */ /* 0x000fe200078e0018 */
[----:B------:R-:W-:Y:S01]  /*10660*/  ULDC.64 UR4, c[0x0][0x3f8] ;  /* 0x0000fe0000047ab9 */ /* 0x000fe20000000a00 */
[----:B------:R-:W-:Y:S01]  /*10670*/  IMAD.MOV.U32 R9, RZ, RZ, R29 ;  /* 0x000000ffff097224 */ /* 0x000fe200078e001d */
[----:B------:R-:W-:Y:S01]  /*10680*/  ULDC.64 UR6, c[0x0][0x408] ;  /* 0x0001020000067ab9 */ /* 0x000fe20000000a00 */
[----:B------:R-:W-:Y:S01]  /*10690*/  ULDC.64 UR8, c[0x0][0x400] ;  /* 0x0001000000087ab9 */ /* 0x000fe20000000a00 */
[----:B-1----:R-:W-:-:S13]  /*106a0*/  ISETP.NE.AND P0, PT, R45, 0x1, PT ;  /* 0x000000012d00780c */ /* 0x002fda0003f05270 */
[----:B------:R-:W1:Y:S08]  /*106b0*/  @P0 LDC R3, c[0x0][0x44c] ;  /* 0x00011300ff030b82 */ /* 0x000e700000000800 */
[----:B------:R-:W2:Y:S01]  /*106c0*/  @P0 LDC R7, c[0x0][0x450] ;  /* 0x00011400ff070b82 */ /* 0x000ea20000000800 */
[----:B-1----:R-:W-:-:S05]  /*106d0*/  @P0 IMAD.HI.U32 R0, R10, R3, RZ ;  /* 0x000000030a000227 */ /* 0x002fca00078e00ff */
[----:B--2---:R-:W-:Y:S01]  /*106e0*/  @P0 SHF.R.U32.HI R5, RZ, R7, R0 ;  /* 0x00000007ff050219 */ /* 0x004fe20000011600 */
[----:B------:R-:W-:-:S03]  /*106f0*/  IMAD.MOV.U32 R7, RZ, RZ, R27 ;  /* 0x000000ffff077224 */ /* 0x000fc600078e001b */
        /* <DEDUP_REMOVED lines=14> */
[----:B------:R1:W2:Y:S04]  /*107e0*/  SHFL.IDX PT, R0, R13, RZ, 0x1e1f ;  /* 0x001e1fff0d007589 */ /* 0x0002a800000e0000 */
[----:B------:R-:W3:Y:S04]  /*107f0*/  SHFL.IDX PT, R3, R3, RZ, 0x1e1f ;  /* 0x001e1fff03037589 */ /* 0x000ee800000e0000 */
[----:B------:R-:W4:Y:S04]  /*10800*/  SHFL.IDX PT, R4, R4, RZ, 0x1e1f ;  /* 0x001e1fff04047589 */ /* 0x000f2800000e0000 */
[----:B------:R1:W0:Y:S02]  /*10810*/  SHFL.IDX PT, R14, R5, RZ, 0x1e1f ;  /* 0x001e1fff050e7589 */ /* 0x00022400000e0000 */
.L_x_2721:
        /* <DEDUP_REMOVED lines=13> */
[----:B-1----:R-:W-:Y:S02]  /*108f0*/  CS2R R12, SRZ ;  /* 0x00000000000c7805 */ /* 0x002fe4000001ff00 */
        /* <DEDUP_REMOVED lines=10> */
[CC--:B---3--:R-:W-:Y:S02]  /*109a0*/  @!P5 IADD3 R6, P0, R22.reuse, R3.reuse, RZ ;  /* 0x000000031606d210 */ /* 0x0c8fe40007f1e0ff */
[-C--:B0-----:R-:W-:Y:S02]  /*109b0*/  @!P5 IADD3 R8, P1, R22, R14.reuse, RZ ;  /* 0x0000000e1608d210 */ /* 0x081fe40007f3e0ff */
[----:B------:R-:W-:Y:S01]  /*109c0*/  @!P2 IADD3 R10, P4, R193, R3, RZ ;  /* 0x00000003c10aa210 */ /* 0x000fe20007f9e0ff */
[--C-:B--2---:R-:W-:Y:S02]  /*109d0*/  @!P5 IMAD.X R7, R0, 0x1, R5.reuse, P0 ;  /* 0x000000010007d824 */ /* 0x104fe400000e0605 */
[----:B----4-:R-:W-:Y:S01]  /*109e0*/  @!P5 IMAD.X R9, R4, 0x1, R5, P1 ;  /* 0x000000010409d824 */ /* 0x010fe200008e0605 */
[----:B------:R-:W-:Y:S01]  /*109f0*/  ISETP.GE.AND P1, PT, R195, UR4, PT ;  /* 0x00000004c3007c0c */ /* 0x000fe2000bf26270 */
[----:B------:R-:W-:Y:S01]  /*10a00*/  @!P2 IMAD.X R11, R0, 0x1, R233, P4 ;  /* 0x00000001000ba824 */ /* 0x000fe200020e06e9 */
[----:B------:R0:W5:Y:S01]  /*10a10*/  @!P5 LD.E.64 R38, desc[UR54][R6.64] ;  /* 0x000000360626d980 */ /* 0x000162000c101b00 */
[----:B------:R-:W-:-:S03]  /*10a20*/  @!P2 IADD3 R12, P0, R193, R14, RZ ;  /* 0x0000000ec10ca210 */ /* 0x000fc60007f1e0ff */
[----:B------:R-:W5:Y:S01]  /*10a30*/  @!P5 LD.E.64 R36, desc[UR54][R8.64] ;  /* 0x000000360824d980 */ /* 0x000f62000c101b00 */
[C---:B------:R-:W-:Y:S02]  /*10a40*/  @!P3 IADD3 R40, P5, R192.reuse, R14, RZ ;  /* 0x0000000ec028b210 */ /* 0x040fe40007fbe0ff */
[----:B------:R-:W-:Y:S02]  /*10a50*/  @!P3 IADD3 R20, P4, R192, R3, RZ ;  /* 0x00000003c014b210 */ /* 0x000fe40007f9e0ff */
[----:B------:R-:W-:Y:S02]  /*10a60*/  CS2R R34, SRZ ;  /* 0x0000000000227805 */ /* 0x000fe4000001ff00 */
[----:B------:R-:W-:Y:S01]  /*10a70*/  CS2R R30, SRZ ;  /* 0x00000000001e7805 */ /* 0x000fe2000001ff00 */
[----:B------:R-:W-:Y:S01]  /*10a80*/  @!P2 IMAD.X R13, R4, 0x1, R233, P0 ;  /* 0x00000001040da824 */ /* 0x000fe200000e06e9 */
[----:B------:R-:W-:Y:S02]  /*10a90*/  CS2R R28, SRZ ;  /* 0x00000000001c7805 */ /* 0x000fe4000001ff00 */
[----:B------:R-:W-:Y:S01]  /*10aa0*/  @!P3 IADD3.X R21, R0, R232, RZ, P4, !PT ;  /* 0x000000e80015b210 */ /* 0x000fe200027fe4ff */
[----:B------:R-:W-:Y:S01]  /*10ab0*/  @!P3 IMAD.X R41, R4, 0x1, R232, P5 ;  /* 0x000000010429b824 */ /* 0x000fe200028e06e8 */
[----:B------:R-:W5:Y:S01]  /*10ac0*/  @!P2 LD.E.64 R32, desc[UR54][R10.64] ;  /* 0x000000360a20a980 */ /* 0x000f62000c101b00 */
[----:B------:R-:W-:-:S03]  /*10ad0*/  ISETP.GE.AND P0, PT, R194, UR4, PT ;  /* 0x00000004c2007c0c */ /* 0x000fc6000bf06270 */
[----:B------:R1:W5:Y:S01]  /*10ae0*/  @!P2 LD.E.64 R34, desc[UR54][R12.64] ;  /* 0x000000360c22a980 */ /* 0x000362000c101b00 */
[----:B------:R-:W-:Y:S02]  /*10af0*/  ISETP.GE.AND P2, PT, R196, UR4, PT ;  /* 0x00000004c4007c0c */ /* 0x000fe4000bf46270 */
[C---:B------:R-:W-:Y:S01]  /*10b00*/  @!P1 IADD3 R42, P4, R195.reuse, R14, RZ ;  /* 0x0000000ec32a9210 */ /* 0x040fe20007f9e0ff */
[----:B------:R2:W5:Y:S04]  /*10b10*/  @!P3 LD.E.64 R30, desc[UR54][R20.64] ;  /* 0x00000036141eb980 */ /* 0x000568000c101b00 */
[----:B------:R3:W5:Y:S01]  /*10b20*/  @!P3 LD.E.64 R28, desc[UR54][R40.64] ;  /* 0x00000036281cb980 */ /* 0x000762000c101b00 */
[----:B0-----:R-:W-:Y:S02]  /*10b30*/  @!P1 IADD3 R6, P3, R195, R3, RZ ;  /* 0x00000003c3069210 */ /* 0x001fe40007f7e0ff */
[----:B------:R-:W-:-:S02]  /*10b40*/  CS2R R26, SRZ ;  /* 0x00000000001a7805 */ /* 0x000fc4000001ff00 */
[----:B------:R-:W-:Y:S01]  /*10b50*/  CS2R R24, SRZ ;  /* 0x0000000000187805 */ /* 0x000fe2000001ff00 */
[--C-:B------:R-:W-:Y:S01]  /*10b60*/  @!P1 IMAD.X R43, R4, 0x1, R231.reuse, P4 ;  /* 0x00000001042b9824 */ /* 0x100fe200020e06e7 */
[-C--:B------:R-:W-:Y:S01]  /*10b70*/  @!P0 IADD3 R46, P5, R194, R3.reuse, RZ ;  /* 0x00000003c22e8210 */ /* 0x080fe20007fbe0ff */
[----:B------:R-:W-:Y:S01]  /*10b80*/  @!P1 IMAD.X R7, R0, 0x1, R231, P3 ;  /* 0x0000000100079824 */ /* 0x000fe200018e06e7 */
[----:B-1----:R-:W-:Y:S02]  /*10b90*/  CS2R R12, SRZ ;  /* 0x00000000000c7805 */ /* 0x002fe4000001ff00 */
[----:B------:R1:W5:Y:S01]  /*10ba0*/  @!P1 LD.E.64 R24, desc[UR54][R42.64] ;  /* 0x000000362a189980 */ /* 0x000362000c101b00 */
[----:B------:R-:W-:Y:S02]  /*10bb0*/  @!P2 IADD3 R48, P3, R196, R3, RZ ;  /* 0x00000003c430a210 */ /* 0x000fe40007f7e0ff */
[----:B--2---:R-:W-:Y:S02]  /*10bc0*/  CS2R R20, SRZ ;  /* 0x0000000000147805 */ /* 0x004fe4000001ff00 */
[----:B------:R-:W-:Y:S01]  /*10bd0*/  CS2R R10, SRZ ;  /* 0x00000000000a7805 */ /* 0x000fe2000001ff00 */
[----:B------:R1:W5:Y:S01]  /*10be0*/  @!P1 LD.E.64 R26, desc[UR54][R6.64] ;  /* 0x00000036061a9980 */ /* 0x000362000c101b00 */
[----:B---3--:R-:W-:-:S02]  /*10bf0*/  @!P0 IADD3 R40, P1, R194, R14, RZ ;  /* 0x0000000ec2288210 */ /* 0x008fc40007f3e0ff */
[----:B------:R-:W-:Y:S02]  /*10c00*/  CS2R R8, SRZ ;  /* 0x0000000000087805 */ /* 0x000fe4000001ff00 */
[----:B------:R-:W-:Y:S01]  /*10c10*/  @!P2 IADD3 R14, P4, R196, R14, RZ ;  /* 0x0000000ec40ea210 */ /* 0x000fe20007f9e0ff */
[C-C-:B------:R-:W-:Y:S01]  /*10c20*/  @!P0 IMAD.X R47, R0.reuse, 0x1, R230.reuse, P5 ;  /* 0x00000001002f8824 */ /* 0x140fe200028e06e6 */
[----:B------:R-:W-:Y:S01]  /*10c30*/  @!P2 IADD3.X R49, R0, R229, RZ, P3, !PT ;  /* 0x000000e50031a210 */ /* 0x000fe20001ffe4ff */
[C---:B------:R-:W-:Y:S02]  /*10c40*/  @!P0 IMAD.X R41, R4.reuse, 0x1, R230, P1 ;  /* 0x0000000104298824 */ /* 0x040fe400008e06e6 */
[----:B------:R-:W-:Y:S01]  /*10c50*/  @!P2 IMAD.X R15, R4, 0x1, R229, P4 ;  /* 0x00000001040fa824 */ /* 0x000fe200020e06e5 */
[----:B------:R1:W5:Y:S04]  /*10c60*/  @!P0 LD.E.64 R12, desc[UR54][R46.64] ;  /* 0x000000362e0c8980 */ /* 0x000368000c101b00 */
[----:B------:R1:W5:Y:S04]  /*10c70*/  @!P0 LD.E.64 R20, desc[UR54][R40.64] ;  /* 0x0000003628148980 */ /* 0x000368000c101b00 */
[----:B------:R1:W5:Y:S04]  /*10c80*/  @!P2 LD.E.64 R10, desc[UR54][R48.64] ;  /* 0x00000036300aa980 */ /* 0x000368000c101b00 */
[----:B------:R1:W5:Y:S02]  /*10c90*/  @!P2 LD.E.64 R8, desc[UR54][R14.64] ;  /* 0x000000360e08a980 */ /* 0x000364000c101b00 */
.L_x_2494:
[----:B------:R-:W-:Y:S05]  /*10ca0*/  BSYNC B1 ;  /* 0x0000000000017941 */ /* 0x000fea0003800000 */
.L_x_2493:
[----:B------:R-:W-:Y:S01]  /*10cb0*/  ULEA.HI UR4, UR43, UR43, URZ, 0x1 ;  /* 0x0000002b2b047291 */ /* 0x000fe2000f8f083f */
[----:B---3--:R-:W-:Y:S01]  /*10cc0*/  VIADDMNMX R3, R45, -R203, 0x80, PT ;  /* 0x000000802d037446 */ /* 0x008fe200038009cb */
[----:B------:R-:W-:Y:S02]  /*10cd0*/  BSSY B1, `(.L_x_2495) ;  /* 0x0000008000017945 */ /* 0x000fe40003800000 */
[----:B------:R-:W-:Y:S01]  /*10ce0*/  ULOP3.LUT UR4, UR4, 0xfffffffe, URZ, 0xc0, !UPT ;  /* 0xfffffffe04047892 */ /* 0x000fe2000f8ec03f */
[----:B------:R-:W-:-:S03]  /*10cf0*/  ISETP.GE.AND P1, PT, R188, R3, PT ;  /* 0x00000003bc00720c */ /* 0x000fc60003f26270 */
[----:B------:R-:W-:-:S06]  /*10d00*/  UIADD3 UR4, UR43, -UR4, URZ ;  /* 0x800000042b047290 */ /* 0x000fcc000fffe03f */
[----:B------:R-:W-:-:S05]  /*10d10*/  IMAD.U32 R5, RZ, RZ, UR4 ;  /* 0x00000004ff057e24 */ /* 0x000fca000f8e00ff */
[----:B------:R-:W-:-:S04]  /*10d20*/  SHF.L.U32 R5, R5, 0x1f, RZ ;  /* 0x0000001f05057819 */ /* 0x000fc800000006ff */
[----:B------:R-:W3:Y:S02]  /*10d30*/  SYNCS.PHASECHK.TRANS64.TRYWAIT P0, [R16+URZ+0x29800], R5 ;  /* 0x02980005100075a7 */ /* 0x000ee4000800017f */
[----:B---3--:R-:W-:Y:S05]  /*10d40*/  @!P0 BRA `(.L_x_2496) ;  /* 0x000001ac00ec8947 */ /* 0x008fea0003800000 */
.L_x_2722:
[----:B------:R-:W-:Y:S05]  /*10d50*/  BSYNC B1 ;  /* 0x0000000000017941 */ /* 0x000fea0003800000 */
.L_x_2495:
[----:B------:R-:W-:Y:S05]  /*10d60*/  @P1 BRA `(.L_x_2497) ;  /* 0x0000006400181947 */ /* 0x000fea0003800000 */
[----:B------:R-:W0:Y:S01]  /*10d70*/  LDC R3, c[0x0][0x3f4] ;  /* 0x0000fd00ff037b82 */ /* 0x000e220000000800 */
[----:B------:R-:W-:Y:S01]  /*10d80*/  BSSY B1, `(.L_x_2498) ;  /* 0x000007f000017945 */ /* 0x000fe20003800000 */
[----:B--2---:R-:W-:Y:S01]  /*10d90*/  IMAD.IADD R0, R16, 0x1, R209 ;  /* 0x0000000110007824 */ /* 0x004fe200078e02d1 */
[-C--:B0-----:R-:W-:Y:S02]  /*10da0*/  ISETP.GE.AND P0, PT, R22, R3.reuse, PT ;  /* 0x000000031600720c */ /* 0x081fe40003f06270 */
[-C--:B------:R-:W-:Y:S02]  /*10db0*/  ISETP.GE.AND P1, PT, R193, R3.reuse, PT ;  /* 0x00000003c100720c */ /* 0x080fe40003f26270 */
[-C--:B------:R-:W-:Y:S02]  /*10dc0*/  ISETP.GE.AND P2, PT, R192, R3.reuse, PT ;  /* 0x00000003c000720c */ /* 0x080fe40003f46270 */
[-C--:B------:R-:W-:Y:S02]  /*10dd0*/  ISETP.GE.AND P3, PT, R195, R3.reuse, PT ;  /* 0x00000003c300720c */ /* 0x080fe40003f66270 */
[----:B------:R-:W-:-:S02]  /*10de0*/  ISETP.GE.AND P4, PT, R194, R3, PT ;  /* 0x00000003c200720c */ /* 0x000fc40003f86270 */
[----:B------:R-:W-:-:S03]  /*10df0*/  ISETP.GE.AND P5, PT, R196, R3, PT ;  /* 0x00000003c400720c */ /* 0x000fc60003fa6270 */
[----:B------:R-:W-:Y:S10]  /*10e00*/  @P0 BRA `(.L_x_2499) ;  /* 0x0000000400d80947 */ /* 0x000ff40003800000 */
[----:B-1-34-:R-:W0:Y:S01]  /*10e10*/  LDS.128 R4, [R0+0x14400] ;  /* 0x0144000000047984 */ /* 0x01ae220000000c00 */
[----:B-----5:R-:W-:Y:S02]  /*10e20*/  SHF.R.U32.HI R14, RZ, 0x8, R38 ;  /* 0x00000008ff0e7819 */ /* 0x020fe40000011626 */
        /* <DEDUP_REMOVED lines=116> */
.L_x_2499:
[----:B------:R-:W-:Y:S05]  /*11570*/  BSYNC B1 ;  /* 0x0000000000017941 */ /* 0x000fea0003800000 */
.L_x_2498:
[----:B------:R-:W-:Y:S04]  /*11580*/  BSSY B1, `(.L_x_2500) ;  /* 0x000007c000017945 */ /* 0x000fe80003800000 */
[----:B------:R-:W-:Y:S05]  /*11590*/  @P1 BRA `(.L_x_2501) ;  /* 0x0000000400e81947 */ /* 0x000fea0003800000 */
[----:B01-34-:R-:W0:Y:S01]  /*115a0*/  LDS.128 R4, [R223] ;  /* 0x00000000df047984 */ /* 0x01be220000000c00 */
        /* <DEDUP_REMOVED lines=13> */
[----:B------:R-:W-:Y:S02]  /*11680*/  LOP3.LUT R14, R32, 0xff, RZ, 0xc0, !PT ;  /* 0x000000ff200e7812 */ /* 0x000fe400078ec0ff */
        /* <DEDUP_REMOVED lines=107> */
.L_x_2501:
[----:B------:R-:W-:Y:S05]  /*11d40*/  BSYNC B1 ;  /* 0x0000000000017941 */ /* 0x000fea0003800000 */
.L_x_2500:
[----:B------:R-:W-:Y:S04]  /*11d50*/  BSSY B1, `(.L_x_2502) ;  /* 0x0000078000017945 */ /* 0x000fe80003800000 */
[----:B------:R-:W-:Y:S05]  /*11d60*/  @P2 BRA `(.L_x_2503) ;  /* 0x0000000400d82947 */ /* 0x000fea0003800000 */
[----:B01234-:R-:W0:Y:S01]  /*11d70*/  LDS.128 R4, [R0+0x16400] ;  /* 0x0164000000047984 */ /* 0x01fe220000000c00 */
[----:B-----5:R-:W-:Y:S02]  /*11d80*/  SHF.R.U32.HI R14, RZ, 0x8, R30 ;  /* 0x00000008ff0e7819 */ /* 0x020fe4000001161e */
        /* <DEDUP_REMOVED lines=116> */
.L_x_2503:
[----:B------:R-:W-:Y:S05]  /*124d0*/  BSYNC B1 ;  /* 0x0000000000017941 */ /* 0x000fea0003800000 */
.L_x_2502:
[----:B------:R-:W-:Y:S04]  /*124e0*/  BSSY B1, `(.L_x_2504) ;  /* 0x000007c000017945 */ /* 0x000fe80003800000 */
[----:B------:R-:W-:Y:S05]  /*124f0*/  @P3 BRA `(.L_x_2505) ;  /* 0x0000000400e83947 */ /* 0x000fea0003800000 */
[----:B01234-:R-:W0:Y:S01]  /*12500*/  LDS.128 R4, [R223+0x2000] ;  /* 0x00200000df047984 */ /* 0x01fe220000000c00 */
        /* <DEDUP_REMOVED lines=121> */
.L_x_2505:
[----:B------:R-:W-:Y:S05]  /*12ca0*/  BSYNC B1 ;  /* 0x0000000000017941 */ /* 0x000fea0003800000 */
.L_x_2504:
[----:B------:R-:W-:Y:S04]  /*12cb0*/  BSSY B1, `(.L_x_2506) ;  /* 0x0000078000017945 */ /* 0x000fe80003800000 */
[----:B------:R-:W-:Y:S05]  /*12cc0*/  @P4 BRA `(.L_x_2507) ;  /* 0x0000000400d84947 */ /* 0x000fea0003800000 */
[----:B01234-:R-:W0:Y:S01]  /*12cd0*/  LDS.128 R4, [R0+0x18400] ;  /* 0x0184000000047984 */ /* 0x01fe220000000c00 */
        /* <DEDUP_REMOVED lines=117> */
.L_x_2507:
[----:B------:R-:W-:Y:S05]  /*13430*/  BSYNC B1 ;  /* 0x0000000000017941 */ /* 0x000fea0003800000 */
.L_x_2506:
[----:B------:R-:W-:Y:S05]  /*13440*/  @P5 BRA `(.L_x_2497) ;  /* 0x0000003c00605947 */ /* 0x000fea0003800000 */
[----:B01234-:R-:W0:Y:S01]  /*13450*/  LDS.128 R4, [R223+0x4000] ;  /* 0x00400000df047984 */ /* 0x01fe220000000c00 */
[----:B-----5:R-:W-:Y:S02]  /*13460*/  SHF.R.U32.HI R12, RZ, 0x8, R11 ;  /* 0x00000008ff0c7819 */ /* 0x020fe4000001160b */
[----:B------:R-:W-:Y:S02]  /*13470*/  SHF.R.U32.HI R20, RZ, 0x8, R9 ;  /* 0x00000008ff147819 */ /* 0x000fe40000011609 */
[----:B------:R-:W-:Y:S02]  /*13480*/  LOP3.LUT R13, R11, 0xff, RZ, 0xc0, !PT ;  /* 0x000000ff0b0d7812 */ /* 0x000fe400078ec0ff */
[----:B------:R-:W-:Y:S02]  /*13490*/  LOP3.LUT R21, R9, 0xff, RZ, 0xc0, !PT ;  /* 0x000000ff09157812 */ /* 0x000fe400078ec0ff */
[----:B------:R-:W-:Y:S02]  /*134a0*/  LOP3.LUT R12, R12, 0xff, RZ, 0xc0, !PT ;  /* 0x000000ff0c0c7812 */ /* 0x000fe400078ec0ff */
[----:B------:R-:W-:-:S02]  /*134b0*/  LOP3.LUT R20, R20, 0xff, RZ, 0xc0, !PT ;  /* 0x000000ff14147812 */ /* 0x000fc400078ec0ff */
[----:B------:R-:W-:Y:S02]  /*134c0*/  SHF.R.U32.HI R0, RZ, 0x8, R10 ;  /* 0x00000008ff007819 */ /* 0x000fe4000001160a */
[----:B------:R-:W-:Y:S02]  /*134d0*/  SHF.R.U32.HI R14, RZ, 0x8, R8 ;  /* 0x00000008ff0e7819 */ /* 0x000fe40000011608 */
        /* <DEDUP_REMOVED lines=114> */
.L_x_2491:
[----:B------:R-:W1:Y:S01]  /*13c00*/  LDC R25, c[0x0][0x448] ;  /* 0x00011200ff197b82 */ /* 0x000e620000000800 */
[----:B------:R-:W-:Y:S01]  /*13c10*/  IMAD.MOV.U32 R9, RZ, RZ, R10 ;  /* 0x000000ffff097224 */ /* 0x000fe200078e000a */
[----:B------:R-:W-:Y:S01]  /*13c20*/  MOV R5, R27 ;  /* 0x0000001b00057202 */ /* 0x000fe20000000f00 */
[----:B------:R-:W-:Y:S01]  /*13c30*/  IMAD.MOV.U32 R4, RZ, RZ, R24 ;  /* 0x000000ffff047224 */ /* 0x000fe200078e0018 */
[----:B------:R-:W-:Y:S01]  /*13c40*/  ULDC.64 UR4, c[0x0][0x3f8] ;  /* 0x0000fe0000047ab9 */ /* 0x000fe20000000a00 */
[----:B------:R-:W-:Y:S01]  /*13c50*/  IMAD.MOV.U32 R6, RZ, RZ, R144 ;  /* 0x000000ffff067224 */ /* 0x000fe200078e0090 */
[----:B------:R-:W-:Y:S01]  /*13c60*/  ULDC.64 UR6, c[0x0][0x408] ;  /* 0x0001020000067ab9 */ /* 0x000fe20000000a00 */
[----:B------:R-:W-:Y:S01]  /*13c70*/  IMAD.MOV.U32 R7, RZ, RZ, R29 ;  /* 0x000000ffff077224 */ /* 0x000fe200078e001d */
[----:B------:R-:W-:Y:S01]  /*13c80*/  ULDC.64 UR8, c[0x0][0x400] ;  /* 0x0001000000087ab9 */ /* 0x000fe20000000a00 */
[----:B-1----:R-:W-:-:S13]  /*13c90*/  ISETP.NE.AND P0, PT, R25, 0x1, PT ;  /* 0x000000011900780c */ /* 0x002fda0003f05270 */
[----:B------:R-:W1:Y:S08]  /*13ca0*/  @P0 LDC R3, c[0x0][0x44c] ;  /* 0x00011300ff030b82 */ /* 0x000e700000000800 */
[----:B------:R-:W2:Y:S01]  /*13cb0*/  @P0 LDC R0, c[0x0][0x450] ;  /* 0x00011400ff000b82 */ /* 0x000ea20000000800 */
[----:B-1----:R-:W-:-:S05]  /*13cc0*/  @P0 IMAD.HI.U32 R3, R10, R3, RZ ;  /* 0x000000030a030227 */ /* 0x002fca00078e00ff */
[----:B--2---:R-:W-:-:S04]  /*13cd0*/  @P0 SHF.R.U32.HI R9, RZ, R0, R3 ;  /* 0x00000000ff090219 */ /* 0x004fc80000011603 */
        /* <DEDUP_REMOVED lines=14> */
[----:B------:R1:W2:Y:S04]  /*13dc0*/  SHFL.IDX PT, R0, R13, RZ, 0x1e1f ;  /* 0x001e1fff0d007589 */ /* 0x0002a800000e0000 */
[----:B------:R-:W3:Y:S04]  /*13dd0*/  SHFL.IDX PT, R3, R3, RZ, 0x1e1f ;  /* 0x001e1fff03037589 */ /* 0x000ee800000e0000 */
[----:B------:R-:W4:Y:S04]  /*13de0*/  SHFL.IDX PT, R20, R20, RZ, 0x1e1f ;  /* 0x001e1fff14147589 */ /* 0x000f2800000e0000 */
[----:B-1----:R-:W0:Y:S02]  /*13df0*/  SHFL.IDX PT, R21, R21, RZ, 0x1e1f ;  /* 0x001e1fff15157589 */ /* 0x002e2400000e0000 */
.L_x_2728:
        /* <DEDUP_REMOVED lines=28> */
[C---:B---3--:R-:W-:Y:S01]  /*13fc0*/  @!P2 IADD3 R36, P3, R18.reuse, R3, RZ ;  /* 0x000000031224a210 */ /* 0x048fe20007f7e0ff */
[----:B------:R-:W-:Y:S01]  /*13fd0*/  @!P1 IMAD.SHL.U32 R42, R225, 0x10, RZ ;  /* 0x00000010e12a9824 */ /* 0x000fe200078e00ff */
[----:B0-----:R-:W-:-:S02]  /*13fe0*/  @!P2 IADD3 R38, P4, R18, R21, RZ ;  /* 0x000000151226a210 */ /* 0x001fc40007f9e0ff */
[----:B------:R-:W-:Y:S01]  /*13ff0*/  @!P0 SHF.L.U32 R48, R227, 0x4, RZ ;  /* 0x00000004e3308819 */ /* 0x000fe200000006ff */
[--C-:B--2---:R-:W-:Y:S01]  /*14000*/  @!P2 IMAD.X R37, R0, 0x1, R5.reuse, P3 ;  /* 0x000000010025a824 */ /* 0x104fe200018e0605 */
[-C--:B------:R-:W-:Y:S01]  /*14010*/  @!P1 IADD3 R40, P5, R3, R42.reuse, RZ ;  /* 0x0000002a03289210 */ /* 0x080fe20007fbe0ff */
[----:B----4-:R-:W-:Y:S01]  /*14020*/  @!P2 IMAD.X R39, R20, 0x1, R5, P4 ;  /* 0x000000011427a824 */ /* 0x010fe200020e0605 */
        /* <DEDUP_REMOVED lines=14> */
[----:B------:R-:W-:Y:S01]  /*14110*/  @!P0 IMAD.X R47, R0, 0x1, R3, P3 ;  /* 0x00000001002f8824 */ /* 0x000fe200018e0603 */
[----:B------:R-:W-:Y:S01]  /*14120*/  @!P0 IADD3.X R49, R20, R3, RZ, P5, !PT ;  /* 0x0000000314318210 */ /* 0x000fe20002ffe4ff */
[----:B------:R1:W5:Y:S04]  /*14130*/  @!P2 LD.E.128 R24, desc[UR54][R36.64] ;  /* 0x000000362418a980 */ /* 0x000368000c101d00 */
[----:B------:R1:W5:Y:S04]  /*14140*/  @!P2 LD.E.128 R4, desc[UR54][R38.64] ;  /* 0x000000362604a980 */ /* 0x000368000c101d00 */
[----:B------:R1:W5:Y:S04]  /*14150*/  @!P1 LD.E.128 R28, desc[UR54][R40.64] ;  /* 0x00000036281c9980 */ /* 0x000368000c101d00 */
[----:B------:R1:W5:Y:S04]  /*14160*/  @!P1 LD.E.128 R8, desc[UR54][R42.64] ;  /* 0x000000362a089980 */ /* 0x000368000c101d00 */
[----:B------:R1:W5:Y:S04]  /*14170*/  @!P0 LD.E.128 R32, desc[UR54][R46.64] ;  /* 0x000000362e208980 */ /* 0x000368000c101d00 */
[----:B------:R1:W5:Y:S02]  /*14180*/  @!P0 LD.E.128 R12, desc[UR54][R48.64] ;  /* 0x00000036300c8980 */ /* 0x000364000c101d00 */
.L_x_2510:
[----:B------:R-:W-:Y:S05]  /*14190*/  BSYNC B1 ;  /* 0x0000000000017941 */ /* 0x000fea0003800000 */
.L_x_2509:
[----:B------:R-:W-:Y:S01]  /*141a0*/  ULEA.HI UR4, UR43, UR43, URZ, 0x1 ;  /* 0x0000002b2b047291 */ /* 0x000fe2000f8f083f */
[----:B---3--:R-:W-:Y:S01]  /*141b0*/  VIADDMNMX R3, R45, -R203, 0x80, PT ;  /* 0x000000802d037446 */ /* 0x008fe200038009cb */
[----:B------:R-:W-:Y:S02]  /*141c0*/  BSSY B1, `(.L_x_2511) ;  /* 0x0000008000017945 */ /* 0x000fe40003800000 */
[----:B------:R-:W-:Y:S01]  /*141d0*/  ULOP3.LUT UR4, UR4, 0xfffffffe, URZ, 0xc0, !UPT ;  /* 0xfffffffe04047892 */ /* 0x000fe2000f8ec03f */
[----:B------:R-:W-:-:S03]  /*141e0*/  ISETP.GE.AND P1, PT, R188, R3, PT ;  /* 0x00000003bc00720c */ /* 0x000fc60003f26270 */
[----:B------:R-:W-:-:S06]  /*141f0*/  UIADD3 UR4, UR43, -UR4, URZ ;  /* 0x800000042b047290 */ /* 0x000fcc000fffe03f */
[----:B0-----:R-:W-:-:S05]  /*14200*/  IMAD.U32 R21, RZ, RZ, UR4 ;  /* 0x00000004ff157e24 */ /* 0x001fca000f8e00ff */
[----:B------:R-:W-:-:S04]  /*14210*/  SHF.L.U32 R21, R21, 0x1f, RZ ;  /* 0x0000001f15157819 */ /* 0x000fc800000006ff */
[----:B------:R-:W0:Y:S02]  /*14220*/  SYNCS.PHASECHK.TRANS64.TRYWAIT P0, [R16+URZ+0x29800], R21 ;  /* 0x02980015100075a7 */ /* 0x000e24000800017f */
[----:B0-----:R-:W-:Y:S05]  /*14230*/  @!P0 BRA `(.L_x_2512) ;  /* 0x0000017c00348947 */ /* 0x001fea0003800000 */
.L_x_2729:
[----:B------:R-:W-:Y:S05]  /*14240*/  BSYNC B1 ;  /* 0x0000000000017941 */ /* 0x000fea0003800000 */
.L_x_2511:
[----:B------:R-:W-:Y:S05]  /*14250*/  @P1 BRA `(.L_x_2497) ;  /* 0x0000002c00dc1947 */ /* 0x000fea0003800000 */
[----:B--2---:R-:W2:Y:S01]  /*14260*/  LDC R0, c[0x0][0x3f4] ;  /* 0x0000fd00ff007b82 */ /* 0x004ea20000000800 */
[C---:B------:R-:W-:Y:S01]  /*14270*/  VIADD R3, R18.reuse, 0x20 ;  /* 0x0000002012037836 */ /* 0x040fe20000000000 */
[----:B------:R-:W-:Y:S01]  /*14280*/  BSSY B1, `(.L_x_2513) ;  /* 0x00000fc000017945 */ /* 0x000fe20003800000 */
[C---:B0-----:R-:W-:Y:S01]  /*14290*/  VIADD R21, R18.reuse, 0x40 ;  /* 0x0000004012157836 */ /* 0x041fe20000000000 */
[-C--:B--2---:R-:W-:Y:S02]  /*142a0*/  ISETP.GE.AND P0, PT, R18, R0.reuse, PT ;  /* 0x000000001200720c */ /* 0x084fe40003f06270 */
[-C--:B------:R-:W-:Y:S02]  /*142b0*/  ISETP.GE.AND P1, PT, R3, R0.reuse, PT ;  /* 0x000000000300720c */ /* 0x080fe40003f26270 */
[----:B------:R-:W-:-:S09]  /*142c0*/  ISETP.GE.AND P2, PT, R21, R0, PT ;  /* 0x000000001500720c */ /* 0x000fd20003f46270 */
[----:B------:R-:W-:Y:S05]  /*142d0*/  @P0 BRA `(.L_x_2514) ;  /* 0x0000000c00d80947 */ /* 0x000fea0003800000 */
[----:B-----5:R-:W-:Y:S02]  /*142e0*/  SHF.R.U32.HI R3, RZ, 0x8, R24 ;  /* 0x00000008ff037819 */ /* 0x020fe40000011618 */
[----:B----4-:R-:W-:Y:S02]  /*142f0*/  LOP3.LUT R20, R24, 0xff, RZ, 0xc0, !PT ;  /* 0x000000ff18147812 */ /* 0x010fe400078ec0ff */
[----:B------:R-:W-:Y:S02]  /*14300*/  LOP3.LUT R21, R3, 0xff, RZ, 0xc0, !PT ;  /* 0x000000ff03157812 */ /* 0x000fe400078ec0ff */
[----:B------:R-:W-:Y:S02]  /*14310*/  LEA.HI R3, R0, R226, RZ, 0x1c ;  /* 0x000000e200037211 */ /* 0x000fe400078fe0ff */
[----:B------:R-:W-:Y:S02]  /*14320*/  PRMT R45, R21, 0x7604, R20 ;  /* 0x00007604152d7816 */ /* 0x000fe40000000014 */
[----:B-1----:R-:W-:-:S02]  /*14330*/  SHF.R.U32.HI R39, RZ, 0x8, R26 ;  /* 0x00000008ff277819 */ /* 0x002fc4000001161a */
[----:B------:R-:W-:Y:S02]  /*14340*/  SHF.R.S32.HI R20, RZ, 0x1f, R3 ;  /* 0x0000001fff147819 */ /* 0x000fe40000011403 */
[----:B------:R-:W-:Y:S02]  /*14350*/  SHF.R.U32.HI R37, RZ, 0x8, R25 ;  /* 0x00000008ff257819 */ /* 0x000fe40000011619 */
[----:B------:R-:W-:Y:S02]  /*14360*/  LOP3.LUT R38, R26, 0xff, RZ, 0xc0, !PT ;  /* 0x000000ff1a267812 */ /* 0x000fe400078ec0ff */
[----:B------:R-:W-:Y:S02]  /*14370*/  LOP3.LUT R39, R39, 0xff, RZ, 0xc0, !PT ;  /* 0x000000ff27277812 */ /* 0x000fe400078ec0ff */
[----:B------:R-:W-:Y:S01]  /*14380*/  LEA.HI R21, R20, R3, RZ, 0x2 ;  /* 0x0000000314157211 */ /* 0x000fe200078f10ff */
[----:B------:R-:W-:Y:S01]  /*14390*/  IMAD.SHL.U32 R3, R3, 0x10, RZ ;  /* 0x0000001003037824 */ /* 0x000fe200078e00ff */
[----:B------:R-:W-:-:S02]  /*143a0*/  LOP3.LUT R36, R25, 0xff, RZ, 0xc0, !PT ;  /* 0x000000ff19247812 */ /* 0x000fc400078ec0ff */
[----:B------:R-:W-:Y:S01]  /*143b0*/  LOP3.LUT R37, R37, 0xff, RZ, 0xc0, !PT ;  /* 0x000000ff25257812 */ /* 0x000fe200078ec0ff */
[----:B------:R-:W-:Y:S01]  /*143c0*/  IMAD.SHL.U32 R21, R21, 0x800, RZ ;  /* 0x0000080015157824 */ /* 0x000fe200078e00ff */
[----:B------:R-:W-:Y:S02]  /*143d0*/  PRMT R47, R39, 0x7604, R38 ;  /* 0x00007604272f7816 */ /* 0x000fe40000000026 */
[----:B------:R-:W-:Y:S02]  /*143e0*/  SHF.R.U32.HI R39, RZ, 0x8, R27 ;  /* 0x00000008ff277819 */ /* 0x000fe4000001161b */
[----:B------:R-:W-:Y:S02]  /*143f0*/  LOP3.LUT R20, R198, 0x30, R3, 0xf8, !PT ;  /* 0x00000030c6147812 */ /* 0x000fe400078ef803 */
[----:B------:R-:W-:Y:S02]  /*14400*/  PRMT R46, R37, 0x7604, R36 ;  /* 0x00007604252e7816 */ /* 0x000fe40000000024 */
[----:B------:R-:W-:-:S02]  /*14410*/  LOP3.LUT R36, R27, 0xff, RZ, 0xc0, !PT ;  /* 0x000000ff1b247812 */ /* 0x000fc400078ec0ff */
[----:B------:R-:W-:Y:S02]  /*14420*/  LOP3.LUT R3, R39, 0xff, RZ, 0xc0, !PT ;  /* 0x000000ff27037812 */ /* 0x000fe400078ec0ff */
[----:B------:R-:W-:Y:S02]  /*14430*/  LOP3.LUT R20, R20, R199, RZ, 0x3c, !PT ;  /* 0x000000c714147212 */ /* 0x000fe400078e3cff */
[----:B------:R-:W-:Y:S02]  /*14440*/  LOP3.LUT R21, R21, 0xffffe000, RZ, 0xc0, !PT ;  /* 0xffffe00015157812 */ /* 0x000fe400078ec0ff */
[----:B------:R-:W-:Y:S02]  /*14450*/  PRMT R48, R3, 0x7604, R36 ;  /* 0x0000760403307816 */ /* 0x000fe40000000024 */
[----:B------:R-:W-:Y:S02]  /*14460*/  IADD3 R3, R20, R200, R21 ;  /* 0x000000c814037210 */ /* 0x000fe40007ffe015 */
[----:B------:R-:W-:-:S02]  /*14470*/  SHF.R.U32.HI R38, RZ, 0x8, R4 ;  /* 0x00000008ff267819 */ /* 0x000fc40000011604 */
[----:B------:R-:W-:Y:S02]  /*14480*/  IADD3 R3, R16, R3, RZ ;  /* 0x0000000310037210 */ /* 0x000fe40007ffe0ff */
[----:B------:R-:W-:Y:S02]  /*14490*/  LOP3.LUT R37, R4, 0xff, RZ, 0xc0, !PT ;  /* 0x000000ff04257812 */ /* 0x000fe400078ec0ff */
[----:B------:R-:W-:Y:S01]  /*144a0*/  LOP3.LUT R38, R38, 0xff, RZ, 0xc0, !PT ;  /* 0x000000ff26267812 */ /* 0x000fe200078ec0ff */
[----:B------:R-:W0:Y:S01]  /*144b0*/  LDS.128 R40, [R3+0x14400] ;  /* 0x0144000003287984 */ /* 0x000e220000000c00 */
[----:B------:R-:W-:Y:S02]  /*144c0*/  SHF.R.U32.HI R21, RZ, 0x8, R5 ;  /* 0x00000008ff157819 */ /* 0x000fe40000011605 */
[----:B------:R-:W-:Y:S02]  /*144d0*/  PRMT R53, R38, 0x7604, R37 ;  /* 0x0000760426357816 */ /* 0x000fe40000000025 */
[----:B------:R-:W1:Y:S01]  /*144e0*/  LDS.128 R36, [R236+0x14400] ;  /* 0x01440000ec247984 */ /* 0x000e620000000c00 */
[----:B------:R-:W-:-:S02]  /*144f0*/  SHF.R.U32.HI R50, RZ, 0x8, R6 ;  /* 0x00000008ff327819 */ /* 0x000fc40000011606 */
[----:B------:R-:W-:Y:S02]  /*14500*/  LOP3.LUT R20, R5, 0xff, RZ, 0xc0, !PT ;  /* 0x000000ff05147812 */ /* 0x000fe400078ec0ff */
[----:B------:R-:W-:Y:S02]  /*14510*/  LOP3.LUT R21, R21, 0xff, RZ, 0xc0, !PT ;  /* 0x000000ff15157812 */ /* 0x000fe400078ec0ff */
[----:B------:R-:W-:Y:S02]  /*14520*/  LOP3.LUT R49, R6, 0xff, RZ, 0xc0, !PT ;  /* 0x000000ff06317812 */ /* 0x000fe400078ec0ff */
[----:B------:R-:W-:Y:S02]  /*14530*/  LOP3.LUT R50, R50, 0xff, RZ, 0xc0, !PT ;  /* 0x000000ff32327812 */ /* 0x000fe400078ec0ff */
[----:B------:R-:W-:Y:S02]  /*14540*/  PRMT R20, R21, 0x7604, R20 ;  /* 0x0000760415147816 */ /* 0x000fe40000000014 */
[----:B------:R-:W-:-:S02]  /*14550*/  SHF.R.U32.HI R55, RZ, 0x10, R5 ;  /* 0x00000010ff377819 */ /* 0x000fc40000011605 */
[----:B------:R-:W-:Y:S02]  /*14560*/  SHF.R.U32.HI R21, RZ, 0x10, R25 ;  /* 0x00000010ff157819 */ /* 0x000fe40000011619 */
[----:B------:R-:W-:Y:S01]  /*14570*/  PRMT R57, R50, 0x7604, R49 ;  /* 0x0000760432397816 */ /* 0x000fe20000000031 */
[----:B------:R-:W-:Y:S01]  /*14580*/  IMAD.U32 R55, R55, 0x10000, RZ ;  /* 0x0001000037377824 */ /* 0x000fe200078e00ff */
[----:B------:R-:W-:Y:S01]  /*14590*/  SHF.R.U32.HI R49, RZ, 0x10, R27 ;  /* 0x00000010ff317819 */ /* 0x000fe2000001161b */
[----:B------:R-:W-:Y:S01]  /*145a0*/  IMAD.U32 R21, R21, 0x10000, RZ ;  /* 0x0001000015157824 */ /* 0x000fe200078e00ff */
[----:B------:R-:W-:Y:S02]  /*145b0*/  SHF.R.U32.HI R52, RZ, 0x8, R7 ;  /* 0x00000008ff347819 */ /* 0x000fe40000011607 */
[----:B------:R-:W-:Y:S01]  /*145c0*/  LOP3.LUT R51, R7, 0xff, RZ, 0xc0, !PT ;  /* 0x000000ff07337812 */ /* 0x000fe200078ec0ff */
[----:B------:R-:W-:Y:S01]  /*145d0*/  IMAD.U32 R49, R49, 0x10000, RZ ;  /* 0x0001000031317824 */ /* 0x000fe200078e00ff */
[----:B------:R-:W-:-:S02]  /*145e0*/  LOP3.LUT R52, R52, 0xff, RZ, 0xc0, !PT ;  /* 0x000000ff34347812 */ /* 0x000fc400078ec0ff */
[----:B------:R-:W-:Y:S02]  /*145f0*/  LOP3.LUT R55, R20, 0xff0000, R55, 0xf8, !PT ;  /* 0x00ff000014377812 */ /* 0x000fe400078ef837 */
        /* <DEDUP_REMOVED lines=196> */
.L_x_2514:
[----:B------:R-:W-:Y:S05]  /*15240*/  BSYNC B1 ;  /* 0x0000000000017941 */ /* 0x000fea0003800000 */
.L_x_2513:
[----:B------:R-:W-:Y:S04]  /*15250*/  BSSY B1, `(.L_x_2515) ;  /* 0x0000100000017945 */ /* 0x000fe80003800000 */
[----:B------:R-:W-:Y:S05]  /*15260*/  @P1 BRA `(.L_x_2516) ;  /* 0x0000000c00f81947 */ /* 0x000fea0003800000 */
[----:B0----5:R-:W-:Y:S02]  /*15270*/  SHF.R.U32.HI R3, RZ, 0x8, R28 ;  /* 0x00000008ff037819 */ /* 0x021fe4000001161c */
[----:B------:R-:W-:Y:S02]  /*15280*/  LOP3.LUT R5, R28, 0xff, RZ, 0xc0, !PT ;  /* 0x000000ff1c057812 */ /* 0x000fe400078ec0ff */
[----:B------:R-:W-:Y:S02]  /*15290*/  LOP3.LUT R4, R3, 0xff, RZ, 0xc0, !PT ;  /* 0x000000ff03047812 */ /* 0x000fe400078ec0ff */
[----:B------:R-:W-:Y:S02]  /*152a0*/  LEA.HI R3, R0, R225, RZ, 0x1c ;  /* 0x000000e100037211 */ /* 0x000fe400078fe0ff */
[----:B------:R-:W-:Y:S02]  /*152b0*/  PRMT R21, R4, 0x7604, R5 ;  /* 0x0000760404157816 */ /* 0x000fe40000000005 */
[----:B------:R-:W-:-:S02]  /*152c0*/  SHF.R.S32.HI R4, RZ, 0x1f, R3 ;  /* 0x0000001fff047819 */ /* 0x000fc40000011403 */
[----:B------:R-:W-:Y:S02]  /*152d0*/  SHF.R.U32.HI R6, RZ, 0x8, R29 ;  /* 0x00000008ff067819 */ /* 0x000fe4000001161d */
[----:B------:R-:W-:Y:S01]  /*152e0*/  LEA.HI R5, R4, R3, RZ, 0x2 ;  /* 0x0000000304057211 */ /* 0x000fe200078f10ff */
[----:B------:R-:W-:Y:S01]  /*152f0*/  IMAD.SHL.U32 R3, R3, 0x10, RZ ;  /* 0x0000001003037824 */ /* 0x000fe200078e00ff */
[----:B------:R-:W-:Y:S02]  /*15300*/  SHF.R.U32.HI R26, RZ, 0x8, R31 ;  /* 0x00000008ff1a7819 */ /* 0x000fe4000001161f */
[----:B------:R-:W-:Y:S02]  /*15310*/  SHF.R.U32.HI R24, RZ, 0x8, R8 ;  /* 0x00000008ff187819 */ /* 0x000fe40000011608 */
[----:B------:R-:W-:Y:S02]  /*15320*/  LOP3.LUT R7, R29, 0xff, RZ, 0xc0, !PT ;  /* 0x000000ff1d077812 */ /* 0x000fe400078ec0ff */
[----:B------:R-:W-:-:S02]  /*15330*/  LOP3.LUT R6, R6, 0xff, RZ, 0xc0, !PT ;  /* 0x000000ff06067812 */ /* 0x000fc400078ec0ff */
[----:B------:R-:W-:Y:S02]  /*15340*/  LOP3.LUT R4, R198, 0x30, R3, 0xf8, !PT ;  /* 0x00000030c6047812 */ /* 0x000fe400078ef803 */
[----:B------:R-:W-:Y:S02]  /*15350*/  SHF.L.U32 R5, R5, 0xb, RZ ;  /* 0x0000000b05057819 */ /* 0x000fe400000006ff */
[----:B----4-:R-:W-:Y:S02]  /*15360*/  LOP3.LUT R20, R31, 0xff, RZ, 0xc0, !PT ;  /* 0x000000ff1f147812 */ /* 0x010fe400078ec0ff */
[----:B------:R-:W-:Y:S02]  /*15370*/  LOP3.LUT R25, R8, 0xff, RZ, 0xc0, !PT ;  /* 0x000000ff08197812 */ /* 0x000fe400078ec0ff */
[----:B------:R-:W-:Y:S02]  /*15380*/  LOP3.LUT R3, R26, 0xff, RZ, 0xc0, !PT ;  /* 0x000000ff1a037812 */ /* 0x000fe400078ec0ff */
[----:B------:R-:W-:-:S02]  /*15390*/  LOP3.LUT R24, R24, 0xff, RZ, 0xc0, !PT ;  /* 0x000000ff18187812 */ /* 0x000fc400078ec0ff */
[----:B-1----:R-:W-:Y:S02]  /*153a0*/  PRMT R37, R6, 0x7604, R7 ;  /* 0x0000760406257816 */ /* 0x002fe40000000007 */
[----:B------:R-:W-:Y:S02]  /*153b0*/  LOP3.LUT R4, R4, R199, RZ, 0x3c, !PT ;  /* 0x000000c704047212 */ /* 0x000fe400078e3cff */
[----:B------:R-:W-:Y:S02]  /*153c0*/  LOP3.LUT R5, R5, 0xffffe000, RZ, 0xc0, !PT ;  /* 0xffffe00005057812 */ /* 0x000fe400078ec0ff */
[----:B------:R-:W-:Y:S02]  /*153d0*/  SHF.R.U32.HI R6, RZ, 0x8, R30 ;  /* 0x00000008ff067819 */ /* 0x000fe4000001161e */
[----:B------:R-:W-:Y:S02]  /*153e0*/  PRMT R41, R3, 0x7604, R20 ;  /* 0x0000760403297816 */ /* 0x000fe40000000014 */
[----:B------:R-:W-:-:S02]  /*153f0*/  PRMT R45, R24, 0x7604, R25 ;  /* 0x00007604182d7816 */ /* 0x000fc40000000019 */
[----:B------:R-:W-:Y:S02]  /*15400*/  IADD3 R3, R4, R200, R5 ;  /* 0x000000c804037210 */ /* 0x000fe40007ffe005 */
[----:B------:R-:W-:Y:S02]  /*15410*/  SHF.R.U32.HI R24, RZ, 0x8, R10 ;  /* 0x00000008ff187819 */ /* 0x000fe4000001160a */
[----:B------:R-:W-:Y:S01]  /*15420*/  SHF.R.U32.HI R26, RZ, 0x8, R11 ;  /* 0x00000008ff1a7819 */ /* 0x000fe2000001160b */
[----:B------:R-:W-:Y:S01]  /*15430*/  IMAD.IADD R3, R16, 0x1, R3 ;  /* 0x0000000110037824 */ /* 0x000fe200078e0203 */
[----:B------:R-:W-:Y:S02]  /*15440*/  LOP3.LUT R7, R30, 0xff, RZ, 0xc0, !PT ;  /* 0x000000ff1e077812 */ /* 0x000fe400078ec0ff */
[----:B------:R-:W-:Y:S02]  /*15450*/  LOP3.LUT R6, R6, 0xff, RZ, 0xc0, !PT ;  /* 0x000000ff06067812 */ /* 0x000fe400078ec0ff */
        /* <DEDUP_REMOVED lines=8> */
[----:B------:R-:W0:Y:S01]  /*154e0*/  LDS.128 R4, [R235+0x14400] ;  /* 0x01440000eb047984 */ /* 0x000e220000000c00 */
[----:B------:R-:W-:Y:S02]  /*154f0*/  PRMT R49, R20, 0x7604, R25 ;  /* 0x0000760414317816 */ /* 0x000fe40000000019 */
        /* <DEDUP_REMOVED lines=8> */
[----:B------:R-:W-:Y:S02]  /*15580*/  SHF.R.U32.HI R40, RZ, 0x10, R31 ;  /* 0x00000010ff287819 */ /* 0x000fe4000001161f */
[----:B------:R-:W-:-:S02]  /*15590*/  LOP3.LUT R38, R38, 0xff, RZ, 0xc0, !PT ;  /* 0x000000ff26267812 */ /* 0x000fc400078ec0ff */
[----:B------:R-:W-:Y:S02]  /*155a0*/  PRMT R21, R20, 0x7054, R21 ;  /* 0x0000705414157816 */ /* 0x000fe40000000015 */
[----:B------:R-:W-:Y:S02]  /*155b0*/  PRMT R37, R36, 0x7054, R37 ;  /* 0x0000705424257816 */ /* 0x000fe40000000025 */
[----:B------:R-:W-:Y:S02]  /*155c0*/  LOP3.LUT R40, R40, 0xff, RZ, 0xc0, !PT ;  /* 0x000000ff28287812 */ /* 0x000fe400078ec0ff */
[----:B------:R-:W-:Y:S02]  /*155d0*/  PRMT R39, R38, 0x7054, R39 ;  /* 0x0000705426277816 */ /* 0x000fe40000000027 */
[----:B------:R-:W-:Y:S02]  /*155e0*/  SHF.R.U32.HI R20, RZ, 0x10, R8 ;  /* 0x00000010ff147819 */ /* 0x000fe40000011608 */
[----:B------:R-:W-:-:S02]  /*155f0*/  SHF.R.U32.HI R36, RZ, 0x10, R9 ;  /* 0x00000010ff247819 */ /* 0x000fc40000011609 */
[----:B------:R-:W-:Y:S02]  /*15600*/  SHF.R.U32.HI R38, RZ, 0x10, R10 ;  /* 0x00000010ff267819 */ /* 0x000fe4000001160a */
[----:B------:R-:W-:Y:S02]  /*15610*/  PRMT R43, R40, 0x7054, R41 ;  /* 0x00007054282b7816 */ /* 0x000fe40000000029 */
        /* <DEDUP_REMOVED lines=12> */
[----:B------:R-:W-:Y:S02]  /*156e0*/  PRMT R53, R40, 0x7054, R53 ;  /* 0x0000705428357816 */ /* 0x000fe40000000035 */
[----:B------:R-:W-:Y:S02]  /*156f0*/  LOP3.LUT R8, R51, 0xff000000, R10, 0xf8, !PT ;  /* 0xff00000033087812 */ /* 0x000fe400078ef80a */
[-C--:B0-----:R-:W-:Y:S02]  /*15700*/  F2FP.F16.E4M3.UNPACK_B R29, R7.reuse ;  /* 0x00000007ff1d723e */ /* 0x081fe400020006ff */
[----:B------:R-:W-:-:S02]  /*15710*/  F2FP.F16.E4M3.UNPACK_B R30, R7.H1 ;  /* 0x00000007ff1e723e */ /* 0x000fc400030006ff */
[----:B------:R-:W-:Y:S02]  /*15720*/  LOP3.LUT R40, R21, 0xff000000, R28, 0xf8, !PT ;  /* 0xff00000015287812 */ /* 0x000fe400078ef81c */
[-C--:B------:R-:W-:Y:S02]  /*15730*/  F2FP.F16.E4M3.UNPACK_B R7, R4.reuse ;  /* 0x00000004ff07723e */ /* 0x080fe400020006ff */
[----:B------:R-:W-:Y:S02]  /*15740*/  F2FP.F16.E4M3.UNPACK_B R10, R4.H1 ;  /* 0x00000004ff0a723e */ /* 0x000fe400030006ff */
[----:B------:R-:W-:Y:S02]  /*15750*/  LOP3.LUT R45, R43, 0xff000000, R31, 0xf8, !PT ;  /* 0xff0000002b2d7812 */ /* 0x000fe400078ef81f */
[-C--:B------:R-:W-:Y:S02]  /*15760*/  F2FP.F16.E4M3.UNPACK_B R4, R6.reuse ;  /* 0x00000006ff04723e */ /* 0x080fe400020006ff */
[----:B------:R-:W-:-:S02]  /*15770*/  F2FP.F16.E4M3.UNPACK_B R28, R6.H1 ;  /* 0x00000006ff1c723e */ /* 0x000fc400030006ff */
[----:B------:R-:W-:Y:S02]  /*15780*/  F2FP.F16.E4M3.UNPACK_B R43, R49 ;  /* 0x00000031ff2b723e */ /* 0x000fe400020006ff */
        /* <DEDUP_REMOVED lines=172> */
.L_x_2516:
[----:B------:R-:W-:Y:S05]  /*16250*/  BSYNC B1 ;  /* 0x0000000000017941 */ /* 0x000fea0003800000 */
.L_x_2515:
[----:B------:R-:W-:Y:S05]  /*16260*/  @P2 BRA `(.L_x_2497) ;  /* 0x0000000c00d82947 */ /* 0x000fea0003800000 */
[----:B0-2--5:R-:W-:Y:S02]  /*16270*/  SHF.R.U32.HI R4, RZ, 0x8, R32 ;  /* 0x00000008ff047819 */ /* 0x025fe40000011620 */
        /* <DEDUP_REMOVED lines=8> */
[----:B------:R-:W-:Y:S02]  /*16300*/  LOP3.LUT R7, R34, 0xff, RZ, 0xc0, !PT ;  /* 0x000000ff22077812 */ /* 0x000fe400078ec0ff */
[----:B------:R-:W-:Y:S01]  /*16310*/  LOP3.LUT R8, R8, 0xff, RZ, 0xc0, !PT ;  /* 0x000000ff08087812 */ /* 0x000fe200078ec0ff */
[----:B------:R-:W-:Y:S01]  /*16320*/  IMAD.SHL.U32 R4, R4, 0x800, RZ ;  /* 0x0000080004047824 */ /* 0x000fe200078e00ff */
[----:B------:R-:W-:Y:S02]  /*16330*/  LOP3.LUT R0, R198, 0x30, R3, 0xf8, !PT ;  /* 0x00000030c6007812 */ /* 0x000fe400078ef803 */
[----:B------:R-:W-:-:S02]  /*16340*/  PRMT R25, R8, 0x7604, R7 ;  /* 0x0000760408197816 */ /* 0x000fc40000000007 */
[----:B------:R-:W-:Y:S02]  /*16350*/  SHF.R.U32.HI R6, RZ, 0x8, R33 ;  /* 0x00000008ff067819 */ /* 0x000fe40000011621 */
[----:B------:R-:W-:Y:S02]  /*16360*/  SHF.R.U32.HI R8, RZ, 0x8, R12 ;  /* 0x00000008ff087819 */ /* 0x000fe4000001160c */
[----:B------:R-:W-:Y:S02]  /*16370*/  LOP3.LUT R0, R0, R199, RZ, 0x3c, !PT ;  /* 0x000000c700007212 */ /* 0x000fe400078e3cff */
[----:B------:R-:W-:Y:S02]  /*16380*/  LOP3.LUT R3, R4, 0xffffe000, RZ, 0xc0, !PT ;  /* 0xffffe00004037812 */ /* 0x000fe400078ec0ff */
[----:B------:R-:W-:Y:S02]  /*16390*/  LOP3.LUT R5, R33, 0xff, RZ, 0xc0, !PT ;  /* 0x000000ff21057812 */ /* 0x000fe400078ec0ff */
[----:B------:R-:W-:-:S02]  /*163a0*/  LOP3.LUT R6, R6, 0xff, RZ, 0xc0, !PT ;  /* 0x000000ff06067812 */ /* 0x000fc400078ec0ff */
[----:B------:R-:W-:Y:S02]  /*163b0*/  LOP3.LUT R7, R12, 0xff, RZ, 0xc0, !PT ;  /* 0x000000ff0c077812 */ /* 0x000fe400078ec0ff */
[----:B------:R-:W-:Y:S02]  /*163c0*/  LOP3.LUT R8, R8, 0xff, RZ, 0xc0, !PT ;  /* 0x000000ff08087812 */ /* 0x000fe400078ec0ff */
[----:B------:R-:W-:Y:S02]  /*163d0*/  IADD3 R3, R0, R200, R3 ;  /* 0x000000c800037210 */ /* 0x000fe40007ffe003 */
[----:B----4-:R-:W-:Y:S02]  /*163e0*/  PRMT R20, R6, 0x7604, R5 ;  /* 0x0000760406147816 */ /* 0x010fe40000000005 */
[----:B------:R-:W-:Y:S01]  /*163f0*/  PRMT R31, R8, 0x7604, R7 ;  /* 0x00007604081f7816 */ /* 0x000fe20000000007 */
[----:B------:R-:W-:Y:S01]  /*16400*/  IMAD.IADD R0, R16, 0x1, R3 ;  /* 0x0000000110007824 */ /* 0x000fe200078e0203 */
[----:B------:R-:W-:-:S02]  /*16410*/  SHF.R.U32.HI R6, RZ, 0x8, R35 ;  /* 0x00000008ff067819 */ /* 0x000fc40000011623 */
[----:B------:R-:W-:Y:S02]  /*16420*/  SHF.R.U32.HI R8, RZ, 0x8, R13 ;  /* 0x00000008ff087819 */ /* 0x000fe4000001160d */
        /* <DEDUP_REMOVED lines=14> */
[----:B------:R-:W-:Y:S02]  /*16510*/  SHF.R.U32.HI R3, RZ, 0x10, R33 ;  /* 0x00000010ff037819 */ /* 0x000fe40000011621 */
[----:B------:R-:W-:Y:S01]  /*16520*/  LOP3.LUT R27, R14, 0xff, RZ, 0xc0, !PT ;  /* 0x000000ff0e1b7812 */ /* 0x000fe200078ec0ff */
[----:B------:R-:W-:Y:S01]  /*16530*/  IMAD.U32 R29, R29, 0x10000, RZ ;  /* 0x000100001d1d7824 */ /* 0x000fe200078e00ff */
[----:B------:R-:W-:Y:S01]  /*16540*/  LOP3.LUT R28, R28, 0xff, RZ, 0xc0, !PT ;  /* 0x000000ff1c1c7812 */ /* 0x000fe200078ec0ff */
[----:B------:R-:W-:Y:S01]  /*16550*/  IMAD.U32 R3, R3, 0x10000, RZ ;  /* 0x0001000003037824 */ /* 0x000fe200078e00ff */
[----:B-1----:R-:W-:Y:S02]  /*16560*/  SHF.R.U32.HI R41, RZ, 0x10, R15 ;  /* 0x00000010ff297819 */ /* 0x002fe4000001160f */
[----:B------:R-:W-:Y:S02]  /*16570*/  PRMT R39, R28, 0x7604, R27 ;  /* 0x000076041c277816 */ /* 0x000fe4000000001b */
[----:B------:R-:W-:Y:S01]  /*16580*/  SHF.R.U32.HI R27, RZ, 0x10, R35 ;  /* 0x00000010ff1b7819 */ /* 0x000fe20000011623 */
[----:B------:R-:W-:Y:S01]  /*16590*/  IMAD.U32 R41, R41, 0x10000, RZ ;  /* 0x0001000029297824 */ /* 0x000fe200078e00ff */
[----:B------:R-:W-:-:S02]  /*165a0*/  LOP3.LUT R21, R21, 0xff0000, R32, 0xf8, !PT ;  /* 0x00ff000015157812 */ /* 0x000fc400078ef820 */
[----:B------:R-:W-:Y:S02]  /*165b0*/  LOP3.LUT R37, R26, 0xff0000, R29, 0xf8, !PT ;  /* 0x00ff00001a257812 */ /* 0x000fe400078ef81d */
[----:B------:R-:W-:Y:S02]  /*165c0*/  LOP3.LUT R3, R20, 0xff0000, R3, 0xf8, !PT ;  /* 0x00ff000014037812 */ /* 0x000fe400078ef803 */
[----:B------:R-:W-:Y:S02]  /*165d0*/  SHF.L.U32 R27, R27, 0x10, RZ ;  /* 0x000000101b1b7819 */ /* 0x000fe400000006ff */
        /* <DEDUP_REMOVED lines=8> */
[----:B0-----:R-:W-:-:S02]  /*16660*/  F2FP.F16.E4M3.UNPACK_B R21, R9 ;  /* 0x00000009ff15723e */ /* 0x001fc400020006ff */
        /* <DEDUP_REMOVED lines=182> */
.L_x_2497:
[----:B------:R-:W-:Y:S05]  /*171d0*/  BSYNC B0 ;  /* 0x0000000000007941 */ /* 0x000fea0003800000 */
.L_x_2490:
        /* <DEDUP_REMOVED lines=8> */
.L_x_2488:
[----:B0-23--:R-:W-:-:S05]  /*17260*/  IMAD.U32 R0, RZ, RZ, UR53 ;  /* 0x00000035ff007e24 */ /* 0x00dfca000f8e00ff */
[----:B------:R-:W-:-:S13]  /*17270*/  ISETP.NE.AND P1, PT, R0, 0x3, PT ;  /* 0x000000030000780c */ /* 0x000fda0003f25270 */
[----:B------:R-:W-:Y:S05]  /*17280*/  @!P1 BRA `(.L_x_2517) ;  /* 0x0000000000049947 */ /* 0x000fea0003800000 */
[----:B------:R-:W-:Y:S01]  /*17290*/  BPT.TRAP 0x1 ;  /* 0x000000040000795c */ /* 0x000fe20000300000 */
.L_x_2517:
[----:B-1----:R-:W-:Y:S01]  /*172a0*/  IMAD R3, R189, 0x8, R16 ;  /* 0x00000008bd037824 */ /* 0x002fe200078e0210 */
[----:B------:R-:W-:-:S04]  /*172b0*/  SHF.L.U32 R0, R190, 0x1f, RZ ;  /* 0x0000001fbe007819 */ /* 0x000fc800000006ff */
[----:B------:R0:W1:Y:S01]  /*172c0*/  SYNCS.PHASECHK.TRANS64.TRYWAIT P0, [R3+URZ+0x29830], R0 ;  /* 0x02983000030075a7 */ /* 0x000062000800017f */
[----:B------:R-:W-:Y:S05]  /*172d0*/  @!P1 BRA `(.L_x_2518) ;  /* 0x0000000000049947 */ /* 0x000fea0003800000 */
[----:B------:R-:W-:Y:S01]  /*172e0*/  BPT.TRAP 0x1 ;  /* 0x000000040000795c */ /* 0x000fe20000300000 */
.L_x_2518:
[----:B----45:R-:W2:Y:S02]  /*172f0*/  S2R R4, SR_TID.X ;  /* 0x0000000000047919 */ /* 0x030ea40000002100 */
[----:B--2---:R-:W-:-:S04]  /*17300*/  LOP3.LUT R4, R4, 0x7f, RZ, 0xc0, !PT ;  /* 0x0000007f04047812 */ /* 0x004fc800078ec0ff */
[----:B------:R-:W-:Y:S01]  /*17310*/  ISETP.NE.AND P2, PT, R4, RZ, PT ;  /* 0x000000ff0400720c */ /* 0x000fe20003f45270 */
[----:B-1----:R-:W-:-:S12]  /*17320*/  @P0 BRA `(.L_x_2519) ;  /* 0x0000000000080947 */ /* 0x002fd80003800000 */
[----:B------:R-:W1:Y:S02]  /*17330*/  SYNCS.PHASECHK.TRANS64.TRYWAIT P0, [R3+URZ+0x29830], R0 ;  /* 0x02983000030075a7 */ /* 0x000e64000800017f */
[----:B-1----:R-:W-:Y:S05]  /*17340*/  @!P0 BRA `(.L_x_2520) ;  /* 0x0000014c00048947 */ /* 0x002fea0003800000 */
.L_x_2519:
        /* <DEDUP_REMOVED lines=16> */
[----:B------:R-:W-:Y:S01]  /*17450*/  IMAD.MOV.U32 R11, RZ, RZ, -0x7fffffe0 ;  /* 0x80000020ff0b7424 */ /* 0x000fe200078e00ff */
[----:B------:R-:W-:Y:S01]  /*17460*/  UMOV UR9, UR25 ;  /* 0x0000001900097c82 */ /* 0x000fe20008000000 */
[----:B------:R-:W-:Y:S01]  /*17470*/  R2UR UR19, R9 ;  /* 0x00000000091372ca */ /* 0x000fe200000e0000 */
[----:B------:R-:W-:Y:S01]  /*17480*/  IMAD R6, R189, 0x780, R5 ;  /* 0x00000780bd067824 */ /* 0x000fe200078e0205 */
[----:B------:R-:W-:Y:S01]  /*17490*/  UMOV UR13, UR25 ;  /* 0x00000019000d7c82 */ /* 0x000fe20008000000 */
[----:B------:R-:W-:Y:S01]  /*174a0*/  R2UR UR11, R11 ;  /* 0x000000000b0b72ca */ /* 0x000fe200000e0000 */
[----:B------:R-:W-:Y:S01]  /*174b0*/  UMOV UR4, UR24 ;  /* 0x0000001800047c82 */ /* 0x000fe20008000000 */
[C---:B------:R-:W-:Y:S01]  /*174c0*/  VIADD R8, R6.reuse, 0x80 ;  /* 0x0000008006087836 */ /* 0x040fe20000000000 */
[C---:B------:R-:W-:Y:S01]  /*174d0*/  R2UR UR26, R6.reuse ;  /* 0x00000000061a72ca */ /* 0x040fe200000e0000 */
[----:B------:R-:W-:Y:S01]  /*174e0*/  UMOV UR16, UR24 ;  /* 0x0000001800107c82 */ /* 0x000fe20008000000 */
[----:B------:R-:W-:Y:S01]  /*174f0*/  VIADD R10, R6, 0x180 ;  /* 0x00000180060a7836 */ /* 0x000fe20000000000 */
[----:B------:R-:W-:Y:S01]  /*17500*/  UMOV UR8, UR24 ;  /* 0x0000001800087c82 */ /* 0x000fe20008000000 */
[----:B------:R-:W-:Y:S01]  /*17510*/  R2UR UR6, R8 ;  /* 0x00000000080672ca */ /* 0x000fe200000e0000 */
[----:B------:R-:W-:Y:S01]  /*17520*/  VIADD R8, R6, 0x100 ;  /* 0x0000010006087836 */ /* 0x000fe20000000000 */
[----:B------:R-:W-:Y:S01]  /*17530*/  UMOV UR12, UR24 ;  /* 0x00000018000c7c82 */ /* 0x000fe20008000000 */
[----:B------:R-:W-:Y:S01]  /*17540*/  R2UR UR10, R10 ;  /* 0x000000000a0a72ca */ /* 0x000fe200000e0000 */
[----:B------:R-:W-:Y:S01]  /*17550*/  IMAD.MOV.U32 R9, RZ, RZ, -0x7fffffe0 ;  /* 0x80000020ff097424 */ /* 0x000fe200078e00ff */
[----:B------:R-:W0:Y:S01]  /*17560*/  LDC R0, c[0x0][0x448] ;  /* 0x00011200ff007b82 */ /* 0x000e220000000800 */
[----:B------:R-:W-:Y:S01]  /*17570*/  R2UR UR18, R8 ;  /* 0x00000000081272ca */ /* 0x000fe200000e0000 */
[C---:B------:R-:W-:Y:S01]  /*17580*/  VIADD R10, R6.reuse, 0x2 ;  /* 0x00000002060a7836 */ /* 0x040fe20000000000 */
[----:B------:R-:W-:Y:S01]  /*17590*/  IADD3 R8, R6, 0x200, RZ ;  /* 0x0000020006087810 */ /* 0x000fe20007ffe0ff */
[----:B------:R-:W-:Y:S01]  /*175a0*/  QGMMA.64x32x32.F32.E4M3.E4M3 R88, gdesc[UR24], RZ, !UPT, gsb0 ;  /* 0x00600000185879f3 */ /* 0x000fe2000c0008ff */
[----:B------:R-:W-:Y:S01]  /*175b0*/  R2UR UR15, R9 ;  /* 0x00000000090f72ca */ /* 0x000fe200000e0000 */
[----:B------:R-:W-:Y:S01]  /*175c0*/  IMAD.MOV.U32 R11, RZ, RZ, -0x7fffffe0 ;  /* 0x80000020ff0b7424 */ /* 0x000fe200078e00ff */
[----:B------:R-:W-:Y:S01]  /*175d0*/  R2UR UR14, R8 ;  /* 0x00000000080e72ca */ /* 0x000fe200000e0000 */
[C---:B------:R-:W-:Y:S01]  /*175e0*/  VIADD R8, R6.reuse, 0x82 ;  /* 0x0000008206087836 */ /* 0x040fe20000000000 */
[----:B------:R-:W-:Y:S01]  /*175f0*/  MOV R9, 0x80000020 ;  /* 0x8000002000097802 */ /* 0x000fe20000000f00 */
[----:B------:R-:W-:-:S02]  /*17600*/  VIADD R12, R6, 0x582 ;  /* 0x00000582060c7836 */ /* 0x000fc40000000000 */
[----:B------:R-:W-:Y:S02]  /*17610*/  IMAD.MOV.U32 R13, RZ, RZ, -0x7fffffe0 ;  /* 0x80000020ff0d7424 */ /* 0x000fe400078e00ff */
[----:B------:R-:W-:Y:S02]  /*17620*/  VIADD R14, R6, 0x682 ;  /* 0x00000682060e7836 */ /* 0x000fe40000000000 */
[----:B------:R-:W-:Y:S02]  /*17630*/  IMAD.MOV.U32 R15, RZ, RZ, -0x7fffffe0 ;  /* 0x80000020ff0f7424 */ /* 0x000fe400078e00ff */
[----:B------:R-:W-:-:S05]  /*17640*/  @!P2 VIADD R3, R3, 0x29840 ;  /* 0x000298400303a836 */ /* 0x000fca0000000000 */
[----:B------:R-:W-:Y:S02]  /*17650*/  @!P2 PRMT R3, RZ, 0x654, R3 ;  /* 0x00000654ff03a816 */ /* 0x000fe40000000003 */
[----:B0-----:R-:W-:-:S13]  /*17660*/  ISETP.NE.AND P0, PT, R0, 0x1, PT ;  /* 0x000000010000780c */ /* 0x001fda0003f05270 */
[----:B------:R-:W0:Y:S01]  /*17670*/  @P0 LDC R7, c[0x0][0x44c] ;  /* 0x00011300ff070b82 */ /* 0x000e220000000800 */
[----:B------:R-:W-:Y:S02]  /*17680*/  WARPGROUP.DEPBAR.LE gsb0, 0x0 ;  /* 0x00008000000079c5 */ /* 0x000fe40000010000 */
[----:B------:R-:W-:-:S06]  /*17690*/  WARPGROUP.ARRIVE ;  /* 0x00000000000079c5 */ /* 0x000fcc0000000000 */
[----:B------:R-:W-:Y:S01]  /*176a0*/  QGMMA.64x32x32.F32.E4M3.E4M3 R72, gdesc[UR4], RZ, !UPT, gsb0 ;  /* 0x00600000044879f3 */ /* 0x000fe2000c0008ff */
[----:B------:R-:W-:Y:S01]  /*176b0*/  R2UR UR6, R10 ;  /* 0x000000000a0672ca */ /* 0x000fe200000e0000 */
[----:B------:R-:W-:Y:S01]  /*176c0*/  UIADD3 UR4, UR24, 0x2, URZ ;  /* 0x0000000218047890 */ /* 0x000fe2000fffe03f */
[----:B------:R-:W-:Y:S01]  /*176d0*/  R2UR UR7, R11 ;  /* 0x000000000b0772ca */ /* 0x000fe200000e0000 */
[----:B------:R-:W-:Y:S01]  /*176e0*/  UMOV UR5, 0x80000020 ;  /* 0x8000002000057882 */ /* 0x000fe20000000000 */
[----:B------:R-:W-:Y:S02]  /*176f0*/  VIADD R10, R6, 0x182 ;  /* 0x00000182060a7836 */ /* 0x000fe40000000000 */
[----:B------:R-:W-:Y:S01]  /*17700*/  IMAD.MOV.U32 R11, RZ, RZ, -0x7fffffe0 ;  /* 0x80000020ff0b7424 */ /* 0x000fe200078e00ff */
[----:B------:R-:W-:Y:S02]  /*17710*/  WARPGROUP.DEPBAR.LE gsb0, 0x0 ;  /* 0x00008000000079c5 */ /* 0x000fe40000010000 */
[----:B------:R-:W-:-:S06]  /*17720*/  WARPGROUP.ARRIVE ;  /* 0x00000000000079c5 */ /* 0x000fcc0000000000 */
[----:B------:R-:W-:Y:S01]  /*17730*/  QGMMA.64x32x32.F32.E4M3.E4M3 R56, gdesc[UR16], RZ, !UPT, gsb0 ;  /* 0x00600000103879f3 */ /* 0x000fe2000c0008ff */
[----:B------:R-:W-:Y:S01]  /*17740*/  UMOV UR16, UR4 ;  /* 0x0000000400107c82 */ /* 0x000fe20008000000 */
[----:B------:R-:W-:Y:S01]  /*17750*/  UMOV UR17, UR5 ;  /* 0x0000000500117c82 */ /* 0x000fe20008000000 */
[----:B------:R-:W-:Y:S02]  /*17760*/  WARPGROUP.DEPBAR.LE gsb0, 0x0 ;  /* 0x00008000000079c5 */ /* 0x000fe40000010000 */
[----:B------:R-:W-:-:S06]  /*17770*/  WARPGROUP.ARRIVE ;  /* 0x00000000000079c5 */ /* 0x000fcc0000000000 */
[----:B------:R-:W-:Y:S01]  /*17780*/  QGMMA.64x32x32.F32.E4M3.E4M3 R40, gdesc[UR8], RZ, !UPT, gsb0 ;  /* 0x00600000082879f3 */ /* 0x000fe2000c0008ff */
[----:B------:R-:W-:Y:S01]  /*17790*/  UIADD3 UR8, UR24, 0x200, URZ ;  /* 0x0000020018087890 */ /* 0x000fe2000fffe03f */
[----:B------:R-:W-:Y:S02]  /*177a0*/  UMOV UR9, 0x80000020 ;  /* 0x8000002000097882 */ /* 0x000fe40000000000 */
[----:B------:R-:W-:-:S04]  /*177b0*/  UMOV UR21, UR9 ;  /* 0x0000000900157c82 */ /* 0x000fc80008000000 */
[----:B------:R-:W-:Y:S01]  /*177c0*/  UMOV UR20, UR8 ;  /* 0x0000000800147c82 */ /* 0x000fe20008000000 */
        /* <DEDUP_REMOVED lines=8> */
[----:B------:R-:W-:-:S04]  /*17850*/  IADD3 R10, R6, 0x280, RZ ;  /* 0x00000280060a7810 */ /* 0x000fc80007ffe0ff */
[----:B------:R-:W-:Y:S02]  /*17860*/  R2UR UR10, R10 ;  /* 0x000000000a0a72ca */ /* 0x000fe400000e0000 */
[----:B------:R-:W-:Y:S01]  /*17870*/  R2UR UR11, R11 ;  /* 0x000000000b0b72ca */ /* 0x000fe200000e0000 */
[----:B------:R-:W-:Y:S01]  /*17880*/  IMAD.MOV.U32 R11, RZ, RZ, -0x7fffffe0 ;  /* 0x80000020ff0b7424 */ /* 0x000fe200078e00ff */
[----:B------:R-:W-:Y:S01]  /*17890*/  IADD3 R10, R6, 0x400, RZ ;  /* 0x00000400060a7810 */ /* 0x000fe20007ffe0ff */
        /* <DEDUP_REMOVED lines=8> */
[----:B------:R-:W-:-:S09]  /*17920*/  WARPGROUP.ARRIVE ;  /* 0x00000000000079c5 */ /* 0x000fd20000000000 */
        /* <DEDUP_REMOVED lines=15> */
[----:B------:R-:W-:Y:S01]  /*17a20*/  UIADD3 UR12, UR24, 0x202, URZ ;  /* 0x00000202180c7890 */ /* 0x000fe2000fffe03f */
[----:B------:R-:W-:Y:S02]  /*17a30*/  UMOV UR13, 0x80000020 ;  /* 0x80000020000d7882 */ /* 0x000fe40000000000 */
[----:B------:R-:W-:-:S04]  /*17a40*/  UMOV UR29, UR13 ;  /* 0x0000000d001d7c82 */ /* 0x000fc80008000000 */
        /* <DEDUP_REMOVED lines=8> */
[----:B------:R-:W-:Y:S01]  /*17ad0*/  VIADD R10, R6, 0x282 ;  /* 0x00000282060a7836 */ /* 0x000fe20000000000 */
[----:B------:R-:W-:-:S04]  /*17ae0*/  MOV R11, 0x80000020 ;  /* 0x80000020000b7802 */ /* 0x000fc80000000f00 */
        /* <DEDUP_REMOVED lines=55> */
[----:B------:R-:W-:Y:S02]  /*17e60*/  R2UR UR14, R8 ;  /* 0x00000000080e72ca */ /* 0x000fe400000e0000 */
[----:B------:R-:W-:Y:S01]  /*17e70*/  R2UR UR15, R9 ;  /* 0x00000000090f72ca */ /* 0x000fe200000e0000 */
[----:B------:R-:W-:Y:S01]  /*17e80*/  IMAD.MOV.U32 R9, RZ, RZ, -0x7fffffe0 ;  /* 0x80000020ff097424 */ /* 0x000fe200078e00ff */
[----:B------:R-:W-:-:S04]  /*17e90*/  IADD3 R8, R6, 0x482, RZ ;  /* 0x0000048206087810 */ /* 0x000fc80007ffe0ff */
[----:B------:R-:W-:Y:S01]  /*17ea0*/  R2UR UR30, R8 ;  /* 0x00000000081e72ca */ /* 0x000fe200000e0000 */
[----:B------:R-:W-:Y:S01]  /*17eb0*/  VIADD R8, R6, 0x580 ;  /* 0x0000058006087836 */ /* 0x000fe20000000000 */
[----:B------:R-:W-:Y:S02]  /*17ec0*/  R2UR UR31, R9 ;  /* 0x00000000091f72ca */ /* 0x000fe400000e0000 */
[----:B------:R-:W-:Y:S01]  /*17ed0*/  MOV R9, 0x80000020 ;  /* 0x8000002000097802 */ /* 0x000fe20000000f00 */
        /* <DEDUP_REMOVED lines=18> */
[----:B------:R-:W-:Y:S01]  /*18000*/  IMAD.IADD R10, R211, 0x1, R203 ;  /* 0x00000001d30a7824 */ /* 0x000fe200078e02cb */
[----:B------:R-:W-:-:S03]  /*18010*/  R2UR UR23, R11 ;  /* 0x000000000b1772ca */ /* 0x000fc600000e0000 */
[----:B0-----:R-:W-:Y:S01]  /*18020*/  @P0 IMAD.HI.U32 R0, R10, R7, RZ ;  /* 0x000000070a000227 */ /* 0x001fe200078e00ff */
[----:B------:R-:W-:-:S05]  /*18030*/  MOV R7, 0xffffff60 ;  /* 0xffffff6000077802 */ /* 0x000fca0000000f00 */
[----:B------:R-:W-:-:S04]  /*18040*/  IMAD R7, R162, R7, 0xa1 ;  /* 0x000000a1a2077424 */ /* 0x000fc800078e0207 */
[----:B------:R-:W-:Y:S01]  /*18050*/  IMAD R7, R210, -0x2, R7 ;  /* 0xfffffffed2077824 */ /* 0x000fe200078e0207 */
        /* <DEDUP_REMOVED lines=15> */
[C---:B------:R-:W-:Y:S01]  /*18150*/  VIADD R8, R6.reuse, 0x602 ;  /* 0x0000060206087836 */ /* 0x040fe20000000000 */
[----:B------:R-:W-:Y:S02]  /*18160*/  R2UR UR35, R9 ;  /* 0x00000000092372ca */ /* 0x000fe400000e0000 */
[----:B------:R-:W0:Y:S01]  /*18170*/  @P0 LDC R9, c[0x0][0x450] ;  /* 0x00011400ff090b82 */ /* 0x000e220000000800 */
[----:B------:R-:W-:Y:S02]  /*18180*/  IADD3 R6, R6, 0x702, RZ ;  /* 0x0000070206067810 */ /* 0x000fe40007ffe0ff */
[----:B0-----:R-:W-:Y:S01]  /*18190*/  @P0 SHF.R.U32.HI R10, RZ, R9, R0 ;  /* 0x00000009ff0a0219 */ /* 0x001fe20000011600 */
[----:B------:R-:W-:Y:S02]  /*181a0*/  IMAD.MOV.U32 R9, RZ, RZ, -0x7fffffe0 ;  /* 0x80000020ff097424 */ /* 0x000fe400078e00ff */
[----:B------:R-:W-:-:S02]  /*181b0*/  IMAD R0, R162, -0xa0, R205 ;  /* 0xffffff60a2007824 */ /* 0x000fc400078e02cd */
[----:B------:R-:W0:Y:S02]  /*181c0*/  SHFL.IDX PT, R4, R10, RZ, 0x1c1f ;  /* 0x001c1fff0a047589 */ /* 0x000e2400000e0000 */
[----:B------:R-:W-:Y:S02]  /*181d0*/  VIADD R11, R0, 0xa0 ;  /* 0x000000a0000b7836 */ /* 0x000fe40000000000 */
[----:B------:R-:W-:Y:S02]  /*181e0*/  SHFL.IDX PT, R10, R10, 0x1, 0x1c1f ;  /* 0x003c1f000a0a7f89 */ /* 0x000fe400000e0000 */
[----:B------:R-:W-:Y:S01]  /*181f0*/  IMAD R11, R210, -0x2, R11 ;  /* 0xfffffffed20b7824 */ /* 0x000fe200078e020b */
        /* <DEDUP_REMOVED lines=12> */
[----:B------:R-:W-:Y:S02]  /*182c0*/  R2UR UR22, R12 ;  /* 0x000000000c1672ca */ /* 0x000fe400000e0000 */
[----:B------:R-:W-:Y:S02]  /*182d0*/  R2UR UR23, R13 ;  /* 0x000000000d1772ca */ /* 0x000fe400000e0000 */
[----:B------:R-:W-:-:S04]  /*182e0*/  IADD3 R12, -R204, R7, R205 ;  /* 0x00000007cc0c7210 */ /* 0x000fc80007ffe1cd */
[----:B0-----:R-:W-:-:S04]  /*182f0*/  VIADDMNMX R0, R4, R12, R11, PT ;  /* 0x0000000c04007246 */ /* 0x001fc8000380010b */
[C---:B------:R-:W-:Y:S02]  /*18300*/  ISETP.GT.AND P4, PT, R0.reuse, RZ, PT ;  /* 0x000000ff0000720c */ /* 0x040fe40003f84270 */
[C---:B------:R-:W-:Y:S02]  /*18310*/  ISETP.GT.AND P5, PT, R0.reuse, 0x1, PT ;  /* 0x000000010000780c */ /* 0x040fe40003fa4270 */
[----:B------:R-:W-:Y:S01]  /*18320*/  ISETP.GT.AND P3, PT, R0, 0x8, PT ;  /* 0x000000080000780c */ /* 0x000fe20003f64270 */
[----:B------:R-:W-:Y:S02]  /*18330*/  WARPGROUP.DEPBAR.LE gsb0, 0x0 ;  /* 0x00008000000079c5 */ /* 0x000fe40000010000 */
[----:B------:R-:W-:Y:S01]  /*18340*/  WARPGROUP.ARRIVE ;  /* 0x00000000000079c5 */ /* 0x000fe20000000000 */
[----:B------:R-:W-:Y:S02]  /*18350*/  FSEL R4, R88, -INF , P4 ;  /* 0xff80000058047808 */ /* 0x000fe40002000000 */
[----:B------:R-:W-:-:S02]  /*18360*/  FSEL R104, R89, -INF , P5 ;  /* 0xff80000059687808 */ /* 0x000fc40002800000 */
[----:B------:R-:W-:Y:S01]  /*18370*/  ISETP.GT.AND P4, PT, R0, 0x9, PT ;  /* 0x000000090000780c */ /* 0x000fe20003f84270 */
[----:B------:R-:W-:Y:S01]  /*18380*/  QGMMA.64x32x32.F32.E4M3.E4M3 R72, gdesc[UR20], R72, gsb0 ;  /* 0x00600000144879f3 */ /* 0x000fe20008000848 */
[----:B------:R-:W-:Y:S02]  /*18390*/  R2UR UR22, R8 ;  /* 0x00000000081672ca */ /* 0x000fe400000e0000 */
[----:B------:R-:W-:Y:S02]  /*183a0*/  R2UR UR23, R9 ;  /* 0x00000000091772ca */ /* 0x000fe400000e0000 */
        /* <DEDUP_REMOVED lines=16> */
[----:B------:R-:W-:Y:S01]  /*184b0*/  ISETP.GT.AND P4, PT, R0, 0x21, PT ;  /* 0x000000210000780c */ /* 0x000fe20003f84270 */
[----:B------:R-:W-:Y:S02]  /*184c0*/  WARPGROUP.DEPBAR.LE gsb0, 0x0 ;  /* 0x00008000000079c5 */ /* 0x000fe40000010000 */
[----:B------:R-:W-:Y:S01]  /*184d0*/  WARPGROUP.ARRIVE ;  /* 0x00000000000079c5 */ /* 0x000fe20000000000 */
[----:B------:R-:W-:Y:S02]  /*184e0*/  FSEL R89, R72, -INF , P3 ;  /* 0xff80000048597808 */ /* 0x000fe40001800000 */
[----:B------:R-:W-:-:S03]  /*184f0*/  ISETP.GT.AND P3, PT, R0, 0x28, PT ;  /* 0x000000280000780c */ /* 0x000fc60003f64270 */
[----:B------:R-:W-:Y:S01]  /*18500*/  QGMMA.64x32x32.F32.E4M3.E4M3 R56, gdesc[UR20], R56, gsb0 ;  /* 0x00600000143879f3 */ /* 0x000fe20008000838 */
[----:B------:R-:W-:Y:S02]  /*18510*/  R2UR UR22, R14 ;  /* 0x000000000e1672ca */ /* 0x000fe400000e0000 */
[----:B------:R-:W-:Y:S02]  /*18520*/  R2UR UR23, R15 ;  /* 0x000000000f1772ca */ /* 0x000fe400000e0000 */
[----:B------:R-:W-:Y:S02]  /*18530*/  FMNMX.FTZ R14, R100, R7, !PT ;  /* 0x00000007640e7209 */ /* 0x000fe40007810000 */
[----:B------:R-:W-:Y:S02]  /*18540*/  FSEL R15, R73, -INF , P4 ;  /* 0xff800000490f7808 */ /* 0x000fe40002000000 */
[----:B------:R-:W-:Y:S02]  /*18550*/  FMNMX.FTZ R14, R101, R14, !PT ;  /* 0x0000000e650e7209 */ /* 0x000fe40007810000 */
[----:B------:R-:W-:-:S02]  /*18560*/  ISETP.GT.AND P4, PT, R0, 0x29, PT ;  /* 0x000000290000780c */ /* 0x000fc40003f84270 */
[----:B------:R-:W-:Y:S02]  /*18570*/  FMNMX.FTZ R14, R89, R14, !PT ;  /* 0x0000000e590e7209 */ /* 0x000fe40007810000 */
[----:B------:R-:W-:Y:S02]  /*18580*/  FSEL R93, R76, -INF , P3 ;  /* 0xff8000004c5d7808 */ /* 0x000fe40001800000 */
[----:B------:R-:W-:Y:S02]  /*18590*/  FMNMX.FTZ R14, R15, R14, !PT ;  /* 0x0000000e0f0e7209 */ /* 0x000fe40007810000 */
[----:B------:R-:W-:Y:S02]  /*185a0*/  ISETP.GT.AND P3, PT, R0, 0x30, PT ;  /* 0x000000300000780c */ /* 0x000fe40003f64270 */
[----:B------:R-:W-:Y:S02]  /*185b0*/  FSEL R72, R77, -INF , P4 ;  /* 0xff8000004d487808 */ /* 0x000fe40002000000 */
[----:B------:R-:W-:-:S02]  /*185c0*/  FMNMX.FTZ R7, R93, R14, !PT ;  /* 0x0000000e5d077209 */ /* 0x000fc40007810000 */
[----:B------:R-:W-:Y:S02]  /*185d0*/  ISETP.GT.AND P4, PT, R0, 0x31, PT ;  /* 0x000000310000780c */ /* 0x000fe40003f84270 */
[----:B------:R-:W-:Y:S02]  /*185e0*/  FSEL R88, R80, -INF , P3 ;  /* 0xff80000050587808 */ /* 0x000fe40001800000 */
[----:B------:R-:W-:Y:S01]  /*185f0*/  FMNMX.FTZ R9, R72, R7, !PT ;  /* 0x0000000748097209 */ /* 0x000fe20007810000 */
[----:B------:R-:W-:Y:S01]  /*18600*/  IMAD.MOV.U32 R7, RZ, RZ, -0x7fffffe0 ;  /* 0x80000020ff077424 */ /* 0x000fe200078e00ff */
[----:B------:R-:W-:Y:S02]  /*18610*/  ISETP.GT.AND P3, PT, R0, 0x38, PT ;  /* 0x000000380000780c */ /* 0x000fe40003f64270 */
[----:B------:R-:W-:Y:S02]  /*18620*/  FSEL R80, R81, -INF , P4 ;  /* 0xff80000051507808 */ /* 0x000fe40002000000 */
[----:B------:R-:W-:-:S02]  /*18630*/  FMNMX.FTZ R9, R88, R9, !PT ;  /* 0x0000000958097209 */ /* 0x000fc40007810000 */
[----:B------:R-:W-:Y:S02]  /*18640*/  ISETP.GT.AND P4, PT, R0, 0x39, PT ;  /* 0x000000390000780c */ /* 0x000fe40003f84270 */
[----:B------:R-:W-:Y:S02]  /*18650*/  FSEL R84, R84, -INF , P3 ;  /* 0xff80000054547808 */ /* 0x000fe40001800000 */
[----:B------:R-:W-:Y:S02]  /*18660*/  FMNMX.FTZ R9, R80, R9, !PT ;  /* 0x0000000950097209 */ /* 0x000fe40007810000 */
[C---:B------:R-:W-:Y:S02]  /*18670*/  ISETP.GT.AND P3, PT, R0.reuse, 0x40, PT ;  /* 0x000000400000780c */ /* 0x040fe40003f64270 */
        /* <DEDUP_REMOVED lines=8> */
[----:B------:R-:W-:Y:S02]  /*18700*/  R2UR UR22, R6 ;  /* 0x00000000061672ca */ /* 0x000fe400000e0000 */
[----:B------:R-:W-:Y:S02]  /*18710*/  R2UR UR23, R7 ;  /* 0x00000000071772ca */ /* 0x000fe400000e0000 */
        /* <DEDUP_REMOVED lines=29> */
[----:B------:R-:W-:Y:S02]  /*188f0*/  FMNMX.FTZ R6, R60, R7, !PT ;  /* 0x000000073c067209 */ /* 0x000fe40007810000 */
[----:B------:R-:W-:Y:S02]  /*18900*/  ISETP.GT.AND P4, PT, R0, 0x69, PT ;  /* 0x000000690000780c */ /* 0x000fe40003f84270 */
[----:B------:R-:W-:Y:S02]  /*18910*/  FSEL R41, R44, -INF , P3 ;  /* 0xff8000002c297808 */ /* 0x000fe40001800000 */
[----:B------:R-:W-:-:S02]  /*18920*/  FMNMX.FTZ R6, R57, R6, !PT ;  /* 0x0000000639067209 */ /* 0x000fc40007810000 */
[C---:B------:R-:W-:Y:S02]  /*18930*/  ISETP.GT.AND P3, PT, R0.reuse, 0x70, PT ;  /* 0x000000700000780c */ /* 0x040fe40003f64270 */
        /* <DEDUP_REMOVED lines=17> */
[----:B------:R-:W-:Y:S01]  /*18a50*/  FSEL R24, R24, -INF , P3 ;  /* 0xff80000018187808 */ /* 0x000fe20001800000 */
[----:B------:R0:W-:Y:S01]  /*18a60*/  @!P2 SYNCS.ARRIVE.TRANS64.RED.A1T0 RZ, [R3+URZ], RZ ;  /* 0x000000ff03ffa9a7 */ /* 0x0001e2000810043f */
        /* <DEDUP_REMOVED lines=18> */
[----:B------:R-:W-:-:S02]  /*18b90*/  FSEL R52, R37, -INF , P4 ;  /* 0xff80000025347808 */ /* 0x000fc40002000000 */
[----:B------:R-:W-:-:S04]  /*18ba0*/  FMNMX.FTZ R7, R36, R7, !PT ;  /* 0x0000000724077209 */ /* 0x000fc80007810000 */
[----:B------:R-:W-:-:S05]  /*18bb0*/  FMNMX.FTZ R7, R52, R7, !PT ;  /* 0x0000000734077209 */ /* 0x000fca0007810000 */
[----:B------:R-:W1:Y:S02]  /*18bc0*/  SHFL.BFLY PT, R0, R7, 0x2, 0x1f ;  /* 0x0c401f0007007f89 */ /* 0x000e6400000e0000 */
[----:B-1----:R-:W-:-:S05]  /*18bd0*/  FMNMX.FTZ R6, R7, R0, !PT ;  /* 0x0000000007067209 */ /* 0x002fca0007810000 */
[----:B------:R-:W1:Y:S02]  /*18be0*/  SHFL.BFLY PT, R9, R6, 0x1, 0x1f ;  /* 0x0c201f0006097f89 */ /* 0x000e6400000e0000 */
[----:B-1----:R-:W-:-:S04]  /*18bf0*/  FMNMX.FTZ R0, R6, R9, !PT ;  /* 0x0000000906007209 */ /* 0x002fc80007810000 */
[----:B------:R-:W-:Y:S01]  /*18c00*/  FSETP.NEU.FTZ.AND P3, PT, R0, -INF , PT ;  /* 0xff8000000000780b */ /* 0x000fe20003f7d000 */
[----:B------:R-:W-:-:S05]  /*18c10*/  FFMA.FTZ R21, R2, R0, -8 ;  /* 0xc100000002157423 */ /* 0x000fca0000010000 */
[----:B------:R-:W-:-:S05]  /*18c20*/  FSEL R21, R21, RZ, P3 ;  /* 0x000000ff15157208 */ /* 0x000fca0001800000 */
[----:B------:R-:W-:Y:S01]  /*18c30*/  FFMA.FTZ R13, R2, R92, -R21 ;  /* 0x0000005c020d7223 */ /* 0x000fe20000010815 */
[----:B------:R-:W-:Y:S01]  /*18c40*/  VIADDMNMX R92, R10, R12, R11, PT ;  /* 0x0000000c0a5c7246 */ /* 0x000fe2000380010b */
[C-C-:B------:R-:W-:Y:S01]  /*18c50*/  FFMA.FTZ R89, R2.reuse, R89, -R21.reuse ;  /* 0x0000005902597223 */ /* 0x140fe20000010815 */
[----:B------:R-:W-:-:S01]  /*18c60*/  FFMA.FTZ R29, R2, R93, -R21 ;  /* 0x0000005d021d7223 */ /* 0x000fc20000010815 */
[----:B------:R1:W-:Y:S01]  /*18c70*/  MUFU.EX2 R6, R13 ;  /* 0x0000000d00067308 */ /* 0x0003e20000000800 */
[----:B------:R-:W-:Y:S01]  /*18c80*/  ISETP.GT.AND P4, PT, R92, RZ, PT ;  /* 0x000000ff5c00720c */ /* 0x000fe20003f84270 */
[--C-:B------:R-:W-:Y:S01]  /*18c90*/  FFMA.FTZ R129, R2, R40, -R21.reuse ;  /* 0x0000002802817223 */ /* 0x100fe20000010815 */
[----:B------:R-:W-:Y:S01]  /*18ca0*/  ISETP.GT.AND P5, PT, R92, 0x1, PT ;  /* 0x000000015c00780c */ /* 0x000fe20003fa4270 */
[--C-:B------:R-:W-:Y:S01]  /*18cb0*/  FFMA.FTZ R4, R2, R4, -R21.reuse ;  /* 0x0000000402047223 */ /* 0x100fe20000010815 */
[----:B------:R-:W-:Y:S01]  /*18cc0*/  ISETP.GT.AND P3, PT, R92, 0x8, PT ;  /* 0x000000085c00780c */ /* 0x000fe20003f64270 */
[--C-:B------:R-:W-:Y:S01]  /*18cd0*/  FFMA.FTZ R104, R2, R104, -R21.reuse ;  /* 0x0000006802687223 */ /* 0x100fe20000010815 */
[----:B------:R-:W-:Y:S01]  /*18ce0*/  FSEL R37, R90, -INF , P4 ;  /* 0xff8000005a257808 */ /* 0x000fe20002000000 */
[C-C-:B------:R-:W-:Y:S01]  /*18cf0*/  FFMA.FTZ R9, R2.reuse, R8, -R21.reuse ;  /* 0x0000000802097223 */ /* 0x140fe20000010815 */
[----:B------:R-:W-:Y:S01]  /*18d00*/  FSEL R91, R91, -INF , P5 ;  /* 0xff8000005b5b7808 */ /* 0x000fe20002800000 */
[--C-:B-1----:R-:W-:Y:S01]  /*18d10*/  FFMA.FTZ R13, R2, R101, -R21.reuse ;  /* 0x00000065020d7223 */ /* 0x102fe20000010815 */
[----:B------:R-:W-:Y:S01]  /*18d20*/  ISETP.GT.AND P4, PT, R92, 0x9, PT ;  /* 0x000000095c00780c */ /* 0x000fe20003f84270 */
[----:B------:R-:W-:Y:S01]  /*18d30*/  MUFU.EX2 R4, R4 ;  /* 0x0000000400047308 */ /* 0x000fe20000000800 */
[----:B------:R-:W-:Y:S01]  /*18d40*/  FSEL R49, R94, -INF , P3 ;  /* 0xff8000005e317808 */ /* 0x000fe20001800000 */
[C-C-:B------:R-:W-:Y:S01]  /*18d50*/  FFMA.FTZ R8, R2.reuse, R96, -R21.reuse ;  /* 0x0000006002087223 */ /* 0x140fe20000010815 */
[----:B------:R-:W-:Y:S01]  /*18d60*/  FMNMX.FTZ R12, R37, R91, !PT ;  /* 0x0000005b250c7209 */ /* 0x000fe20007810000 */
[--C-:B------:R-:W-:Y:S01]  /*18d70*/  FFMA.FTZ R106, R2, R106, -R21.reuse ;  /* 0x0000006a026a7223 */ /* 0x100fe20000010815 */
[----:B------:R-:W-:Y:S01]  /*18d80*/  ISETP.GT.AND P3, PT, R92, 0x10, PT ;  /* 0x000000105c00780c */ /* 0x000fe20003f64270 */
[C-C-:B------:R-:W-:Y:S01]  /*18d90*/  FFMA.FTZ R10, R2.reuse, R100, -R21.reuse ;  /* 0x00000064020a7223 */ /* 0x140fe20000010815 */
[----:B------:R-:W-:Y:S01]  /*18da0*/  FSEL R95, R95, -INF , P4 ;  /* 0xff8000005f5f7808 */ /* 0x000fe20002000000 */
[----:B------:R-:W-:Y:S01]  /*18db0*/  MUFU.EX2 R7, R104 ;  /* 0x0000006800077308 */ /* 0x000fe20000000800 */
[----:B------:R-:W-:Y:S01]  /*18dc0*/  FMNMX.FTZ R12, R49, R12, !PT ;  /* 0x0000000c310c7209 */ /* 0x000fe20007810000 */
[--C-:B------:R-:W-:Y:S01]  /*18dd0*/  FFMA.FTZ R15, R2, R15, -R21.reuse ;  /* 0x0000000f020f7223 */ /* 0x100fe20000010815 */
[----:B------:R-:W-:Y:S01]  /*18de0*/  ISETP.GT.AND P4, PT, R92, 0x11, PT ;  /* 0x000000115c00780c */ /* 0x000fe20003f84270 */
[--C-:B------:R-:W-:Y:S01]  /*18df0*/  FFMA.FTZ R72, R2, R72, -R21.reuse ;  /* 0x0000004802487223 */ /* 0x100fe20000010815 */
[----:B------:R-:W-:Y:S01]  /*18e00*/  FSEL R53, R98, -INF , P3 ;  /* 0xff80000062357808 */ /* 0x000fe20001800000 */
[--C-:B------:R-:W-:Y:S01]  /*18e10*/  FFMA.FTZ R45, R2, R88, -R21.reuse ;  /* 0x00000058022d7223 */ /* 0x100fe20000010815 */
[----:B------:R-:W-:Y:S01]  /*18e20*/  FMNMX.FTZ R90, R95, R12, !PT ;  /* 0x0000000c5f5a7209 */ /* 0x000fe20007810000 */
[----:B------:R-:W1:Y:S01]  /*18e30*/  MUFU.EX2 R9, R9 ;  /* 0x0000000900097308 */ /* 0x000e620000000800 */
[----:B------:R-:W-:Y:S01]  /*18e40*/  ISETP.GT.AND P3, PT, R92, 0x18, PT ;  /* 0x000000185c00780c */ /* 0x000fe20003f64270 */
[C-C-:B------:R-:W-:Y:S01]  /*18e50*/  FFMA.FTZ R24, R2.reuse, R24, -R21.reuse ;  /* 0x0000001802187223 */ /* 0x140fe20000010815 */
[----:B------:R-:W-:Y:S01]  /*18e60*/  FSEL R99, R99, -INF , P4 ;  /* 0xff80000063637808 */ /* 0x000fe20002000000 */
[C-C-:B------:R-:W-:Y:S01]  /*18e70*/  FFMA.FTZ R25, R2.reuse, R25, -R21.reuse ;  /* 0x0000001902197223 */ /* 0x140fe20000010815 */
[----:B------:R-:W-:Y:S01]  /*18e80*/  FMNMX.FTZ R90, R53, R90, !PT ;  /* 0x0000005a355a7209 */ /* 0x000fe20007810000 */
[--C-:B------:R-:W-:Y:S01]  /*18e90*/  FFMA.FTZ R28, R2, R28, -R21.reuse ;  /* 0x0000001c021c7223 */ /* 0x100fe20000010815 */
[----:B------:R-:W-:Y:S01]  /*18ea0*/  ISETP.GT.AND P4, PT, R92, 0x19, PT ;  /* 0x000000195c00780c */ /* 0x000fe20003f84270 */
[----:B------:R2:W-:Y:S01]  /*18eb0*/  MUFU.EX2 R12, R89 ;  /* 0x00000059000c7308 */ /* 0x0005e20000000800 */
[----:B------:R-:W-:Y:S01]  /*18ec0*/  FSEL R81, R102, -INF , P3 ;  /* 0xff80000066517808 */ /* 0x000fe20001800000 */
[C-C-:B------:R-:W-:Y:S01]  /*18ed0*/  FFMA.FTZ R32, R2.reuse, R32, -R21.reuse ;  /* 0x0000002002207223 */ /* 0x140fe20000010815 */
[----:B------:R-:W-:Y:S01]  /*18ee0*/  FMNMX.FTZ R90, R99, R90, !PT ;  /* 0x0000005a635a7209 */ /* 0x000fe20007810000 */
[C-C-:B------:R-:W-:Y:S01]  /*18ef0*/  FFMA.FTZ R33, R2.reuse, R33, -R21.reuse ;  /* 0x0000002102217223 */ /* 0x140fe20000010815 */
[----:B------:R-:W-:Y:S01]  /*18f00*/  FSEL R103, R103, -INF , P4 ;  /* 0xff80000067677808 */ /* 0x000fe20002000000 */
[----:B------:R-:W-:Y:S01]  /*18f10*/  FFMA.FTZ R36, R2, R36, -R21 ;  /* 0x0000002402247223 */ /* 0x000fe20000010815 */
[----:B------:R-:W-:Y:S01]  /*18f20*/  ISETP.GT.AND P3, PT, R92, 0x20, PT ;  /* 0x000000205c00780c */ /* 0x000fe20003f64270 */
[----:B------:R-:W-:Y:S01]  /*18f30*/  MUFU.EX2 R8, R8 ;  /* 0x0000000800087308 */ /* 0x000fe20000000800 */
[----:B------:R-:W-:-:S02]  /*18f40*/  FMNMX.FTZ R90, R81, R90, !PT ;  /* 0x0000005a515a7209 */ /* 0x000fc40007810000 */
[----:B------:R-:W-:Y:S02]  /*18f50*/  ISETP.GT.AND P4, PT, R92, 0x21, PT ;  /* 0x000000215c00780c */ /* 0x000fe40003f84270 */
[----:B--2---:R-:W-:Y:S01]  /*18f60*/  FSEL R89, R74, -INF , P3 ;  /* 0xff8000004a597808 */ /* 0x004fe20001800000 */
[----:B------:R-:W-:Y:S01]  /*18f70*/  FFMA.FTZ R74, R2, R80, -R21 ;  /* 0x00000050024a7223 */ /* 0x000fe20000010815 */
[----:B------:R-:W-:Y:S01]  /*18f80*/  FMNMX.FTZ R90, R103, R90, !PT ;  /* 0x0000005a675a7209 */ /* 0x000fe20007810000 */
[----:B------:R-:W-:Y:S01]  /*18f90*/  MUFU.EX2 R11, R106 ;  /* 0x0000006a000b7308 */ /* 0x000fe20000000800 */
[----:B------:R-:W-:Y:S02]  /*18fa0*/  ISETP.GT.AND P3, PT, R92, 0x28, PT ;  /* 0x000000285c00780c */ /* 0x000fe40003f64270 */
[----:B------:R-:W-:Y:S02]  /*18fb0*/  FSEL R75, R75, -INF , P4 ;  /* 0xff8000004b4b7808 */ /* 0x000fe40002000000 */
[----:B------:R-:W-:-:S02]  /*18fc0*/  FMNMX.FTZ R90, R89, R90, !PT ;  /* 0x0000005a595a7209 */ /* 0x000fc40007810000 */
[----:B------:R-:W-:Y:S01]  /*18fd0*/  ISETP.GT.AND P4, PT, R92, 0x29, PT ;  /* 0x000000295c00780c */ /* 0x000fe20003f84270 */
[----:B------:R-:W-:Y:S01]  /*18fe0*/  MUFU.EX2 R10, R10 ;  /* 0x0000000a000a7308 */ /* 0x000fe20000000800 */
[----:B------:R-:W-:Y:S02]  /*18ff0*/  FSEL R93, R78, -INF , P3 ;  /* 0xff8000004e5d7808 */ /* 0x000fe40001800000 */
[----:B------:R-:W-:Y:S02]  /*19000*/  FMNMX.FTZ R90, R75, R90, !PT ;  /* 0x0000005a4b5a7209 */ /* 0x000fe40007810000 */
[----:B------:R-:W-:Y:S02]  /*19010*/  ISETP.GT.AND P3, PT, R92, 0x30, PT ;  /* 0x000000305c00780c */ /* 0x000fe40003f64270 */
[----:B------:R-:W-:Y:S01]  /*19020*/  FSEL R79, R79, -INF , P4 ;  /* 0xff8000004f4f7808 */ /* 0x000fe20002000000 */
[----:B------:R-:W2:Y:S01]  /*19030*/  MUFU.EX2 R13, R13 ;  /* 0x0000000d000d7308 */ /* 0x000ea20000000800 */
[----:B------:R-:W-:-:S02]  /*19040*/  FMNMX.FTZ R90, R93, R90, !PT ;  /* 0x0000005a5d5a7209 */ /* 0x000fc40007810000 */
[----:B------:R-:W-:Y:S02]  /*19050*/  ISETP.GT.AND P4, PT, R92, 0x31, PT ;  /* 0x000000315c00780c */ /* 0x000fe40003f84270 */
[----:B------:R-:W-:Y:S02]  /*19060*/  FSEL R97, R82, -INF , P3 ;  /* 0xff80000052617808 */ /* 0x000fe40001800000 */
        /* <DEDUP_REMOVED lines=14> */
[----:B------:R-:W-:Y:S01]  /*19150*/  FSEL R105, R58, -INF , P3 ;  /* 0xff8000003a697808 */ /* 0x000fe20001800000 */
[--C-:B------:R-:W-:Y:S01]  /*19160*/  FFMA.FTZ R58, R2, R84, -R21.reuse ;  /* 0x00000054023a7223 */ /* 0x100fe20000010815 */
[----:B------:R-:W-:Y:S01]  /*19170*/  FMNMX.FTZ R90, R87, R90, !PT ;  /* 0x0000005a575a7209 */ /* 0x000fe20007810000 */
[----:B------:R-:W-:Y:S01]  /*19180*/  MUFU.EX2 R45, R45 ;  /* 0x0000002d002d7308 */ /* 0x000fe20000000800 */
[----:B------:R-:W-:Y:S02]  /*19190*/  ISETP.GT.AND P3, PT, R92, 0x48, PT ;  /* 0x000000485c00780c */ /* 0x000fe40003f64270 */
[----:B------:R-:W-:Y:S01]  /*191a0*/  FSEL R107, R59, -INF , P4 ;  /* 0xff8000003b6b7808 */ /* 0x000fe20002000000 */
[----:B------:R-:W-:-:S01]  /*191b0*/  FFMA.FTZ R59, R2, R77, -R21 ;  /* 0x0000004d023b7223 */ /* 0x000fc20000010815 */
[----:B------:R-:W-:-:S02]  /*191c0*/  FMNMX.FTZ R90, R105, R90, !PT ;  /* 0x0000005a695a7209 */ /* 0x000fc40007810000 */
[----:B------:R-:W-:Y:S01]  /*191d0*/  ISETP.GT.AND P4, PT, R92, 0x49, PT ;  /* 0x000000495c00780c */ /* 0x000fe20003f84270 */
[----:B------:R-:W-:Y:S01]  /*191e0*/  MUFU.EX2 R74, R74 ;  /* 0x0000004a004a7308 */ /* 0x000fe20000000800 */
[----:B------:R-:W-:Y:S01]  /*191f0*/  FSEL R109, R62, -INF , P3 ;  /* 0xff8000003e6d7808 */ /* 0x000fe20001800000 */
[----:B------:R-:W-:Y:S01]  /*19200*/  FFMA.FTZ R62, R2, R85, -R21 ;  /* 0x00000055023e7223 */ /* 0x000fe20000010815 */
        /* <DEDUP_REMOVED lines=8> */
[----:B------:R3:W-:Y:S01]  /*19290*/  MUFU.EX2 R63, R62 ;  /* 0x0000003e003f7308 */ /* 0x0007e20000000800 */
[----:B------:R-:W-:Y:S02]  /*192a0*/  ISETP.GT.AND P3, PT, R92, 0x58, PT ;  /* 0x000000585c00780c */ /* 0x000fe40003f64270 */
[----:B------:R-:W-:Y:S02]  /*192b0*/  FSEL R67, R67, -INF , P4 ;  /* 0xff80000043437808 */ /* 0x000fe40002000000 */
[----:B------:R-:W-:-:S02]  /*192c0*/  FMNMX.FTZ R90, R111, R90, !PT ;  /* 0x0000005a6f5a7209 */ /* 0x000fc40007810000 */
[----:B------:R-:W-:Y:S01]  /*192d0*/  ISETP.GT.AND P4, PT, R92, 0x59, PT ;  /* 0x000000595c00780c */ /* 0x000fe20003f84270 */
[----:B------:R-:W-:Y:S01]  /*192e0*/  MUFU.EX2 R59, R59 ;  /* 0x0000003b003b7308 */ /* 0x000fe20000000800 */
[----:B------:R-:W-:Y:S01]  /*192f0*/  FSEL R77, R70, -INF , P3 ;  /* 0xff800000464d7808 */ /* 0x000fe20001800000 */
[----:B---3--:R-:W-:Y:S01]  /*19300*/  FFMA.FTZ R62, R2, R76, -R21 ;  /* 0x0000004c023e7223 */ /* 0x008fe20000010815 */
        /* <DEDUP_REMOVED lines=17> */
[--C-:B------:R-:W-:Y:S01]  /*19420*/  FFMA.FTZ R46, R2, R64, -R21.reuse ;  /* 0x00000040022e7223 */ /* 0x100fe20000010815 */
[----:B------:R-:W-:Y:S02]  /*19430*/  FMNMX.FTZ R90, R73, R90, !PT ;  /* 0x0000005a495a7209 */ /* 0x000fe40007810000 */
[----:B------:R-:W-:Y:S02]  /*19440*/  ISETP.GT.AND P3, PT, R92, 0x70, PT ;  /* 0x000000705c00780c */ /* 0x000fe40003f64270 */
[----:B------:R-:W-:Y:S01]  /*19450*/  FSEL R61, R47, -INF , P4 ;  /* 0xff8000002f3d7808 */ /* 0x000fe20002000000 */
[----:B------:R-:W-:Y:S01]  /*19460*/  FFMA.FTZ R47, R2, R65, -R21 ;  /* 0x00000041022f7223 */ /* 0x000fe20000010815 */
[----:B------:R-:W-:Y:S01]  /*19470*/  FMNMX.FTZ R90, R115, R90, !PT ;  /* 0x0000005a735a7209 */ /* 0x000fe20007810000 */
[----:B------:R-:W3:Y:S01]  /*19480*/  MUFU.EX2 R43, R43 ;  /* 0x0000002b002b7308 */ /* 0x000ee20000000800 */
[----:B------:R-:W-:-:S02]  /*19490*/  ISETP.GT.AND P4, PT, R92, 0x71, PT ;  /* 0x000000715c00780c */ /* 0x000fc40003f84270 */
[----:B------:R-:W-:Y:S02]  /*194a0*/  FSEL R117, R50, -INF , P3 ;  /* 0xff80000032757808 */ /* 0x000fe40001800000 */
[----:B------:R-:W-:Y:S02]  /*194b0*/  FMNMX.FTZ R90, R61, R90, !PT ;  /* 0x0000005a3d5a7209 */ /* 0x000fe40007810000 */
[C---:B------:R-:W-:Y:S01]  /*194c0*/  ISETP.GT.AND P3, PT, R92.reuse, 0x78, PT ;  /* 0x000000785c00780c */ /* 0x040fe20003f64270 */
        /* <DEDUP_REMOVED lines=12> */
[----:B------:R-:W-:Y:S01]  /*19590*/  FSEL R65, R26, -INF , P3 ;  /* 0xff8000001a417808 */ /* 0x000fe20001800000 */
[----:B------:R-:W-:-:S01]  /*195a0*/  FFMA.FTZ R26, R2, R68, -R21 ;  /* 0x00000044021a7223 */ /* 0x000fc20000010815 */
[----:B------:R-:W-:Y:S02]  /*195b0*/  FMNMX.FTZ R90, R55, R90, !PT ;  /* 0x0000005a375a7209 */ /* 0x000fe40007810000 */
[----:B------:R-:W-:Y:S01]  /*195c0*/  ISETP.GT.AND P3, PT, R92, 0x88, PT ;  /* 0x000000885c00780c */ /* 0x000fe20003f64270 */
[----:B------:R-:W-:Y:S01]  /*195d0*/  MUFU.EX2 R25, R25 ;  /* 0x0000001900197308 */ /* 0x000fe20000000800 */
[----:B------:R-:W-:Y:S01]  /*195e0*/  FSEL R121, R27, -INF , P4 ;  /* 0xff8000001b797808 */ /* 0x000fe20002000000 */
[----:B------:R-:W-:Y:S01]  /*195f0*/  FFMA.FTZ R27, R2, R69, -R21 ;  /* 0x00000045021b7223 */ /* 0x000fe20000010815 */
[----:B------:R-:W-:Y:S02]  /*19600*/  FMNMX.FTZ R90, R65, R90, !PT ;  /* 0x0000005a415a7209 */ /* 0x000fe40007810000 */
[----:B------:R-:W-:-:S02]  /*19610*/  ISETP.GT.AND P4, PT, R92, 0x89, PT ;  /* 0x000000895c00780c */ /* 0x000fc40003f84270 */
[----:B------:R-:W-:Y:S01]  /*19620*/  FSEL R123, R30, -INF , P3 ;  /* 0xff8000001e7b7808 */ /* 0x000fe20001800000 */
[--C-:B------:R-:W-:Y:S01]  /*19630*/  FFMA.FTZ R30, R2, R60, -R21.reuse ;  /* 0x0000003c021e7223 */ /* 0x100fe20000010815 */
[----:B------:R-:W-:Y:S01]  /*19640*/  FMNMX.FTZ R90, R121, R90, !PT ;  /* 0x0000005a795a7209 */ /* 0x000fe20007810000 */
[----:B------:R-:W-:Y:S01]  /*19650*/  MUFU.EX2 R26, R26 ;  /* 0x0000001a001a7308 */ /* 0x000fe20000000800 */
[C---:B------:R-:W-:Y:S02]  /*19660*/  ISETP.GT.AND P3, PT, R92.reuse, 0x90, PT ;  /* 0x000000905c00780c */ /* 0x040fe40003f64270 */
[----:B------:R-:W-:Y:S02]  /*19670*/  FSEL R31, R31, -INF , P4 ;  /* 0xff8000001f1f7808 */ /* 0x000fe40002000000 */
[----:B------:R-:W-:Y:S02]  /*19680*/  FMNMX.FTZ R90, R123, R90, !PT ;  /* 0x0000005a7b5a7209 */ /* 0x000fe40007810000 */
[----:B------:R-:W-:Y:S01]  /*19690*/  ISETP.GT.AND P4, PT, R92, 0x91, PT ;  /* 0x000000915c00780c */ /* 0x000fe20003f84270 */
[----:B------:R-:W4:Y:S01]  /*196a0*/  MUFU.EX2 R27, R27 ;  /* 0x0000001b001b7308 */ /* 0x000f220000000800 */
[----:B------:R-:W-:Y:S01]  /*196b0*/  FSEL R69, R34, -INF , P3 ;  /* 0xff80000022457808 */ /* 0x000fe20001800000 */
[C-C-:B------:R-:W-:Y:S01]  /*196c0*/  FFMA.FTZ R34, R2.reuse, R41, -R21.reuse ;  /* 0x0000002902227223 */ /* 0x140fe20000010815 */
[----:B------:R-:W-:Y:S01]  /*196d0*/  FMNMX.FTZ R90, R31, R90, !PT ;  /* 0x0000005a1f5a7209 */ /* 0x000fe20007810000 */
[--C-:B------:R-:W-:Y:S01]  /*196e0*/  FFMA.FTZ R41, R2, R20, -R21.reuse ;  /* 0x0000001402297223 */ /* 0x100fe20000010815 */
[----:B------:R-:W-:Y:S01]  /*196f0*/  ISETP.GT.AND P3, PT, R92, 0x98, PT ;  /* 0x000000985c00780c */ /* 0x000fe20003f64270 */
[C-C-:B------:R-:W-:Y:S01]  /*19700*/  FFMA.FTZ R20, R2.reuse, R56, -R21.reuse ;  /* 0x0000003802147223 */ /* 0x140fe20000010815 */
[----:B------:R-:W-:Y:S01]  /*19710*/  FSEL R125, R35, -INF , P4 ;  /* 0xff800000237d7808 */ /* 0x000fe20002000000 */
[----:B------:R-:W-:Y:S01]  /*19720*/  FFMA.FTZ R35, R2, R57, -R21 ;  /* 0x0000003902237223 */ /* 0x000fe20000010815 */
[----:B------:R-:W-:Y:S01]  /*19730*/  FMNMX.FTZ R90, R69, R90, !PT ;  /* 0x0000005a455a7209 */ /* 0x000fe20007810000 */
[----:B------:R-:W-:Y:S01]  /*19740*/  MUFU.EX2 R30, R30 ;  /* 0x0000001e001e7308 */ /* 0x000fe20000000800 */
[----:B------:R-:W-:-:S02]  /*19750*/  ISETP.GT.AND P4, PT, R92, 0x99, PT ;  /* 0x000000995c00780c */ /* 0x000fc40003f84270 */
[----:B------:R-:W-:Y:S01]  /*19760*/  FSEL R127, R38, -INF , P3 ;  /* 0xff800000267f7808 */ /* 0x000fe20001800000 */
[----:B------:R-:W-:-:S01]  /*19770*/  FFMA.FTZ R38, R2, R48, -R21 ;  /* 0x0000003002267223 */ /* 0x000fc20000010815 */
[----:B------:R-:W-:Y:S02]  /*19780*/  FMNMX.FTZ R90, R125, R90, !PT ;  /* 0x0000005a7d5a7209 */ /* 0x000fe40007810000 */
[----:B------:R-:W-:Y:S01]  /*19790*/  FSEL R57, R39, -INF , P4 ;  /* 0xff80000027397808 */ /* 0x000fe20002000000 */
[----:B------:R-:W-:Y:S01]  /*197a0*/  FFMA.FTZ R39, R2, R14, -R21 ;  /* 0x0000000e02277223 */ /* 0x000fe20000010815 */
[----:B------:R-:W-:Y:S01]  /*197b0*/  FMNMX.FTZ R90, R127, R90, !PT ;  /* 0x0000005a7f5a7209 */ /* 0x000fe20007810000 */
[----:B------:R-:W-:Y:S01]  /*197c0*/  MUFU.EX2 R35, R35 ;  /* 0x0000002300237308 */ /* 0x000fe20000000800 */
[----:B-1----:R-:W-:Y:S02]  /*197d0*/  F2FP.SATFINITE.E4M3.F32.PACK_AB_MERGE_C R184, R9, R6, RZ ;  /* 0x0000000609b8723e */ /* 0x002fe400048070ff */
[----:B------:R-:W-:-:S02]  /*197e0*/  FMNMX.FTZ R90, R57, R90, !PT ;  /* 0x0000005a395a7209 */ /* 0x000fc40007810000 */
[----:B--2---:R-:W-:Y:S02]  /*197f0*/  F2FP.SATFINITE.E4M3.F32.PACK_AB_MERGE_C R186, R13, R10, RZ ;  /* 0x0000000a0dba723e */ /* 0x004fe400048070ff */
[----:B------:R-:W-:Y:S01]  /*19800*/  F2FP.SATFINITE.E4M3.F32.PACK_AB_MERGE_C R184, R7, R4, R184 ;  /* 0x0000000407b8723e */ /* 0x000fe200048070b8 */
[----:B------:R-:W1:Y:S01]  /*19810*/  SHFL.BFLY PT, R131, R90, 0x2, 0x1f ;  /* 0x0c401f005a837f89 */ /* 0x000e6200000e0000 */
[----:B------:R-:W-:Y:S01]  /*19820*/  F2FP.SATFINITE.E4M3.F32.PACK_AB_MERGE_C R186, R11, R8, R186 ;  /* 0x000000080bba723e */ /* 0x000fe200048070ba */
[----:B------:R-:W-:Y:S01]  /*19830*/  MUFU.EX2 R34, R34 ;  /* 0x0000002200227308 */ /* 0x000fe20000000800 */
[----:B---3--:R-:W-:Y:S02]  /*19840*/  F2FP.SATFINITE.E4M3.F32.PACK_AB_MERGE_C R176, R43, R42, RZ ;  /* 0x0000002a2bb0723e */ /* 0x008fe400048070ff */
[----:B------:R-:W-:Y:S02]  /*19850*/  F2FP.SATFINITE.E4M3.F32.PACK_AB_MERGE_C R180, R72, R29, RZ ;  /* 0x0000001d48b4723e */ /* 0x000fe400048070ff */
[----:B----4-:R-:W-:-:S02]  /*19860*/  F2FP.SATFINITE.E4M3.F32.PACK_AB_MERGE_C R178, R27, R26, RZ ;  /* 0x0000001a1bb2723e */ /* 0x010fc400048070ff */
[----:B------:R-:W-:Y:S01]  /*19870*/  F2FP.SATFINITE.E4M3.F32.PACK_AB_MERGE_C R180, R15, R12, R180 ;  /* 0x0000000c0fb4723e */ /* 0x000fe200048070b4 */
[----:B------:R-:W2:Y:S01]  /*19880*/  MUFU.EX2 R39, R39 ;  /* 0x0000002700277308 */ /* 0x000ea20000000800 */
[----:B------:R-:W-:Y:S02]  /*19890*/  F2FP.SATFINITE.E4M3.F32.PACK_AB_MERGE_C R182, R63, R58, RZ ;  /* 0x0000003a3fb6723e */ /* 0x000fe400048070ff */
[----:B------:R-:W-:Y:S02]  /*198a0*/  F2FP.SATFINITE.E4M3.F32.PACK_AB_MERGE_C R176, R62, R59, R176 ;  /* 0x0000003b3eb0723e */ /* 0x000fe400048070b0 */
[----:B------:R-:W-:Y:S02]  /*198b0*/  F2FP.SATFINITE.E4M3.F32.PACK_AB_MERGE_C R182, R74, R45, R182 ;  /* 0x0000002d4ab6723e */ /* 0x000fe400048070b6 */
[----:B------:R-:W-:Y:S01]  /*198c0*/  F2FP.SATFINITE.E4M3.F32.PACK_AB_MERGE_C R178, R47, R46, R178 ;  /* 0x0000002e2fb2723e */ /* 0x000fe200048070b2 */
[----:B------:R-:W-:Y:S01]  /*198d0*/  MUFU.EX2 R38, R38 ;  /* 0x0000002600267308 */ /* 0x000fe20000000800 */
[----:B-1----:R-:W-:Y:S01]  /*198e0*/  FMNMX.FTZ R40, R90, R131, !PT ;  /* 0x000000835a287209 */ /* 0x002fe20007810000 */
[C-C-:B------:R-:W-:Y:S01]  /*198f0*/  FFMA.FTZ R131, R2.reuse, R44, -R21.reuse ;  /* 0x0000002c02837223 */ /* 0x140fe20000010815 */
[----:B------:R-:W-:-:S05]  /*19900*/  FFMA.FTZ R21, R2, R52, -R21 ;  /* 0x0000003402157223 */ /* 0x000fca0000010815 */
[----:B------:R-:W-:Y:S01]  /*19910*/  MUFU.EX2 R41, R41 ;  /* 0x0000002900297308 */ /* 0x000fe20000000800 */
[----:B--2---:R-:W-:Y:S01]  /*19920*/  F2FP.SATFINITE.E4M3.F32.PACK_AB_MERGE_C R172, R39, R34, RZ ;  /* 0x0000002227ac723e */ /* 0x004fe200048070ff */
[----:B------:R-:W1:Y:S03]  /*19930*/  SHFL.BFLY PT, R133, R40, 0x1, 0x1f ;  /* 0x0c201f0028857f89 */ /* 0x000e6600000e0000 */
[----:B------:R-:W-:-:S03]  /*19940*/  F2FP.SATFINITE.E4M3.F32.PACK_AB_MERGE_C R172, R35, R30, R172 ;  /* 0x0000001e23ac723e */ /* 0x000fc600048070ac */
[----:B------:R-:W-:Y:S08]  /*19950*/  MUFU.EX2 R20, R20 ;  /* 0x0000001400147308 */ /* 0x000ff00000000800 */
[----:B------:R-:W-:Y:S08]  /*19960*/  MUFU.EX2 R28, R28 ;  /* 0x0000001c001c7308 */ /* 0x000ff00000000800 */
[----:B------:R-:W-:Y:S01]  /*19970*/  MUFU.EX2 R131, R131 ;  /* 0x0000008300837308 */ /* 0x000fe20000000800 */
[----:B-1----:R-:W-:-:S04]  /*19980*/  FMNMX.FTZ R14, R40, R133, !PT ;  /* 0x00000085280e7209 */ /* 0x002fc80007810000 */
[----:B------:R-:W-:Y:S01]  /*19990*/  FSETP.NEU.FTZ.AND P3, PT, R14, -INF , PT ;  /* 0xff8000000e00780b */ /* 0x000fe20003f7d000 */
[----:B------:R-:W-:-:S02]  /*199a0*/  FFMA.FTZ R44, R2, R14, -8 ;  /* 0xc1000000022c7423 */ /* 0x000fc4000001000e */
[----:B------:R-:W-:Y:S03]  /*199b0*/  MUFU.EX2 R32, R32 ;  /* 0x0000002000207308 */ /* 0x000fe60000000800 */
[----:B------:R-:W-:-:S05]  /*199c0*/  FSEL R44, R44, RZ, P3 ;  /* 0x000000ff2c2c7208 */ /* 0x000fca0001800000 */
        /* <DEDUP_REMOVED lines=25> */
[----:B------:R-:W-:-:S01]  /*19b60*/  FADD.FTZ R73, R11, R80 ;  /* 0x000000500b497221 */ /* 0x000fc20000010000 */
[C-C-:B------:R-:W-:Y:S01]  /*19b70*/  FFMA.FTZ R87, R2.reuse, R87, -R44.reuse ;  /* 0x0000005702577223 */ /* 0x140fe2000001082c */
[----:B------:R-:W-:-:S01]  /*19b80*/  FFMA.FTZ R54, R2, R105, -R44 ;  /* 0x0000006902367223 */ /* 0x000fc2000001082c */
[----:B------:R-:W-:Y:S01]  /*19b90*/  FFMA.FTZ R68, R2, R109, -R44 ;  /* 0x0000006d02447223 */ /* 0x000fe2000001082c */
[----:B------:R-:W-:-:S01]  /*19ba0*/  FADD.FTZ R80, R10, R73 ;  /* 0x000000490a507221 */ /* 0x000fc20000010000 */
[C-C-:B------:R-:W-:Y:S01]  /*19bb0*/  FFMA.FTZ R56, R2.reuse, R111, -R44.reuse ;  /* 0x0000006f02387223 */ /* 0x140fe2000001082c */
[----:B------:R-:W-:-:S01]  /*19bc0*/  FFMA.FTZ R67, R2, R67, -R44 ;  /* 0x0000004302437223 */ /* 0x000fc2000001082c */
[----:B------:R-:W3:Y:S01]  /*19bd0*/  MUFU.EX2 R95, R95 ;  /* 0x0000005f005f7308 */ /* 0x000ee20000000800 */
[----:B-1----:R-:W-:-:S01]  /*19be0*/  FADD.FTZ R77, R37, R40 ;  /* 0x00000028254d7221 */ /* 0x002fc20000010000 */
[----:B------:R-:W-:Y:S01]  /*19bf0*/  FADD.FTZ R73, R13, R80 ;  /* 0x000000500d497221 */ /* 0x000fe20000010000 */
[----:B------:R-:W-:-:S01]  /*19c00*/  FFMA.FTZ R71, R2, R71, -R44 ;  /* 0x0000004702477223 */ /* 0x000fc2000001082c */
[C-C-:B0-----:R-:W-:Y:S01]  /*19c10*/  FFMA.FTZ R3, R2.reuse, R113, -R44.reuse ;  /* 0x0000007102037223 */ /* 0x141fe2000001082c */
        /* <DEDUP_REMOVED lines=11> */
[----:B------:R-:W1:Y:S01]  /*19cd0*/  MUFU.EX2 R49, R49 ;  /* 0x0000003100317308 */ /* 0x000e620000000800 */
[----:B---3--:R-:W-:-:S01]  /*19ce0*/  FADD.FTZ R77, R95, R82 ;  /* 0x000000525f4d7221 */ /* 0x008fc20000010000 */
[C-C-:B------:R-:W-:Y:S01]  /*19cf0*/  FFMA.FTZ R31, R2.reuse, R31, -R44.reuse ;  /* 0x0000001f021f7223 */ /* 0x140fe2000001082c */
[----:B------:R-:W-:-:S01]  /*19d00*/  FFMA.FTZ R69, R2, R69, -R44 ;  /* 0x0000004502457223 */ /* 0x000fc2000001082c */
[C-C-:B------:R-:W-:Y:S01]  /*19d10*/  FFMA.FTZ R125, R2.reuse, R125, -R44.reuse ;  /* 0x0000007d027d7223 */ /* 0x140fe2000001082c */
[----:B------:R-:W-:-:S01]  /*19d20*/  FFMA.FTZ R127, R2, R127, -R44 ;  /* 0x0000007f027f7223 */ /* 0x000fc2000001082c */
[----:B------:R-:W-:Y:S01]  /*19d30*/  F2FP.SATFINITE.E4M3.F32.PACK_AB_MERGE_C R185, R95, R60, RZ ;  /* 0x0000003c5fb9723e */ /* 0x000fe200048070ff */
[----:B------:R-:W-:Y:S01]  /*19d40*/  IMAD.MOV.U32 R11, RZ, RZ, R203 ;  /* 0x000000ffff0b7224 */ /* 0x000fe200078e00cb */
[----:B------:R2:W3:Y:S01]  /*19d50*/  MUFU.EX2 R70, R81 ;  /* 0x0000005100467308 */ /* 0x0004e20000000800 */
[----:B0-----:R-:W-:-:S01]  /*19d60*/  FADD.FTZ R82, R48, R77 ;  /* 0x0000004d30527221 */ /* 0x001fc20000010000 */
[----:B------:R-:W-:-:S02]  /*19d70*/  F2FP.SATFINITE.E4M3.F32.PACK_AB_MERGE_C R185, R40, R37, R185 ;  /* 0x0000002528b9723e */ /* 0x000fc400048070b9 */
[----:B------:R-:W0:Y:S04]  /*19d80*/  @P0 LDC R40, c[0x0][0x44c] ;  /* 0x00011300ff280b82 */ /* 0x000e280000000800 */
[----:B------:R-:W4:Y:S01]  /*19d90*/  MUFU.EX2 R103, R103 ;  /* 0x0000006700677308 */ /* 0x000f220000000800 */
[----:B-1----:R-:W-:-:S01]  /*19da0*/  FADD.FTZ R77, R49, R82 ;  /* 0x00000052314d7221 */ /* 0x002fc20000010000 */
[----:B--2---:R-:W-:-:S06]  /*19db0*/  FFMA.FTZ R81, R2, R85, -R44 ;  /* 0x0000005502517223 */ /* 0x004fcc000001082c */
[----:B------:R-:W1:Y:S01]  /*19dc0*/  MUFU.EX2 R50, R50 ;  /* 0x0000003200327308 */ /* 0x000e620000000800 */
[----:B---3--:R-:W-:-:S07]  /*19dd0*/  FADD.FTZ R82, R70, R77 ;  /* 0x0000004d46527221 */ /* 0x008fce0000010000 */
[----:B------:R-:W2:Y:S01]  /*19de0*/  MUFU.EX2 R53, R53 ;  /* 0x0000003500357308 */ /* 0x000ea20000000800 */
[----:B----4-:R-:W-:-:S01]  /*19df0*/  FADD.FTZ R77, R103, R82 ;  /* 0x00000052674d7221 */ /* 0x010fc20000010000 */
[----:B------:R-:W-:Y:S01]  /*19e00*/  FADD.FTZ R82, R12, R73 ;  /* 0x000000490c527221 */ /* 0x000fe20000010000 */
[----:B------:R-:W-:-:S03]  /*19e10*/  F2FP.SATFINITE.E4M3.F32.PACK_AB_MERGE_C R187, R103, R70, RZ ;  /* 0x0000004667bb723e */ /* 0x000fc600048070ff */
[----:B------:R-:W-:Y:S01]  /*19e20*/  FADD.FTZ R82, R15, R82 ;  /* 0x000000520f527221 */ /* 0x000fe20000010000 */
[----:B------:R-:W-:Y:S01]  /*19e30*/  F2FP.SATFINITE.E4M3.F32.PACK_AB_MERGE_C R187, R49, R48, R187 ;  /* 0x0000003031bb723e */ /* 0x000fe200048070bb */
[----:B------:R-:W3:Y:S01]  /*19e40*/  MUFU.EX2 R93, R93 ;  /* 0x0000005d005d7308 */ /* 0x000ee20000000800 */
[----:B-1----:R-:W-:-:S01]  /*19e50*/  FADD.FTZ R84, R50, R77 ;  /* 0x0000004d32547221 */ /* 0x002fc20000010000 */
[----:B------:R-:W-:-:S06]  /*19e60*/  CS2R R48, SRZ ;  /* 0x0000000000307805 */ /* 0x000fcc000001ff00 */
[----:B------:R1:W4:Y:S01]  /*19e70*/  MUFU.EX2 R76, R79 ;  /* 0x0000004f004c7308 */ /* 0x0003220000000800 */
[----:B--2---:R-:W-:-:S07]  /*19e80*/  FADD.FTZ R84, R53, R84 ;  /* 0x0000005435547221 */ /* 0x004fce0000010000 */
[----:B------:R-:W2:Y:S01]  /*19e90*/  MUFU.EX2 R52, R52 ;  /* 0x0000003400347308 */ /* 0x000ea20000000800 */
[----:B-1----:R-:W-:-:S01]  /*19ea0*/  FFMA.FTZ R79, R2, R107, -R44 ;  /* 0x0000006b024f7223 */ /* 0x002fc2000001082c */
[----:B------:R-:W-:Y:S01]  /*19eb0*/  FFMA.FTZ R44, R2, R57, -R44 ;  /* 0x00000039022c7223 */ /* 0x000fe2000001082c */
[----:B------:R-:W-:-:S01]  /*19ec0*/  FADD.FTZ R57, R29, R82 ;  /* 0x000000521d397221 */ /* 0x000fc20000010000 */
[----:B---3--:R-:W-:Y:S01]  /*19ed0*/  FADD.FTZ R9, R93, R84 ;  /* 0x000000545d097221 */ /* 0x008fe20000010000 */
[----:B------:R-:W-:Y:S02]  /*19ee0*/  CS2R R84, SRZ ;  /* 0x0000000000547805 */ /* 0x000fe4000001ff00 */
[----:B------:R-:W-:Y:S01]  /*19ef0*/  CS2R R82, SRZ ;  /* 0x0000000000527805 */ /* 0x000fe2000001ff00 */
[----:B------:R-:W-:-:S01]  /*19f00*/  FADD.FTZ R60, R72, R57 ;  /* 0x00000039483c7221 */ /* 0x000fc20000010000 */
[----:B------:R-:W1:Y:S01]  /*19f10*/  MUFU.EX2 R75, R75 ;  /* 0x0000004b004b7308 */ /* 0x000e620000000800 */
[----:B----4-:R-:W-:-:S01]  /*19f20*/  FADD.FTZ R9, R76, R9 ;  /* 0x000000094c097221 */ /* 0x010fc20000010000 */
[----:B------:R-:W-:Y:S01]  /*19f30*/  F2FP.SATFINITE.E4M3.F32.PACK_AB_MERGE_C R181, R76, R93, RZ ;  /* 0x0000005d4cb5723e */ /* 0x000fe200048070ff */
[----:B------:R-:W-:-:S01]  /*19f40*/  FADD.FTZ R13, R45, R60 ;  /* 0x0000003c2d0d7221 */ /* 0x000fc20000010000 */
[----:B------:R-:W-:-:S02]  /*19f50*/  CS2R R76, SRZ ;  /* 0x00000000004c7805 */ /* 0x000fc4000001ff00 */
[----:B------:R-:W-:Y:S02]  /*19f60*/  CS2R R72, SRZ ;  /* 0x0000000000487805 */ /* 0x000fe4000001ff00 */
[----:B------:R-:W-:Y:S01]  /*19f70*/  F2FP.SATFINITE.E4M3.F32.PACK_AB_MERGE_C R181, R53, R50, R181 ;  /* 0x0000003235b5723e */ /* 0x000fe200048070b5 */
[----:B------:R-:W-:-:S01]  /*19f80*/  FADD.FTZ R13, R74, R13 ;  /* 0x0000000d4a0d7221 */ /* 0x000fc20000010000 */
[----:B------:R-:W3:Y:S01]  /*19f90*/  MUFU.EX2 R101, R101 ;  /* 0x0000006500657308 */ /* 0x000ee20000000800 */
[----:B--2---:R-:W-:-:S02]  /*19fa0*/  FADD.FTZ R10, R52, R9 ;  /* 0x00000009340a7221 */ /* 0x004fc40000010000 */
[----:B------:R-:W-:Y:S01]  /*19fb0*/  FADD.FTZ R60, R58, R13 ;  /* 0x0000000d3a3c7221 */ /* 0x000fe20000010000 */
[----:B0-----:R-:W-:-:S04]  /*19fc0*/  @P0 IMAD.HI.U32 R13, R203, R40, RZ ;  /* 0x00000028cb0d0227 */ /* 0x001fc800078e00ff */
[----:B------:R-:W-:Y:S01]  /*19fd0*/  FADD.FTZ R60, R63, R60 ;  /* 0x0000003c3f3c7221 */ /* 0x000fe20000010000 */
[----:B------:R0:W2:Y:S01]  /*19fe0*/  MUFU.EX2 R78, R87 ;  /* 0x00000057004e7308 */ /* 0x0000a20000000800 */
[----:B-1----:R-:W-:-:S02]  /*19ff0*/  FADD.FTZ R10, R75, R10 ;  /* 0x0000000a4b0a7221 */ /* 0x002fc40000010000 */
[----:B------:R-:W-:Y:S01]  /*1a000*/  FADD.FTZ R9, R59, R60 ;  /* 0x0000003c3b097221 */ /* 0x000fe20000010000 */
[----:B------:R-:W-:-:S03]  /*1a010*/  CS2R R58, SRZ ;  /* 0x00000000003a7805 */ /* 0x000fc6000001ff00 */
[----:B------:R-:W-:Y:S01]  /*1a020*/  FADD.FTZ R9, R62, R9 ;  /* 0x000000093e097221 */ /* 0x000fe20000010000 */
[----:B------:R-:W1:Y:S01]  /*1a030*/  MUFU.EX2 R54, R54 ;  /* 0x0000003600367308 */ /* 0x000e620000000800 */
[----:B---3--:R-:W-:-:S01]  /*1a040*/  FADD.FTZ R7, R101, R10 ;  /* 0x0000000a65077221 */ /* 0x008fc20000010000 */
[----:B0-----:R-:W-:Y:S01]  /*1a050*/  CS2R R86, SRZ ;  /* 0x0000000000567805 */ /* 0x001fe2000001ff00 */
[----:B------:R-:W-:-:S01]  /*1a060*/  FADD.FTZ R8, R42, R9 ;  /* 0x000000092a087221 */ /* 0x000fc20000010000 */
[----:B------:R-:W-:-:S03]  /*1a070*/  CS2R R62, SRZ ;  /* 0x00000000003e7805 */ /* 0x000fc6000001ff00 */
[----:B------:R-:W-:Y:S01]  /*1a080*/  FADD.FTZ R43, R43, R8 ;  /* 0x000000082b2b7221 */ /* 0x000fe20000010000 */
[----:B------:R-:W0:Y:S01]  /*1a090*/  MUFU.EX2 R79, R79 ;  /* 0x0000004f004f7308 */ /* 0x000e220000000800 */
[----:B--2---:R-:W-:-:S01]  /*1a0a0*/  FADD.FTZ R7, R78, R7 ;  /* 0x000000074e077221 */ /* 0x004fc20000010000 */
[----:B------:R-:W-:-:S04]  /*1a0b0*/  F2FP.SATFINITE.E4M3.F32.PACK_AB_MERGE_C R183, R78, R101, RZ ;  /* 0x000000654eb7723e */ /* 0x000fc800048070ff */
[----:B------:R-:W-:Y:S02]  /*1a0c0*/  F2FP.SATFINITE.E4M3.F32.PACK_AB_MERGE_C R183, R75, R52, R183 ;  /* 0x000000344bb7723e */ /* 0x000fe400048070b7 */
[----:B------:R-:W-:Y:S01]  /*1a0d0*/  CS2R R74, SRZ ;  /* 0x00000000004a7805 */ /* 0x000fe2000001ff00 */
[----:B------:R-:W2:Y:S01]  /*1a0e0*/  MUFU.EX2 R68, R68 ;  /* 0x0000004400447308 */ /* 0x000ea20000000800 */
[----:B-1----:R-:W-:-:S01]  /*1a0f0*/  FADD.FTZ R10, R54, R7 ;  /* 0x00000007360a7221 */ /* 0x002fc20000010000 */
[----:B------:R-:W-:-:S06]  /*1a100*/  CS2R R52, SRZ ;  /* 0x0000000000347805 */ /* 0x000fcc000001ff00 */
[----:B------:R-:W1:Y:S01]  /*1a110*/  MUFU.EX2 R81, R81 ;  /* 0x0000005100517308 */ /* 0x000e620000000800 */
[----:B0-----:R-:W-:-:S07]  /*1a120*/  FADD.FTZ R7, R79, R10 ;  /* 0x0000000a4f077221 */ /* 0x001fce0000010000 */
[----:B------:R-:W0:Y:S01]  /*1a130*/  MUFU.EX2 R56, R56 ;  /* 0x0000003800387308 */ /* 0x000e220000000800 */
[----:B--2---:R-:W-:-:S07]  /*1a140*/  FADD.FTZ R10, R68, R7 ;  /* 0x00000007440a7221 */ /* 0x004fce0000010000 */
[----:B------:R-:W2:Y:S01]  /*1a150*/  MUFU.EX2 R67, R67 ;  /* 0x0000004300437308 */ /* 0x000ea20000000800 */
[C---:B-1----:R-:W-:Y:S01]  /*1a160*/  F2FP.SATFINITE.E4M3.F32.PACK_AB_MERGE_C R177, R81.reuse, R68, RZ ;  /* 0x0000004451b1723e */ /* 0x042fe200048070ff */
[----:B------:R-:W-:Y:S01]  /*1a170*/  FADD.FTZ R81, R81, R10 ;  /* 0x0000000a51517221 */ /* 0x000fe20000010000 */
[----:B------:R-:W-:-:S01]  /*1a180*/  FADD.FTZ R10, R46, R43 ;  /* 0x0000002b2e0a7221 */ /* 0x000fc20000010000 */
[----:B------:R-:W-:Y:S02]  /*1a190*/  CS2R R42, SRZ ;  /* 0x00000000002a7805 */ /* 0x000fe4000001ff00 */
[----:B------:R-:W-:Y:S02]  /*1a1a0*/  F2FP.SATFINITE.E4M3.F32.PACK_AB_MERGE_C R177, R79, R54, R177 ;  /* 0x000000364fb1723e */ /* 0x000fe400048070b1 */
[----:B------:R-:W-:Y:S01]  /*1a1b0*/  CS2R R78, SRZ ;  /* 0x00000000004e7805 */ /* 0x000fe2000001ff00 */
[----:B------:R-:W-:-:S01]  /*1a1c0*/  FADD.FTZ R7, R47, R10 ;  /* 0x0000000a2f077221 */ /* 0x000fc20000010000 */
[----:B------:R-:W1:Y:S01]  /*1a1d0*/  MUFU.EX2 R64, R64 ;  /* 0x0000004000407308 */ /* 0x000e620000000800 */
[----:B0-----:R-:W-:-:S01]  /*1a1e0*/  FADD.FTZ R12, R56, R81 ;  /* 0x00000051380c7221 */ /* 0x001fc20000010000 */
[----:B------:R-:W-:Y:S01]  /*1a1f0*/  CS2R R46, SRZ ;  /* 0x00000000002e7805 */ /* 0x000fe2000001ff00 */
[----:B------:R-:W-:-:S04]  /*1a200*/  FADD.FTZ R10, R26, R7 ;  /* 0x000000071a0a7221 */ /* 0x000fc80000010000 */
[----:B------:R-:W-:Y:S01]  /*1a210*/  FADD.FTZ R27, R27, R10 ;  /* 0x0000000a1b1b7221 */ /* 0x000fe20000010000 */
[----:B------:R-:W0:Y:S01]  /*1a220*/  MUFU.EX2 R71, R71 ;  /* 0x0000004700477308 */ /* 0x000e220000000800 */
[----:B--2---:R-:W-:-:S02]  /*1a230*/  FADD.FTZ R9, R67, R12 ;  /* 0x0000000c43097221 */ /* 0x004fc40000010000 */
[----:B------:R-:W-:Y:S02]  /*1a240*/  FADD.FTZ R26, R30, R27 ;  /* 0x0000001b1e1a7221 */ /* 0x000fe40000010000 */
[----:B------:R-:W2:Y:S03]  /*1a250*/  @P0 LDC R30, c[0x0][0x450] ;  /* 0x00011400ff1e0b82 */ /* 0x000ea60000000800 */
[----:B------:R-:W3:Y:S01]  /*1a260*/  MUFU.EX2 R3, R3 ;  /* 0x0000000300037308 */ /* 0x000ee20000000800 */
[----:B-1----:R-:W-:-:S01]  /*1a270*/  FADD.FTZ R12, R64, R9 ;  /* 0x00000009400c7221 */ /* 0x002fc20000010000 */
[----:B------:R-:W-:-:S04]  /*1a280*/  FADD.FTZ R9, R35, R26 ;  /* 0x0000001a23097221 */ /* 0x000fc80000010000 */
[----:B------:R-:W-:Y:S01]  /*1a290*/  FADD.FTZ R26, R34, R9 ;  /* 0x00000009221a7221 */ /* 0x000fe20000010000 */
[----:B------:R-:W-:Y:S01]  /*1a2a0*/  CS2R R34, SRZ ;  /* 0x0000000000227805 */ /* 0x000fe2000001ff00 */
[----:B------:R-:W1:Y:S01]  /*1a2b0*/  MUFU.EX2 R66, R66 ;  /* 0x0000004200427308 */ /* 0x000e620000000800 */
[----:B0-----:R-:W-:-:S01]  /*1a2c0*/  FADD.FTZ R12, R71, R12 ;  /* 0x0000000c470c7221 */ /* 0x001fc20000010000 */
[----:B------:R-:W-:Y:S01]  /*1a2d0*/  FADD.FTZ R39, R39, R26 ;  /* 0x0000001a27277221 */ /* 0x000fe20000010000 */
[----:B------:R-:W-:Y:S02]  /*1a2e0*/  F2FP.SATFINITE.E4M3.F32.PACK_AB_MERGE_C R179, R71, R64, RZ ;  /* 0x0000004047b3723e */ /* 0x000fe400048070ff */
[----:B------:R-:W-:Y:S01]  /*1a2f0*/  CS2R R70, SRZ ;  /* 0x0000000000467805 */ /* 0x000fe2000001ff00 */
[----:B------:R-:W-:-:S01]  /*1a300*/  FADD.FTZ R26, R38, R39 ;  /* 0x00000027261a7221 */ /* 0x000fc20000010000 */
[----:B------:R-:W-:Y:S01]  /*1a310*/  F2FP.SATFINITE.E4M3.F32.PACK_AB_MERGE_C R179, R67, R56, R179 ;  /* 0x0000003843b3723e */ /* 0x000fe200048070b3 */
[----:B------:R-:W0:Y:S01]  /*1a320*/  MUFU.EX2 R115, R115 ;  /* 0x0000007300737308 */ /* 0x000e220000000800 */
[----:B---3--:R-:W-:-:S01]  /*1a330*/  FADD.FTZ R7, R3, R12 ;  /* 0x0000000c03077221 */ /* 0x008fc20000010000 */
[----:B------:R-:W-:-:S02]  /*1a340*/  CS2R R56, SRZ ;  /* 0x0000000000387805 */ /* 0x000fc4000001ff00 */
[----:B--2---:R-:W-:-:S04]  /*1a350*/  @P0 SHF.R.U32.HI R11, RZ, R30, R13 ;  /* 0x0000001eff0b0219 */ /* 0x004fc8000001160d */
[----:B------:R2:W3:Y:S01]  /*1a360*/  MUFU.EX2 R80, R61 ;  /* 0x0000003d00507308 */ /* 0x0004e20000000800 */
[----:B-1----:R-:W-:-:S07]  /*1a370*/  FADD.FTZ R12, R66, R7 ;  /* 0x00000007420c7221 */ /* 0x002fce0000010000 */
[----:B------:R-:W1:Y:S01]  /*1a380*/  MUFU.EX2 R117, R117 ;  /* 0x0000007500757308 */ /* 0x000e620000000800 */
[----:B0-----:R-:W-:-:S01]  /*1a390*/  FADD.FTZ R7, R115, R12 ;  /* 0x0000000c73077221 */ /* 0x001fc20000010000 */
[----:B--2---:R-:W-:-:S06]  /*1a3a0*/  CS2R R60, SRZ ;  /* 0x00000000003c7805 */ /* 0x004fcc000001ff00 */
[----:B------:R0:W2:Y:S01]  /*1a3b0*/  MUFU.EX2 R6, R51 ;  /* 0x0000003300067308 */ /* 0x0000a20000000800 */
[C---:B---3--:R-:W-:Y:S01]  /*1a3c0*/  F2FP.SATFINITE.E4M3.F32.PACK_AB_MERGE_C R115, R80.reuse, R115, RZ ;  /* 0x000000735073723e */ /* 0x048fe200048070ff */
[----:B------:R-:W-:Y:S01]  /*1a3d0*/  FADD.FTZ R80, R80, R7 ;  /* 0x0000000750507221 */ /* 0x000fe20000010000 */
[----:B------:R-:W-:-:S02]  /*1a3e0*/  FADD.FTZ R7, R41, R26 ;  /* 0x0000001a29077221 */ /* 0x000fc40000010000 */
[----:B------:R-:W-:Y:S02]  /*1a3f0*/  F2FP.SATFINITE.E4M3.F32.PACK_AB_MERGE_C R173, R66, R3, R115 ;  /* 0x0000000342ad723e */ /* 0x000fe40004807073 */
[----:B------:R-:W-:Y:S01]  /*1a400*/  CS2R R66, SRZ ;  /* 0x0000000000427805 */ /* 0x000fe2000001ff00 */
[----:B------:R-:W-:Y:S01]  /*1a410*/  MUFU.EX2 R119, R119 ;  /* 0x0000007700777308 */ /* 0x000fe20000000800 */
[----:B-1----:R-:W-:-:S01]  /*1a420*/  FADD.FTZ R3, R117, R80 ;  /* 0x0000005075037221 */ /* 0x002fc20000010000 */
[----:B------:R-:W-:-:S02]  /*1a430*/  CS2R R80, SRZ ;  /* 0x0000000000507805 */ /* 0x000fc4000001ff00 */
[----:B0-----:R-:W-:-:S04]  /*1a440*/  CS2R R50, SRZ ;  /* 0x0000000000327805 */ /* 0x001fc8000001ff00 */
[----:B------:R0:W1:Y:S01]  /*1a450*/  MUFU.EX2 R4, R55 ;  /* 0x0000003700047308 */ /* 0x0000620000000800 */
[----:B--2---:R-:W-:-:S01]  /*1a460*/  FADD.FTZ R26, R6, R3 ;  /* 0x00000003061a7221 */ /* 0x004fc20000010000 */
[----:B------:R-:W-:Y:S01]  /*1a470*/  F2FP.SATFINITE.E4M3.F32.PACK_AB_MERGE_C R3, R129, R20, RZ ;  /* 0x000000148103723e */ /* 0x000fe200048070ff */
[----:B------:R-:W-:-:S03]  /*1a480*/  FADD.FTZ R20, R20, R7 ;  /* 0x0000000714147221 */ /* 0x000fc60000010000 */
[----:B------:R-:W-:Y:S01]  /*1a490*/  F2FP.SATFINITE.E4M3.F32.PACK_AB_MERGE_C R174, R41, R38, R3 ;  /* 0x0000002629ae723e */ /* 0x000fe20004807003 */
[----:B------:R-:W-:-:S01]  /*1a4a0*/  FADD.FTZ R129, R129, R20 ;  /* 0x0000001481817221 */ /* 0x000fc20000010000 */
[----:B------:R-:W2:Y:S01]  /*1a4b0*/  MUFU.EX2 R65, R65 ;  /* 0x0000004100417308 */ /* 0x000ea20000000800 */
[----:B0-----:R-:W-:Y:S02]  /*1a4c0*/  CS2R R54, SRZ ;  /* 0x0000000000367805 */ /* 0x001fe4000001ff00 */
[----:B------:R-:W-:Y:S02]  /*1a4d0*/  CS2R R40, SRZ ;  /* 0x0000000000287805 */ /* 0x000fe4000001ff00 */
[----:B------:R-:W-:-:S03]  /*1a4e0*/  CS2R R38, SRZ ;  /* 0x0000000000267805 */ /* 0x000fc6000001ff00 */
[----:B------:R-:W0:Y:S01]  /*1a4f0*/  MUFU.EX2 R8, R121 ;  /* 0x0000007900087308 */ /* 0x000e220000000800 */
[----:B-1----:R-:W-:Y:S01]  /*1a500*/  F2FP.SATFINITE.E4M3.F32.PACK_AB_MERGE_C R9, R4, R119, RZ ;  /* 0x000000770409723e */ /* 0x002fe200048070ff */
[----:B------:R-:W-:Y:S01]  /*1a510*/  FADD.FTZ R119, R119, R26 ;  /* 0x0000001a77777221 */ /* 0x000fe20000010000 */
[----:B------:R-:W-:Y:S02]  /*1a520*/  CS2R R26, SRZ ;  /* 0x00000000001a7805 */ /* 0x000fe4000001ff00 */
[----:B------:R-:W-:Y:S01]  /*1a530*/  F2FP.SATFINITE.E4M3.F32.PACK_AB_MERGE_C R175, R6, R117, R9 ;  /* 0x0000007506af723e */ /* 0x000fe20004807009 */
[----:B------:R-:W-:-:S01]  /*1a540*/  FADD.FTZ R6, R24, R129 ;  /* 0x0000008118067221 */ /* 0x000fc20000010000 */
[----:B------:R-:W-:Y:S01]  /*1a550*/  FADD.FTZ R4, R4, R119 ;  /* 0x0000007704047221 */ /* 0x000fe20000010000 */
[----:B------:R-:W1:Y:S01]  /*1a560*/  MUFU.EX2 R123, R123 ;  /* 0x0000007b007b7308 */ /* 0x000e620000000800 */
[----:B------:R-:W-:Y:S01]  /*1a570*/  F2FP.SATFINITE.E4M3.F32.PACK_AB_MERGE_C R9, R131, R28, RZ ;  /* 0x0000001c8309723e */ /* 0x000fe200048070ff */
[----:B------:R-:W-:Y:S01]  /*1a580*/  FADD.FTZ R7, R25, R6 ;  /* 0x0000000619077221 */ /* 0x000fe20000010000 */
[----:B--2---:R-:W-:-:S02]  /*1a590*/  FADD.FTZ R3, R65, R4 ;  /* 0x0000000441037221 */ /* 0x004fc40000010000 */
[----:B------:R-:W-:Y:S01]  /*1a5a0*/  F2FP.SATFINITE.E4M3.F32.PACK_AB_MERGE_C R168, R25, R24, R9 ;  /* 0x0000001819a8723e */ /* 0x000fe20004807009 */
[----:B------:R-:W-:-:S01]  /*1a5b0*/  FADD.FTZ R28, R28, R7 ;  /* 0x000000071c1c7221 */ /* 0x000fc20000010000 */
[----:B------:R-:W-:Y:S01]  /*1a5c0*/  IADD3 R7, R11, R205, -R204 ;  /* 0x000000cd0b077210 */ /* 0x000fe20007ffe8cc */
[----:B------:R2:W3:Y:S01]  /*1a5d0*/  MUFU.EX2 R10, R31 ;  /* 0x0000001f000a7308 */ /* 0x0004e20000000800 */
[----:B0-----:R-:W-:-:S01]  /*1a5e0*/  FADD.FTZ R4, R8, R3 ;  /* 0x0000000308047221 */ /* 0x001fc20000010000 */
[----:B------:R-:W-:Y:S01]  /*1a5f0*/  FADD.FTZ R131, R131, R28 ;  /* 0x0000001c83837221 */ /* 0x000fe20000010000 */
[----:B------:R-:W-:Y:S01]  /*1a600*/  VIADD R9, R162, 0xfffffffe ;  /* 0xfffffffea2097836 */ /* 0x000fe20000000000 */
[----:B------:R-:W-:Y:S02]  /*1a610*/  CS2R R28, SRZ ;  /* 0x00000000001c7805 */ /* 0x000fe4000001ff00 */
[----:B------:R-:W-:Y:S02]  /*1a620*/  CS2R R24, SRZ ;  /* 0x0000000000187805 */ /* 0x000fe4000001ff00 */
[----:B------:R-:W0:Y:S01]  /*1a630*/  MUFU.EX2 R21, R21 ;  /* 0x0000001500157308 */ /* 0x000e220000000800 */
[----:B-1----:R-:W-:-:S01]  /*1a640*/  FADD.FTZ R3, R123, R4 ;  /* 0x000000047b037221 */ /* 0x002fc20000010000 */
[----:B------:R-:W-:Y:S01]  /*1a650*/  FADD.FTZ R4, R32, R131 ;  /* 0x0000008320047221 */ /* 0x000fe20000010000 */
[----:B--2---:R-:W-:-:S05]  /*1a660*/  CS2R R30, SRZ ;  /* 0x00000000001e7805 */ /* 0x004fca000001ff00 */
[----:B------:R-:W1:Y:S01]  /*1a670*/  MUFU.EX2 R33, R33 ;  /* 0x0000002100217308 */ /* 0x000e620000000800 */
[C---:B---3--:R-:W-:Y:S01]  /*1a680*/  F2FP.SATFINITE.E4M3.F32.PACK_AB_MERGE_C R123, R10.reuse, R123, RZ ;  /* 0x0000007b0a7b723e */ /* 0x048fe200048070ff */
[----:B------:R-:W-:-:S03]  /*1a690*/  FADD.FTZ R10, R10, R3 ;  /* 0x000000030a0a7221 */ /* 0x000fc60000010000 */
[----:B------:R-:W-:Y:S01]  /*1a6a0*/  F2FP.SATFINITE.E4M3.F32.PACK_AB_MERGE_C R169, R8, R65, R123 ;  /* 0x0000004108a9723e */ /* 0x000fe2000480707b */
[----:B------:R-:W-:Y:S01]  /*1a6b0*/  IMAD.HI R8, R7, 0x66666667, RZ ;  /* 0x6666666707087827 */ /* 0x000fe200078e02ff */
[----:B------:R-:W-:Y:S01]  /*1a6c0*/  CS2R R64, SRZ ;  /* 0x0000000000407805 */ /* 0x000fe2000001ff00 */
[----:B------:R-:W-:Y:S01]  /*1a6d0*/  MUFU.EX2 R127, R127 ;  /* 0x0000007f007f7308 */ /* 0x000fe20000000800 */
[----:B0-----:R-:W-:-:S07]  /*1a6e0*/  F2FP.SATFINITE.E4M3.F32.PACK_AB_MERGE_C R6, R21, R36, RZ ;  /* 0x000000241506723e */ /* 0x001fce00048070ff */
[----:B------:R-:W0:Y:S01]  /*1a6f0*/  MUFU.EX2 R44, R44 ;  /* 0x0000002c002c7308 */ /* 0x000e220000000800 */
[----:B-1----:R-:W-:-:S01]  /*1a700*/  FADD.FTZ R7, R33, R4 ;  /* 0x0000000421077221 */ /* 0x002fc20000010000 */
[----:B------:R-:W-:Y:S02]  /*1a710*/  F2FP.SATFINITE.E4M3.F32.PACK_AB_MERGE_C R170, R33, R32, R6 ;  /* 0x0000002021aa723e */ /* 0x000fe40004807006 */
[----:B------:R-:W-:Y:S01]  /*1a720*/  CS2R R32, SRZ ;  /* 0x0000000000207805 */ /* 0x000fe2000001ff00 */
[----:B------:R-:W-:Y:S01]  /*1a730*/  FADD.FTZ R36, R36, R7 ;  /* 0x0000000724247221 */ /* 0x000fe20000010000 */
[----:B------:R-:W-:Y:S02]  /*1a740*/  SHF.R.U32.HI R7, RZ, 0x1f, R8 ;  /* 0x0000001fff077819 */ /* 0x000fe40000011608 */
[----:B------:R-:W1:Y:S08]  /*1a750*/  MUFU.EX2 R69, R69 ;  /* 0x0000004500457308 */ /* 0x000e700000000800 */
[----:B------:R-:W2:Y:S01]  /*1a760*/  MUFU.EX2 R12, R125 ;  /* 0x0000007d000c7308 */ /* 0x000ea20000000800 */
[----:B0-----:R-:W-:Y:S01]  /*1a770*/  F2FP.SATFINITE.E4M3.F32.PACK_AB_MERGE_C R6, R44, R127, RZ ;  /* 0x0000007f2c06723e */ /* 0x001fe200048070ff */
[----:B-1----:R-:W-:-:S03]  /*1a780*/  FADD.FTZ R3, R69, R10 ;  /* 0x0000000a45037221 */ /* 0x002fc60000010000 */
[C---:B--2---:R-:W-:Y:S01]  /*1a790*/  F2FP.SATFINITE.E4M3.F32.PACK_AB_MERGE_C R171, R12.reuse, R69, R6 ;  /* 0x000000450cab723e */ /* 0x044fe20004807006 */
[----:B------:R-:W-:-:S01]  /*1a7a0*/  FADD.FTZ R4, R12, R3 ;  /* 0x000000030c047221 */ /* 0x000fc20000010000 */
[----:B------:R-:W-:Y:S02]  /*1a7b0*/  LEA.HI.SX32 R6, R8, R7, 0x1a ;  /* 0x0000000708067211 */ /* 0x000fe400078fd2ff */
[----:B------:R-:W-:Y:S01]  /*1a7c0*/  CS2R R68, SRZ ;  /* 0x0000000000447805 */ /* 0x000fe2000001ff00 */
[----:B------:R-:W-:Y:S01]  /*1a7d0*/  FADD.FTZ R3, R127, R4 ;  /* 0x000000047f037221 */ /* 0x000fe20000010000 */
[----:B------:R-:W-:Y:S01]  /*1a7e0*/  VIMNMX R6, RZ, R6, !PT ;  /* 0x00000006ff067248 */ /* 0x000fe20007fe0100 */
[----:B------:R-:W-:Y:S01]  /*1a7f0*/  FADD.FTZ R4, R21, R36 ;  /* 0x0000002415047221 */ /* 0x000fe20000010000 */
[----:B------:R-:W-:Y:S01]  /*1a800*/  CS2R R36, SRZ ;  /* 0x0000000000247805 */ /* 0x000fe2000001ff00 */
[----:B------:R-:W-:Y:S01]  /*1a810*/  FADD.FTZ R3, R44, R3 ;  /* 0x000000032c037221 */ /* 0x000fe20000010000 */
[----:B------:R-:W-:-:S02]  /*1a820*/  ISETP.GE.AND P2, PT, R9, R6, PT ;  /* 0x000000060900720c */ /* 0x000fc40003f46270 */
[----:B------:R-:W-:-:S11]  /*1a830*/  CS2R R44, SRZ ;  /* 0x00000000002c7805 */ /* 0x000fd6000001ff00 */
[----:B------:R-:W-:Y:S05]  /*1a840*/  @!P2 BRA `(.L_x_2521) ;  /* 0x0000003c0064a947 */ /* 0x000fea0003800000 */
[----:B------:R-:W-:Y:S01]  /*1a850*/  IMAD.MOV.U32 R7, RZ, RZ, R14 ;  /* 0x000000ffff077224 */ /* 0x000fe200078e000e */
[----:B------:R-:W-:Y:S01]  /*1a860*/  MOV R8, R0 ;  /* 0x0000000000087202 */ /* 0x000fe20000000f00 */
[----:B------:R-:W-:Y:S02]  /*1a870*/  IMAD.MOV.U32 R10, RZ, RZ, R190 ;  /* 0x000000ffff0a7224 */ /* 0x000fe400078e00be */
[----:B------:R-:W-:-:S07]  /*1a880*/  IMAD.MOV.U32 R87, RZ, RZ, RZ ;  /* 0x000000ffff577224 */ /* 0x000fce00078e00ff */
.L_x_2532:
        /* <DEDUP_REMOVED lines=8> */
.L_x_2523:
        /* <DEDUP_REMOVED lines=8> */
.L_x_2524:
[----:B------:R-:W-:Y:S04]  /*1a990*/  BSSY B0, `(.L_x_2522) ;  /* 0x0000004000007945 */ /* 0x000fe80003800000 */
[----:B-1----:R-:W-:Y:S05]  /*1a9a0*/  @P3 BRA `(.L_x_2525) ;  /* 0x0000000000083947 */ /* 0x002fea0003800000 */
[----:B------:R-:W1:Y:S02]  /*1a9b0*/  SYNCS.PHASECHK.TRANS64.TRYWAIT P3, [R11+URZ+0x29830], R0 ;  /* 0x029830000b0075a7 */ /* 0x000e64000806017f */
[----:B-1----:R-:W-:Y:S05]  /*1a9c0*/  @!P3 BRA `(.L_x_2526) ;  /* 0x000001140078b947 */ /* 0x002fea0003800000 */
.L_x_2525:
[----:B------:R-:W-:Y:S05]  /*1a9d0*/  BSYNC B0 ;  /* 0x0000000000007941 */ /* 0x000fea0003800000 */
.L_x_2522:
        /* <DEDUP_REMOVED lines=28> */
[----:B------:R-:W-:Y:S01]  /*1aba0*/  UMOV UR32, UR24 ;  /* 0x0000001800207c82 */ /* 0x000fe20008000000 */
[----:B0-----:R-:W-:Y:S01]  /*1abb0*/  SHF.R.U32.HI R0, RZ, 0x7, R0 ;  /* 0x00000007ff007819 */ /* 0x001fe20000011600 */
[----:B------:R-:W-:Y:S01]  /*1abc0*/  UMOV UR33, UR25 ;  /* 0x0000001900217c82 */ /* 0x000fe20008000000 */
[C---:B------:R-:W-:Y:S01]  /*1abd0*/  IADD3 R14, R12.reuse, 0x200, RZ ;  /* 0x000002000c0e7810 */ /* 0x040fe20007ffe0ff */
[----:B------:R-:W-:Y:S01]  /*1abe0*/  VIADD R20, R12, 0x82 ;  /* 0x000000820c147836 */ /* 0x000fe20000000000 */
[----:B------:R-:W-:Y:S01]  /*1abf0*/  IADD3 R0, R0, 0x8, RZ ;  /* 0x0000000800007810 */ /* 0x000fe20007ffe0ff */
[----:B------:R-:W-:Y:S01]  /*1ac00*/  IMAD.MOV.U32 R13, RZ, RZ, -0x7fffffe0 ;  /* 0x80000020ff0d7424 */ /* 0x000fe200078e00ff */
[----:B------:R-:W-:Y:S01]  /*1ac10*/  R2UR UR34, R14 ;  /* 0x000000000e2272ca */ /* 0x000fe200000e0000 */
[----:B------:R-:W-:Y:S01]  /*1ac20*/  VIADD R14, R12, 0x102 ;  /* 0x000001020c0e7836 */ /* 0x000fe20000000000 */
[----:B------:R-:W-:Y:S01]  /*1ac30*/  R2UR UR35, R15 ;  /* 0x000000000f2372ca */ /* 0x000fe200000e0000 */
[----:B------:R0:W-:Y:S01]  /*1ac40*/  BAR.SYNC.DEFER_BLOCKING R0, 0x100 ;  /* 0x000400000000751d */ /* 0x0001e20000010000 */
[----:B------:R-:W-:Y:S01]  /*1ac50*/  R2UR UR6, R88 ;  /* 0x00000000580672ca */ /* 0x000fe200000e0000 */
[----:B------:R-:W-:Y:S01]  /*1ac60*/  IMAD.MOV.U32 R15, RZ, RZ, -0x7fffffe0 ;  /* 0x80000020ff0f7424 */ /* 0x000fe200078e00ff */
[----:B------:R-:W-:-:S02]  /*1ac70*/  R2UR UR7, R89 ;  /* 0x00000000590772ca */ /* 0x000fc400000e0000 */
[----:B------:R-:W-:Y:S01]  /*1ac80*/  MOV R21, 0x80000020 ;  /* 0x8000002000157802 */ /* 0x000fe20000000f00 */
        /* <DEDUP_REMOVED lines=189> */
[C---:B------:R-:W-:Y:S01]  /*1b860*/  IADD3 R14, R12.reuse, 0x682, RZ ;  /* 0x000006820c0e7810 */ /* 0x040fe20007ffe0ff */
[----:B------:R-:W-:Y:S01]  /*1b870*/  VIADD R12, R12, 0x702 ;  /* 0x000007020c0c7836 */ /* 0x000fe20000000000 */
        /* <DEDUP_REMOVED lines=33> */
.L_x_2528:
[----:B------:R-:W-:Y:S01]  /*1ba90*/  SHF.L.U32 R0, R10, 0x1f, RZ ;  /* 0x0000001f0a007819 */ /* 0x000fe200000006ff */
[----:B------:R-:W-:-:S04]  /*1baa0*/  IMAD R10, R189, 0x8, R16 ;  /* 0x00000008bd0a7824 */ /* 0x000fc800078e0210 */
[----:B------:R0:W1:Y:S01]  /*1bab0*/  SYNCS.PHASECHK.TRANS64.TRYWAIT P2, [R10+URZ+0x29850], R0 ;  /* 0x029850000a0075a7 */ /* 0x000062000804017f */
[----:B------:R-:W-:Y:S05]  /*1bac0*/  @!P1 BRA `(.L_x_2529) ;  /* 0x0000000000049947 */ /* 0x000fea0003800000 */
[----:B------:R-:W-:Y:S01]  /*1bad0*/  BPT.TRAP 0x1 ;  /* 0x000000040000795c */ /* 0x000fe20000300000 */
.L_x_2529:
[----:B-1----:R-:W-:Y:S05]  /*1bae0*/  @P2 BRA `(.L_x_2527) ;  /* 0x0000000000082947 */ /* 0x002fea0003800000 */
[----:B------:R-:W1:Y:S02]  /*1baf0*/  SYNCS.PHASECHK.TRANS64.TRYWAIT P2, [R10+URZ+0x29850], R0 ;  /* 0x029850000a0075a7 */ /* 0x000e64000804017f */
[----:B-1----:R-:W-:Y:S05]  /*1bb00*/  @!P2 BRA `(.L_x_2530) ;  /* 0x00000104003ca947 */ /* 0x002fea0003800000 */
.L_x_2527:
[----:B01----:R-:W-:Y:S01]  /*1bb10*/  VIADD R0, R16, 0x400 ;  /* 0x0000040010007836 */ /* 0x003fe20000000000 */
[----:B------:R-:W-:Y:S01]  /*1bb20*/  MOV R13, 0xc0000010 ;  /* 0xc0000010000d7802 */ /* 0x000fe20000000f00 */
[----:B------:R-:W-:Y:S05]  /*1bb30*/  WARPSYNC.ALL ;  /* 0x0000000000007948 */ /* 0x000fea0003800000 */
[----:B------:R-:W-:Y:S01]  /*1bb40*/  SHF.R.U32.HI R0, RZ, 0x4, R0 ;  /* 0x00000004ff007819 */ /* 0x000fe20000011600 */
[----:B------:R-:W-:Y:S01]  /*1bb50*/  WARPGROUP.ARRIVE ;  /* 0x00000000000079c5 */ /* 0x000fe20000000000 */
[----:B------:R-:W-:Y:S01]  /*1bb60*/  R2UR UR7, R13 ;  /* 0x000000000d0772ca */ /* 0x000fe200000e0000 */
[----:B------:R-:W-:Y:S01]  /*1bb70*/  IMAD.MOV.U32 R15, RZ, RZ, -0x3ffffff0 ;  /* 0xc0000010ff0f7424 */ /* 0x000fe200078e00ff */
[----:B------:R-:W-:Y:S01]  /*1bb80*/  LOP3.LUT R0, R0, 0x3fff, RZ, 0xc0, !PT ;  /* 0x00003fff00007812 */ /* 0x000fe200078ec0ff */
[----:B------:R-:W0:Y:S01]  /*1bb90*/  @P0 LDC R13, c[0x0][0x44c] ;  /* 0x00011300ff0d0b82 */ /* 0x000e220000000800 */
[----:B------:R-:W-:-:S02]  /*1bba0*/  IMAD.IADD R10, R211, 0x1, R203 ;  /* 0x00000001d30a7824 */ /* 0x000fc400078e02cb */
[----:B------:R-:W-:-:S05]  /*1bbb0*/  LOP3.LUT R0, R0, 0x10000, RZ, 0xfc, !PT ;  /* 0x0001000000007812 */ /* 0x000fca00078efcff */
[----:B------:R-:W-:Y:S01]  /*1bbc0*/  IMAD R12, R189, 0x500, R0 ;  /* 0x00000500bd0c7824 */ /* 0x000fe200078e0200 */
[----:B------:R-:W1:Y:S03]  /*1bbd0*/  @P0 LDC R21, c[0x0][0x450] ;  /* 0x00011400ff150b82 */ /* 0x000e660000000800 */
[C---:B------:R-:W-:Y:S01]  /*1bbe0*/  VIADD R14, R12.reuse, 0x100 ;  /* 0x000001000c0e7836 */ /* 0x040fe20000000000 */
[----:B------:R-:W-:Y:S01]  /*1bbf0*/  R2UR UR6, R12 ;  /* 0x000000000c0672ca */ /* 0x000fe200000e0000 */
[----:B0-----:R-:W-:-:S12]  /*1bc00*/  @P0 IMAD.HI.U32 R0, R10, R13, RZ ;  /* 0x0000000d0a000227 */ /* 0x001fd800078e00ff */
[----:B------:R-:W-:Y:S01]  /*1bc10*/  QGMMA.64x128x32.F32.E4M3.E4M3 R24, R184, gdesc[UR4], R24, gsb0 ;  /* 0x01e00004b8187df3 */ /* 0x000fe20008000818 */
[----:B------:R-:W-:Y:S01]  /*1bc20*/  R2UR UR6, R14 ;  /* 0x000000000e0672ca */ /* 0x000fe200000e0000 */
[----:B------:R-:W-:Y:S01]  /*1bc30*/  VIADD R14, R12, 0x200 ;  /* 0x000002000c0e7836 */ /* 0x000fe20000000000 */
[----:B------:R-:W-:Y:S01]  /*1bc40*/  R2UR UR7, R15 ;  /* 0x000000000f0772ca */ /* 0x000fe200000e0000 */
[----:B------:R-:W-:Y:S01]  /*1bc50*/  IMAD.MOV.U32 R15, RZ, RZ, -0x3ffffff0 ;  /* 0xc0000010ff0f7424 */ /* 0x000fe200078e00ff */
[----:B-1----:R-:W-:Y:S01]  /*1bc60*/  @P0 SHF.R.U32.HI R10, RZ, R21, R0 ;  /* 0x00000015ff0a0219 */ /* 0x002fe20000011600 */
[----:B------:R-:W-:-:S04]  /*1bc70*/  IMAD.MOV.U32 R0, RZ, RZ, -0xa0 ;  /* 0xffffff60ff007424 */ /* 0x000fc800078e00ff */
[----:B------:R-:W-:-:S04]  /*1bc80*/  IMAD R13, R9, R0, 0x1 ;  /* 0x00000001090d7424 */ /* 0x000fc800078e0200 */
[----:B------:R-:W-:Y:S01]  /*1bc90*/  IMAD R13, R210, -0x2, R13 ;  /* 0xfffffffed20d7824 */ /* 0x000fe200078e020d */
[----:B------:R-:W-:Y:S02]  /*1bca0*/  WARPGROUP.DEPBAR.LE gsb0, 0x0 ;  /* 0x00008000000079c5 */ /* 0x000fe40000010000 */
[----:B------:R-:W-:-:S06]  /*1bcb0*/  WARPGROUP.ARRIVE ;  /* 0x00000000000079c5 */ /* 0x000fcc0000000000 */
[----:B------:R-:W0:Y:S01]  /*1bcc0*/  S2R R186, SR_TID.X ;  /* 0x0000000000ba7919 */ /* 0x000e220000002100 */
[----:B------:R-:W-:Y:S01]  /*1bcd0*/  QGMMA.64x128x32.F32.E4M3.E4M3 R24, R180, gdesc[UR4], R24, gsb0 ;  /* 0x01e00004b4187df3 */ /* 0x000fe20008000818 */
[----:B------:R-:W-:Y:S01]  /*1bce0*/  R2UR UR6, R14 ;  /* 0x000000000e0672ca */ /* 0x000fe200000e0000 */
[C---:B------:R-:W-:Y:S01]  /*1bcf0*/  VIADD R14, R12.reuse, 0x300 ;  /* 0x000003000c0e7836 */ /* 0x040fe20000000000 */
[----:B------:R-:W-:Y:S01]  /*1bd00*/  R2UR UR7, R15 ;  /* 0x000000000f0772ca */ /* 0x000fe200000e0000 */
[----:B------:R-:W-:Y:S01]  /*1bd10*/  VIADD R12, R12, 0x400 ;  /* 0x000004000c0c7836 */ /* 0x000fe20000000000 */
[----:B------:R-:W-:Y:S02]  /*1bd20*/  MOV R15, 0xc0000010 ;  /* 0xc0000010000f7802 */ /* 0x000fe40000000f00 */
[----:B0-----:R-:W-:Y:S02]  /*1bd30*/  LOP3.LUT R184, R186, 0x7f, RZ, 0xc0, !PT ;  /* 0x0000007fbab87812 */ /* 0x001fe400078ec0ff */
[----:B------:R-:W0:Y:S02]  /*1bd40*/  S2R R186, SR_TID.X ;  /* 0x0000000000ba7919 */ /* 0x000e240000002100 */
[----:B0-----:R-:W-:Y:S01]  /*1bd50*/  SHF.R.U32.HI R186, RZ, 0x7, R186 ;  /* 0x00000007ffba7819 */ /* 0x001fe200000116ba */
[----:B------:R-:W-:-:S02]  /*1bd60*/  WARPGROUP.DEPBAR.LE gsb0, 0x0 ;  /* 0x00008000000079c5 */ /* 0x000fc40000010000 */
[----:B------:R-:W-:-:S06]  /*1bd70*/  WARPGROUP.ARRIVE ;  /* 0x00000000000079c5 */ /* 0x000fcc0000000000 */
[----:B------:R-:W-:Y:S01]  /*1bd80*/  QGMMA.64x128x32.F32.E4M3.E4M3 R24, R176, gdesc[UR4], R24, gsb0 ;  /* 0x01e00004b0187df3 */ /* 0x000fe20008000818 */
[----:B------:R-:W-:Y:S02]  /*1bd90*/  R2UR UR6, R14 ;  /* 0x000000000e0672ca */ /* 0x000fe400000e0000 */
[----:B------:R-:W-:Y:S02]  /*1bda0*/  R2UR UR7, R15 ;  /* 0x000000000f0772ca */ /* 0x000fe400000e0000 */
[----:B------:R-:W0:Y:S01]  /*1bdb0*/  SHFL.IDX PT, R15, R10, RZ, 0x1c1f ;  /* 0x001c1fff0a0f7589 */ /* 0x000e2200000e0000 */
[----:B------:R-:W-:-:S05]  /*1bdc0*/  IADD3 R14, -R204, R13, R205 ;  /* 0x0000000dcc0e7210 */ /* 0x000fca0007ffe1cd */
[----:B0-----:R-:W-:-:S05]  /*1bdd0*/  IMAD.IADD R0, R14, 0x1, R15 ;  /* 0x000000010e007824 */ /* 0x001fca00078e020f */
[C---:B------:R-:W-:Y:S02]  /*1bde0*/  ISETP.GT.AND P2, PT, R0.reuse, RZ, PT ;  /* 0x000000ff0000720c */ /* 0x040fe40003f44270 */
[----:B------:R-:W-:Y:S02]  /*1bdf0*/  ISETP.GT.AND P3, PT, R0, 0x1, PT ;  /* 0x000000010000780c */ /* 0x000fe40003f64270 */
[----:B------:R-:W-:Y:S02]  /*1be00*/  FSEL R15, R152, -INF , P2 ;  /* 0xff800000980f7808 */ /* 0x000fe40001000000 */
        /* <DEDUP_REMOVED lines=9> */
[C---:B------:R-:W-:Y:S02]  /*1bea0*/  ISETP.GT.AND P3, PT, R0.reuse, 0x11, PT ;  /* 0x000000110000780c */ /* 0x040fe40003f64270 */
[----:B------:R-:W-:Y:S02]  /*1beb0*/  FMNMX.FTZ R20, R157, R20, !PT ;  /* 0x000000149d147209 */ /* 0x000fe40007810000 */
[----:B------:R-:W-:Y:S02]  /*1bec0*/  FSEL R161, R161, -INF , P3 ;  /* 0xff800000a1a17808 */ /* 0x000fe40001800000 */
[C---:B------:R-:W-:Y:S02]  /*1bed0*/  ISETP.GT.AND P3, PT, R0.reuse, 0x19, PT ;  /* 0x000000190000780c */ /* 0x040fe40003f64270 */
[----:B------:R-:W-:Y:S02]  /*1bee0*/  ISETP.GT.AND P5, PT, R0, 0x88, PT ;  /* 0x000000880000780c */ /* 0x000fe40003fa4270 */
[----:B------:R-:W-:-:S02]  /*1bef0*/  FSEL R165, R165, -INF , P3 ;  /* 0xff800000a5a57808 */ /* 0x000fc40001800000 */
[C---:B------:R-:W-:Y:S02]  /*1bf00*/  ISETP.GT.AND P3, PT, R0.reuse, 0x21, PT ;  /* 0x000000210000780c */ /* 0x040fe40003f64270 */
[C---:B------:R-:W-:Y:S02]  /*1bf10*/  ISETP.GT.AND P4, PT, R0.reuse, 0x89, PT ;  /* 0x000000890000780c */ /* 0x040fe40003f84270 */
[----:B------:R-:W-:Y:S02]  /*1bf20*/  FSEL R137, R137, -INF , P3 ;  /* 0xff80000089897808 */ /* 0x000fe40001800000 */
[----:B------:R-:W-:Y:S02]  /*1bf30*/  ISETP.GT.AND P3, PT, R0, 0x29, PT ;  /* 0x000000290000780c */ /* 0x000fe40003f64270 */
[----:B------:R-:W-:Y:S02]  /*1bf40*/  FSEL R92, R92, -INF , P5 ;  /* 0xff8000005c5c7808 */ /* 0x000fe40002800000 */
[----:B------:R-:W-:-:S02]  /*1bf50*/  FSEL R141, R141, -INF , P3 ;  /* 0xff8000008d8d7808 */ /* 0x000fc40001800000 */
[C---:B------:R-:W-:Y:S02]  /*1bf60*/  ISETP.GT.AND P3, PT, R0.reuse, 0x31, PT ;  /* 0x000000310000780c */ /* 0x040fe40003f64270 */
[----:B------:R-:W-:Y:S02]  /*1bf70*/  FSEL R93, R93, -INF , P4 ;  /* 0xff8000005d5d7808 */ /* 0x000fe40002000000 */
        /* <DEDUP_REMOVED lines=13> */
[----:B------:R-:W-:-:S04]  /*1c050*/  ISETP.GT.AND P3, PT, R0, 0x59, PT ;  /* 0x000000590000780c */ /* 0x000fc80003f64270 */
        /* <DEDUP_REMOVED lines=8> */
[----:B------:R-:W-:Y:S01]  /*1c0e0*/  FSEL R117, R117, -INF , P3 ;  /* 0xff80000075757808 */ /* 0x000fe20001800000 */
[----:B------:R-:W-:Y:S02]  /*1c0f0*/  WARPGROUP.DEPBAR.LE gsb0, 0x0 ;  /* 0x00008000000079c5 */ /* 0x000fe40000010000 */
[----:B------:R-:W-:Y:S01]  /*1c100*/  WARPGROUP.ARRIVE ;  /* 0x00000000000079c5 */ /* 0x000fe20000000000 */
[----:B------:R-:W-:-:S04]  /*1c110*/  ISETP.GT.AND P3, PT, R0, 0x81, PT ;  /* 0x000000810000780c */ /* 0x000fc80003f64270 */
[----:B------:R-:W-:Y:S01]  /*1c120*/  FSEL R89, R89, -INF , P3 ;  /* 0xff80000059597808 */ /* 0x000fe20001800000 */
[----:B------:R-:W-:Y:S01]  /*1c130*/  QGMMA.64x128x32.F32.E4M3.E4M3 R24, R172, gdesc[UR4], R24, gsb0 ;  /* 0x01e00004ac187df3 */ /* 0x000fe20008000818 */
[----:B------:R-:W-:Y:S02]  /*1c140*/  ISETP.GT.AND P3, PT, R0, 0x91, PT ;  /* 0x000000910000780c */ /* 0x000fe40003f64270 */
[----:B------:R-:W-:Y:S02]  /*1c150*/  R2UR UR6, R12 ;  /* 0x000000000c0672ca */ /* 0x000fe400000e0000 */
[----:B------:R-:W-:Y:S01]  /*1c160*/  FSEL R97, R97, -INF , P3 ;  /* 0xff80000061617808 */ /* 0x000fe20001800000 */
[----:B------:R-:W-:Y:S02]  /*1c170*/  WARPGROUP.DEPBAR.LE gsb0, 0x0 ;  /* 0x00008000000079c5 */ /* 0x000fe40000010000 */
[----:B------:R-:W-:Y:S01]  /*1c180*/  FSEL R173, R160, -INF , P2 ;  /* 0xff800000a0ad7808 */ /* 0x000fe20001000000 */
[----:B------:R-:W-:Y:S01]  /*1c190*/  WARPGROUP.ARRIVE ;  /* 0x00000000000079c5 */ /* 0x000fe20000000000 */
[----:B------:R-:W-:-:S02]  /*1c1a0*/  ISETP.GT.AND P2, PT, R0, 0x18, PT ;  /* 0x000000180000780c */ /* 0x000fc40003f44270 */
[----:B------:R-:W-:Y:S02]  /*1c1b0*/  FMNMX.FTZ R20, R173, R20, !PT ;  /* 0x00000014ad147209 */ /* 0x000fe40007810000 */
[----:B------:R-:W-:Y:S02]  /*1c1c0*/  FSEL R175, R164, -INF , P2 ;  /* 0xff800000a4af7808 */ /* 0x000fe40001000000 */
[----:B------:R-:W-:Y:S02]  /*1c1d0*/  FMNMX.FTZ R20, R161, R20, !PT ;  /* 0x00000014a1147209 */ /* 0x000fe40007810000 */
[----:B------:R-:W-:Y:S02]  /*1c1e0*/  ISETP.GT.AND P2, PT, R0, 0x20, PT ;  /* 0x000000200000780c */ /* 0x000fe40003f44270 */
[----:B------:R-:W-:Y:S02]  /*1c1f0*/  FMNMX.FTZ R20, R175, R20, !PT ;  /* 0x00000014af147209 */ /* 0x000fe40007810000 */
[----:B------:R-:W-:-:S02]  /*1c200*/  FSEL R177, R136, -INF , P2 ;  /* 0xff80000088b17808 */ /* 0x000fc40001000000 */
[----:B------:R-:W-:Y:S02]  /*1c210*/  FMNMX.FTZ R20, R165, R20, !PT ;  /* 0x00000014a5147209 */ /* 0x000fe40007810000 */
[----:B------:R-:W-:Y:S02]  /*1c220*/  ISETP.GT.AND P2, PT, R0, 0x28, PT ;  /* 0x000000280000780c */ /* 0x000fe40003f44270 */
        /* <DEDUP_REMOVED lines=58> */
[----:B0-----:R-:W-:Y:S01]  /*1c5d0*/  FMNMX.FTZ R120, R20, R13, !PT ;  /* 0x0000000d14787209 */ /* 0x001fe20007810000 */
[----:B------:R-:W-:-:S04]  /*1c5e0*/  IMAD.MOV.U32 R13, RZ, RZ, -0x3ffffff0 ;  /* 0xc0000010ff0d7424 */ /* 0x000fc800078e00ff */
[----:B------:R-:W0:Y:S01]  /*1c5f0*/  SHFL.BFLY PT, R0, R120, 0x1, 0x1f ;  /* 0x0c201f0078007f89 */ /* 0x000e2200000e0000 */
[----:B------:R-:W-:-:S13]  /*1c600*/  R2UR UR7, R13 ;  /* 0x000000000d0772ca */ /* 0x000fda00000e0000 */
[----:B------:R-:W-:Y:S01]  /*1c610*/  QGMMA.64x128x32.F32.E4M3.E4M3 R24, R168, gdesc[UR4], R24, gsb0 ;  /* 0x01e00004a8187df3 */ /* 0x000fe20008000818 */
[----:B0-----:R-:W-:-:S04]  /*1c620*/  FMNMX.FTZ R0, R120, R0, !PT ;  /* 0x0000000078007209 */ /* 0x001fc80007810000 */
[----:B------:R-:W-:Y:S01]  /*1c630*/  FSETP.NEU.FTZ.AND P2, PT, R0, -INF , PT ;  /* 0xff8000000000780b */ /* 0x000fe20003f5d000 */
[----:B------:R-:W-:-:S05]  /*1c640*/  FFMA.FTZ R13, R2, R0, -8 ;  /* 0xc1000000020d7423 */ /* 0x000fca0000010000 */
[----:B------:R-:W-:-:S05]  /*1c650*/  FSEL R13, R13, RZ, P2 ;  /* 0x000000ff0d0d7208 */ /* 0x000fca0001000000 */
        /* <DEDUP_REMOVED lines=25> */
[----:B------:R-:W-:Y:S08]  /*1c7f0*/  MUFU.EX2 R15, R15 ;  /* 0x0000000f000f7308 */ /* 0x000ff00000000800 */
        /* <DEDUP_REMOVED lines=10> */
[----:B------:R-:W-:Y:S01]  /*1c8a0*/  MUFU.EX2 R113, R113 ;  /* 0x0000007100717308 */ /* 0x000fe20000000800 */
[----:B------:R-:W-:-:S02]  /*1c8b0*/  WARPGROUP.DEPBAR.LE gsb0, 0x0 ;  /* 0x00008000000079c5 */ /* 0x000fc40000010000 */
[----:B------:R0:W1:Y:S05]  /*1c8c0*/  SHFL.IDX PT, R169, R10, 0x1, 0x1c1f ;  /* 0x003c1f000aa97f89 */ /* 0x00006a00000e0000 */
[----:B------:R-:W-:Y:S01]  /*1c8d0*/  MUFU.EX2 R117, R117 ;  /* 0x0000007500757308 */ /* 0x000fe20000000800 */
[----:B0-----:R-:W-:-:S07]  /*1c8e0*/  FFMA.FTZ R10, R2, R175, -R13 ;  /* 0x000000af020a7223 */ /* 0x001fce000001080d */
[----:B------:R-:W-:Y:S08]  /*1c8f0*/  MUFU.EX2 R88, R88 ;  /* 0x0000005800587308 */ /* 0x000ff00000000800 */
[----:B------:R-:W-:Y:S01]  /*1c900*/  MUFU.EX2 R10, R10 ;  /* 0x0000000a000a7308 */ /* 0x000fe20000000800 */
[----:B-1----:R-:W-:-:S07]  /*1c910*/  IADD3 R14, R14, R169, RZ ;  /* 0x000000a90e0e7210 */ /* 0x002fce0007ffe0ff */
[----:B------:R-:W-:Y:S01]  /*1c920*/  MUFU.EX2 R89, R89 ;  /* 0x0000005900597308 */ /* 0x000fe20000000800 */
[C---:B------:R-:W-:Y:S02]  /*1c930*/  ISETP.GT.AND P3, PT, R14.reuse, RZ, PT ;  /* 0x000000ff0e00720c */ /* 0x040fe40003f64270 */
[----:B------:R-:W-:Y:S02]  /*1c940*/  ISETP.GT.AND P4, PT, R14, 0x1, PT ;  /* 0x000000010e00780c */ /* 0x000fe40003f84270 */
[----:B------:R-:W-:Y:S02]  /*1c950*/  FSEL R154, R154, -INF , P3 ;  /* 0xff8000009a9a7808 */ /* 0x000fe40001800000 */
[----:B------:R-:W-:Y:S01]  /*1c960*/  ISETP.GT.AND P3, PT, R14, 0x8, PT ;  /* 0x000000080e00780c */ /* 0x000fe20003f64270 */
[----:B------:R-:W-:Y:S01]  /*1c970*/  MUFU.EX2 R92, R92 ;  /* 0x0000005c005c7308 */ /* 0x000fe20000000800 */
[----:B------:R-:W-:Y:S02]  /*1c980*/  FSEL R155, R155, -INF , P4 ;  /* 0xff8000009b9b7808 */ /* 0x000fe40002000000 */
[----:B------:R-:W-:-:S02]  /*1c990*/  FMNMX.FTZ R124, R154, R7, !PT ;  /* 0x000000079a7c7209 */ /* 0x000fc40007810000 */
[----:B------:R-:W-:Y:S02]  /*1c9a0*/  ISETP.GT.AND P4, PT, R14, 0x9, PT ;  /* 0x000000090e00780c */ /* 0x000fe40003f84270 */
[----:B------:R-:W-:Y:S01]  /*1c9b0*/  FSEL R157, R158, -INF , P3 ;  /* 0xff8000009e9d7808 */ /* 0x000fe20001800000 */
[----:B------:R-:W-:Y:S01]  /*1c9c0*/  MUFU.EX2 R93, R93 ;  /* 0x0000005d005d7308 */ /* 0x000fe20000000800 */
[----:B------:R-:W-:Y:S02]  /*1c9d0*/  FMNMX.FTZ R124, R155, R124, !PT ;  /* 0x0000007c9b7c7209 */ /* 0x000fe40007810000 */
[C---:B------:R-:W-:Y:S02]  /*1c9e0*/  ISETP.GT.AND P3, PT, R14.reuse, 0x10, PT ;  /* 0x000000100e00780c */ /* 0x040fe40003f64270 */
[----:B------:R-:W-:Y:S02]  /*1c9f0*/  FSEL R161, R159, -INF , P4 ;  /* 0xff8000009fa17808 */ /* 0x000fe40002000000 */
[----:B------:R-:W-:Y:S01]  /*1ca00*/  FMNMX.FTZ R124, R157, R124, !PT ;  /* 0x0000007c9d7c7209 */ /* 0x000fe20007810000 */
[----:B------:R0:W-:Y:S01]  /*1ca10*/  MUFU.EX2 R159, R136 ;  /* 0x00000088009f7308 */ /* 0x0001e20000000800 */
[----:B------:R-:W-:-:S02]  /*1ca20*/  ISETP.GT.AND P4, PT, R14, 0x11, PT ;  /* 0x000000110e00780c */ /* 0x000fc40003f84270 */
[----:B------:R-:W-:Y:S02]  /*1ca30*/  FSEL R165, R162, -INF , P3 ;  /* 0xff800000a2a57808 */ /* 0x000fe40001800000 */
[----:B------:R-:W-:Y:S02]  /*1ca40*/  FMNMX.FTZ R128, R161, R124, !PT ;  /* 0x0000007ca1807209 */ /* 0x000fe40007810000 */
[C---:B------:R-:W-:Y:S01]  /*1ca50*/  ISETP.GT.AND P3, PT, R14.reuse, 0x18, PT ;  /* 0x000000180e00780c */ /* 0x040fe20003f64270 */
[----:B------:R1:W-:Y:S01]  /*1ca60*/  MUFU.EX2 R124, R177 ;  /* 0x000000b1007c7308 */ /* 0x0003e20000000800 */
        /* <DEDUP_REMOVED lines=12> */
[----:B0-----:R-:W-:Y:S02]  /*1cb30*/  FMNMX.FTZ R136, R167, R128, !PT ;  /* 0x00000080a7887209 */ /* 0x001fe40007810000 */
        /* <DEDUP_REMOVED lines=8> */
[C---:B------:R-:W-:Y:S02]  /*1cbc0*/  ISETP.GT.AND P3, PT, R14.reuse, 0x30, PT ;  /* 0x000000300e00780c */ /* 0x040fe40003f64270 */
[----:B------:R-:W-:Y:S02]  /*1cbd0*/  FSEL R143, R143, -INF , P4 ;  /* 0xff8000008f8f7808 */ /* 0x000fe40002000000 */
[----:B------:R-:W-:Y:S02]  /*1cbe0*/  FMNMX.FTZ R136, R173, R136, !PT ;  /* 0x00000088ad887209 */ /* 0x000fe40007810000 */
        /* <DEDUP_REMOVED lines=8> */
[----:B-1----:R-:W-:Y:S02]  /*1cc70*/  FSEL R177, R150, -INF , P3 ;  /* 0xff80000096b17808 */ /* 0x002fe40001800000 */
[----:B------:R-:W-:Y:S02]  /*1cc80*/  FMNMX.FTZ R138, R147, R138, !PT ;  /* 0x0000008a938a7209 */ /* 0x000fe40007810000 */
[----:B------:R-:W-:Y:S02]  /*1cc90*/  FSEL R151, R151, -INF , P4 ;  /* 0xff80000097977808 */ /* 0x000fe40002000000 */
[C---:B------:R-:W-:Y:S02]  /*1cca0*/  ISETP.GT.AND P3, PT, R14.reuse, 0x40, PT ;  /* 0x000000400e00780c */ /* 0x040fe40003f64270 */
[----:B------:R-:W-:Y:S02]  /*1ccb0*/  FMNMX.FTZ R138, R177, R138, !PT ;  /* 0x0000008ab18a7209 */ /* 0x000fe40007810000 */
[----:B------:R-:W-:-:S02]  /*1ccc0*/  ISETP.GT.AND P4, PT, R14, 0x41, PT ;  /* 0x000000410e00780c */ /* 0x000fc40003f84270 */
[----:B0-----:R-:W-:Y:S01]  /*1ccd0*/  FSEL R179, R122, -INF , P3 ;  /* 0xff8000007ab37808 */ /* 0x001fe20001800000 */
[----:B------:R-:W-:-:S01]  /*1cce0*/  FFMA.FTZ R122, R2, R183, -R13 ;  /* 0x000000b7027a7223 */ /* 0x000fc2000001080d */
[----:B------:R-:W-:Y:S02]  /*1ccf0*/  FMNMX.FTZ R138, R151, R138, !PT ;  /* 0x0000008a978a7209 */ /* 0x000fe40007810000 */
[C---:B------:R-:W-:Y:S02]  /*1cd00*/  ISETP.GT.AND P3, PT, R14.reuse, 0x48, PT ;  /* 0x000000480e00780c */ /* 0x040fe40003f64270 */
[----:B------:R-:W-:Y:S01]  /*1cd10*/  FSEL R123, R123, -INF , P4 ;  /* 0xff8000007b7b7808 */ /* 0x000fe20002000000 */
[----:B------:R-:W-:Y:S01]  /*1cd20*/  MUFU.EX2 R122, R122 ;  /* 0x0000007a007a7308 */ /* 0x000fe20000000800 */
[----:B------:R-:W-:Y:S02]  /*1cd30*/  FMNMX.FTZ R138, R179, R138, !PT ;  /* 0x0000008ab38a7209 */ /* 0x000fe40007810000 */
[----:B------:R-:W-:-:S02]  /*1cd40*/  ISETP.GT.AND P4, PT, R14, 0x49, PT ;  /* 0x000000490e00780c */ /* 0x000fc40003f84270 */
[----:B--2---:R-:W-:Y:S01]  /*1cd50*/  FSEL R181, R126, -INF , P3 ;  /* 0xff8000007eb57808 */ /* 0x004fe20001800000 */
[----:B------:R-:W-:Y:S01]  /*1cd60*/  FFMA.FTZ R126, R2, R185, -R13 ;  /* 0x000000b9027e7223 */ /* 0x000fe2000001080d */
[----:B------:R-:W-:Y:S02]  /*1cd70*/  FMNMX.FTZ R138, R123, R138, !PT ;  /* 0x0000008a7b8a7209 */ /* 0x000fe40007810000 */
[C---:B------:R-:W-:Y:S02]  /*1cd80*/  ISETP.GT.AND P3, PT, R14.reuse, 0x50, PT ;  /* 0x000000500e00780c */ /* 0x040fe40003f64270 */
[----:B------:R-:W-:Y:S01]  /*1cd90*/  FSEL R149, R127, -INF , P4 ;  /* 0xff8000007f957808 */ /* 0x000fe20002000000 */
[----:B------:R-:W-:Y:S01]  /*1cda0*/  MUFU.EX2 R126, R126 ;  /* 0x0000007e007e7308 */ /* 0x000fe20000000800 */
[----:B------:R-:W-:Y:S02]  /*1cdb0*/  FMNMX.FTZ R138, R181, R138, !PT ;  /* 0x0000008ab58a7209 */ /* 0x000fe40007810000 */
[----:B------:R-:W-:-:S02]  /*1cdc0*/  ISETP.GT.AND P4, PT, R14, 0x51, PT ;  /* 0x000000510e00780c */ /* 0x000fc40003f84270 */
[----:B------:R-:W-:Y:S01]  /*1cdd0*/  FSEL R183, R130, -INF , P3 ;  /* 0xff80000082b77808 */ /* 0x000fe20001800000 */
[--C-:B------:R-:W-:Y:S01]  /*1cde0*/  FFMA.FTZ R130, R2, R125, -R13.reuse ;  /* 0x0000007d02827223 */ /* 0x100fe2000001080d */
[----:B------:R-:W-:Y:S01]  /*1cdf0*/  FMNMX.FTZ R138, R149, R138, !PT ;  /* 0x0000008a958a7209 */ /* 0x000fe20007810000 */
[----:B------:R0:W-:Y:S01]  /*1ce00*/  MUFU.EX2 R127, R140 ;  /* 0x0000008c007f7308 */ /* 0x0001e20000000800 */
[C---:B------:R-:W-:Y:S02]  /*1ce10*/  ISETP.GT.AND P3, PT, R14.reuse, 0x58, PT ;  /* 0x000000580e00780c */ /* 0x040fe40003f64270 */
[----:B------:R-:W-:Y:S02]  /*1ce20*/  FSEL R131, R131, -INF , P4 ;  /* 0xff80000083837808 */ /* 0x000fe40002000000 */
[----:B------:R-:W-:Y:S02]  /*1ce30*/  FMNMX.FTZ R138, R183, R138, !PT ;  /* 0x0000008ab78a7209 */ /* 0x000fe40007810000 */
[----:B------:R-:W-:Y:S01]  /*1ce40*/  ISETP.GT.AND P4, PT, R14, 0x59, PT ;  /* 0x000000590e00780c */ /* 0x000fe20003f84270 */
[----:B------:R-:W-:Y:S01]  /*1ce50*/  MUFU.EX2 R130, R130 ;  /* 0x0000008200827308 */ /* 0x000fe20000000800 */
[----:B------:R-:W-:Y:S01]  /*1ce60*/  FSEL R185, R134, -INF , P3 ;  /* 0xff80000086b97808 */ /* 0x000fe20001800000 */
[----:B0-----:R-:W-:Y:S01]  /*1ce70*/  FFMA.FTZ R140, R2, R187, -R13 ;  /* 0x000000bb028c7223 */ /* 0x001fe2000001080d */
[----:B------:R-:W-:-:S02]  /*1ce80*/  FMNMX.FTZ R138, R131, R138, !PT ;  /* 0x0000008a838a7209 */ /* 0x000fc40007810000 */
[----:B------:R-:W-:Y:S02]  /*1ce90*/  FSEL R135, R135, -INF , P4 ;  /* 0xff80000087877808 */ /* 0x000fe40002000000 */
[C---:B------:R-:W-:Y:S02]  /*1cea0*/  ISETP.GT.AND P3, PT, R14.reuse, 0x60, PT ;  /* 0x000000600e00780c */ /* 0x040fe40003f64270 */
[----:B------:R-:W-:Y:S02]  /*1ceb0*/  FMNMX.FTZ R138, R185, R138, !PT ;  /* 0x0000008ab98a7209 */ /* 0x000fe40007810000 */
[----:B------:R-:W-:Y:S02]  /*1cec0*/  ISETP.GT.AND P4, PT, R14, 0x61, PT ;  /* 0x000000610e00780c */ /* 0x000fe40003f84270 */
[----:B------:R-:W-:Y:S02]  /*1ced0*/  FSEL R106, R106, -INF , P3 ;  /* 0xff8000006a6a7808 */ /* 0x000fe40001800000 */
[----:B------:R-:W-:-:S02]  /*1cee0*/  FMNMX.FTZ R138, R135, R138, !PT ;  /* 0x0000008a878a7209 */ /* 0x000fc40007810000 */
[----:B------:R-:W-:Y:S02]  /*1cef0*/  ISETP.GT.AND P3, PT, R14, 0x68, PT ;  /* 0x000000680e00780c */ /* 0x000fe40003f64270 */
[----:B------:R-:W-:Y:S02]  /*1cf00*/  FSEL R187, R107, -INF , P4 ;  /* 0xff8000006bbb7808 */ /* 0x000fe40002000000 */
[----:B------:R-:W-:Y:S01]  /*1cf10*/  FMNMX.FTZ R138, R106, R138, !PT ;  /* 0x0000008a6a8a7209 */ /* 0x000fe20007810000 */
[----:B------:R0:W-:Y:S01]  /*1cf20*/  MUFU.EX2 R107, R140 ;  /* 0x0000008c006b7308 */ /* 0x0001e20000000800 */
[----:B------:R-:W-:Y:S02]  /*1cf30*/  ISETP.GT.AND P4, PT, R14, 0x69, PT ;  /* 0x000000690e00780c */ /* 0x000fe40003f84270 */
[----:B------:R-:W-:Y:S02]  /*1cf40*/  FSEL R110, R110, -INF , P3 ;  /* 0xff8000006e6e7808 */ /* 0x000fe40001800000 */
[----:B------:R-:W-:Y:S01]  /*1cf50*/  FMNMX.FTZ R125, R187, R138, !PT ;  /* 0x0000008abb7d7209 */ /* 0x000fe20007810000 */
[----:B------:R-:W-:Y:S01]  /*1cf60*/  FFMA.FTZ R138, R2, R129, -R13 ;  /* 0x00000081028a7223 */ /* 0x000fe2000001080d */
[----:B------:R-:W-:-:S02]  /*1cf70*/  ISETP.GT.AND P3, PT, R14, 0x70, PT ;  /* 0x000000700e00780c */ /* 0x000fc40003f64270 */
[----:B------:R-:W-:Y:S01]  /*1cf80*/  FSEL R111, R111, -INF , P4 ;  /* 0xff8000006f6f7808 */ /* 0x000fe20002000000 */
[----:B0-----:R-:W-:-:S01]  /*1cf90*/  FFMA.FTZ R140, R2, R132, -R13 ;  /* 0x00000084028c7223 */ /* 0x001fc2000001080d */
[----:B------:R-:W-:Y:S01]  /*1cfa0*/  FMNMX.FTZ R134, R110, R125, !PT ;  /* 0x0000007d6e867209 */ /* 0x000fe20007810000 */
[----:B------:R-:W-:-:S01]  /*1cfb0*/  FFMA.FTZ R132, R2, R133, -R13 ;  /* 0x0000008502847223 */ /* 0x000fc2000001080d */
[----:B------:R-:W-:Y:S02]  /*1cfc0*/  ISETP.GT.AND P4, PT, R14, 0x71, PT ;  /* 0x000000710e00780c */ /* 0x000fe40003f84270 */
[----:B------:R-:W-:Y:S01]  /*1cfd0*/  FSEL R125, R114, -INF , P3 ;  /* 0xff800000727d7808 */ /* 0x000fe20001800000 */
[----:B------:R-:W-:Y:S01]  /*1cfe0*/  FFMA.FTZ R114, R2, R207, -R13 ;  /* 0x000000cf02727223 */ /* 0x000fe2000001080d */
        /* <DEDUP_REMOVED lines=9> */
[----:B------:R-:W-:-:S02]  /*1d080*/  FSEL R129, R119, -INF , P4 ;  /* 0xff80000077817808 */ /* 0x000fc40002000000 */
[C---:B------:R-:W-:Y:S01]  /*1d090*/  ISETP.GT.AND P3, PT, R14.reuse, 0x80, PT ;  /* 0x000000800e00780c */ /* 0x040fe20003f64270 */
[----:B------:R0:W-:Y:S01]  /*1d0a0*/  MUFU.EX2 R119, R138 ;  /* 0x0000008a00777308 */ /* 0x0001e20000000800 */
[----:B------:R-:W-:Y:S02]  /*1d0b0*/  FMNMX.FTZ R134, R207, R134, !PT ;  /* 0x00000086cf867209 */ /* 0x000fe40007810000 */
[----:B------:R-:W-:Y:S02]  /*1d0c0*/  ISETP.GT.AND P4, PT, R14, 0x81, PT ;  /* 0x000000810e00780c */ /* 0x000fe40003f84270 */
[----:B------:R-:W-:Y:S02]  /*1d0d0*/  FSEL R90, R90, -INF , P3 ;  /* 0xff8000005a5a7808 */ /* 0x000fe40001800000 */
[----:B------:R-:W-:Y:S02]  /*1d0e0*/  FMNMX.FTZ R134, R129, R134, !PT ;  /* 0x0000008681867209 */ /* 0x000fe40007810000 */
[----:B------:R-:W-:Y:S01]  /*1d0f0*/  ISETP.GT.AND P3, PT, R14, 0x88, PT ;  /* 0x000000880e00780c */ /* 0x000fe20003f64270 */
[----:B0-----:R-:W-:Y:S01]  /*1d100*/  FFMA.FTZ R138, R2, R105, -R13 ;  /* 0x00000069028a7223 */ /* 0x001fe2000001080d */
[----:B------:R-:W-:-:S02]  /*1d110*/  FSEL R118, R91, -INF , P4 ;  /* 0xff8000005b767808 */ /* 0x000fc40002000000 */
[----:B------:R-:W-:Y:S01]  /*1d120*/  FMNMX.FTZ R134, R90, R134, !PT ;  /* 0x000000865a867209 */ /* 0x000fe20007810000 */
[----:B------:R-:W-:Y:S01]  /*1d130*/  MUFU.EX2 R91, R140 ;  /* 0x0000008c005b7308 */ /* 0x000fe20000000800 */
[----:B------:R-:W-:Y:S02]  /*1d140*/  ISETP.GT.AND P4, PT, R14, 0x89, PT ;  /* 0x000000890e00780c */ /* 0x000fe40003f84270 */
[----:B------:R-:W-:Y:S02]  /*1d150*/  FSEL R94, R94, -INF , P3 ;  /* 0xff8000005e5e7808 */ /* 0x000fe40001800000 */
[----:B------:R-:W-:Y:S02]  /*1d160*/  FMNMX.FTZ R133, R118, R134, !PT ;  /* 0x0000008676857209 */ /* 0x000fe40007810000 */
[----:B------:R-:W-:Y:S02]  /*1d170*/  ISETP.GT.AND P3, PT, R14, 0x90, PT ;  /* 0x000000900e00780c */ /* 0x000fe40003f64270 */
[----:B------:R-:W-:-:S02]  /*1d180*/  FSEL R95, R95, -INF , P4 ;  /* 0xff8000005f5f7808 */ /* 0x000fc40002000000 */
[----:B------:R-:W-:Y:S02]  /*1d190*/  FMNMX.FTZ R134, R94, R133, !PT ;  /* 0x000000855e867209 */ /* 0x000fe40007810000 */
[----:B------:R-:W-:Y:S02]  /*1d1a0*/  ISETP.GT.AND P4, PT, R14, 0x91, PT ;  /* 0x000000910e00780c */ /* 0x000fe40003f84270 */
[----:B------:R-:W-:Y:S01]  /*1d1b0*/  FSEL R133, R98, -INF , P3 ;  /* 0xff80000062857808 */ /* 0x000fe20001800000 */
[----:B------:R-:W-:-:S01]  /*1d1c0*/  FFMA.FTZ R98, R2, R104, -R13 ;  /* 0x0000006802627223 */ /* 0x000fc2000001080d */
[----:B------:R-:W-:Y:S01]  /*1d1d0*/  FMNMX.FTZ R134, R95, R134, !PT ;  /* 0x000000865f867209 */ /* 0x000fe20007810000 */
[----:B------:R-:W-:-:S01]  /*1d1e0*/  FFMA.FTZ R104, R2, R108, -R13 ;  /* 0x0000006c02687223 */ /* 0x000fc2000001080d */
[----:B------:R-:W-:Y:S01]  /*1d1f0*/  ISETP.GT.AND P3, PT, R14, 0x98, PT ;  /* 0x000000980e00780c */ /* 0x000fe20003f64270 */
[----:B------:R-:W-:-:S01]  /*1d200*/  FFMA.FTZ R108, R2, R112, -R13 ;  /* 0x00000070026c7223 */ /* 0x000fc2000001080d */
[----:B------:R-:W-:Y:S01]  /*1d210*/  FSEL R99, R99, -INF , P4 ;  /* 0xff80000063637808 */ /* 0x000fe20002000000 */
[----:B------:R-:W-:-:S01]  /*1d220*/  FFMA.FTZ R112, R2, R116, -R13 ;  /* 0x0000007402707223 */ /* 0x000fc2000001080d */
[----:B------:R-:W-:Y:S01]  /*1d230*/  FMNMX.FTZ R134, R133, R134, !PT ;  /* 0x0000008685867209 */ /* 0x000fe20007810000 */
[----:B------:R-:W-:-:S01]  /*1d240*/  FFMA.FTZ R13, R2, R101, -R13 ;  /* 0x00000065020d7223 */ /* 0x000fc2000001080d */
[----:B------:R-:W-:Y:S01]  /*1d250*/  ISETP.GT.AND P4, PT, R14, 0x99, PT ;  /* 0x000000990e00780c */ /* 0x000fe20003f84270 */
[----:B------:R-:W-:Y:S01]  /*1d260*/  MUFU.EX2 R98, R98 ;  /* 0x0000006200627308 */ /* 0x000fe20000000800 */
[----:B------:R-:W-:-:S02]  /*1d270*/  FSEL R102, R102, -INF , P3 ;  /* 0xff80000066667808 */ /* 0x000fc40001800000 */
[----:B------:R-:W-:Y:S02]  /*1d280*/  FMNMX.FTZ R134, R99, R134, !PT ;  /* 0x0000008663867209 */ /* 0x000fe40007810000 */
[----:B------:R-:W-:Y:S02]  /*1d290*/  FSEL R105, R103, -INF , P4 ;  /* 0xff80000067697808 */ /* 0x000fe40002000000 */
[----:B------:R-:W-:Y:S01]  /*1d2a0*/  FMNMX.FTZ R134, R102, R134, !PT ;  /* 0x0000008666867209 */ /* 0x000fe20007810000 */
[----:B------:R0:W-:Y:S03]  /*1d2b0*/  MUFU.EX2 R103, R138 ;  /* 0x0000008a00677308 */ /* 0x0001e60000000800 */
[----:B------:R-:W-:-:S05]  /*1d2c0*/  FMNMX.FTZ R134, R105, R134, !PT ;  /* 0x0000008669867209 */ /* 0x000fca0007810000 */
[----:B------:R-:W1:Y:S01]  /*1d2d0*/  SHFL.BFLY PT, R14, R134, 0x2, 0x1f ;  /* 0x0c401f00860e7f89 */ /* 0x000e6200000e0000 */
[----:B------:R-:W-:Y:S08]  /*1d2e0*/  MUFU.EX2 R104, R104 ;  /* 0x0000006800687308 */ /* 0x000ff00000000800 */
[----:B------:R-:W-:Y:S08]  /*1d2f0*/  MUFU.EX2 R108, R108 ;  /* 0x0000006c006c7308 */ /* 0x000ff00000000800 */
[----:B------:R-:W-:Y:S01]  /*1d300*/  MUFU.EX2 R112, R112 ;  /* 0x0000007000707308 */ /* 0x000fe20000000800 */
[----:B-1----:R-:W-:-:S07]  /*1d310*/  FMNMX.FTZ R116, R134, R14, !PT ;  /* 0x0000000e86747209 */ /* 0x002fce0007810000 */
[----:B------:R-:W-:Y:S01]  /*1d320*/  MUFU.EX2 R13, R13 ;  /* 0x0000000d000d7308 */ /* 0x000fe20000000800 */
[----:B------:R-:W1:Y:S02]  /*1d330*/  SHFL.BFLY PT, R14, R116, 0x1, 0x1f ;  /* 0x0c201f00740e7f89 */ /* 0x000e6400000e0000 */
[----:B-1----:R-:W-:-:S04]  /*1d340*/  FMNMX.FTZ R14, R116, R14, !PT ;  /* 0x0000000e740e7209 */ /* 0x002fc80007810000 */
[----:B------:R-:W-:Y:S01]  /*1d350*/  FSETP.NEU.FTZ.AND P3, PT, R14, -INF , PT ;  /* 0xff8000000e00780b */ /* 0x000fe20003f7d000 */
[----:B------:R-:W-:-:S05]  /*1d360*/  FFMA.FTZ R116, R2, R14, -8 ;  /* 0xc100000002747423 */ /* 0x000fca000001000e */
[----:B------:R-:W-:-:S05]  /*1d370*/  FSEL R101, R116, RZ, P3 ;  /* 0x000000ff74657208 */ /* 0x000fca0001800000 */
[C-C-:B0-----:R-:W-:Y:S01]  /*1d380*/  FFMA.FTZ R138, R2.reuse, R165, -R101.reuse ;  /* 0x000000a5028a7223 */ /* 0x141fe20000010865 */
[----:B------:R-:W-:-:S01]  /*1d390*/  FFMA.FTZ R116, R2, R154, -R101 ;  /* 0x0000009a02747223 */ /* 0x000fc20000010865 */
[----:B------:R-:W-:Y:S01]  /*1d3a0*/  FSEL R165, R0, RZ, P2 ;  /* 0x000000ff00a57208 */ /* 0x000fe20001000000 */
[----:B------:R-:W-:-:S01]  /*1d3b0*/  FFMA.FTZ R155, R2, R155, -R101 ;  /* 0x0000009b029b7223 */ /* 0x000fc20000010865 */
[----:B------:R-:W-:Y:S01]  /*1d3c0*/  FSEL R154, R14, RZ, P3 ;  /* 0x000000ff0e9a7208 */ /* 0x000fe20001800000 */
[----:B------:R-:W-:-:S01]  /*1d3d0*/  FFMA.FTZ R134, R2, R157, -R101 ;  /* 0x0000009d02867223 */ /* 0x000fc20000010865 */
[----:B------:R-:W-:Y:S01]  /*1d3e0*/  FFMA.FTZ R157, R2, R161, -R101 ;  /* 0x000000a1029d7223 */ /* 0x000fe20000010865 */
[----:B------:R-:W-:-:S01]  /*1d3f0*/  FADD.FTZ R165, -R165, R8 ;  /* 0x00000008a5a57221 */ /* 0x000fc20000010100 */
[----:B------:R-:W-:Y:S01]  /*1d400*/  MUFU.EX2 R116, R116 ;  /* 0x0000007400747308 */ /* 0x000fe20000000800 */
[----:B------:R-:W-:-:S01]  /*1d410*/  FADD.FTZ R7, -R154, R7 ;  /* 0x000000079a077221 */ /* 0x000fc20000010100 */
[C-C-:B------:R-:W-:Y:S01]  /*1d420*/  FFMA.FTZ R161, R2.reuse, R163, -R101.reuse ;  /* 0x000000a302a17223 */ /* 0x140fe20000010865 */
[C---:B------:R-:W-:Y:S01]  /*1d430*/  FMUL.FTZ R152, R2.reuse, R165 ;  /* 0x000000a502987220 */ /* 0x040fe20000410000 */
[C-C-:B------:R-:W-:Y:S01]  /*1d440*/  FFMA.FTZ R140, R2.reuse, R169, -R101.reuse ;  /* 0x000000a9028c7223 */ /* 0x140fe20000010865 */
[C---:B------:R-:W-:Y:S01]  /*1d450*/  FMUL.FTZ R7, R2.reuse, R7 ;  /* 0x0000000702077220 */ /* 0x040fe20000410000 */
[C-C-:B------:R-:W-:Y:S01]  /*1d460*/  FFMA.FTZ R163, R2.reuse, R167, -R101.reuse ;  /* 0x000000a702a37223 */ /* 0x140fe20000010865 */
[----:B------:R-:W-:-:S01]  /*1d470*/  FFMA.FTZ R142, R2, R171, -R101 ;  /* 0x000000ab028e7223 */ /* 0x000fc20000010865 */
        /* <DEDUP_REMOVED lines=26> */
[----:B------:R-:W-:Y:S01]  /*1d620*/  ISETP.NE.AND P2, PT, R184, RZ, PT ;  /* 0x000000ffb800720c */ /* 0x000fe20003f45270 */
[----:B------:R-:W-:-:S01]  /*1d630*/  FFMA.FTZ R95, R2, R95, -R101 ;  /* 0x0000005f025f7223 */ /* 0x000fc20000010865 */
[----:B------:R-:W-:Y:S01]  /*1d640*/  FFMA.FTZ R133, R2, R133, -R101 ;  /* 0x0000008502857223 */ /* 0x000fe20000010865 */
[----:B------:R-:W-:-:S01]  /*1d650*/  FADD.FTZ R165, R12, R165 ;  /* 0x000000a50ca57221 */ /* 0x000fc20000010000 */
[----:B------:R-:W-:-:S02]  /*1d660*/  FFMA.FTZ R102, R2, R102, -R101 ;  /* 0x0000006602667223 */ /* 0x000fc40000010865 */
[----:B------:R-:W0:Y:S01]  /*1d670*/  MUFU.EX2 R157, R157 ;  /* 0x0000009d009d7308 */ /* 0x000e220000000800 */
[----:B-1----:R-:W-:-:S04]  /*1d680*/  FFMA.FTZ R4, R7, R3, R116 ;  /* 0x0000000307047223 */ /* 0x002fc80000010074 */
        /* <DEDUP_REMOVED lines=21> */
[----:B------:R-:W-:-:S03]  /*1d7e0*/  FFMA.FTZ R165, R2, R187, -R101 ;  /* 0x000000bb02a57223 */ /* 0x000fc60000010865 */
        /* <DEDUP_REMOVED lines=20> */
[----:B------:R-:W-:-:S06]  /*1d930*/  FFMA.FTZ R158, R2, R115, -R101 ;  /* 0x00000073029e7223 */ /* 0x000fcc0000010865 */
[----:B------:R-:W1:Y:S01]  /*1d940*/  MUFU.EX2 R150, R150 ;  /* 0x0000009600967308 */ /* 0x000e620000000800 */
[----:B--2---:R-:W-:-:S01]  /*1d950*/  FADD.FTZ R160, R148, R167 ;  /* 0x000000a794a07221 */ /* 0x004fc20000010000 */
[----:B------:R-:W-:-:S04]  /*1d960*/  FADD.FTZ R167, R107, R4 ;  /* 0x000000046ba77221 */ /* 0x000fc80000010000 */
[----:B------:R-:W-:Y:S02]  /*1d970*/  FADD.FTZ R167, R130, R167 ;  /* 0x000000a782a77221 */ /* 0x000fe40000010000 */
[----:B------:R-:W2:Y:S01]  /*1d980*/  MUFU.EX2 R123, R123 ;  /* 0x0000007b007b7308 */ /* 0x000ea20000000800 */
[----:B0-----:R-:W-:-:S07]  /*1d990*/  FADD.FTZ R115, R151, R160 ;  /* 0x000000a097737221 */ /* 0x001fce0000010000 */
[----:B------:R-:W0:Y:S01]  /*1d9a0*/  MUFU.EX2 R8, R8 ;  /* 0x0000000800087308 */ /* 0x000e220000000800 */
[----:B-1----:R-:W-:-:S01]  /*1d9b0*/  FADD.FTZ R160, R150, R115 ;  /* 0x0000007396a07221 */ /* 0x002fc20000010000 */
[----:B------:R-:W-:-:S06]  /*1d9c0*/  FFMA.FTZ R115, R2, R207, -R101 ;  /* 0x000000cf02737223 */ /* 0x000fcc0000010865 */
[----:B------:R-:W1:Y:S01]  /*1d9d0*/  MUFU.EX2 R149, R149 ;  /* 0x0000009500957308 */ /* 0x000e620000000800 */
[----:B--2---:R-:W-:-:S01]  /*1d9e0*/  FADD.FTZ R3, R123, R160 ;  /* 0x000000a07b037221 */ /* 0x004fc20000010000 */
[C-C-:B------:R-:W-:Y:S01]  /*1d9f0*/  FFMA.FTZ R160, R2.reuse, R129, -R101.reuse ;  /* 0x0000008102a07223 */ /* 0x140fe20000010865 */
[----:B------:R-:W-:-:S05]  /*1da00*/  FFMA.FTZ R129, R2, R118, -R101 ;  /* 0x0000007602817223 */ /* 0x000fca0000010865 */
        /* <DEDUP_REMOVED lines=18> */
[----:B0-----:R-:W-:-:S01]  /*1db30*/  FADD.FTZ R118, R106, R3 ;  /* 0x000000036a767221 */ /* 0x001fc20000010000 */
[----:B------:R-:W-:-:S04]  /*1db40*/  FADD.FTZ R3, R103, R4 ;  /* 0x0000000467037221 */ /* 0x000fc80000010000 */
[----:B------:R-:W-:Y:S02]  /*1db50*/  FADD.FTZ R4, R104, R3 ;  /* 0x0000000368047221 */ /* 0x000fe40000010000 */
[----:B------:R-:W0:Y:S01]  /*1db60*/  MUFU.EX2 R111, R111 ;  /* 0x0000006f006f7308 */ /* 0x000e220000000800 */
[----:B-1----:R-:W-:-:S01]  /*1db70*/  FADD.FTZ R167, R165, R118 ;  /* 0x00000076a5a77221 */ /* 0x002fc20000010000 */
[----:B------:R-:W-:-:S04]  /*1db80*/  FADD.FTZ R3, R109, R4 ;  /* 0x000000046d037221 */ /* 0x000fc80000010000 */
[----:B------:R-:W-:Y:S01]  /*1db90*/  FADD.FTZ R4, R108, R3 ;  /* 0x000000036c047221 */ /* 0x000fe20000010000 */
[----:B------:R-:W-:Y:S01]  /*1dba0*/  IADD3 R3, -R186, 0xb, RZ ;  /* 0x0000000bba037810 */ /* 0x000fe20007ffe1ff */
        /* <DEDUP_REMOVED lines=10> */
[C-C-:B------:R-:W-:Y:S01]  /*1dc50*/  FFMA.FTZ R118, R2.reuse, R99, -R101.reuse ;  /* 0x0000006302767223 */ /* 0x140fe20000010865 */
[----:B------:R-:W-:-:S05]  /*1dc60*/  FFMA.FTZ R101, R2, R105, -R101 ;  /* 0x0000006902657223 */ /* 0x000fca0000010865 */
[----:B------:R-:W1:Y:S01]  /*1dc70*/  MUFU.EX2 R160, R160 ;  /* 0x000000a000a07308 */ /* 0x000e620000000800 */
[----:B--2---:R-:W-:-:S07]  /*1dc80*/  FADD.FTZ R4, R158, R167 ;  /* 0x000000a79e047221 */ /* 0x004fce0000010000 */
[----:B------:R-:W2:Y:S01]  /*1dc90*/  MUFU.EX2 R90, R90 ;  /* 0x0000005a005a7308 */ /* 0x000ea20000000800 */
[----:B0-----:R-:W-:-:S01]  /*1dca0*/  FADD.FTZ R167, R115, R4 ;  /* 0x0000000473a77221 */ /* 0x001fc20000010000 */
[----:B------:R-:W-:-:S04]  /*1dcb0*/  @!P2 IMAD R4, R11, 0x8, R16 ;  /* 0x000000080b04a824 */ /* 0x000fc800078e0210 */
[----:B------:R-:W-:Y:S02]  /*1dcc0*/  @!P2 VIADD R4, R4, 0x29840 ;  /* 0x000298400404a836 */ /* 0x000fe40000000000 */
[----:B------:R-:W0:Y:S01]  /*1dcd0*/  MUFU.EX2 R129, R129 ;  /* 0x0000008100817308 */ /* 0x000e220000000800 */
[----:B-1----:R-:W-:-:S02]  /*1dce0*/  FADD.FTZ R167, R160, R167 ;  /* 0x000000a7a0a77221 */ /* 0x002fc40000010000 */
[----:B------:R-:W-:Y:S01]  /*1dcf0*/  @!P2 PRMT R4, RZ, 0x654, R4 ;  /* 0x00000654ff04a816 */ /* 0x000fe20000000004 */
[----:B------:R0:W-:Y:S06]  /*1dd00*/  BAR.ARV R3, 0x100 ;  /* 0x000400030000751d */ /* 0x0001ec0000002000 */
[----:B------:R-:W1:Y:S01]  /*1dd10*/  MUFU.EX2 R94, R94 ;  /* 0x0000005e005e7308 */ /* 0x000e620000000800 */
[----:B--2---:R-:W-:-:S01]  /*1dd20*/  FADD.FTZ R164, R90, R167 ;  /* 0x000000a75aa47221 */ /* 0x004fc20000010000 */
[----:B------:R2:W-:Y:S03]  /*1dd30*/  @!P2 SYNCS.ARRIVE.TRANS64.RED.A1T0 RZ, [R4+URZ], RZ ;  /* 0x000000ff04ffa9a7 */ /* 0x0005e6000810043f */
[----:B0-----:R-:W-:-:S03]  /*1dd40*/  FADD.FTZ R3, R129, R164 ;  /* 0x000000a481037221 */ /* 0x001fc60000010000 */
[----:B------:R-:W0:Y:S08]  /*1dd50*/  MUFU.EX2 R95, R95 ;  /* 0x0000005f005f7308 */ /* 0x000e300000000800 */
[----:B------:R3:W4:Y:S01]  /*1dd60*/  MUFU.EX2 R99, R133 ;  /* 0x0000008500637308 */ /* 0x0007220000000800 */
[----:B-1----:R-:W-:-:S07]  /*1dd70*/  FADD.FTZ R164, R94, R3 ;  /* 0x000000035ea47221 */ /* 0x002fce0000010000 */
[----:B------:R-:W1:Y:S01]  /*1dd80*/  MUFU.EX2 R118, R118 ;  /* 0x0000007600767308 */ /* 0x000e620000000800 */
[----:B---3--:R-:W-:-:S01]  /*1dd90*/  FADD.FTZ R133, R89, R162 ;  /* 0x000000a259857221 */ /* 0x008fc20000010000 */
[----:B0-----:R-:W-:-:S03]  /*1dda0*/  FADD.FTZ R164, R95, R164 ;  /* 0x000000a45fa47221 */ /* 0x001fc60000010000 */
[----:B------:R-:W-:-:S03]  /*1ddb0*/  FADD.FTZ R162, R92, R133 ;  /* 0x000000855ca27221 */ /* 0x000fc60000010000 */
[----:B------:R-:W0:Y:S01]  /*1ddc0*/  MUFU.EX2 R102, R102 ;  /* 0x0000006600667308 */ /* 0x000e220000000800 */
[----:B------:R-:W-:-:S04]  /*1ddd0*/  FADD.FTZ R3, R93, R162 ;  /* 0x000000a25d037221 */ /* 0x000fc80000010000 */
[----:B--2---:R-:W-:Y:S01]  /*1dde0*/  FADD.FTZ R4, R96, R3 ;  /* 0x0000000360047221 */ /* 0x004fe20000010000 */
[----:B----4-:R-:W-:-:S02]  /*1ddf0*/  FADD.FTZ R3, R99, R164 ;  /* 0x000000a463037221 */ /* 0x010fc40000010000 */
[----:B------:R-:W2:Y:S01]  /*1de00*/  MUFU.EX2 R101, R101 ;  /* 0x0000006500657308 */ /* 0x000ea20000000800 */
[----:B------:R-:W-:-:S01]  /*1de10*/  FADD.FTZ R105, R97, R4 ;  /* 0x0000000461697221 */ /* 0x000fc20000010000 */
[----:B-1----:R-:W-:-:S03]  /*1de20*/  FADD.FTZ R3, R118, R3 ;  /* 0x0000000376037221 */ /* 0x002fc60000010000 */
[----:B------:R-:W-:Y:S01]  /*1de30*/  FADD.FTZ R4, R100, R105 ;  /* 0x0000006964047221 */ /* 0x000fe20000010000 */
[----:B0-----:R-:W-:-:S03]  /*1de40*/  FADD.FTZ R162, R102, R3 ;  /* 0x0000000366a27221 */ /* 0x001fc60000010000 */
[----:B------:R-:W-:Y:S01]  /*1de50*/  FADD.FTZ R4, R13, R4 ;  /* 0x000000040d047221 */ /* 0x000fe20000010000 */
[----:B--2---:R-:W-:-:S01]  /*1de60*/  FADD.FTZ R3, R101, R162 ;  /* 0x000000a265037221 */ /* 0x004fc20000010000 */
[----:B------:R-:W-:Y:S06]  /*1de70*/  @!P1 BRA `(.L_x_2531) ;  /* 0x0000000000049947 */ /* 0x000fec0003800000 */
[----:B------:R-:W-:Y:S01]  /*1de80*/  BPT.TRAP 0x1 ;  /* 0x000000040000795c */ /* 0x000fe20000300000 */
.L_x_2531:
[----:B------:R-:W-:Y:S01]  /*1de90*/  F2FP.SATFINITE.E4M3.F32.PACK_AB_MERGE_C R8, R149, R8, RZ ;  /* 0x000000089508723e */ /* 0x000fe200048070ff */
[-C--:B------:R-:W-:Y:S01]  /*1dea0*/  FMUL.FTZ R26, R26, R7.reuse ;  /* 0x000000071a1a7220 */ /* 0x080fe20000410000 */
        /* <DEDUP_REMOVED lines=108> */
[----:B------:R-:W-:Y:S01]  /*1e570*/  IADD3 R9, R9, -0x1, RZ ;  /* 0xffffffff09097810 */ /* 0x000fe20007ffe0ff */
[----:B------:R-:W-:-:S02]  /*1e580*/  IMAD.MOV.U32 R7, RZ, RZ, R14 ;  /* 0x000000ffff077224 */ /* 0x000fc400078e000e */
[----:B0-----:R-:W-:Y:S02]  /*1e590*/  IMAD.MOV.U32 R8, RZ, RZ, R0 ;  /* 0x000000ffff087224 */ /* 0x001fe400078e0000 */
[----:B------:R-:W-:Y:S02]  /*1e5a0*/  IMAD.MOV.U32 R10, RZ, RZ, R190 ;  /* 0x000000ffff0a7224 */ /* 0x000fe400078e00be */
[----:B------:R-:W-:Y:S01]  /*1e5b0*/  IMAD.MOV.U32 R189, RZ, RZ, R11 ;  /* 0x000000ffffbd7224 */ /* 0x000fe200078e000b */
[----:B------:R-:W-:Y:S06]  /*1e5c0*/  @P2 BRA `(.L_x_2532) ;  /* 0xffffffc000b02947 */ /* 0x000fec000383ffff */
[----:B------:R-:W-:-:S07]  /*1e5d0*/  IMAD.MOV.U32 R189, RZ, RZ, R11 ;  /* 0x000000ffffbd7224 */ /* 0x000fce00078e000b */
.L_x_2521:
[----:B------:R-:W-:-:S13]  /*1e5e0*/  ISETP.GE.AND P0, PT, R9, RZ, PT ;  /* 0x000000ff0900720c */ /* 0x000fda0003f06270 */
[----:B------:R-:W-:Y:S05]  /*1e5f0*/  @!P0 BRA `(.L_x_2533) ;  /* 0x0000003000848947 */ /* 0x000fea0003800000 */
[----:B------:R-:W-:Y:S01]  /*1e600*/  MOV R6, R14 ;  /* 0x0000000e00067202 */ /* 0x000fe20000000f00 */
[----:B------:R-:W-:Y:S02]  /*1e610*/  IMAD.MOV.U32 R7, RZ, RZ, R0 ;  /* 0x000000ffff077224 */ /* 0x000fe400078e0000 */
[----:B------:R-:W-:Y:S02]  /*1e620*/  IMAD.MOV.U32 R8, RZ, RZ, R190 ;  /* 0x000000ffff087224 */ /* 0x000fe400078e00be */
[----:B------:R-:W-:-:S07]  /*1e630*/  IMAD.MOV.U32 R10, RZ, RZ, R189 ;  /* 0x000000ffff0a7224 */ /* 0x000fce00078e00bd */
.L_x_2544:
[----:B------:R-:W-:Y:S01]  /*1e640*/  ISETP.NE.AND P2, PT, R197, RZ, PT ;  /* 0x000000ffc500720c */ /* 0x000fe20003f45270 */
[----:B------:R-:W-:Y:S01]  /*1e650*/  VIADD R189, R10, 0x1 ;  /* 0x000000010abd7836 */ /* 0x000fe20000000000 */
[----:B------:R-:W-:Y:S05]  /*1e660*/  YIELD ;  /* 0x0000000000007946 */ /* 0x000fea0003800000 */
[----:B------:R-:W-:-:S04]  /*1e670*/  ISETP.NE.AND P0, PT, R189, 0x2, PT ;  /* 0x00000002bd00780c */ /* 0x000fc80003f05270 */
[----:B------:R-:W-:Y:S02]  /*1e680*/  SEL R11, RZ, 0x1, P0 ;  /* 0x00000001ff0b7807 */ /* 0x000fe40000000000 */
[----:B------:R-:W-:Y:S02]  /*1e690*/  SEL R189, R189, RZ, P0 ;  /* 0x000000ffbdbd7207 */ /* 0x000fe40000000000 */
[----:B------:R-:W-:Y:S01]  /*1e6a0*/  LOP3.LUT R190, R8, R11, RZ, 0x3c, !PT ;  /* 0x0000000b08be7212 */ /* 0x000fe200078e3cff */
[----:B------:R-:W-:Y:S06]  /*1e6b0*/  @P2 BRA `(.L_x_2534) ;  /* 0x0000000000302947 */ /* 0x000fec0003800000 */
[----:B------:R-:W-:Y:S05]  /*1e6c0*/  @!P1 BRA `(.L_x_2535) ;  /* 0x0000000000049947 */ /* 0x000fea0003800000 */
[----:B------:R-:W-:Y:S01]  /*1e6d0*/  BPT.TRAP 0x1 ;  /* 0x000000040000795c */ /* 0x000fe20000300000 */
.L_x_2535:
[----:B------:R-:W-:Y:S01]  /*1e6e0*/  IMAD R0, R189, 0x8, R16 ;  /* 0x00000008bd007824 */ /* 0x000fe200078e0210 */
[----:B------:R-:W-:-:S04]  /*1e6f0*/  SHF.L.U32 R11, R190, 0x1f, RZ ;  /* 0x0000001fbe0b7819 */ /* 0x000fc800000006ff */
[----:B------:R0:W1:Y:S01]  /*1e700*/  SYNCS.PHASECHK.TRANS64.TRYWAIT P0, [R0+URZ+0x29830], R11 ;  /* 0x0298300b000075a7 */ /* 0x000062000800017f */
[----:B------:R-:W-:Y:S05]  /*1e710*/  @!P1 BRA `(.L_x_2536) ;  /* 0x0000000000049947 */ /* 0x000fea0003800000 */
[----:B------:R-:W-:Y:S01]  /*1e720*/  BPT.TRAP 0x1 ;  /* 0x000000040000795c */ /* 0x000fe20000300000 */
.L_x_2536:
[----:B------:R-:W-:Y:S04]  /*1e730*/  BSSY B0, `(.L_x_2534) ;  /* 0x0000004000007945 */ /* 0x000fe80003800000 */
[----:B-1----:R-:W-:Y:S05]  /*1e740*/  @P0 BRA `(.L_x_2537) ;  /* 0x0000000000080947 */ /* 0x002fea0003800000 */
[----:B------:R-:W1:Y:S02]  /*1e750*/  SYNCS.PHASECHK.TRANS64.TRYWAIT P0, [R0+URZ+0x29830], R11 ;  /* 0x0298300b000075a7 */ /* 0x000e64000800017f */
[----:B-1----:R-:W-:Y:S05]  /*1e760*/  @!P0 BRA `(.L_x_2538) ;  /* 0x000000d800388947 */ /* 0x002fea0003800000 */
.L_x_2537:
[----:B------:R-:W-:Y:S05]  /*1e770*/  BSYNC B0 ;  /* 0x0000000000007941 */ /* 0x000fea0003800000 */
.L_x_2534:
        /* <DEDUP_REMOVED lines=13> */
[C---:B------:R-:W-:Y:S01]  /*1e850*/  R2UR UR47, R15.reuse ;  /* 0x000000000f2f72ca */ /* 0x040fe200000e0000 */
[C---:B------:R-:W-:Y:S01]  /*1e860*/  VIADD R20, R12.reuse, 0x100 ;  /* 0x000001000c147836 */ /* 0x040fe20000000000 */
[----:B------:R-:W-:Y:S01]  /*1e870*/  R2UR UR31, R15 ;  /* 0x000000000f1f72ca */ /* 0x000fe200000e0000 */
[----:B------:R-:W-:Y:S01]  /*1e880*/  IMAD.MOV.U32 R21, RZ, RZ, -0x7fffffe0 ;  /* 0x80000020ff157424 */ /* 0x000fe200078e00ff */
[----:B------:R-:W-:Y:S01]  /*1e890*/  UMOV UR28, UR24 ;  /* 0x00000018001c7c82 */ /* 0x000fe20008000000 */
[----:B------:R-:W-:Y:S01]  /*1e8a0*/  VIADD R14, R12, 0x180 ;  /* 0x000001800c0e7836 */ /* 0x000fe20000000000 */
[----:B------:R-:W-:Y:S01]  /*1e8b0*/  R2UR UR26, R20 ;  /* 0x00000000141a72ca */ /* 0x000fe200000e0000 */
[----:B------:R-:W-:Y:S01]  /*1e8c0*/  UMOV UR29, UR25 ;  /* 0x00000019001d7c82 */ /* 0x000fe20008000000 */
[----:B------:R-:W-:Y:S01]  /*1e8d0*/  R2UR UR27, R21 ;  /* 0x00000000151b72ca */ /* 0x000fe200000e0000 */
[----:B------:R-:W-:Y:S01]  /*1e8e0*/  IMAD.MOV.U32 R89, RZ, RZ, -0x7fffffe0 ;  /* 0x80000020ff597424 */ /* 0x000fe200078e00ff */
[----:B------:R-:W-:Y:S01]  /*1e8f0*/  R2UR UR30, R14 ;  /* 0x000000000e1e72ca */ /* 0x000fe200000e0000 */
[----:B------:R-:W-:Y:S01]  /*1e900*/  UMOV UR32, UR24 ;  /* 0x0000001800207c82 */ /* 0x000fe20008000000 */
[C---:B------:R-:W-:Y:S01]  /*1e910*/  IADD3 R88, R12.reuse, 0x200, RZ ;  /* 0x000002000c587810 */ /* 0x040fe20007ffe0ff */
[----:B------:R-:W-:Y:S01]  /*1e920*/  UMOV UR33, UR25 ;  /* 0x0000001900217c82 */ /* 0x000fe20008000000 */
[----:B------:R-:W-:Y:S01]  /*1e930*/  R2UR UR35, R89 ;  /* 0x00000000592372ca */ /* 0x000fe200000e0000 */
[C---:B------:R-:W-:Y:S01]  /*1e940*/  VIADD R20, R12.reuse, 0x2 ;  /* 0x000000020c147836 */ /* 0x040fe20000000000 */
[----:B0-----:R-:W-:Y:S01]  /*1e950*/  SHF.R.U32.HI R0, RZ, 0x7, R0 ;  /* 0x00000007ff007819 */ /* 0x001fe20000011600 */
[----:B------:R-:W-:Y:S01]  /*1e960*/  VIADD R14, R12, 0x102 ;  /* 0x000001020c0e7836 */ /* 0x000fe20000000000 */
[----:B------:R-:W-:Y:S01]  /*1e970*/  R2UR UR34, R88 ;  /* 0x00000000582272ca */ /* 0x000fe200000e0000 */
[----:B------:R-:W-:Y:S01]  /*1e980*/  IMAD.MOV.U32 R15, RZ, RZ, -0x7fffffe0 ;  /* 0x80000020ff0f7424 */ /* 0x000fe200078e00ff */
[----:B------:R-:W-:Y:S01]  /*1e990*/  IADD3 R0, R0, 0x8, RZ ;  /* 0x0000000800007810 */ /* 0x000fe20007ffe0ff */
[----:B------:R-:W-:Y:S01]  /*1e9a0*/  IMAD.MOV.U32 R13, RZ, RZ, -0x7fffffe0 ;  /* 0x80000020ff0d7424 */ /* 0x000fe200078e00ff */
[----:B------:R-:W-:Y:S01]  /*1e9b0*/  R2UR UR6, R20 ;  /* 0x00000000140672ca */ /* 0x000fe200000e0000 */
[----:B------:R-:W-:Y:S01]  /*1e9c0*/  VIADD R20, R12, 0x82 ;  /* 0x000000820c147836 */ /* 0x000fe20000000000 */
[----:B------:R-:W-:Y:S01]  /*1e9d0*/  R2UR UR7, R21 ;  /* 0x00000000150772ca */ /* 0x000fe200000e0000 */
[----:B------:R0:W-:Y:S01]  /*1e9e0*/  BAR.SYNC.DEFER_BLOCKING R0, 0x100 ;  /* 0x000400000000751d */ /* 0x0001e20000010000 */
[----:B------:R-:W-:-:S05]  /*1e9f0*/  MOV R21, 0x80000020 ;  /* 0x8000002000157802 */ /* 0x000fca0000000f00 */
        /* <DEDUP_REMOVED lines=224> */
.L_x_2540:
[----:B------:R-:W-:Y:S01]  /*1f800*/  SHF.L.U32 R0, R8, 0x1f, RZ ;  /* 0x0000001f08007819 */ /* 0x000fe200000006ff */
[----:B------:R-:W-:-:S04]  /*1f810*/  IMAD R11, R10, 0x8, R16 ;  /* 0x000000080a0b7824 */ /* 0x000fc800078e0210 */
[----:B------:R0:W1:Y:S01]  /*1f820*/  SYNCS.PHASECHK.TRANS64.TRYWAIT P0, [R11+URZ+0x29850], R0 ;  /* 0x029850000b0075a7 */ /* 0x000062000800017f */
[----:B------:R-:W-:Y:S05]  /*1f830*/  @!P1 BRA `(.L_x_2541) ;  /* 0x0000000000049947 */ /* 0x000fea0003800000 */
[----:B------:R-:W-:Y:S01]  /*1f840*/  BPT.TRAP 0x1 ;  /* 0x000000040000795c */ /* 0x000fe20000300000 */
.L_x_2541:
[----:B-1----:R-:W-:Y:S05]  /*1f850*/  @P0 BRA `(.L_x_2539) ;  /* 0x0000000000080947 */ /* 0x002fea0003800000 */
[----:B------:R-:W1:Y:S02]  /*1f860*/  SYNCS.PHASECHK.TRANS64.TRYWAIT P0, [R11+URZ+0x29850], R0 ;  /* 0x029850000b0075a7 */ /* 0x000e64000800017f */
[----:B-1----:R-:W-:Y:S05]  /*1f870*/  @!P0 BRA `(.L_x_2542) ;  /* 0x000000c800088947 */ /* 0x002fea0003800000 */
.L_x_2539:
[----:B01----:R-:W-:Y:S01]  /*1f880*/  VIADD R0, R16, 0x400 ;  /* 0x0000040010007836 */ /* 0x003fe20000000000 */
[----:B------:R-:W-:Y:S05]  /*1f890*/  WARPSYNC.ALL ;  /* 0x0000000000007948 */ /* 0x000fea0003800000 */
[----:B------:R-:W-:Y:S01]  /*1f8a0*/  SHF.R.U32.HI R0, RZ, 0x4, R0 ;  /* 0x00000004ff007819 */ /* 0x000fe20000011600 */
[----:B------:R-:W-:Y:S01]  /*1f8b0*/  WARPGROUP.ARRIVE ;  /* 0x00000000000079c5 */ /* 0x000fe20000000000 */
[----:B------:R-:W-:-:S05]  /*1f8c0*/  IMAD.MOV.U32 R15, RZ, RZ, -0x3ffffff0 ;  /* 0xc0000010ff0f7424 */ /* 0x000fca00078e00ff */
[----:B------:R-:W0:Y:S01]  /*1f8d0*/  S2R R204, SR_TID.X ;  /* 0x0000000000cc7919 */ /* 0x000e220000002100 */
[----:B------:R-:W-:-:S04]  /*1f8e0*/  LOP3.LUT R0, R0, 0x3fff, RZ, 0xc0, !PT ;  /* 0x00003fff00007812 */ /* 0x000fc800078ec0ff */
[----:B------:R-:W-:Y:S02]  /*1f8f0*/  LOP3.LUT R13, R0, 0x10000, RZ, 0xfc, !PT ;  /* 0x00010000000d7812 */ /* 0x000fe400078efcff */
[----:B------:R-:W-:-:S03]  /*1f900*/  FMNMX.FTZ R0, R152, R7, !PT ;  /* 0x0000000798007209 */ /* 0x000fc60007810000 */
[----:B------:R-:W-:Y:S01]  /*1f910*/  IMAD R12, R10, 0x500, R13 ;  /* 0x000005000a0c7824 */ /* 0x000fe200078e020d */
[----:B------:R-:W-:Y:S02]  /*1f920*/  MOV R13, 0xc0000010 ;  /* 0xc0000010000d7802 */ /* 0x000fe40000000f00 */
[----:B------:R-:W-:Y:S01]  /*1f930*/  FMNMX.FTZ R11, R153, R0, !PT ;  /* 0x00000000990b7209 */ /* 0x000fe20007810000 */
[C---:B------:R-:W-:Y:S01]  /*1f940*/  VIADD R14, R12.reuse, 0x100 ;  /* 0x000001000c0e7836 */ /* 0x040fe20000000000 */
[----:B------:R-:W-:Y:S02]  /*1f950*/  R2UR UR6, R12 ;  /* 0x000000000c0672ca */ /* 0x000fe400000e0000 */
[----:B------:R-:W-:Y:S02]  /*1f960*/  R2UR UR7, R13 ;  /* 0x000000000d0772ca */ /* 0x000fe400000e0000 */
[----:B------:R-:W-:Y:S02]  /*1f970*/  FMNMX.FTZ R0, R154, R6, !PT ;  /* 0x000000069a007209 */ /* 0x000fe40007810000 */
[----:B------:R-:W-:-:S02]  /*1f980*/  FMNMX.FTZ R8, R156, R11, !PT ;  /* 0x0000000b9c087209 */ /* 0x000fc40007810000 */
[----:B------:R-:W-:Y:S02]  /*1f990*/  FMNMX.FTZ R11, R155, R0, !PT ;  /* 0x000000009b0b7209 */ /* 0x000fe40007810000 */
[----:B------:R-:W-:Y:S02]  /*1f9a0*/  FMNMX.FTZ R13, R157, R8, !PT ;  /* 0x000000089d0d7209 */ /* 0x000fe40007810000 */
[----:B------:R-:W-:Y:S02]  /*1f9b0*/  FMNMX.FTZ R0, R158, R11, !PT ;  /* 0x0000000b9e007209 */ /* 0x000fe40007810000 */
[----:B------:R-:W-:Y:S01]  /*1f9c0*/  FMNMX.FTZ R8, R160, R13, !PT ;  /* 0x0000000da0087209 */ /* 0x000fe20007810000 */
[----:B------:R-:W-:Y:S01]  /*1f9d0*/  QGMMA.64x128x32.F32.E4M3.E4M3 R24, R184, gdesc[UR4], R24, gsb0 ;  /* 0x01e00004b8187df3 */ /* 0x000fe20008000818 */
[----:B------:R-:W-:Y:S01]  /*1f9e0*/  R2UR UR6, R14 ;  /* 0x000000000e0672ca */ /* 0x000fe200000e0000 */
[----:B------:R-:W-:Y:S01]  /*1f9f0*/  VIADD R14, R12, 0x200 ;  /* 0x000002000c0e7836 */ /* 0x000fe20000000000 */
[----:B------:R-:W-:Y:S01]  /*1fa00*/  R2UR UR7, R15 ;  /* 0x000000000f0772ca */ /* 0x000fe200000e0000 */
[----:B------:R-:W-:Y:S01]  /*1fa10*/  IMAD.MOV.U32 R15, RZ, RZ, -0x3ffffff0 ;  /* 0xc0000010ff0f7424 */ /* 0x000fe200078e00ff */
        /* <DEDUP_REMOVED lines=68> */
[----:B------:R-:W-:Y:S01]  /*1fe60*/  FMNMX.FTZ R11, R99, R0, !PT ;  /* 0x00000000630b7209 */ /* 0x000fe20007810000 */
[----:B------:R-:W-:Y:S02]  /*1fe70*/  WARPGROUP.DEPBAR.LE gsb0, 0x0 ;  /* 0x00008000000079c5 */ /* 0x000fe40000010000 */
[----:B------:R-:W-:Y:S01]  /*1fe80*/  WARPGROUP.ARRIVE ;  /* 0x00000000000079c5 */ /* 0x000fe20000000000 */
[----:B------:R-:W-:Y:S02]  /*1fe90*/  FMNMX.FTZ R0, R102, R11, !PT ;  /* 0x0000000b66007209 */ /* 0x000fe40007810000 */
[----:B------:R-:W-:Y:S02]  /*1fea0*/  FMNMX.FTZ R8, R101, R8, !PT ;  /* 0x0000000865087209 */ /* 0x000fe40007810000 */
[----:B------:R-:W-:Y:S01]  /*1feb0*/  FMNMX.FTZ R11, R103, R0, !PT ;  /* 0x00000000670b7209 */ /* 0x000fe20007810000 */
[----:B------:R-:W-:Y:S01]  /*1fec0*/  QGMMA.64x128x32.F32.E4M3.E4M3 R24, R180, gdesc[UR4], R24, gsb0 ;  /* 0x01e00004b4187df3 */ /* 0x000fe20008000818 */
[----:B------:R-:W-:Y:S01]  /*1fed0*/  R2UR UR6, R14 ;  /* 0x000000000e0672ca */ /* 0x000fe200000e0000 */
[----:B------:R-:W1:Y:S01]  /*1fee0*/  SHFL.BFLY PT, R13, R8, 0x2, 0x1f ;  /* 0x0c401f00080d7f89 */ /* 0x000e6200000e0000 */
[----:B------:R-:W-:Y:S01]  /*1fef0*/  R2UR UR7, R15 ;  /* 0x000000000f0772ca */ /* 0x000fe200000e0000 */
[C---:B------:R-:W-:Y:S01]  /*1ff00*/  VIADD R14, R12.reuse, 0x300 ;  /* 0x000003000c0e7836 */ /* 0x040fe20000000000 */
[----:B------:R-:W-:Y:S01]  /*1ff10*/  MOV R15, 0xc0000010 ;  /* 0xc0000010000f7802 */ /* 0x000fe20000000f00 */
[----:B------:R-:W2:Y:S01]  /*1ff20*/  SHFL.BFLY PT, R0, R11, 0x2, 0x1f ;  /* 0x0c401f000b007f89 */ /* 0x000ea200000e0000 */
[----:B------:R-:W-:Y:S01]  /*1ff30*/  VIADD R12, R12, 0x400 ;  /* 0x000004000c0c7836 */ /* 0x000fe20000000000 */
[----:B0-----:R-:W-:-:S02]  /*1ff40*/  LOP3.LUT R205, R204, 0x7f, RZ, 0xc0, !PT ;  /* 0x0000007fcccd7812 */ /* 0x001fc400078ec0ff */
[----:B------:R-:W0:Y:S02]  /*1ff50*/  S2R R204, SR_TID.X ;  /* 0x0000000000cc7919 */ /* 0x000e240000002100 */
[----:B------:R-:W-:Y:S02]  /*1ff60*/  ISETP.NE.AND P0, PT, R205, RZ, PT ;  /* 0x000000ffcd00720c */ /* 0x000fe40003f05270 */
[----:B-1----:R-:W-:-:S05]  /*1ff70*/  FMNMX.FTZ R20, R8, R13, !PT ;  /* 0x0000000d08147209 */ /* 0x002fca0007810000 */
[----:B------:R-:W1:Y:S01]  /*1ff80*/  SHFL.BFLY PT, R13, R20, 0x1, 0x1f ;  /* 0x0c201f00140d7f89 */ /* 0x000e6200000e0000 */
[----:B0-----:R-:W-:Y:S01]  /*1ff90*/  SHF.R.U32.HI R204, RZ, 0x7, R204 ;  /* 0x00000007ffcc7819 */ /* 0x001fe200000116cc */
[----:B------:R-:W-:Y:S02]  /*1ffa0*/  WARPGROUP.DEPBAR.LE gsb0, 0x0 ;  /* 0x00008000000079c5 */ /* 0x000fe40000010000 */
[----:B------:R-:W-:-:S06]  /*1ffb0*/  WARPGROUP.ARRIVE ;  /* 0x00000000000079c5 */ /* 0x000fcc0000000000 */
[----:B------:R-:W-:Y:S01]  /*1ffc0*/  QGMMA.64x128x32.F32.E4M3.E4M3 R24, R176, gdesc[UR4], R24, gsb0 ;  /* 0x01e00004b0187df3 */ /* 0x000fe20008000818 */
[----:B------:R-:W-:Y:S02]  /*1ffd0*/  R2UR UR6, R14 ;  /* 0x000000000e0672ca */ /* 0x000fe400000e0000 */
[----:B------:R-:W-:Y:S02]  /*1ffe0*/  R2UR UR7, R15 ;  /* 0x000000000f0772ca */ /* 0x000fe400000e0000 */
[----:B--2---:R-:W-:Y:S02]  /*1fff0*/  FMNMX.FTZ R15, R11, R0, !PT ;  /* 0x000000000b0f7209 */ /* 0x004fe40007810000 */
[----:B-1----:R-:W-:Y:S01]  /*20000*/  FMNMX.FTZ R0, R20, R13, !PT ;  /* 0x0000000d14007209 */ /* 0x002fe20007810000 */
[----:B------:R-:W-:Y:S02]  /*20010*/  IMAD.MOV.U32 R13, RZ, RZ, -0x3ffffff0 ;  /* 0xc0000010ff0d7424 */ /* 0x000fe400078e00ff */
[----:B------:R-:W0:Y:S02]  /*20020*/  SHFL.BFLY PT, R14, R15, 0x1, 0x1f ;  /* 0x0c201f000f0e7f89 */ /* 0x000e2400000e0000 */
[----:B------:R-:W-:-:S04]  /*20030*/  FADD.FTZ R7, -R0, R7 ;  /* 0x0000000700077221 */ /* 0x000fc80000010100 */
[----:B------:R-:W-:-:S06]  /*20040*/  FMUL.FTZ R7, R2, R7 ;  /* 0x0000000702077220 */ /* 0x000fcc0000410000 */
[----:B------:R-:W-:Y:S01]  /*20050*/  MUFU.EX2 R7, R7 ;  /* 0x0000000700077308 */ /* 0x000fe20000000800 */
[----:B0-----:R-:W-:-:S05]  /*20060*/  FMNMX.FTZ R14, R15, R14, !PT ;  /* 0x0000000e0f0e7209 */ /* 0x001fca0007810000 */
[----:B------:R-:W-:-:S04]  /*20070*/  FADD.FTZ R11, -R14, R6 ;  /* 0x000000060e0b7221 */ /* 0x000fc80000010100 */
[C---:B------:R-:W-:Y:S01]  /*20080*/  FMUL.FTZ R6, R2.reuse, R11 ;  /* 0x0000000b02067220 */ /* 0x040fe20000410000 */
[----:B------:R-:W-:-:S04]  /*20090*/  FFMA.FTZ R11, R2, R0, -8 ;  /* 0xc1000000020b7423 */ /* 0x000fc80000010000 */
        /* <DEDUP_REMOVED lines=37> */
[----:B------:R-:W-:-:S07]  /*202f0*/  IADD3 R164, -R204, 0xb, RZ ;  /* 0x0000000bcca47810 */ /* 0x000fce0007ffe1ff */
[----:B------:R-:W-:Y:S08]  /*20300*/  MUFU.EX2 R6, R6 ;  /* 0x0000000600067308 */ /* 0x000ff00000000800 */
[----:B------:R-:W-:Y:S01]  /*20310*/  MUFU.EX2 R15, R15 ;  /* 0x0000000f000f7308 */ /* 0x000fe20000000800 */
[----:B0-----:R-:W-:-:S07]  /*20320*/  FFMA.FTZ R4, R7, R4, R8 ;  /* 0x0000000407047223 */ /* 0x001fce0000010008 */
[----:B------:R-:W-:Y:S08]  /*20330*/  MUFU.EX2 R20, R20 ;  /* 0x0000001400147308 */ /* 0x000ff00000000800 */
[----:B------:R-:W-:Y:S08]  /*20340*/  MUFU.EX2 R21, R21 ;  /* 0x0000001500157308 */ /* 0x000ff00000000800 */
[----:B------:R-:W-:Y:S08]  /*20350*/  MUFU.EX2 R152, R152 ;  /* 0x0000009800987308 */ /* 0x000ff00000000800 */
[----:B------:R-:W-:Y:S08]  /*20360*/  MUFU.EX2 R136, R136 ;  /* 0x0000008800887308 */ /* 0x000ff00000000800 */
[----:B------:R-:W-:Y:S01]  /*20370*/  MUFU.EX2 R137, R137 ;  /* 0x0000008900897308 */ /* 0x000fe20000000800 */
[----:B------:R-:W-:-:S02]  /*20380*/  WARPGROUP.DEPBAR.LE gsb0, 0x0 ;  /* 0x00008000000079c5 */ /* 0x000fc40000010000 */
[----:B------:R-:W-:-:S05]  /*20390*/  WARPGROUP.ARRIVE ;  /* 0x00000000000079c5 */ /* 0x000fca0000000000 */
[----:B------:R-:W-:Y:S01]  /*203a0*/  MUFU.EX2 R140, R140 ;  /* 0x0000008c008c7308 */ /* 0x000fe20000000800 */
[----:B------:R-:W-:Y:S01]  /*203b0*/  QGMMA.64x128x32.F32.E4M3.E4M3 R24, R172, gdesc[UR4], R24, gsb0 ;  /* 0x01e00004ac187df3 */ /* 0x000fe20008000818 */
[----:B------:R-:W-:Y:S01]  /*203c0*/  R2UR UR7, R13 ;  /* 0x000000000d0772ca */ /* 0x000fe200000e0000 */
[--C-:B------:R-:W-:Y:S01]  /*203d0*/  FFMA.FTZ R13, R2, R153, -R11.reuse ;  /* 0x00000099020d7223 */ /* 0x100fe2000001080b */
[----:B------:R-:W-:Y:S01]  /*203e0*/  R2UR UR6, R12 ;  /* 0x000000000c0672ca */ /* 0x000fe200000e0000 */
[C-C-:B------:R-:W-:Y:S01]  /*203f0*/  FFMA.FTZ R12, R2.reuse, R156, -R11.reuse ;  /* 0x0000009c020c7223 */ /* 0x140fe2000001080b */
[----:B------:R-:W-:-:S01]  /*20400*/  FFMA.FTZ R153, R2, R165, -R11 ;  /* 0x000000a502997223 */ /* 0x000fc2000001080b */
[C---:B------:R-:W-:Y:S01]  /*20410*/  FFMA.FTZ R11, R2.reuse, R101, -R11 ;  /* 0x00000065020b7223 */ /* 0x040fe2000001080b */
[----:B------:R-:W-:-:S01]  /*20420*/  FFMA.FTZ R101, R2, R14, -8 ;  /* 0xc100000002657423 */ /* 0x000fc2000001000e */
[----:B------:R-:W0:Y:S01]  /*20430*/  MUFU.EX2 R13, R13 ;  /* 0x0000000d000d7308 */ /* 0x000e220000000800 */
[----:B------:R-:W-:-:S02]  /*20440*/  @!P0 IMAD R165, R189, 0x8, R16 ;  /* 0x00000008bda58824 */ /* 0x000fc400078e0210 */
[C-C-:B------:R-:W-:Y:S01]  /*20450*/  FFMA.FTZ R157, R2.reuse, R154, -R101.reuse ;  /* 0x0000009a029d7223 */ /* 0x140fe20000010865 */
[----:B------:R-:W-:-:S01]  /*20460*/  FFMA.FTZ R154, R2, R155, -R101 ;  /* 0x0000009b029a7223 */ /* 0x000fc20000010865 */
[C-C-:B------:R-:W-:Y:S01]  /*20470*/  FFMA.FTZ R155, R2.reuse, R158, -R101.reuse ;  /* 0x0000009e029b7223 */ /* 0x140fe20000010865 */
[----:B------:R-:W-:-:S01]  /*20480*/  FFMA.FTZ R156, R2, R159, -R101 ;  /* 0x0000009f029c7223 */ /* 0x000fc20000010865 */
[C-C-:B------:R-:W-:Y:S01]  /*20490*/  FFMA.FTZ R158, R2.reuse, R162, -R101.reuse ;  /* 0x000000a2029e7223 */ /* 0x140fe20000010865 */
        /* <DEDUP_REMOVED lines=20> */
[----:B------:R-:W-:Y:S01]  /*205e0*/  FFMA.FTZ R130, R2, R130, -R101 ;  /* 0x0000008202827223 */ /* 0x000fe20000010865 */
[----:B------:R-:W-:-:S01]  /*205f0*/  FADD.FTZ R163, R15, R162 ;  /* 0x000000a20fa37221 */ /* 0x000fc20000010000 */
        /* <DEDUP_REMOVED lines=20> */
[----:B------:R-:W-:Y:S01]  /*20740*/  FADD.FTZ R4, R20, R163 ;  /* 0x000000a314047221 */ /* 0x000fe20000010000 */
[----:B------:R-:W-:-:S01]  /*20750*/  FFMA.FTZ R95, R2, R95, -R101 ;  /* 0x0000005f025f7223 */ /* 0x000fc20000010865 */
[C-C-:B------:R-:W-:Y:S01]  /*20760*/  FFMA.FTZ R98, R2.reuse, R98, -R101.reuse ;  /* 0x0000006202627223 */ /* 0x140fe20000010865 */
[----:B------:R-:W-:-:S01]  /*20770*/  FFMA.FTZ R99, R2, R99, -R101 ;  /* 0x0000006302637223 */ /* 0x000fc20000010865 */
[C-C-:B------:R-:W-:Y:S01]  /*20780*/  FFMA.FTZ R102, R2.reuse, R102, -R101.reuse ;  /* 0x0000006602667223 */ /* 0x140fe20000010865 */
[----:B------:R-:W-:-:S01]  /*20790*/  FFMA.FTZ R101, R2, R103, -R101 ;  /* 0x0000006702657223 */ /* 0x000fc20000010865 */
[----:B------:R-:W1:Y:S01]  /*207a0*/  MUFU.EX2 R159, R159 ;  /* 0x0000009f009f7308 */ /* 0x000e620000000800 */
[----:B--2---:R-:W-:-:S07]  /*207b0*/  FADD.FTZ R3, R156, R3 ;  /* 0x000000039c037221 */ /* 0x004fce0000010000 */
        /* <DEDUP_REMOVED lines=25> */
[----:B------:R-:W-:Y:S01]  /*20950*/  WARPGROUP.ARRIVE ;  /* 0x00000000000079c5 */ /* 0x000fe20000000000 */
[----:B0-----:R-:W-:-:S05]  /*20960*/  FADD.FTZ R163, R143, R162 ;  /* 0x000000a28fa37221 */ /* 0x001fca0000010000 */
[----:B------:R-:W-:Y:S01]  /*20970*/  QGMMA.64x128x32.F32.E4M3.E4M3 R24, R168, gdesc[UR4], R24, gsb0 ;  /* 0x01e00004a8187df3 */ /* 0x000fe20008000818 */
        /* <DEDUP_REMOVED lines=83> */
[----:B------:R-:W-:-:S05]  /*20eb0*/  @!P0 VIADD R3, R165, 0x29840 ;  /* 0x00029840a5038836 */ /* 0x000fca0000000000 */
[----:B------:R-:W-:Y:S01]  /*20ec0*/  @!P0 PRMT R3, RZ, 0x654, R3 ;  /* 0x00000654ff038816 */ /* 0x000fe20000000003 */
[----:B------:R-:W2:Y:S01]  /*20ed0*/  MUFU.EX2 R91, R91 ;  /* 0x0000005b005b7308 */ /* 0x000ea20000000800 */
[----:B0-----:R-:W-:-:S01]  /*20ee0*/  FADD.FTZ R162, R90, R163 ;  /* 0x000000a35aa27221 */ /* 0x001fc20000010000 */
[----:B------:R0:W-:Y:S06]  /*20ef0*/  BAR.ARV R164, 0x100 ;  /* 0x000400a40000751d */ /* 0x0001ec0000002000 */
[----:B------:R-:W3:Y:S01]  /*20f00*/  MUFU.EX2 R92, R92 ;  /* 0x0000005c005c7308 */ /* 0x000ee20000000800 */
[----:B-1----:R-:W-:-:S01]  /*20f10*/  FADD.FTZ R163, R89, R4 ;  /* 0x0000000459a37221 */ /* 0x002fc20000010000 */
[----:B------:R1:W-:Y:S06]  /*20f20*/  @!P0 SYNCS.ARRIVE.TRANS64.RED.A1T0 RZ, [R3+URZ], RZ ;  /* 0x000000ff03ff89a7 */ /* 0x0003ec000810043f */
[----:B------:R-:W4:Y:S01]  /*20f30*/  MUFU.EX2 R94, R94 ;  /* 0x0000005e005e7308 */ /* 0x000f220000000800 */
[----:B--2---:R-:W-:-:S07]  /*20f40*/  FADD.FTZ R165, R91, R162 ;  /* 0x000000a25ba57221 */ /* 0x004fce0000010000 */
[----:B------:R-:W1:Y:S01]  /*20f50*/  MUFU.EX2 R93, R93 ;  /* 0x0000005d005d7308 */ /* 0x000e620000000800 */
[----:B---3--:R-:W-:-:S07]  /*20f60*/  FADD.FTZ R4, R92, R163 ;  /* 0x000000a35c047221 */ /* 0x008fce0000010000 */
[----:B------:R-:W2:Y:S01]  /*20f70*/  MUFU.EX2 R95, R95 ;  /* 0x0000005f005f7308 */ /* 0x000ea20000000800 */
[----:B----4-:R-:W-:-:S07]  /*20f80*/  FADD.FTZ R162, R94, R165 ;  /* 0x000000a55ea27221 */ /* 0x010fce0000010000 */
[----:B------:R-:W3:Y:S01]  /*20f90*/  MUFU.EX2 R96, R96 ;  /* 0x0000006000607308 */ /* 0x000ee20000000800 */
[----:B-1----:R-:W-:-:S07]  /*20fa0*/  FADD.FTZ R3, R93, R4 ;  /* 0x000000045d037221 */ /* 0x002fce0000010000 */
[----:B------:R-:W1:Y:S01]  /*20fb0*/  MUFU.EX2 R98, R98 ;  /* 0x0000006200627308 */ /* 0x000e620000000800 */
[----:B--2---:R-:W-:-:S07]  /*20fc0*/  FADD.FTZ R103, R95, R162 ;  /* 0x000000a25f677221 */ /* 0x004fce0000010000 */
[----:B------:R-:W2:Y:S01]  /*20fd0*/  MUFU.EX2 R97, R97 ;  /* 0x0000006100617308 */ /* 0x000ea20000000800 */
[----:B---3--:R-:W-:-:S07]  /*20fe0*/  FADD.FTZ R4, R96, R3 ;  /* 0x0000000360047221 */ /* 0x008fce0000010000 */
        /* <DEDUP_REMOVED lines=9> */
[----:B--2---:R-:W-:-:S01]  /*21080*/  FADD.FTZ R162, R102, R103 ;  /* 0x0000006766a27221 */ /* 0x004fc20000010000 */
[----:B---3--:R-:W-:-:S03]  /*21090*/  FADD.FTZ R4, R11, R4 ;  /* 0x000000040b047221 */ /* 0x008fc60000010000 */
[----:B-1----:R-:W-:Y:S01]  /*210a0*/  FADD.FTZ R3, R101, R162 ;  /* 0x000000a265037221 */ /* 0x002fe20000010000 */
[----:B0-----:R-:W-:Y:S06]  /*210b0*/  @!P1 BRA `(.L_x_2543) ;  /* 0x0000000000049947 */ /* 0x001fec0003800000 */
[----:B------:R-:W-:Y:S01]  /*210c0*/  BPT.TRAP 0x1 ;  /* 0x000000040000795c */ /* 0x000fe20000300000 */
.L_x_2543:
        /* <DEDUP_REMOVED lines=116> */
.L_x_2533:
[----:B------:R-:W-:Y:S05]  /*21810*/  WARPSYNC.ALL ;  /* 0x0000000000007948 */ /* 0x000fea0003800000 */
[----:B------:R-:W-:Y:S06]  /*21820*/  BAR.ARV 0x8, 0x180 ;  /* 0x0206000000007b1d */ /* 0x000fec0000002000 */
[----:B------:R-:W-:Y:S05]  /*21830*/  @!P1 BRA `(.L_x_2545) ;  /* 0x0000000000049947 */ /* 0x000fea0003800000 */
[----:B------:R-:W-:Y:S01]  /*21840*/  BPT.TRAP 0x1 ;  /* 0x000000040000795c */ /* 0x000fe20000300000 */
.L_x_2545:
[----:B------:R-:W-:Y:S01]  /*21850*/  IMAD R12, R189, 0x8, R16 ;  /* 0x00000008bd0c7824 */ /* 0x000fe200078e0210 */
[----:B------:R-:W-:-:S04]  /*21860*/  SHF.L.U32 R5, R190, 0x1f, RZ ;  /* 0x0000001fbe057819 */ /* 0x000fc800000006ff */
[----:B------:R0:W1:Y:S01]  /*21870*/  SYNCS.PHASECHK.TRANS64.TRYWAIT P0, [R12+URZ+0x29850], R5 ;  /* 0x029850050c0075a7 */ /* 0x000062000800017f */
[----:B------:R-:W-:Y:S05]  /*21880*/  @!P1 BRA `(.L_x_2546) ;  /* 0x0000000000049947 */ /* 0x000fea0003800000 */
[----:B------:R-:W-:Y:S01]  /*21890*/  BPT.TRAP 0x1 ;  /* 0x000000040000795c */ /* 0x000fe20000300000 */
.L_x_2546:
[----:B------:R-:W-:-:S05]  /*218a0*/  VIADD R16, R16, 0x400 ;  /* 0x0000040010107836 */ /* 0x000fca0000000000 */
[----:B------:R-:W-:-:S04]  /*218b0*/  SHF.R.U32.HI R16, RZ, 0x4, R16 ;  /* 0x00000004ff107819 */ /* 0x000fc80000011610 */
[----:B------:R-:W-:-:S04]  /*218c0*/  LOP3.LUT R16, R16, 0x3fff, RZ, 0xc0, !PT ;  /* 0x00003fff10107812 */ /* 0x000fc800078ec0ff */
[----:B------:R-:W-:Y:S01]  /*218d0*/  LOP3.LUT R16, R16, 0x10000, RZ, 0xfc, !PT ;  /* 0x0001000010107812 */ /* 0x000fe200078efcff */
[----:B-1----:R-:W-:Y:S06]  /*218e0*/  @P0 BRA `(.L_x_2547) ;  /* 0x0000000000080947 */ /* 0x002fec0003800000 */
[----:B------:R-:W1:Y:S02]  /*218f0*/  SYNCS.PHASECHK.TRANS64.TRYWAIT P0, [R12+URZ+0x29850], R5 ;  /* 0x029850050c0075a7 */ /* 0x000e64000800017f */
[----:B-1----:R-:W-:Y:S05]  /*21900*/  @!P0 BRA `(.L_x_2548) ;  /* 0x000000a400f88947 */ /* 0x002fea0003800000 */
.L_x_2547:
        /* <DEDUP_REMOVED lines=22> */
[----:B--2---:R-:W-:Y:S01]  /*21a70*/  @P0 IMAD R7, R7, R10, RZ ;  /* 0x0000000a07070224 */ /* 0x004fe200078e02ff */
[----:B------:R-:W-:-:S03]  /*21a80*/  @P0 IADD3 R9, R9, R5, RZ ;  /* 0x0000000509090210 */ /* 0x000fc60007ffe0ff */
[C---:B------:R-:W-:Y:S02]  /*21a90*/  @P0 IMAD R5, R206.reuse, R11, R7 ;  /* 0x0000000bce050224 */ /* 0x040fe400078e0207 */
[----:B------:R-:W-:-:S04]  /*21aa0*/  @P0 IMAD.WIDE.U32 R8, R206, R10, R8 ;  /* 0x0000000ace080225 */ /* 0x000fc800078e0008 */
[----:B------:R-:W-:Y:S01]  /*21ab0*/  @P0 IMAD.IADD R5, R9, 0x1, R5 ;  /* 0x0000000109050824 */ /* 0x000fe200078e0205 */
[----:B------:R-:W-:-:S04]  /*21ac0*/  @P0 LEA R10, P2, R8, UR4, 0x2 ;  /* 0x00000004080a0c11 */ /* 0x000fc8000f8410ff */
[----:B------:R-:W-:Y:S01]  /*21ad0*/  @P0 LEA.HI.X R11, R8, UR5, R5, 0x2, P2 ;  /* 0x00000005080b0c11 */ /* 0x000fe200090f1405 */
[----:B------:R-:W-:-:S06]  /*21ae0*/  IMAD.MOV.U32 R5, RZ, RZ, 0x3f800000 ;  /* 0x3f800000ff057424 */ /* 0x000fcc00078e00ff */
[----:B------:R0:W2:Y:S01]  /*21af0*/  @P0 LDG.E R5, desc[UR54][R10.64] ;  /* 0x000000360a050981 */ /* 0x0000a2000c1e1900 */
[----:B------:R-:W-:Y:S02]  /*21b00*/  WARPGROUP.DEPBAR.LE gsb0, 0x0 ;  /* 0x00008000000079c5 */ /* 0x000fe40000010000 */
[----:B------:R-:W-:-:S06]  /*21b10*/  WARPGROUP.ARRIVE ;  /* 0x00000000000079c5 */ /* 0x000fcc0000000000 */
[----:B------:R-:W-:Y:S01]  /*21b20*/  QGMMA.64x128x32.F32.E4M3.E4M3 R24, R180, gdesc[UR4], R24, gsb0 ;  /* 0x01e00004b4187df3 */ /* 0x000fe20008000818 */
[----:B------:R-:W-:Y:S02]  /*21b30*/  R2UR UR6, R20 ;  /* 0x00000000140672ca */ /* 0x000fe400000e0000 */
[----:B------:R-:W-:Y:S01]  /*21b40*/  R2UR UR7, R21 ;  /* 0x00000000150772ca */ /* 0x000fe200000e0000 */
[----:B------:R-:W-:Y:S01]  /*21b50*/  VIADD R8, R6, 0x300 ;  /* 0x0000030006087836 */ /* 0x000fe20000000000 */
[----:B------:R-:W-:Y:S01]  /*21b60*/  MOV R9, 0xc0000010 ;  /* 0xc000001000097802 */ /* 0x000fe20000000f00 */
[----:B------:R-:W-:Y:S02]  /*21b70*/  WARPGROUP.DEPBAR.LE gsb0, 0x0 ;  /* 0x00008000000079c5 */ /* 0x000fe40000010000 */
[----:B------:R-:W-:-:S08]  /*21b80*/  WARPGROUP.ARRIVE ;  /* 0x00000000000079c5 */ /* 0x000fd00000000000 */
        /* <DEDUP_REMOVED lines=14> */
[----:B------:R-:W0:Y:S04]  /*21c70*/  SHFL.BFLY PT, R6, R9, 0x1, 0x1f ;  /* 0x0c201f0009067f89 */ /* 0x000e2800000e0000 */
[----:B------:R-:W1:Y:S01]  /*21c80*/  SHFL.BFLY PT, R7, R8, 0x1, 0x1f ;  /* 0x0c201f0008077f89 */ /* 0x000e6200000e0000 */
        /* <DEDUP_REMOVED lines=17> */
[C---:B------:R-:W-:Y:S01]  /*21da0*/  @P2 FMUL.FTZ R3, R2.reuse, 0.69314718246459960938 ;  /* 0x3f31721802032820 */ /* 0x040fe20000410000 */
[----:B------:R-:W-:Y:S01]  /*21db0*/  @P3 FMUL.FTZ R2, R2, 0.69314718246459960938 ;  /* 0x3f31721802023820 */ /* 0x000fe20000410000 */
[----:B0-----:R-:W-:Y:S01]  /*21dc0*/  @P3 FMUL.FTZ R7, R7, 0.69314718246459960938 ;  /* 0x3f31721807073820 */ /* 0x001fe20000410000 */
[----:B------:R-:W-:Y:S01]  /*21dd0*/  MOV R89, 0xff800000 ;  /* 0xff80000000597802 */ /* 0x000fe20000000f00 */
[----:B------:R-:W-:-:S02]  /*21de0*/  IMAD.MOV.U32 R88, RZ, RZ, -0x800000 ;  /* 0xff800000ff587424 */ /* 0x000fc400078e00ff */
[----:B-1----:R-:W-:Y:S01]  /*21df0*/  @P2 FMUL.FTZ R6, R6, 0.69314718246459960938 ;  /* 0x3f31721806062820 */ /* 0x002fe20000410000 */
[----:B------:R-:W-:-:S01]  /*21e00*/  @P3 FFMA.FTZ R89, R2, R14, R7 ;  /* 0x0000000e02593223 */ /* 0x000fc20000010007 */
[----:B--2---:R-:W-:Y:S02]  /*21e10*/  FMUL.FTZ R4, R4, R5 ;  /* 0x0000000504047220 */ /* 0x004fe40000410000 */
[----:B------:R-:W-:-:S01]  /*21e20*/  @P2 FFMA.FTZ R88, R3, R0, R6 ;  /* 0x0000000003582223 */ /* 0x000fc20000010006 */
[----:B---3--:R-:W-:Y:S01]  /*21e30*/  FMUL.FTZ R2, R8, R5 ;  /* 0x0000000508027220 */ /* 0x008fe20000410000 */
[----:B------:R-:W-:Y:S02]  /*21e40*/  WARPGROUP.DEPBAR.LE gsb0, 0x0 ;  /* 0x00008000000079c5 */ /* 0x000fe40000010000 */
[----:B------:R-:W-:Y:S05]  /*21e50*/  @!P1 BRA `(.L_x_2549) ;  /* 0x0000000000049947 */ /* 0x000fea0003800000 */
[----:B------:R-:W-:Y:S01]  /*21e60*/  BPT.TRAP 0x1 ;  /* 0x000000040000795c */ /* 0x000fe20000300000 */
.L_x_2549:
        /* <DEDUP_REMOVED lines=75> */
.L_x_2481:
        /* <DEDUP_REMOVED lines=15> */
[----:B------:R-:W-:-:S04]  /*22410*/  IADD3 R2, P0, R0, UR4, RZ ;  /* 0x0000000400027c10 */ /* 0x000fc8000ff1e0ff */
[----:B------:R-:W-:-:S05]  /*22420*/  IADD3.X R3, RZ, UR5, RZ, P0, !PT ;  /* 0x00000005ff037c10 */ /* 0x000fca00087fe4ff */
        /* <DEDUP_REMOVED lines=26> */
[----:B------:R-:W-:-:S02]  /*225d0*/  F2FP.BF16.F32.PACK_AB R30, R61, R24 ;  /* 0x000000183d1e723e */ /* 0x000fc400000010ff */
[----:B--2---:R-:W-:Y:S02]  /*225e0*/  LOP3.LUT P0, R2, R51, 0x3, RZ, 0xc0, !PT ;  /* 0x0000000333027812 */ /* 0x004fe4000780c0ff */
[----:B------:R-:W-:Y:S02]  /*225f0*/  F2FP.BF16.F32.PACK_AB R94, R94, R95 ;  /* 0x0000005f5e5e723e */ /* 0x000fe400000010ff */
[----:B------:R-:W-:Y:S02]  /*22600*/  F2FP.BF16.F32.PACK_AB R93, R92, R93 ;  /* 0x0000005d5c5d723e */ /* 0x000fe400000010ff */
[----:B------:R-:W-:Y:S02]  /*22610*/  ISETP.EQ.OR P0, PT, R2, 0x3, !P0 ;  /* 0x000000030200780c */ /* 0x000fe40004702670 */
        /* <DEDUP_REMOVED lines=84> */
[----:B------:R-:W3:Y:S01]  /*22b60*/  SHFL.IDX PT, R31, R31, R2, 0x1c1f ;  /* 0x001c1f021f1f7589 */ /* 0x000ee200000e0000 */
[----:B------:R-:W-:-:S02]  /*22b70*/  SEL R59, R54, R65, P0 ;  /* 0x00000041363b7207 */ /* 0x000fc40000000000 */
[----:B------:R-:W-:Y:S01]  /*22b80*/  SEL R61, R65, R54, P0 ;  /* 0x00000036413d7207 */ /* 0x000fe20000000000 */
[----:B------:R-:W-:Y:S01]  /*22b90*/  SHFL.IDX PT, R34, R33, R0, 0x1c1f ;  /* 0x001c1f0021227589 */ /* 0x000fe200000e0000 */
[----:B------:R-:W-:Y:S02]  /*22ba0*/  SEL R43, R50, R43, P0 ;  /* 0x0000002b322b7207 */ /* 0x000fe40000000000 */
[----:B------:R-:W-:Y:S01]  /*22bb0*/  SEL R63, R62, R67, P0 ;  /* 0x000000433e3f7207 */ /* 0x000fe20000000000 */
[----:B------:R-:W4:Y:S01]  /*22bc0*/  SHFL.IDX PT, R35, R35, R2, 0x1c1f ;  /* 0x001c1f0223237589 */ /* 0x000f2200000e0000 */
        /* <DEDUP_REMOVED lines=19> */
[----:B------:R-:W-:Y:S01]  /*22d00*/  SEL R4, R6, R3, P0 ;  /* 0x0000000306047207 */ /* 0x000fe20000000000 */
[----:B------:R-:W-:Y:S01]  /*22d10*/  SHFL.IDX PT, R51, R51, R0, 0x1c1f ;  /* 0x001c1f0033337589 */ /* 0x000fe200000e0000 */
[----:B-1----:R-:W-:-:S02]  /*22d20*/  SEL R36, R38, R39, P0 ;  /* 0x0000002726247207 */ /* 0x002fc40000000000 */
        /* <DEDUP_REMOVED lines=39> */
.L_x_2762:
[----:B------:R-:W-:Y:S05]  /*22fa0*/  WARPSYNC.ALL ;  /* 0x0000000000007948 */ /* 0x000fea0003800000 */
[----:B------:R-:W-:Y:S01]  /*22fb0*/  BAR.SYNC.DEFER_BLOCKING 0x1, 0x100 ;  /* 0x0044000000007b1d */ /* 0x000fe20000010000 */
[----:B-1----:R-:W-:Y:S02]  /*22fc0*/  SEL R41, R75, R60, P0 ;  /* 0x0000003c4b297207 */ /* 0x002fe40000000000 */
[----:B------:R-:W-:-:S03]  /*22fd0*/  SEL R43, R60, R75, P0 ;  /* 0x0000004b3c2b7207 */ /* 0x000fc60000000000 */
[----:B------:R-:W-:Y:S02]  /*22fe0*/  ULDC.64 UR4, c[0x0][0xc00] ;  /* 0x0003000000047ab9 */ /* 0x000fe40000000a00 */
[----:B------:R-:W0:Y:S01]  /*22ff0*/  LDC R51, c[0x0][0xbe8] ;  /* 0x0002fa00ff337b82 */ /* 0x000e220000000800 */
[----:B------:R-:W-:Y:S02]  /*23000*/  ISETP.NE.U32.AND P1, PT, RZ, UR4, PT ;  /* 0x00000004ff007c0c */ /* 0x000fe4000bf25070 */
[----:B------:R-:W-:Y:S02]  /*23010*/  IADD3 R2, P2, R218, UR4, RZ ;  /* 0x00000004da027c10 */ /* 0x000fe4000ff5e0ff */
[----:B------:R-:W-:Y:S02]  /*23020*/  ISETP.NE.AND.EX P1, PT, RZ, UR5, PT, P1 ;  /* 0x00000005ff007c0c */ /* 0x000fe4000bf25310 */
[----:B------:R-:W-:Y:S01]  /*23030*/  IADD3.X R3, R219, UR5, RZ, P2, !PT ;  /* 0x00000005db037c10 */ /* 0x000fe200097fe4ff */
[----:B------:R-:W-:-:S02]  /*23040*/  ULDC.64 UR4, c[0x0][0xc08] ;  /* 0x0003020000047ab9 */ /* 0x000fc40000000a00 */
[----:B------:R-:W-:Y:S01]  /*23050*/  ISETP.NE.U32.AND P0, PT, RZ, UR4, PT ;  /* 0x00000004ff007c0c */ /* 0x000fe2000bf05070 */
[----:B------:R-:W-:Y:S04]  /*23060*/  STSM.16.M88.4 [R79], R4 ;  /* 0x000000044f007844 */ /* 0x000fe80000000200 */
        /* <DEDUP_REMOVED lines=11> */
[----:B------:R-:W-:Y:S01]  /*23120*/  IMAD.U32 R0, RZ, RZ, UR4 ;  /* 0x00000004ff007e24 */ /* 0x000fe2000f8e00ff */
[----:B------:R-:W-:Y:S01]  /*23130*/  @P0 IADD3.X R219, R219, UR5, RZ, P3, !PT ;  /* 0x00000005dbdb0c10 */ /* 0x000fe20009ffe4ff */
[----:B------:R2:W5:Y:S01]  /*23140*/  @P1 LDG.E R49, desc[UR54][R2.64] ;  /* 0x0000003602311981 */ /* 0x000562000c1e1900 */
[----:B0-----:R-:W-:Y:S01]  /*23150*/  ISETP.NE.AND P2, PT, R51, 0x1, PT ;  /* 0x000000013300780c */ /* 0x001fe20003f45270 */
[----:B-1----:R-:W-:Y:S02]  /*23160*/  IMAD.IADD R13, R211, 0x1, R203 ;  /* 0x00000001d30d7824 */ /* 0x002fe400078e02cb */
[----:B------:R2:W5:Y:S10]  /*23170*/  @P0 LDG.E R0, desc[UR54][R218.64] ;  /* 0x00000036da000981 */ /* 0x000574000c1e1900 */
[----:B------:R-:W0:Y:S08]  /*23180*/  @P2 LDC R4, c[0x0][0xbec] ;  /* 0x0002fb00ff042b82 */ /* 0x000e300000000800 */
[----:B------:R-:W1:Y:S01]  /*23190*/  @P2 LDC R5, c[0x0][0xbf0] ;  /* 0x0002fc00ff052b82 */ /* 0x000e620000000800 */
[----:B--2---:R-:W-:Y:S05]  /*231a0*/  @P0 BRA `(.L_x_2553) ;  /* 0x0000000000100947 */ /* 0x004fea0003800000 */
[----:B------:R-:W-:Y:S05]  /*231b0*/  @!P1 BRA `(.L_x_2553) ;  /* 0x00000000000c9947 */ /* 0x000fea0003800000 */
[----:B------:R-:W2:Y:S04]  /*231c0*/  LDG.E R7, desc[UR54][R2.64] ;  /* 0x0000003602077981 */ /* 0x000ea8000c1e1900 */
[----:B-----5:R-:W2:Y:S02]  /*231d0*/  LDG.E R0, desc[UR54][R2.64+0x4] ;  /* 0x0000043602007981 */ /* 0x020ea4000c1e1900 */
[----:B--2---:R-:W-:-:S07]  /*231e0*/  IMAD.IADD R0, R0, 0x1, -R7 ;  /* 0x0000000100007824 */ /* 0x004fce00078e0a07 */
.L_x_2553:
[----:B------:R-:W2:Y:S01]  /*231f0*/  LDL R10, [R1+0x4] ;  /* 0x00000400010a7983 */ /* 0x000ea20000100800 */
[----:B0-----:R-:W-:Y:S01]  /*23200*/  @P2 IMAD.HI.U32 R2, R13, R4, RZ ;  /* 0x000000040d022227 */ /* 0x001fe200078e00ff */
[----:B------:R-:W-:Y:S01]  /*23210*/  SHF.R.S32.HI R48, RZ, 0x1f, R217 ;  /* 0x0000001fff307819 */ /* 0x000fe200000114d9 */
[----:B------:R-:W-:Y:S01]  /*23220*/  ULDC.64 UR4, c[0x0][0xb90] ;  /* 0x0002e40000047ab9 */ /* 0x000fe20000000a00 */
[----:B------:R-:W-:Y:S01]  /*23230*/  MOV R7, R13 ;  /* 0x0000000d00077202 */ /* 0x000fe20000000f00 */
[----:B------:R-:W-:Y:S01]  /*23240*/  IMAD R11, R224, 0x40, R208 ;  /* 0x00000040e00b7824 */ /* 0x000fe200078e02d0 */
[--C-:B-----5:R-:W-:Y:S01]  /*23250*/  SHF.R.S32.HI R3, RZ, 0x1f, R49.reuse ;  /* 0x0000001fff037819 */ /* 0x120fe20000011431 */
[----:B------:R-:W-:Y:S01]  /*23260*/  IMAD R6, R48, UR4, RZ ;  /* 0x0000000430067c24 */ /* 0x000fe2000f8e02ff */
[----:B-1----:R-:W-:Y:S01]  /*23270*/  @P2 SHF.R.U32.HI R7, RZ, R5, R2 ;  /* 0x00000005ff072219 */ /* 0x002fe20000011602 */
[----:B------:R-:W-:Y:S01]  /*23280*/  IMAD.MOV.U32 R2, RZ, RZ, R49 ;  /* 0x000000ffff027224 */ /* 0x000fe200078e0031 */
        /* <DEDUP_REMOVED lines=27> */
[----:B------:R-:W-:Y:S02]  /*23440*/  IADD3.X R9, RZ, R47, RZ, P0, !PT ;  /* 0x0000002fff097210 */ /* 0x000fe400007fe4ff */
[----:B------:R-:W-:Y:S01]  /*23450*/  IMAD.IADD R5, R5, 0x1, R11 ;  /* 0x0000000105057824 */ /* 0x000fe200078e020b */
[----:B------:R-:W-:Y:S02]  /*23460*/  LEA R2, P1, R4, UR4, 0x2 ;  /* 0x0000000404027c11 */ /* 0x000fe4000f8210ff */
        /* <DEDUP_REMOVED lines=13> */
[----:B------:R-:W3:Y:S01]  /*23540*/  SHFL.IDX PT, R45, R4, 0x1, 0x1c1f ;  /* 0x003c1f00042d7f89 */ /* 0x000ee200000e0000 */
[----:B------:R-:W-:Y:S01]  /*23550*/  LOP3.LUT R24, R24, R25, RZ, 0x3c, !PT ;  /* 0x0000001918187212 */ /* 0x000fe200078e3cff */
[--C-:B------:R-:W-:Y:S01]  /*23560*/  IMAD.X R25, RZ, RZ, R47.reuse, P1 ;  /* 0x000000ffff197224 */ /* 0x100fe200008e062f */
[----:B------:R-:W-:Y:S01]  /*23570*/  LOP3.LUT R12, R13, 0x380, RZ, 0xc0, !PT ;  /* 0x000003800d0c7812 */ /* 0x000fe200078ec0ff */
[----:B------:R-:W-:Y:S01]  /*23580*/  IMAD.X R41, RZ, RZ, R47, P3 ;  /* 0x000000ffff297224 */ /* 0x000fe200018e062f */
[----:B------:R-:W-:-:S02]  /*23590*/  LOP3.LUT R8, R7, 0x380, RZ, 0xc0, !PT ;  /* 0x0000038007087812 */ /* 0x000fc400078ec0ff */
[----:B------:R-:W-:Y:S02]  /*235a0*/  SHF.R.U64 R12, R12, 0x3, RZ ;  /* 0x000000030c0c7819 */ /* 0x000fe400000012ff */
[----:B------:R-:W-:Y:S02]  /*235b0*/  IADD3 R33, P5, R46, 0x5000, RZ ;  /* 0x000050002e217810 */ /* 0x000fe40007fbe0ff */
[----:B------:R-:W-:Y:S01]  /*235c0*/  LOP3.LUT R12, R12, R13, RZ, 0x3c, !PT ;  /* 0x0000000d0c0c7212 */ /* 0x000fe200078e3cff */
[----:B------:R-:W-:Y:S01]  /*235d0*/  IMAD.X R13, RZ, RZ, R47, P4 ;  /* 0x000000ffff0d7224 */ /* 0x000fe200020e062f */
[----:B------:R-:W-:Y:S02]  /*235e0*/  IADD3 R37, P4, R46, 0x6000, RZ ;  /* 0x000060002e257810 */ /* 0x000fe40007f9e0ff */
[----:B------:R-:W-:Y:S02]  /*235f0*/  SHF.R.U64 R8, R8, 0x3, RZ ;  /* 0x0000000308087819 */ /* 0x000fe400000012ff */
[----:B------:R-:W-:-:S02]  /*23600*/  LOP3.LUT R32, R33, 0x380, RZ, 0xc0, !PT ;  /* 0x0000038021207812 */ /* 0x000fc400078ec0ff */
[----:B------:R-:W-:Y:S02]  /*23610*/  LOP3.LUT R36, R37, 0x380, RZ, 0xc0, !PT ;  /* 0x0000038025247812 */ /* 0x000fe400078ec0ff */
[----:B------:R-:W-:Y:S02]  /*23620*/  LOP3.LUT R8, R8, R7, RZ, 0x3c, !PT ;  /* 0x0000000708087212 */ /* 0x000fe400078e3cff */
[----:B------:R-:W-:Y:S02]  /*23630*/  LOP3.LUT R7, R46, 0x380, RZ, 0xc0, !PT ;  /* 0x000003802e077812 */ /* 0x000fe400078ec0ff */
[----:B------:R-:W-:Y:S02]  /*23640*/  SHF.R.U64 R32, R32, 0x3, RZ ;  /* 0x0000000320207819 */ /* 0x000fe400000012ff */
[----:B------:R-:W-:Y:S02]  /*23650*/  SHF.R.U64 R36, R36, 0x3, RZ ;  /* 0x0000000324247819 */ /* 0x000fe400000012ff */
[----:B------:R-:W-:-:S02]  /*23660*/  SHF.R.U64 R7, R7, 0x3, RZ ;  /* 0x0000000307077819 */ /* 0x000fc400000012ff */
[----:B------:R-:W-:Y:S02]  /*23670*/  LOP3.LUT R32, R32, R33, RZ, 0x3c, !PT ;  /* 0x0000002120207212 */ /* 0x000fe400078e3cff */
[----:B------:R-:W-:Y:S01]  /*23680*/  LOP3.LUT R36, R36, R37, RZ, 0x3c, !PT ;  /* 0x0000002524247212 */ /* 0x000fe200078e3cff */
[----:B------:R-:W-:Y:S01]  /*23690*/  IMAD.X R37, RZ, RZ, R47, P4 ;  /* 0x000000ffff257224 */ /* 0x000fe200020e062f */
[----:B------:R-:W-:Y:S02]  /*236a0*/  IADD3.X R33, RZ, R47, RZ, P5, !PT ;  /* 0x0000002fff217210 */ /* 0x000fe40002ffe4ff */
[----:B------:R-:W-:Y:S01]  /*236b0*/  LOP3.LUT R46, R7, R46, RZ, 0x3c, !PT ;  /* 0x0000002e072e7212 */ /* 0x000fe200078e3cff */
[----:B------:R-:W-:Y:S01]  /*236c0*/  BSSY B1, `(.L_x_2554) ;  /* 0x0000054000017945 */ /* 0x000fe20003800000 */
[----:B------:R-:W-:Y:S02]  /*236d0*/  SHF.R.S32.HI R50, RZ, 0x1f, R215 ;  /* 0x0000001fff327819 */ /* 0x000fe400000114d7 */
[----:B------:R-:W-:Y:S01]  /*236e0*/  SHF.R.S32.HI R52, RZ, 0x1f, R208 ;  /* 0x0000001fff347819 */ /* 0x000fe200000114d0 */
[----:B--2---:R-:W-:-:S04]  /*236f0*/  IMAD.IADD R6, R10, 0x1, R203 ;  /* 0x000000010a067824 */ /* 0x004fc800078e02cb */
[C---:B------:R-:W-:Y:S01]  /*23700*/  VIADD R0, R6.reuse, 0x8 ;  /* 0x0000000806007836 */ /* 0x040fe20000000000 */
[----:B------:R-:W-:-:S04]  /*23710*/  ISETP.GE.OR P1, PT, R6, R55, P0 ;  /* 0x000000370600720c */ /* 0x000fc80000726670 */
[----:B------:R-:W-:Y:S02]  /*23720*/  ISETP.GE.OR P0, PT, R0, R55, P0 ;  /* 0x000000370000720c */ /* 0x000fe40000706670 */
[----:B------:R-:W-:-:S04]  /*23730*/  LOP3.LUT R0, R5, 0x380, RZ, 0xc0, !PT ;  /* 0x0000038005007812 */ /* 0x000fc800078ec0ff */
[----:B------:R-:W-:-:S03]  /*23740*/  SHF.R.U64 R0, R0, 0x3, RZ ;  /* 0x0000000300007819 */ /* 0x000fc600000012ff */
[----:B-1----:R-:W-:Y:S01]  /*23750*/  @!P1 ST.E desc[UR54][R20.64], R88 ;  /* 0x0000005814009985 */ /* 0x002fe2000c101936 */
[----:B------:R-:W-:-:S03]  /*23760*/  LOP3.LUT R40, R0, R5, RZ, 0x3c, !PT ;  /* 0x0000000500287212 */ /* 0x000fc600078e3cff */
[----:B---3--:R1:W-:Y:S01]  /*23770*/  @!P0 ST.E desc[UR54][R44.64], R89 ;  /* 0x000000592c008985 */ /* 0x0083e2000c101936 */
[----:B------:R-:W-:Y:S02]  /*23780*/  IMAD R0, R3, UR4, RZ ;  /* 0x0000000403007c24 */ /* 0x000fe4000f8e02ff */
[C---:B------:R-:W-:Y:S01]  /*23790*/  IMAD.WIDE.U32 R2, R49.reuse, UR4, RZ ;  /* 0x0000000431027c25 */ /* 0x040fe2000f8e00ff */
[----:B------:R2:W5:Y:S01]  /*237a0*/  LD.E.128 R4, desc[UR54][R46.64] ;  /* 0x000000362e047980 */ /* 0x000562000c101d00 */
[----:B-1----:R-:W1:Y:S02]  /*237b0*/  @P2 LDC R45, c[0x0][0xbf0] ;  /* 0x0002fc00ff2d2b82 */ /* 0x002e640000000800 */
[----:B------:R-:W-:Y:S01]  /*237c0*/  IMAD R21, R49, UR5, R0 ;  /* 0x0000000531157c24 */ /* 0x000fe2000f8e0200 */
[----:B------:R-:W-:Y:S01]  /*237d0*/  ULDC.64 UR4, c[0x0][0xae8] ;  /* 0x0002ba0000047ab9 */ /* 0x000fe20000000a00 */
[----:B------:R-:W-:Y:S01]  /*237e0*/  IMAD R0, R216, 0x20, R224 ;  /* 0x00000020d8007824 */ /* 0x000fe200078e02e0 */
[----:B------:R-:W5:Y:S01]  /*237f0*/  LD.E.128 R8, desc[UR54][R8.64] ;  /* 0x0000003608087980 */ /* 0x000f62000c101d00 */
[----:B------:R-:W-:-:S02]  /*23800*/  IMAD.IADD R3, R3, 0x1, R21 ;  /* 0x0000000103037824 */ /* 0x000fc400078e0215 */
[----:B------:R-:W-:Y:S01]  /*23810*/  IMAD R20, R48, UR4, RZ ;  /* 0x0000000430147c24 */ /* 0x000fe2000f8e02ff */
[----:B------:R-:W5:Y:S01]  /*23820*/  LD.E.128 R12, desc[UR54][R12.64] ;  /* 0x000000360c0c7980 */ /* 0x000f62000c101d00 */
[----:B------:R-:W-:Y:S02]  /*23830*/  IMAD.IADD R44, R203, 0x1, R0 ;  /* 0x00000001cb2c7824 */ /* 0x000fe400078e0200 */
[C---:B------:R-:W-:Y:S01]  /*23840*/  IMAD R21, R217.reuse, UR5, R20 ;  /* 0x00000005d9157c24 */ /* 0x040fe2000f8e0214 */
[----:B------:R-:W5:Y:S01]  /*23850*/  LD.E.128 R24, desc[UR54][R24.64] ;  /* 0x0000003618187980 */ /* 0x000f62000c101d00 */
[----:B------:R-:W-:Y:S01]  /*23860*/  IMAD.WIDE.U32 R2, R217, UR4, R2 ;  /* 0x00000004d9027c25 */ /* 0x000fe2000f8e0002 */
[----:B------:R-:W-:Y:S02]  /*23870*/  ULDC.64 UR4, c[0x0][0xaf0] ;  /* 0x0002bc0000047ab9 */ /* 0x000fe40000000a00 */
[----:B------:R-:W5:Y:S01]  /*23880*/  LD.E.128 R28, desc[UR54][R28.64] ;  /* 0x000000361c1c7980 */ /* 0x000f62000c101d00 */
[----:B0-----:R-:W-:Y:S01]  /*23890*/  @P2 IMAD.HI.U32 R0, R44, R57, RZ ;  /* 0x000000392c002227 */ /* 0x001fe200078e00ff */
[----:B------:R-:W-:-:S02]  /*238a0*/  IADD3 R3, R3, R21, RZ ;  /* 0x0000001503037210 */ /* 0x000fc40007ffe0ff */
[----:B------:R-:W5:Y:S01]  /*238b0*/  LD.E.128 R32, desc[UR54][R32.64] ;  /* 0x0000003620207980 */ /* 0x000f62000c101d00 */
[----:B------:R-:W-:Y:S02]  /*238c0*/  IMAD.MOV.U32 R21, RZ, RZ, R44 ;  /* 0x000000ffff157224 */ /* 0x000fe400078e002c */
[----:B------:R-:W-:Y:S01]  /*238d0*/  IMAD R20, R220, UR4, RZ ;  /* 0x00000004dc147c24 */ /* 0x000fe2000f8e02ff */
[----:B-1----:R-:W-:Y:S01]  /*238e0*/  @P2 SHF.R.U32.HI R21, RZ, R45, R0 ;  /* 0x0000002dff152219 */ /* 0x002fe20000011600 */
[C---:B------:R-:W-:Y:S01]  /*238f0*/  IMAD.WIDE.U32 R2, R53.reuse, UR4, R2 ;  /* 0x0000000435027c25 */ /* 0x040fe2000f8e0002 */
[----:B------:R-:W5:Y:S02]  /*23900*/  LD.E.128 R36, desc[UR54][R36.64] ;  /* 0x0000003624247980 */ /* 0x000f64000c101d00 */
[--C-:B------:R-:W-:Y:S01]  /*23910*/  SHF.R.S32.HI R0, RZ, 0x1f, R21.reuse ;  /* 0x0000001fff007819 */ /* 0x100fe20000011415 */
[----:B------:R-:W-:Y:S01]  /*23920*/  IMAD R45, R53, UR5, R20 ;  /* 0x00000005352d7c24 */ /* 0x000fe2000f8e0214 */
[----:B------:R-:W-:Y:S01]  /*23930*/  ULDC.64 UR4, c[0x0][0xae0] ;  /* 0x0002b80000047ab9 */ /* 0x000fe20000000a00 */
[----:B------:R-:W-:Y:S01]  /*23940*/  IMAD.MOV R20, RZ, RZ, -R21 ;  /* 0x000000ffff147224 */ /* 0x000fe200078e0a15 */
[----:B------:R-:W5:Y:S01]  /*23950*/  LD.E.128 R40, desc[UR54][R40.64] ;  /* 0x0000003628287980 */ /* 0x000f62000c101d00 */
[----:B------:R-:W-:-:S02]  /*23960*/  IMAD.IADD R3, R3, 0x1, R45 ;  /* 0x0000000103037824 */ /* 0x000fc400078e022d */
[----:B------:R-:W-:Y:S01]  /*23970*/  IMAD R0, R0, UR4, RZ ;  /* 0x0000000400007c24 */ /* 0x000fe2000f8e02ff */
[----:B------:R-:W-:Y:S01]  /*23980*/  @!PT LDS RZ, [RZ] ;  /* 0x00000000fffff984 */ /* 0x000fe20000000800 */
[----:B------:R-:W-:Y:S01]  /*23990*/  @!PT LDS RZ, [RZ] ;  /* 0x00000000fffff984 */ /* 0x000fe20000000800 */
[----:B------:R-:W-:Y:S01]  /*239a0*/  @!PT LDS RZ, [RZ] ;  /* 0x00000000fffff984 */ /* 0x000fe20000000800 */
[----:B------:R-:W-:Y:S01]  /*239b0*/  @!PT LDS RZ, [RZ] ;  /* 0x00000000fffff984 */ /* 0x000fe20000000800 */
[----:B------:R0:W-:Y:S06]  /*239c0*/  MEMBAR.ALL.CTA ;  /* 0x0000000000007992 */ /* 0x0001ec0000008000 */
[----:B0-----:R-:W0:Y:S01]  /*239d0*/  FENCE.VIEW.ASYNC.S ;  /* 0x00000000000073c6 */ /* 0x001e220000000000 */
[----:B------:R-:W-:Y:S02]  /*239e0*/  IMAD R45, R51, R20, R44 ;  /* 0x00000014332d7224 */ /* 0x000fe400078e022c */
[----:B--2---:R-:W-:-:S02]  /*239f0*/  IMAD R47, R21, UR5, R0 ;  /* 0x00000005152f7c24 */ /* 0x004fc4000f8e0200 */
[----:B------:R-:W-:Y:S01]  /*23a00*/  IMAD.WIDE.U32 R2, R21, UR4, R2 ;  /* 0x0000000415027c25 */ /* 0x000fe2000f8e0002 */
[----:B------:R-:W-:Y:S01]  /*23a10*/  SHF.R.S32.HI R0, RZ, 0x1f, R45 ;  /* 0x0000001fff007819 */ /* 0x000fe2000001142d */
[----:B------:R-:W-:Y:S02]  /*23a20*/  ULDC.64 UR4, c[0x0][0xad8] ;  /* 0x0002b60000047ab9 */ /* 0x000fe40000000a00 */
[----:B------:R-:W-:Y:S02]  /*23a30*/  IMAD.IADD R46, R224, 0x1, R203 ;  /* 0x00000001e02e7824 */ /* 0x000fe400078e02cb */
[----:B------:R-:W-:Y:S02]  /*23a40*/  IMAD.IADD R3, R3, 0x1, R47 ;  /* 0x0000000103037824 */ /* 0x000fe400078e022f */
[----:B------:R-:W-:Y:S01]  /*23a50*/  IMAD R20, R0, UR4, RZ ;  /* 0x0000000400147c24 */ /* 0x000fe2000f8e02ff */
[C---:B------:R-:W-:Y:S01]  /*23a60*/  IADD3 R0, R46.reuse, 0x20, RZ ;  /* 0x000000202e007810 */ /* 0x040fe20007ffe0ff */
[----:B------:R-:W-:Y:S01]  /*23a70*/  IMAD.WIDE.U32 R2, R45, UR4, R2 ;  /* 0x000000042d027c25 */ /* 0x000fe2000f8e0002 */
[----:B------:R-:W-:-:S02]  /*23a80*/  ISETP.GE.AND P2, PT, R46, R55, PT ;  /* 0x000000372e00720c */ /* 0x000fc40003f46270 */
[----:B------:R-:W-:Y:S01]  /*23a90*/  ISETP.GE.AND P0, PT, R0, R55, PT ;  /* 0x000000370000720c */ /* 0x000fe20003f06270 */
[----:B------:R-:W-:Y:S01]  /*23aa0*/  IMAD R21, R45, UR5, R20 ;  /* 0x000000052d157c24 */ /* 0x000fe2000f8e0214 */
[----:B------:R-:W-:Y:S01]  /*23ab0*/  ULDC.64 UR4, c[0x0][0xa80] ;  /* 0x0002a00000047ab9 */ /* 0x000fe20000000a00 */
[----:B------:R-:W-:Y:S01]  /*23ac0*/  VIADD R0, R16, 0x29820 ;  /* 0x0002982010007836 */ /* 0x000fe20000000000 */
[----:B------:R-:W-:Y:S01]  /*23ad0*/  LEA R44, P3, R2, UR4, 0x1 ;  /* 0x00000004022c7c11 */ /* 0x000fe2000f8608ff */
[----:B------:R-:W-:Y:S02]  /*23ae0*/  IMAD.IADD R3, R3, 0x1, R21 ;  /* 0x0000000103037824 */ /* 0x000fe400078e0215 */
[----:B------:R-:W-:Y:S01]  /*23af0*/  VIADD R20, R46, 0x40 ;  /* 0x000000402e147836 */ /* 0x000fe20000000000 */
[----:B------:R-:W-:Y:S02]  /*23b00*/  PRMT R0, RZ, 0x654, R0 ;  /* 0x00000654ff007816 */ /* 0x000fe40000000000 */
[----:B------:R-:W-:-:S02]  /*23b10*/  LEA.HI.X R45, R2, UR5, R3, 0x1, P3 ;  /* 0x00000005022d7c11 */ /* 0x000fc400098f0c03 */
        /* <DEDUP_REMOVED lines=14> */
.L_x_2555:
[----:B------:R-:W-:Y:S05]  /*23c00*/  BSYNC B1 ;  /* 0x0000000000017941 */ /* 0x000fea0003800000 */
.L_x_2554:
        /* <DEDUP_REMOVED lines=13> */
.L_x_2557:
[----:B------:R-:W-:Y:S05]  /*23ce0*/  BSYNC B1 ;  /* 0x0000000000017941 */ /* 0x000fea0003800000 */
.L_x_2556:
        /* <DEDUP_REMOVED lines=13> */
.L_x_2559:
[----:B------:R-:W-:Y:S05]  /*23dc0*/  BSYNC B1 ;  /* 0x0000000000017941 */ /* 0x000fea0003800000 */
.L_x_2558:
        /* <DEDUP_REMOVED lines=16> */
.L_x_2551:
[----:B------:R-:W-:Y:S01]  /*23ed0*/  ULDC.64 UR4, c[0x0][0xc00] ;  /* 0x0003000000047ab9 */ /* 0x000fe20000000a00 */
[----:B------:R-:W-:Y:S01]  /*23ee0*/  IMAD.MOV.U32 R0, RZ, RZ, RZ ;  /* 0x000000ffff007224 */ /* 0x000fe200078e00ff */
[----:B------:R-:W-:Y:S01]  /*23ef0*/  ISETP.NE.U32.AND P0, PT, RZ, UR4, PT ;  /* 0x00000004ff007c0c */ /* 0x000fe2000bf05070 */
[----:B------:R-:W2:Y:S01]  /*23f00*/  LDC R21, c[0x0][0xbe8] ;  /* 0x0002fa00ff157b82 */ /* 0x000ea20000000800 */
[----:B------:R-:W-:Y:S02]  /*23f10*/  IADD3 R2, P1, R218, UR4, RZ ;  /* 0x00000004da027c10 */ /* 0x000fe4000ff3e0ff */
[----:B------:R-:W-:Y:S02]  /*23f20*/  ISETP.NE.AND.EX P0, PT, RZ, UR5, PT, P0 ;  /* 0x00000005ff007c0c */ /* 0x000fe4000bf05300 */
[----:B------:R-:W-:Y:S01]  /*23f30*/  IADD3.X R3, R219, UR5, RZ, P1, !PT ;  /* 0x00000005db037c10 */ /* 0x000fe20008ffe4ff */
[----:B------:R-:W-:Y:S02]  /*23f40*/  ULDC.64 UR4, c[0x0][0xc08] ;  /* 0x0003020000047ab9 */ /* 0x000fe40000000a00 */
[----:B------:R-:W-:-:S04]  /*23f50*/  ISETP.NE.U32.AND P1, PT, RZ, UR4, PT ;  /* 0x00000004ff007c0c */ /* 0x000fc8000bf25070 */
[----:B------:R-:W-:-:S04]  /*23f60*/  ISETP.NE.AND.EX P1, PT, RZ, UR5, PT, P1 ;  /* 0x00000005ff007c0c */ /* 0x000fc8000bf25310 */
[----:B------:R3:W5:Y:S01]  /*23f70*/  @P0 LDG.E R0, desc[UR54][R2.64] ;  /* 0x0000003602000981 */ /* 0x000762000c1e1900 */
[----:B------:R-:W4:Y:S08]  /*23f80*/  S2R R4, SR_TID.X ;  /* 0x0000000000047919 */ /* 0x000f300000002100 */
[----:B------:R-:W-:Y:S01]  /*23f90*/  @P1 IADD3 R218, P2, R218, UR4, RZ ;  /* 0x00000004dada1c10 */ /* 0x000fe2000ff5e0ff */
[----:B------:R-:W-:-:S02]  /*23fa0*/  ULDC UR4, c[0x0][0xa88] ;  /* 0x0002a20000047ab9 */ /* 0x000fc40000000800 */
[----:B------:R-:W-:Y:S02]  /*23fb0*/  MOV R6, UR4 ;  /* 0x0000000400067c02 */ /* 0x000fe40008000f00 */
        /* <DEDUP_REMOVED lines=12> */
.L_x_2561:
        /* <DEDUP_REMOVED lines=9> */
[----:B---3--:R-:W-:-:S04]  /*24110*/  IADD3 R9, R203, -0x80, R3 ;  /* 0xffffff80cb097810 */ /* 0x008fc80007ffe003 */
        /* <DEDUP_REMOVED lines=9> */
[----:B------:R-:W3:Y:S01]  /*241b0*/  @P0 LDC R4, c[0x0][0xbec] ;  /* 0x0002fb00ff040b82 */ /* 0x000ee20000000800 */
[----:B------:R-:W-:Y:S01]  /*241c0*/  IMAD R7, R217, UR5, R8 ;  /* 0x00000005d9077c24 */ /* 0x000fe2000f8e0208 */
[----:B------:R-:W-:-:S04]  /*241d0*/  ULDC.64 UR4, c[0x0][0xb98] ;  /* 0x0002e60000047ab9 */ /* 0x000fc80000000a00 */
[----:B------:R-:W-:Y:S02]  /*241e0*/  IADD3 R3, R3, R7, RZ ;  /* 0x0000000703037210 */ /* 0x000fe40007ffe0ff */
[----:B------:R-:W5:Y:S01]  /*241f0*/  @P0 LDC R15, c[0x0][0xbf0] ;  /* 0x0002fc00ff0f0b82 */ /* 0x000f620000000800 */
[----:B------:R-:W-:-:S04]  /*24200*/  IMAD.WIDE.U32 R2, R13, UR4, R2 ;  /* 0x000000040d027c25 */ /* 0x000fc8000f8e0002 */
[----:B---3--:R-:W-:-:S05]  /*24210*/  @P0 IMAD.HI.U32 R4, R9, R4, RZ ;  /* 0x0000000409040227 */ /* 0x008fca00078e00ff */
[----:B-----5:R-:W-:Y:S01]  /*24220*/  @P0 SHF.R.U32.HI R5, RZ, R15, R4 ;  /* 0x0000000fff050219 */ /* 0x020fe20000011604 */
        /* <DEDUP_REMOVED lines=18> */
.L_x_2563:
[----:B------:R-:W-:Y:S05]  /*24350*/  BSYNC B1 ;  /* 0x0000000000017941 */ /* 0x000fea0003800000 */
.L_x_2562:
[----:B------:R-:W-:Y:S02]  /*24360*/  ULDC.64 UR4, c[0x0][0xaa0] ;  /* 0x0002a80000047ab9 */ /* 0x000fe40000000a00 */
[----:B---3--:R-:W-:-:S04]  /*24370*/  IMAD R3, R11, UR4, RZ ;  /* 0x000000040b037c24 */ /* 0x008fc8000f8e02ff */
[C---:B------:R-:W-:Y:S02]  /*24380*/  IMAD R5, R0.reuse, UR5, R3 ;  /* 0x0000000500057c24 */ /* 0x040fe4000f8e0203 */
[----:B------:R-:W-:Y:S01]  /*24390*/  IMAD.WIDE.U32 R2, R0, UR4, RZ ;  /* 0x0000000400027c25 */ /* 0x000fe2000f8e00ff */
[----:B------:R-:W-:-:S03]  /*243a0*/  ULDC.64 UR4, c[0x0][0xae8] ;  /* 0x0002ba0000047ab9 */ /* 0x000fc60000000a00 */
[----:B------:R-:W-:Y:S02]  /*243b0*/  IMAD R0, R216, 0x20, R224 ;  /* 0x00000020d8007824 */ /* 0x000fe400078e02e0 */
[----:B------:R-:W-:Y:S02]  /*243c0*/  IMAD.IADD R3, R3, 0x1, R5 ;  /* 0x0000000103037824 */ /* 0x000fe400078e0205 */
[----:B------:R-:W-:Y:S01]  /*243d0*/  IMAD R4, R10, UR4, RZ ;  /* 0x000000040a047c24 */ /* 0x000fe2000f8e02ff */
[----:B------:R-:W-:Y:S01]  /*243e0*/  IADD3 R9, R203, R0, RZ ;  /* 0x00000000cb097210 */ /* 0x000fe20007ffe0ff */
[----:B------:R-:W-:-:S04]  /*243f0*/  IMAD.WIDE.U32 R2, R217, UR4, R2 ;  /* 0x00000004d9027c25 */ /* 0x000fc8000f8e0002 */
[----:B--2---:R-:W-:-:S04]  /*24400*/  @P2 IMAD.HI.U32 R0, R9, R14, RZ ;  /* 0x0000000e09002227 */ /* 0x004fc800078e00ff */
[----:B------:R-:W-:Y:S01]  /*24410*/  IMAD R7, R217, UR5, R4 ;  /* 0x00000005d9077c24 */ /* 0x000fe2000f8e0204 */
[----:B------:R-:W-:Y:S01]  /*24420*/  ULDC.64 UR4, c[0x0][0xaf0] ;  /* 0x0002bc0000047ab9 */ /* 0x000fe20000000a00 */
[----:B------:R-:W-:Y:S01]  /*24430*/  IMAD.MOV.U32 R5, RZ, RZ, R9 ;  /* 0x000000ffff057224 */ /* 0x000fe200078e0009 */
[----:B----4-:R-:W-:Y:S01]  /*24440*/  @P2 SHF.R.U32.HI R5, RZ, R25, R0 ;  /* 0x00000019ff052219 */ /* 0x010fe20000011600 */
        /* <DEDUP_REMOVED lines=20> */
[----:B------:R-:W-:Y:S01]  /*24590*/  UMOV UR4, 0xffffffff ;  /* 0xffffffff00047882 */ /* 0x000fe20000000000 */
[----:B------:R-:W-:-:S04]  /*245a0*/  IADD3 R3, R5, R3, RZ ;  /* 0x0000000305037210 */ /* 0x000fc80007ffe0ff */
[----:B------:R-:W-:Y:S01]  /*245b0*/  LEA.HI.X R3, R4, UR5, R3, 0x1, P0 ;  /* 0x0000000504037c11 */ /* 0x000fe200080f0c03 */
[----:B------:R-:W-:Y:S06]  /*245c0*/  BRA.DIV UR4, `(.L_x_2564) ;  /* 0x0000008a04d87947 */ /* 0x000fec000b800000 */
[----:B------:R2:W3:Y:S04]  /*245d0*/  SHFL.IDX PT, R0, R3, RZ, 0x181f ;  /* 0x00181fff03007589 */ /* 0x0004e800000e0000 */
[----:B------:R2:W4:Y:S02]  /*245e0*/  SHFL.IDX PT, R14, R2, RZ, 0x181f ;  /* 0x00181fff020e7589 */ /* 0x00052400000e0000 */
.L_x_2765:
        /* <DEDUP_REMOVED lines=16> */
.L_x_2566:
[----:B------:R-:W-:Y:S05]  /*246f0*/  BSYNC B1 ;  /* 0x0000000000017941 */ /* 0x000fea0003800000 */
.L_x_2565:
[----:B------:R-:W-:-:S03]  /*24700*/  UMOV UR4, 0xffffffff ;  /* 0xffffffff00047882 */ /* 0x000fc60000000000 */
[----:B------:R-:W-:Y:S05]  /*24710*/  BRA.DIV UR4, `(.L_x_2567) ;  /* 0x0000008a04b87947 */ /* 0x000fea000b800000 */
[----:B---3--:R3:W0:Y:S04]  /*24720*/  SHFL.IDX PT, R0, R3, 0x1, 0x181f ;  /* 0x00381f0003007f89 */ /* 0x00862800000e0000 */
[----:B----4-:R3:W4:Y:S02]  /*24730*/  SHFL.IDX PT, R14, R2, 0x1, 0x181f ;  /* 0x00381f00020e7f89 */ /* 0x01072400000e0000 */
.L_x_2769:
        /* <DEDUP_REMOVED lines=15> */
.L_x_2569:
[----:B------:R-:W-:Y:S05]  /*24830*/  BSYNC B1 ;  /* 0x0000000000017941 */ /* 0x000fea0003800000 */
.L_x_2568:
[----:B------:R-:W-:-:S03]  /*24840*/  UMOV UR4, 0xffffffff ;  /* 0xffffffff00047882 */ /* 0x000fc60000000000 */
[----:B------:R-:W-:Y:S05]  /*24850*/  BRA.DIV UR4, `(.L_x_2570) ;  /* 0x0000008a04b07947 */ /* 0x000fea000b800000 */
[----:B0-----:R0:W0:Y:S04]  /*24860*/  SHFL.IDX PT, R0, R3, 0x2, 0x181f ;  /* 0x00581f0003007f89 */ /* 0x00102800000e0000 */
[----:B----4-:R4:W0:Y:S02]  /*24870*/  SHFL.IDX PT, R14, R2, 0x2, 0x181f ;  /* 0x00581f00020e7f89 */ /* 0x01082400000e0000 */
.L_x_2773:
        /* <DEDUP_REMOVED lines=15> */
.L_x_2572:
[----:B------:R-:W-:Y:S05]  /*24970*/  BSYNC B1 ;  /* 0x0000000000017941 */ /* 0x000fea0003800000 */
.L_x_2571:
[----:B------:R-:W-:-:S03]  /*24980*/  UMOV UR4, 0xffffffff ;  /* 0xffffffff00047882 */ /* 0x000fc60000000000 */
[----:B------:R-:W-:Y:S05]  /*24990*/  BRA.DIV UR4, `(.L_x_2573) ;  /* 0x0000008a04a87947 */ /* 0x000fea000b800000 */
[----:B0-----:R0:W0:Y:S04]  /*249a0*/  SHFL.IDX PT, R0, R3, 0x3, 0x181f ;  /* 0x00781f0003007f89 */ /* 0x00102800000e0000 */
[----:B------:R0:W0:Y:S02]  /*249b0*/  SHFL.IDX PT, R14, R2, 0x3, 0x181f ;  /* 0x00781f00020e7f89 */ /* 0x00002400000e0000 */
.L_x_2777:
        /* <DEDUP_REMOVED lines=14> */
.L_x_2560:
[----:B------:R-:W-:Y:S05]  /*24aa0*/  BSYNC B0 ;  /* 0x0000000000007941 */ /* 0x000fea0003800000 */
.L_x_2550:
[----:B------:R-:W-:Y:S02]  /*24ab0*/  ULDC UR4, c[0x0][0xc3c] ;  /* 0x00030f0000047ab9 */ /* 0x000fe40000000800 */
[----:B-1----:R-:W-:-:S13]  /*24ac0*/  ISETP.GE.AND P0, PT, R207, UR4, PT ;  /* 0x00000004cf007c0c */ /* 0x002fda000bf06270 */
[----:B------:R-:W-:Y:S05]  /*24ad0*/  @!P0 BRA `(.L_x_2574) ;  /* 0xfffffdc800608947 */ /* 0x000fea000383ffff */
[----:B------:R-:W-:Y:S05]  /*24ae0*/  BRA `(.L_x_2371) ;  /* 0x0000006c00947947 */ /* 0x000fea0003800000 */
.L_x_2369:
        /* <DEDUP_REMOVED lines=18> */
.L_x_2575:
        /* <DEDUP_REMOVED lines=33> */
[----:B0-----:R-:W-:-:S05]  /*24e20*/  IMAD R6, R6, UR5, RZ ;  /* 0x0000000506067c24 */ /* 0x001fca000f8e02ff */
[----:B--2---:R-:W-:Y:S02]  /*24e30*/  ISETP.GT.AND P6, PT, R6, UR6, PT ;  /* 0x0000000606007c0c */ /* 0x004fe4000bfc4270 */
[----:B------:R-:W-:-:S11]  /*24e40*/  MOV R3, R6 ;  /* 0x0000000600037202 */ /* 0x000fd60000000f00 */
[----:B------:R-:W-:Y:S05]  /*24e50*/  @P6 BRA `(.L_x_2577) ;  /* 0x00000000009c6947 */ /* 0x000fea0003800000 */
[----:B------:R-:W0:Y:S01]  /*24e60*/  LDC R5, c[0x0][0xc3c] ;  /* 0x00030f00ff057b82 */ /* 0x000e220000000800 */
[----:B------:R-:W-:Y:S01]  /*24e70*/  IMAD.MOV.U32 R6, RZ, RZ, R3 ;  /* 0x000000ffff067224 */ /* 0x000fe200078e0003 */
[----:B------:R-:W-:Y:S01]  /*24e80*/  UMOV UR4, URZ ;  /* 0x0000003f00047c82 */ /* 0x000fe20008000000 */
[----:B------:R-:W-:Y:S01]  /*24e90*/  ULDC UR7, c[0x0][0xc3c] ;  /* 0x00030f0000077ab9 */ /* 0x000fe20000000800 */
[----:B------:R-:W-:-:S05]  /*24ea0*/  ULDC UR5, c[0x0][0xc38] ;  /* 0x00030e0000057ab9 */ /* 0x000fca0000000800 */
.L_x_2581:
        /* <DEDUP_REMOVED lines=12> */
.L_x_2580:
[----:B------:R-:W-:Y:S05]  /*24f70*/  BSYNC B0 ;  /* 0x0000000000007941 */ /* 0x000fea0003800000 */
.L_x_2579:
[----:B0----5:R-:W0:Y:S02]  /*24f80*/  SHFL.UP PT, R2, R4, 0x1, RZ ;  /* 0x0420000004027989 */ /* 0x021e2400000e00ff */
        /* <DEDUP_REMOVED lines=20> */
.L_x_2577:
[----:B------:R-:W-:-:S05]  /*250d0*/  IADD3 R6, -R3, R6, RZ ;  /* 0x0000000603067210 */ /* 0x000fca0007ffe1ff */
        /* <DEDUP_REMOVED lines=19> */
.L_x_2582:
[----:B-12---:R-:W-:Y:S02]  /*25210*/  IMAD.MOV R5, RZ, RZ, -R3 ;  /* 0x000000ffff057224 */ /* 0x006fe400078e0a03 */
[----:B---3--:R-:W-:Y:S01]  /*25220*/  IMAD R16, R16, UR5, R6 ;  /* 0x0000000510107c24 */ /* 0x008fe2000f8e0206 */
[----:B------:R-:W-:Y:S01]  /*25230*/  IABS R6, R8 ;  /* 0x0000000800067213 */ /* 0x000fe20000000000 */
[----:B------:R-:W-:Y:S02]  /*25240*/  IMAD R5, R5, R10, RZ ;  /* 0x0000000a05057224 */ /* 0x000fe400078e02ff */
[----:B------:R-:W-:Y:S01]  /*25250*/  IMAD.MOV.U32 R2, RZ, RZ, RZ ;  /* 0x000000ffff027224 */ /* 0x000fe200078e00ff */
[----:B------:R-:W-:-:S03]  /*25260*/  IADD3 R6, RZ, -R6, RZ ;  /* 0x80000006ff067210 */ /* 0x000fc60007ffe0ff */
        /* <DEDUP_REMOVED lines=25> */
[----:B-1----:R-:W-:-:S06]  /*25400*/  IADD3 R3, R10, 0xffffffe, RZ ;  /* 0x0ffffffe0a037810 */ /* 0x002fcc0007ffe0ff */
        /* <DEDUP_REMOVED lines=12> */
[----:B------:R-:W-:Y:S01]  /*254d0*/  @!P1 IMAD.IADD R8, R8, 0x1, -R7 ;  /* 0x0000000108089824 */ /* 0x000fe200078e0a07 */
[----:B------:R-:W-:Y:S02]  /*254e0*/  @!P1 IADD3 R2, R2, 0x1, RZ ;  /* 0x0000000102029810 */ /* 0x000fe40007ffe0ff */
        /* <DEDUP_REMOVED lines=10> */
.L_x_2578:
[----:B------:R-:W-:Y:S01]  /*25590*/  MOV R17, RZ ;  /* 0x000000ff00117202 */ /* 0x000fe20000000f00 */
[----:B------:R-:W-:Y:S02]  /*255a0*/  IMAD.U32 R16, RZ, RZ, UR6 ;  /* 0x00000006ff107e24 */ /* 0x000fe4000f8e00ff */
[----:B------:R-:W-:-:S07]  /*255b0*/  IMAD.MOV.U32 R18, RZ, RZ, RZ ;  /* 0x000000ffff127224 */ /* 0x000fce00078e00ff */
.L_x_2583:
[----:B------:R-:W-:-:S13]  /*255c0*/  ISETP.NE.AND P0, PT, R0, RZ, PT ;  /* 0x000000ff0000720c */ /* 0x000fda0003f05270 */
[----:B------:R-:W1:Y:S01]  /*255d0*/  @!P0 S2R R3, SR_CgaCtaId ;  /* 0x0000000000038919 */ /* 0x000e620000008800 */
[----:B------:R-:W-:-:S04]  /*255e0*/  @!P0 MOV R0, 0x400 ;  /* 0x0000040000008802 */ /* 0x000fc80000000f00 */
[----:B-1----:R-:W-:-:S05]  /*255f0*/  @!P0 LEA R0, R3, R0, 0x18 ;  /* 0x0000000003008211 */ /* 0x002fca00078ec0ff */
[----:B------:R1:W-:Y:S01]  /*25600*/  @!P0 STS.128 [R0+0x298d0], R16 ;  /* 0x0298d01000008388 */ /* 0x0003e20000000c00 */
[----:B------:R-:W-:Y:S06]  /*25610*/  BAR.ARV 0x5, 0x180 ;  /* 0x0146000000007b1d */ /* 0x000fec0000002000 */
.L_x_2576:
        /* <DEDUP_REMOVED lines=24> */
[----:B------:R-:W-:Y:S01]  /*257a0*/  IMAD.SHL.U32 R8, R11, 0x4, RZ ;  /* 0x000000040b087824 */ /* 0x000fe200078e00ff */
[----:B------:R-:W-:-:S02]  /*257b0*/  LOP3.LUT R6, R6, 0x30, R3, 0xf8, !PT ;  /* 0x0000003006067812 */ /* 0x000fc400078ef803 */
[----:B------:R-:W-:Y:S02]  /*257c0*/  SHF.L.U32 R3, R11, 0x4, RZ ;  /* 0x000000040b037819 */ /* 0x000fe400000006ff */
[----:B------:R-:W-:Y:S02]  /*257d0*/  LOP3.LUT R7, R0, 0x600, RZ, 0xc0, !PT ;  /* 0x0000060000077812 */ /* 0x000fe400078ec0ff */
        /* <DEDUP_REMOVED lines=21> */
[----:B------:R-:W-:Y:S01]  /*25930*/  IMAD.MOV.U32 R3, RZ, RZ, 0x1 ;  /* 0x00000001ff037424 */ /* 0x000fe200078e00ff */
[----:B------:R-:W-:Y:S01]  /*25940*/  IADD3 R2, R5, R0, RZ ;  /* 0x0000000005027210 */ /* 0x000fe20007ffe0ff */
[----:B------:R-:W-:-:S04]  /*25950*/  IMAD.MOV.U32 R0, RZ, RZ, 0x1 ;  /* 0x00000001ff007424 */ /* 0x000fc800078e00ff */
        /* <DEDUP_REMOVED lines=8> */
.L_x_2694:
[----:B0-2---:R-:W0:Y:S02]  /*259e0*/  LDC.64 R2, c[0x0][0xc88] ;  /* 0x00032200ff027b82 */ /* 0x005e240000000a00 */
[----:B0-----:R-:W-:-:S05]  /*259f0*/  IMAD.WIDE R2, R19, 0x4, R2 ;  /* 0x0000000413027825 */ /* 0x001fca00078e0202 */
[----:B------:R-:W2:Y:S01]  /*25a00*/  LDG.E R13, desc[UR54][R2.64] ;  /* 0x00000036020d7981 */ /* 0x000ea2000c1e1900 */
[----:B------:R-:W-:Y:S05]  /*25a10*/  YIELD ;  /* 0x0000000000007946 */ /* 0x000fea0003800000 */
[----:B------:R-:W-:Y:S01]  /*25a20*/  ULDC.64 UR4, c[0x0][0xa28] ;  /* 0x00028a0000047ab9 */ /* 0x000fe20000000a00 */
[----:B---3--:R-:W-:Y:S01]  /*25a30*/  IMAD.MOV.U32 R0, RZ, RZ, RZ ;  /* 0x000000ffff007224 */ /* 0x008fe200078e00ff */
        /* <DEDUP_REMOVED lines=14> */
[----:B-1----:R1:W5:Y:S01]  /*25b20*/  @P0 LDG.E R0, desc[UR54][R2.64] ;  /* 0x0000003602000981 */ /* 0x002362000c1e1900 */
[----:B------:R-:W-:Y:S01]  /*25b30*/  ISETP.NE.AND.EX P2, PT, RZ, UR5, PT, P2 ;  /* 0x00000005ff007c0c */ /* 0x000fe2000bf45320 */
[----:B------:R-:W-:Y:S01]  /*25b40*/  IMAD.MOV.U32 R12, RZ, RZ, RZ ;  /* 0x000000ffff0c7224 */ /* 0x000fe200078e00ff */
[----:B------:R-:W-:Y:S01]  /*25b50*/  ISETP.NE.U32.AND P3, PT, RZ, UR10, PT ;  /* 0x0000000aff007c0c */ /* 0x000fe2000bf65070 */
[----:B------:R2:W-:Y:S01]  /*25b60*/  STL [R1], R10 ;  /* 0x0000000a01007387 */ /* 0x0005e20000100800 */
[----:B------:R-:W-:-:S02]  /*25b70*/  IADD3 R8, P5, R10, UR6, RZ ;  /* 0x000000060a087c10 */ /* 0x000fc4000ffbe0ff */
[C---:B0-----:R-:W-:Y:S01]  /*25b80*/  IADD3 R4, P4, R10.reuse, UR4, RZ ;  /* 0x000000040a047c10 */ /* 0x041fe2000ff9e0ff */
[----:B------:R-:W-:Y:S01]  /*25b90*/  STL [R1+0x20], R15 ;  /* 0x0000200f01007387 */ /* 0x000fe20000100800 */
[----:B------:R-:W-:Y:S02]  /*25ba0*/  ISETP.NE.AND.EX P3, PT, RZ, UR11, PT, P3 ;  /* 0x0000000bff007c0c */ /* 0x000fe4000bf65330 */
[----:B-1----:R-:W-:Y:S02]  /*25bb0*/  CS2R R2, SRZ ;  /* 0x0000000000027805 */ /* 0x002fe4000001ff00 */
[C---:B------:R-:W-:Y:S02]  /*25bc0*/  IADD3.X R5, R15.reuse, UR5, RZ, P4, !PT ;  /* 0x000000050f057c10 */ /* 0x040fe4000a7fe4ff */
[----:B------:R-:W-:Y:S02]  /*25bd0*/  IADD3 R6, P4, R10, UR8, RZ ;  /* 0x000000080a067c10 */ /* 0x000fe4000ff9e0ff */
[----:B------:R-:W-:Y:S01]  /*25be0*/  ISETP.NE.U32.AND P0, PT, RZ, UR6, PT ;  /* 0x00000006ff007c0c */ /* 0x000fe2000bf05070 */
[----:B------:R-:W3:Y:S01]  /*25bf0*/  @P2 LDG.E R2, desc[UR54][R4.64] ;  /* 0x0000003604022981 */ /* 0x000ee2000c1e1900 */
[----:B------:R-:W-:Y:S01]  /*25c00*/  IADD3.X R7, R15, UR9, RZ, P4, !PT ;  /* 0x000000090f077c10 */ /* 0x000fe2000a7fe4ff */
[----:B------:R-:W-:Y:S01]  /*25c10*/  ULDC UR4, c[0x0][0x288] ;  /* 0x0000a20000047ab9 */ /* 0x000fe20000000800 */
[----:B------:R-:W-:-:S02]  /*25c20*/  ISETP.NE.U32.AND P1, PT, RZ, UR8, PT ;  /* 0x00000008ff007c0c */ /* 0x000fc4000bf25070 */
[----:B------:R-:W-:Y:S02]  /*25c30*/  ISETP.NE.AND.EX P0, PT, RZ, UR7, PT, P0 ;  /* 0x00000007ff007c0c */ /* 0x000fe4000bf05300 */
[----:B--2---:R-:W-:Y:S02]  /*25c40*/  @P3 IADD3 R10, P4, R10, UR10, RZ ;  /* 0x0000000a0a0a3c10 */ /* 0x004fe4000ff9e0ff */
[----:B------:R-:W-:Y:S02]  /*25c50*/  ISETP.NE.AND.EX P1, PT, RZ, UR9, PT, P1 ;  /* 0x00000009ff007c0c */ /* 0x000fe4000bf25310 */
[C---:B------:R-:W-:Y:S02]  /*25c60*/  @P3 IADD3.X R11, R15.reuse, UR11, RZ, P4, !PT ;  /* 0x0000000b0f0b3c10 */ /* 0x040fe4000a7fe4ff */
[----:B------:R-:W-:-:S05]  /*25c70*/  IADD3.X R9, R15, UR7, RZ, P5, !PT ;  /* 0x000000070f097c10 */ /* 0x000fca000affe4ff */
[----:B------:R0:W5:Y:S04]  /*25c80*/  @P0 LDG.E R12, desc[UR54][R8.64] ;  /* 0x00000036080c0981 */ /* 0x000168000c1e1900 */
[----:B------:R0:W5:Y:S04]  /*25c90*/  @P1 LDG.E R3, desc[UR54][R6.64] ;  /* 0x0000003606031981 */ /* 0x000168000c1e1900 */
[----:B---3--:R1:W-:Y:S02]  /*25ca0*/  STL [R1+0x3c], R2 ;  /* 0x00003c0201007387 */ /* 0x0083e40000100800 */
[----:B-1----:R-:W-:Y:S01]  /*25cb0*/  MOV R2, UR4 ;  /* 0x0000000400027c02 */ /* 0x002fe20008000f00 */
[----:B------:R-:W-:-:S05]  /*25cc0*/  ULDC.64 UR4, c[0x0][0x418] ;  /* 0x0001060000047ab9 */ /* 0x000fca0000000a00 */
[----:B------:R-:W2:Y:S01]  /*25cd0*/  @P3 LDG.E R2, desc[UR54][R10.64] ;  /* 0x000000360a023981 */ /* 0x000ea2000c1e1900 */
[----:B------:R-:W-:-:S03]  /*25ce0*/  UISETP.NE.U32.AND UP0, UPT, UR4, URZ, UPT ;  /* 0x0000003f0400728c */ /* 0x000fc6000bf05070 */
[----:B------:R-:W-:Y:S01]  /*25cf0*/  ULDC UR4, c[0x0][0x424] ;  /* 0x0001090000047ab9 */ /* 0x000fe20000000800 */
[----:B------:R-:W-:-:S03]  /*25d00*/  UISETP.NE.AND.EX UP0, UPT, UR5, URZ, UPT, UP0 ;  /* 0x0000003f0500728c */ /* 0x000fc6000bf05300 */
[----:B------:R-:W-:Y:S01]  /*25d10*/  ULDC UR5, c[0x0][0x2f0] ;  /* 0x0000bc0000057ab9 */ /* 0x000fe20000000800 */
[----:B------:R-:W-:Y:S01]  /*25d20*/  USEL UR4, UR4, 0x1, UP0 ;  /* 0x0000000104047887 */ /* 0x000fe20008000000 */
[----:B--2---:R1:W-:Y:S04]  /*25d30*/  STL [R1+0x40], R2 ;  /* 0x0000400201007387 */ /* 0x0043e80000100800 */
[----:B------:R0:W5:Y:S01]  /*25d40*/  LDL R14, [R1+0x40] ;  /* 0x00004000010e7983 */ /* 0x0001620000100800 */
[----:B------:R-:W-:-:S03]  /*25d50*/  UIMAD UR4, UR4, UR5, URZ ;  /* 0x00000005040472a4 */ /* 0x000fc6000f8e023f */
[----:B------:R-:W-:Y:S02]  /*25d60*/  ULDC UR5, c[0x0][0x348] ;  /* 0x0000d20000057ab9 */ /* 0x000fe40000000800 */
[----:B-1----:R-:W-:Y:S02]  /*25d70*/  IMAD.U32 R2, RZ, RZ, UR5 ;  /* 0x00000005ff027e24 */ /* 0x002fe4000f8e00ff */
[----:B------:R-:W-:Y:S01]  /*25d80*/  IMAD.U32 R10, RZ, RZ, UR4 ;  /* 0x00000004ff0a7e24 */ /* 0x000fe2000f8e00ff */
[----:B0-----:R-:W-:Y:S06]  /*25d90*/  @P3 BRA `(.L_x_2585) ;  /* 0x0000000000143947 */ /* 0x001fec0003800000 */
[----:B------:R-:W-:Y:S05]  /*25da0*/  @!P2 BRA `(.L_x_2585) ;  /* 0x000000000010a947 */ /* 0x000fea0003800000 */
[----:B------:R-:W2:Y:S04]  /*25db0*/  LDG.E R11, desc[UR54][R4.64] ;  /* 0x00000036040b7981 */ /* 0x000ea8000c1e1900 */
[----:B------:R-:W2:Y:S02]  /*25dc0*/  LDG.E R4, desc[UR54][R4.64+0x4] ;  /* 0x0000043604047981 */ /* 0x000ea4000c1e1900 */
[----:B--2--5:R-:W-:-:S05]  /*25dd0*/  IMAD.IADD R14, R4, 0x1, -R11 ;  /* 0x00000001040e7824 */ /* 0x024fca00078e0a0b */
[----:B------:R0:W-:Y:S02]  /*25de0*/  STL [R1+0x40], R14 ;  /* 0x0000400e01007387 */ /* 0x0001e40000100800 */
.L_x_2585:
[----:B-----5:R-:W-:Y:S01]  /*25df0*/  IMAD.IADD R4, R12, 0x1, R0 ;  /* 0x000000010c047824 */ /* 0x020fe200078e0200 */
[----:B------:R-:W-:Y:S01]  /*25e00*/  ULDC.64 UR4, c[0x0][0xa20] ;  /* 0x0002880000047ab9 */ /* 0x000fe20000000a00 */
[----:B------:R1:W-:Y:S01]  /*25e10*/  STL [R1+0x1c], R13 ;  /* 0x00001c0d01007387 */ /* 0x0003e20000100800 */
[----:B------:R-:W-:-:S03]  /*25e20*/  ISETP.NE.U32.AND P2, PT, RZ, UR4, PT ;  /* 0x00000004ff007c0c */ /* 0x000fc6000bf45070 */
[----:B------:R1:W-:Y:S01]  /*25e30*/  STL [R1+0x24], R4 ;  /* 0x0000240401007387 */ /* 0x0003e20000100800 */
[----:B------:R-:W-:-:S13]  /*25e40*/  ISETP.NE.AND.EX P2, PT, RZ, UR5, PT, P2 ;  /* 0x00000005ff007c0c */ /* 0x000fda000bf45320 */
[----:B-1----:R-:W-:Y:S05]  /*25e50*/  @!P2 BRA `(.L_x_2586) ;  /* 0x000000000014a947 */ /* 0x002fea0003800000 */
[----:B------:R-:W2:Y:S02]  /*25e60*/  LDL R4, [R1] ;  /* 0x0000000001047983 */ /* 0x000ea40000100800 */
[----:B--2---:R-:W-:-:S04]  /*25e70*/  IADD3 R10, P0, R4, UR4, RZ ;  /* 0x00000004040a7c10 */ /* 0x004fc8000ff1e0ff */
[----:B------:R-:W-:-:S05]  /*25e80*/  IADD3.X R11, R15, UR5, RZ, P0, !PT ;  /* 0x000000050f0b7c10 */ /* 0x000fca00087fe4ff */
[----:B------:R1:W5:Y:S01]  /*25e90*/  LDG.E R10, desc[UR54][R10.64] ;  /* 0x000000360a0a7981 */ /* 0x000362000c1e1900 */
[----:B------:R-:W-:Y:S05]  /*25ea0*/  BRA `(.L_x_2587) ;  /* 0x0000000000107947 */ /* 0x000fea0003800000 */
.L_x_2586:
[----:B------:R-:W-:Y:S05]  /*25eb0*/  @!P0 BRA `(.L_x_2587) ;  /* 0x00000000000c8947 */ /* 0x000fea0003800000 */
[----:B------:R-:W2:Y:S04]  /*25ec0*/  LDG.E R10, desc[UR54][R8.64] ;  /* 0x00000036080a7981 */ /* 0x000ea8000c1e1900 */
[----:B------:R-:W2:Y:S02]  /*25ed0*/  LDG.E R8, desc[UR54][R8.64+0x4] ;  /* 0x0000043608087981 */ /* 0x000ea4000c1e1900 */
[----:B--2---:R-:W-:-:S07]  /*25ee0*/  IMAD.IADD R10, R8, 0x1, -R10 ;  /* 0x00000001080a7824 */ /* 0x004fce00078e0a0a */
.L_x_2587:
[----:B------:R-:W2:Y:S01]  /*25ef0*/  @P1 LDG.E R4, desc[UR54][R6.64] ;  /* 0x0000003606041981 */ /* 0x000ea2000c1e1900 */
[----:B------:R-:W3:Y:S01]  /*25f00*/  LDC R5, c[0x0][0x448] ;  /* 0x00011200ff057b82 */ /* 0x000ee20000000800 */
[----:B-----5:R-:W-:Y:S02]  /*25f10*/  IADD3 R0, -R0, R10, RZ ;  /* 0x0000000a00007210 */ /* 0x020fe40007ffe1ff */
[----:B------:R4:W2:Y:S01]  /*25f20*/  @P1 LDG.E R6, desc[UR54][R6.64+0x4] ;  /* 0x0000043606061981 */ /* 0x0008a2000c1e1900 */
[----:B---3--:R-:W-:-:S13]  /*25f30*/  ISETP.NE.AND P0, PT, R5, 0x1, PT ;  /* 0x000000010500780c */ /* 0x008fda0003f05270 */
[----:B----4-:R-:W3:Y:S01]  /*25f40*/  @P0 LDC R7, c[0x0][0x450] ;  /* 0x00011400ff070b82 */ /* 0x010ee20000000800 */
[----:B------:R-:W-:Y:S01]  /*25f50*/  BSSY B0, `(.L_x_2588) ;  /* 0x000013c000007945 */ /* 0x000fe20003800000 */
[----:B--2---:R-:W-:-:S06]  /*25f60*/  @P1 IMAD.IADD R2, R6, 0x1, -R4 ;  /* 0x0000000106021824 */ /* 0x004fcc00078e0a04 */
[----:B------:R-:W2:Y:S01]  /*25f70*/  @P0 LDC R6, c[0x0][0x44c] ;  /* 0x00011300ff060b82 */ /* 0x000ea20000000800 */
[----:B------:R-:W-:-:S04]  /*25f80*/  IMAD.SHL.U32 R4, R17, 0x80, RZ ;  /* 0x0000008011047824 */ /* 0x000fc800078e00ff */
[----:B------:R-:W-:-:S04]  /*25f90*/  VIADD R4, R4, 0x7f ;  /* 0x0000007f04047836 */ /* 0x000fc80000000000 */
[----:B------:R-:W-:Y:S02]  /*25fa0*/  IMAD.MOV.U32 R5, RZ, RZ, R4 ;  /* 0x000000ffff057224 */ /* 0x000fe400078e0004 */
[----:B--2---:R-:W-:-:S04]  /*25fb0*/  @P0 IMAD.HI.U32 R6, R4, R6, RZ ;  /* 0x0000000604060227 */ /* 0x004fc800078e00ff */
[----:B------:R-:W-:Y:S01]  /*25fc0*/  IMAD.IADD R4, R0, 0x1, R2 ;  /* 0x0000000100047824 */ /* 0x000fe200078e0202 */
[----:B---3--:R-:W-:-:S04]  /*25fd0*/  @P0 SHF.R.U32.HI R5, RZ, R7, R6 ;  /* 0x00000007ff050219 */ /* 0x008fc80000011606 */
[C---:B------:R-:W-:Y:S02]  /*25fe0*/  IADD3 R6, R4.reuse, 0x9f, RZ ;  /* 0x0000009f04067810 */ /* 0x040fe40007ffe0ff */
        /* <DEDUP_REMOVED lines=8> */
[----:B------:R-:W-:-:S05]  /*26070*/  VIMNMX R4, R20, R4, PT ;  /* 0x0000000414047248 */ /* 0x000fca0003fe0100 */
[--C-:B------:R-:W-:Y:S02]  /*26080*/  IMAD R4, R4, 0xa0, -R0.reuse ;  /* 0x000000a004047824 */ /* 0x100fe400078e0a00 */
[----:B------:R-:W-:-:S03]  /*26090*/  IMAD.MOV R0, RZ, RZ, -R0 ;  /* 0x000000ffff007224 */ /* 0x000fc600078e0a00 */
[----:B------:R-:W-:Y:S02]  /*260a0*/  VIMNMX R2, R4, R2, PT ;  /* 0x0000000204027248 */ /* 0x000fe40003fe0100 */
[----:B------:R-:W-:-:S04]  /*260b0*/  VIMNMX R0, RZ, R0, !PT ;  /* 0x00000000ff007248 */ /* 0x000fc80007fe0100 */
[----:B------:R-:W-:Y:S01]  /*260c0*/  ISETP.GT.AND P0, PT, R2, R0, PT ;  /* 0x000000000200720c */ /* 0x000fe20003f04270 */
[----:B------:R-:W-:-:S12]  /*260d0*/  IMAD.WIDE.U32 R6, R0, -0x33333333, RZ ;  /* 0xcccccccd00067825 */ /* 0x000fd800078e00ff */
[----:B------:R-:W-:Y:S01]  /*260e0*/  @P0 VIADD R4, R2, 0x9f ;  /* 0x0000009f02040836 */ /* 0x000fe20000000000 */
[----:B------:R-:W-:-:S03]  /*260f0*/  SHF.R.U32.HI R2, RZ, 0x7, R7 ;  /* 0x00000007ff027819 */ /* 0x000fc60000011607 */
[----:B------:R-:W-:-:S05]  /*26100*/  @P0 IMAD.HI R0, R4, 0x66666667, RZ ;  /* 0x6666666704000827 */ /* 0x000fca00078e02ff */
[----:B------:R-:W-:Y:S01]  /*26110*/  @P0 SHF.R.U32.HI R4, RZ, 0x1f, R0 ;  /* 0x0000001fff040819 */ /* 0x000fe20000011600 */
[----:B------:R-:W-:-:S03]  /*26120*/  IMAD.MOV.U32 R8, RZ, RZ, R2 ;  /* 0x000000ffff087224 */ /* 0x000fc600078e0002 */
[----:B------:R-:W-:-:S04]  /*26130*/  @P0 LEA.HI.SX32 R8, R0, R4, 0x1a ;  /* 0x0000000400080211 */ /* 0x000fc800078fd2ff */
[----:B------:R-:W-:Y:S02]  /*26140*/  ISETP.GT.AND P2, PT, R8, R2, PT ;  /* 0x000000020800720c */ /* 0x000fe40003f44270 */
[----:B------:R-:W-:-:S11]  /*26150*/  PLOP3.LUT P0, PT, PT, PT, PT, 0x80, 0x0 ;  /* 0x000000000000781c */ /* 0x000fd60003f0f070 */
[----:B------:R-:W-:Y:S05]  /*26160*/  @!P2 BRA `(.L_x_2589) ;  /* 0x000000100068a947 */ /* 0x000fea0003800000 */
[----:B------:R-:W-:Y:S01]  /*26170*/  UMOV UR4, 0xffffffff ;  /* 0xffffffff00047882 */ /* 0x000fe20000000000 */
[----:B------:R-:W-:Y:S02]  /*26180*/  SEL R0, R13, RZ, !P1 ;  /* 0x000000ff0d007207 */ /* 0x000fe40004800000 */
[----:B------:R-:W-:Y:S05]  /*26190*/  BRA.DIV UR4, `(.L_x_2590) ;  /* 0x0000007204f07947 */ /* 0x000fea000b800000 */
[----:B------:R-:W2:Y:S02]  /*261a0*/  S2R R4, SR_TID.X ;  /* 0x0000000000047919 */ /* 0x000ea40000002100 */
[----:B--2---:R-:W-:-:S04]  /*261b0*/  SHF.R.U32.HI R4, RZ, 0x5, R4 ;  /* 0x00000005ff047819 */ /* 0x004fc80000011604 */
[----:B------:R-:W-:-:S05]  /*261c0*/  LOP3.LUT R4, R4, 0x3, RZ, 0xc0, !PT ;  /* 0x0000000304047812 */ /* 0x000fca00078ec0ff */
[----:B0-----:R0:W2:Y:S02]  /*261d0*/  SHFL.IDX PT, R14, R4, RZ, 0x1f ;  /* 0x00001fff040e7589 */ /* 0x0010a400000e0000 */
.L_x_2780:
[----:B--2---:R-:W-:Y:S02]  /*261e0*/  ISETP.NE.AND P0, PT, R14, RZ, PT ;  /* 0x000000ff0e00720c */ /* 0x004fe40003f05270 */
[----:B------:R-:W-:-:S11]  /*261f0*/  PLOP3.LUT P6, PT, PT, PT, PT, 0x8, 0x0 ;  /* 0x000000000000781c */ /* 0x000fd60003fce170 */
[----:B------:R-:W-:Y:S05]  /*26200*/  @P0 BRA `(.L_x_2591) ;  /* 0x00000000000c0947 */ /* 0x000fea0003800000 */
[----:B------:R-:W-:-:S03]  /*26210*/  UMOV UR4, 0xffffffff ;  /* 0xffffffff00047882 */ /* 0x000fc60000000000 */
[----:B------:R-:W-:Y:S05]  /*26220*/  BRA.DIV UR4, `(.L_x_2592) ;  /* 0x0000007604007947 */ /* 0x000fea000b800000 */
[----:B------:R-:W-:-:S13]  /*26230*/  ELECT P6, URZ, PT ;  /* 0x00000000003f782f */ /* 0x000fda00038c0000 */
.L_x_2591:
        /* <DEDUP_REMOVED lines=10> */
.L_x_2783:
[----:B------:R-:W-:Y:S05]  /*262e0*/  BSYNC B1 ;  /* 0x0000000000017941 */ /* 0x000fea0003800000 */
.L_x_2593:
        /* <DEDUP_REMOVED lines=14> */
.L_x_2784:
[----:B------:R-:W-:Y:S05]  /*263d0*/  BSYNC B2 ;  /* 0x0000000000027941 */ /* 0x000fea0003800000 */
.L_x_2597:
        /* <DEDUP_REMOVED lines=9> */
.L_x_2600:
[----:B------:R-:W-:Y:S05]  /*26470*/  BSYNC B2 ;  /* 0x0000000000027941 */ /* 0x000fea0003800000 */
.L_x_2599:
[----:B------:R-:W2:Y:S04]  /*26480*/  LDL R6, [R1+0x4] ;  /* 0x0000040001067983 */ /* 0x000ea80000100800 */
[----:B------:R-:W2:Y:S01]  /*26490*/  LDL R4, [R1+0xc] ;  /* 0x00000c0001047983 */ /* 0x000ea20000100800 */
[----:B-1----:R-:W-:Y:S01]  /*264a0*/  IMAD.MOV.U32 R11, RZ, RZ, RZ ;  /* 0x000000ffff0b7224 */ /* 0x002fe200078e00ff */
        /* <DEDUP_REMOVED lines=8> */
[----:B--2---:R-:W-:Y:S01]  /*26530*/  IMAD R9, R4, 0x7800, R6 ;  /* 0x0000780004097824 */ /* 0x004fe200078e0206 */
[----:B------:R-:W-:-:S03]  /*26540*/  IADD3 R4, R7, 0x29890, RZ ;  /* 0x0002989007047810 */ /* 0x000fc60007ffe0ff */
[----:B------:R-:W-:-:S07]  /*26550*/  VIADD R6, R9, 0x1a400 ;  /* 0x0001a40009067836 */ /* 0x000fce0000000000 */
.L_x_2601:
        /* <DEDUP_REMOVED lines=15> */
.L_x_2602:
        /* <DEDUP_REMOVED lines=15> */
.L_x_2603:
        /* <DEDUP_REMOVED lines=13> */
.L_x_2785:
[----:B------:R-:W-:Y:S05]  /*26810*/  BSYNC B2 ;  /* 0x0000000000027941 */ /* 0x000fea0003800000 */
.L_x_2604:
        /* <DEDUP_REMOVED lines=11> */
.L_x_2607:
[----:B------:R-:W-:Y:S05]  /*268d0*/  BSYNC B2 ;  /* 0x0000000000027941 */ /* 0x000fea0003800000 */
.L_x_2606:
        /* <DEDUP_REMOVED lines=11> */
.L_x_2608:
        /* <DEDUP_REMOVED lines=10> */
.L_x_2596:
[----:B------:R-:W-:Y:S05]  /*26a30*/  BSYNC B1 ;  /* 0x0000000000017941 */ /* 0x000fea0003800000 */
.L_x_2595:
[----:B------:R-:W0:Y:S04]  /*26a40*/  LDL.LU R9, [R1+0xc] ;  /* 0x00000c0001097983 */ /* 0x000e280000300800 */
[----:B------:R-:W2:Y:S01]  /*26a50*/  LDL.LU R6, [R1+0x18] ;  /* 0x0000180001067983 */ /* 0x000ea20000300800 */
[----:B------:R-:W-:Y:S01]  /*26a60*/  PLOP3.LUT P0, PT, PT, PT, PT, 0x8, 0x0 ;  /* 0x000000000000781c */ /* 0x000fe20003f0e170 */
[----:B0-----:R-:W-:Y:S02]  /*26a70*/  VIADD R4, R9, 0x1 ;  /* 0x0000000109047836 */ /* 0x001fe40000000000 */
        /* <DEDUP_REMOVED lines=9> */
.L_x_2623:
[----:B------:R-:W-:Y:S05]  /*26b10*/  YIELD ;  /* 0x0000000000007946 */ /* 0x000fea0003800000 */
[----:B------:R-:W-:Y:S04]  /*26b20*/  BSSY B1, `(.L_x_2609) ;  /* 0x0000072000017945 */ /* 0x000fe80003800000 */
[----:B---3--:R-:W-:Y:S05]  /*26b30*/  @!P6 BRA `(.L_x_2610) ;  /* 0x0000000400c0e947 */ /* 0x008fea0003800000 */
[----:B------:R-:W3:Y:S04]  /*26b40*/  LDL R7, [R1+0x4] ;  /* 0x0000040001077983 */ /* 0x000ee80000100800 */
[----:B--2---:R-:W3:Y:S04]  /*26b50*/  LDL R6, [R1+0xc] ;  /* 0x00000c0001067983 */ /* 0x004ee80000100800 */
[----:B------:R-:W2:Y:S01]  /*26b60*/  LDL R5, [R1+0x18] ;  /* 0x0000180001057983 */ /* 0x000ea20000100800 */
[----:B------:R-:W0:Y:S01]  /*26b70*/  S2R R4, SR_TID.X ;  /* 0x0000000000047919 */ /* 0x000e220000002100 */
[----:B------:R-:W-:Y:S01]  /*26b80*/  BSSY B2, `(.L_x_2611) ;  /* 0x0000007000027945 */ /* 0x000fe20003800000 */
[----:B0-----:R-:W-:-:S04]  /*26b90*/  LOP3.LUT R4, R4, 0x7f, RZ, 0xc0, !PT ;  /* 0x0000007f04047812 */ /* 0x001fc800078ec0ff */
[----:B------:R-:W-:Y:S01]  /*26ba0*/  ISETP.NE.AND P2, PT, R4, RZ, PT ;  /* 0x000000ff0400720c */ /* 0x000fe20003f45270 */
[----:B---3--:R-:W-:Y:S01]  /*26bb0*/  IMAD R8, R6, 0x8, R7 ;  /* 0x0000000806087824 */ /* 0x008fe200078e0207 */
[----:B--2---:R-:W-:-:S04]  /*26bc0*/  SHF.L.U32 R7, R5, 0x1f, RZ ;  /* 0x0000001f05077819 */ /* 0x004fc800000006ff */
[----:B------:R-:W0:Y:S02]  /*26bd0*/  SYNCS.PHASECHK.TRANS64.TRYWAIT P1, [R8+URZ+0x298a0], R7 ;  /* 0x0298a007080075a7 */ /* 0x000e24000802017f */
[----:B0-----:R-:W-:Y:S05]  /*26be0*/  @!P1 BRA `(.L_x_2612) ;  /* 0x0000006800f09947 */ /* 0x001fea0003800000 */
.L_x_2786:
[----:B------:R-:W-:Y:S05]  /*26bf0*/  BSYNC B2 ;  /* 0x0000000000027941 */ /* 0x000fea0003800000 */
.L_x_2611:
[----:B------:R-:W-:Y:S04]  /*26c00*/  BSSY B2, `(.L_x_2613) ;  /* 0x0000009000027945 */ /* 0x000fe80003800000 */
[----:B------:R-:W-:Y:S05]  /*26c10*/  @P2 BRA `(.L_x_2614) ;  /* 0x00000000001c2947 */ /* 0x000fea0003800000 */
[----:B------:R-:W2:Y:S02]  /*26c20*/  S2R R4, SR_TID.X ;  /* 0x0000000000047919 */ /* 0x000ea40000002100 */
[----:B--2---:R-:W-:Y:S02]  /*26c30*/  LOP3.LUT R5, R4, 0x1f, RZ, 0xc0, !PT ;  /* 0x0000001f04057812 */ /* 0x004fe400078ec0ff */
[----:B------:R-:W-:Y:S02]  /*26c40*/  MOV R4, 0x7800 ;  /* 0x0000780000047802 */ /* 0x000fe40000000f00 */
[----:B------:R-:W-:Y:S02]  /*26c50*/  ISETP.NE.AND P1, PT, R5, RZ, PT ;  /* 0x000000ff0500720c */ /* 0x000fe40003f25270 */
[----:B------:R2:W-:Y:S11]  /*26c60*/  SYNCS.ARRIVE.TRANS64 RZ, [R8+URZ+0x29890], R4 ;  /* 0x0298900408ff79a7 */ /* 0x0005f6000800003f */
[----:B--2---:R-:W-:Y:S05]  /*26c70*/  @!P1 BRA `(.L_x_2614) ;  /* 0x0000000000049947 */ /* 0x004fea0003800000 */
[----:B------:R-:W-:Y:S01]  /*26c80*/  BPT.TRAP 0x1 ;  /* 0x000000040000795c */ /* 0x000fe20000300000 */
.L_x_2614:
[----:B------:R-:W-:Y:S05]  /*26c90*/  BSYNC B2 ;  /* 0x0000000000027941 */ /* 0x000fea0003800000 */
.L_x_2613:
[----:B------:R-:W2:Y:S04]  /*26ca0*/  LDL R5, [R1+0x4] ;  /* 0x0000040001057983 */ /* 0x000ea80000100800 */
[----:B------:R-:W2:Y:S01]  /*26cb0*/  LDL R4, [R1+0xc] ;  /* 0x00000c0001047983 */ /* 0x000ea20000100800 */
[----:B-1----:R-:W-:Y:S01]  /*26cc0*/  IMAD.MOV.U32 R11, RZ, RZ, RZ ;  /* 0x000000ffff0b7224 */ /* 0x002fe200078e00ff */
        /* <DEDUP_REMOVED lines=10> */
.L_x_2615:
        /* <DEDUP_REMOVED lines=15> */
.L_x_2616:
        /* <DEDUP_REMOVED lines=15> */
.L_x_2617:
        /* <DEDUP_REMOVED lines=13> */
.L_x_2787:
[----:B------:R-:W-:Y:S05]  /*27020*/  BSYNC B2 ;  /* 0x0000000000027941 */ /* 0x000fea0003800000 */
.L_x_2618:
        /* <DEDUP_REMOVED lines=11> */
.L_x_2621:
[----:B------:R-:W-:Y:S05]  /*270e0*/  BSYNC B2 ;  /* 0x0000000000027941 */ /* 0x000fea0003800000 */
.L_x_2620:
        /* <DEDUP_REMOVED lines=11> */
.L_x_2622:
        /* <DEDUP_REMOVED lines=10> */
.L_x_2610:
[----:B------:R-:W-:Y:S05]  /*27240*/  BSYNC B1 ;  /* 0x0000000000017941 */ /* 0x000fea0003800000 */
.L_x_2609:
[----:B------:R-:W3:Y:S04]  /*27250*/  LDL.LU R7, [R1+0xc] ;  /* 0x00000c0001077983 */ /* 0x000ee80000300800 */
[----:B--2---:R-:W2:Y:S01]  /*27260*/  LDL.LU R6, [R1+0x18] ;  /* 0x0000180001067983 */ /* 0x004ea20000300800 */
[C---:B------:R-:W-:Y:S02]  /*27270*/  ISETP.GT.AND P2, PT, R9.reuse, R2, PT ;  /* 0x000000020900720c */ /* 0x040fe40003f44270 */
[----:B------:R-:W-:Y:S01]  /*27280*/  IADD3 R9, R9, -0x1, RZ ;  /* 0xffffffff09097810 */ /* 0x000fe20007ffe0ff */
[----:B---3--:R-:W-:-:S05]  /*27290*/  VIADD R4, R7, 0x1 ;  /* 0x0000000107047836 */ /* 0x008fca0000000000 */
[----:B------:R-:W-:-:S04]  /*272a0*/  ISETP.NE.AND P1, PT, R4, 0x2, PT ;  /* 0x000000020400780c */ /* 0x000fc80003f25270 */
[----:B------:R-:W-:Y:S02]  /*272b0*/  SEL R5, RZ, 0x1, P1 ;  /* 0x00000001ff057807 */ /* 0x000fe40000800000 */
[----:B------:R-:W-:Y:S02]  /*272c0*/  SEL R4, R4, RZ, P1 ;  /* 0x000000ff04047207 */ /* 0x000fe40000800000 */
[----:B--2---:R-:W-:-:S05]  /*272d0*/  LOP3.LUT R6, R6, R5, RZ, 0x3c, !PT ;  /* 0x0000000506067212 */ /* 0x004fca00078e3cff */
[----:B------:R3:W-:Y:S04]  /*272e0*/  STL [R1+0x18], R6 ;  /* 0x0000180601007387 */ /* 0x0007e80000100800 */
[----:B------:R3:W-:Y:S01]  /*272f0*/  STL [R1+0xc], R4 ;  /* 0x00000c0401007387 */ /* 0x0007e20000100800 */
[----:B------:R-:W-:Y:S05]  /*27300*/  @P2 BRA `(.L_x_2623) ;  /* 0xfffffff800002947 */ /* 0x000fea000383ffff */
.L_x_2589:
[----:B------:R-:W-:Y:S05]  /*27310*/  BSYNC B0 ;  /* 0x0000000000007941 */ /* 0x000fea0003800000 */
.L_x_2588:
[----:B------:R-:W4:Y:S01]  /*27320*/  LDC R0, c[0x0][0x448] ;  /* 0x00011200ff007b82 */ /* 0x000f220000000800 */
[----:B------:R-:W-:Y:S07]  /*27330*/  @!P0 WARPSYNC.ALL ;  /* 0x0000000000008948 */ /* 0x000fee0003800000 */
[----:B------:R-:W-:Y:S01]  /*27340*/  @!P0 BAR.SYNC.DEFER_BLOCKING 0xc, 0x180 ;  /* 0x0306000000008b1d */ /* 0x000fe20000010000 */
[----:B----4-:R-:W-:Y:S02]  /*27350*/  ISETP.NE.AND P1, PT, R0, 0x1, PT ;  /* 0x000000010000780c */ /* 0x010fe40003f25270 */
[----:B------:R-:W-:-:S11]  /*27360*/  LEA R0, R17, 0x7f, 0x7 ;  /* 0x0000007f11007811 */ /* 0x000fd600078e38ff */
[----:B------:R-:W4:Y:S08]  /*27370*/  @P1 LDC R2, c[0x0][0x44c] ;  /* 0x00011300ff021b82 */ /* 0x000f300000000800 */
[----:B------:R-:W5:Y:S01]  /*27380*/  @P1 LDC R3, c[0x0][0x450] ;  /* 0x00011400ff031b82 */ /* 0x000f620000000800 */
[----:B----4-:R-:W-:-:S05]  /*27390*/  @P1 IMAD.HI.U32 R2, R0, R2, RZ ;  /* 0x0000000200021227 */ /* 0x010fca00078e00ff */
[----:B-----5:R-:W-:-:S05]  /*273a0*/  @P1 SHF.R.U32.HI R0, RZ, R3, R2 ;  /* 0x00000003ff001219 */ /* 0x020fca0000011602 */
[----:B------:R-:W-:-:S04]  /*273b0*/  IMAD.IADD R0, R21, 0x1, R0 ;  /* 0x0000000115007824 */ /* 0x000fc800078e0200 */
[----:B------:R-:W-:-:S05]  /*273c0*/  IMAD.HI R0, R0, 0x66666667, RZ ;  /* 0x6666666700007827 */ /* 0x000fca00078e02ff */
[----:B------:R-:W-:-:S04]  /*273d0*/  SHF.R.U32.HI R2, RZ, 0x1f, R0 ;  /* 0x0000001fff027819 */ /* 0x000fc80000011600 */
[----:B------:R-:W-:-:S04]  /*273e0*/  LEA.HI.SX32 R0, R0, R2, 0x1a ;  /* 0x0000000200007211 */ /* 0x000fc800078fd2ff */
[----:B--23--:R-:W-:-:S04]  /*273f0*/  VIMNMX R4, R20, R0, PT ;  /* 0x0000000014047248 */ /* 0x00cfc80003fe0100 */
[----:B------:R-:W-:Y:S01]  /*27400*/  ISETP.GT.AND P0, PT, R4, RZ, PT ;  /* 0x000000ff0400720c */ /* 0x000fe20003f04270 */
[----:B------:R2:W-:-:S12]  /*27410*/  STL [R1+0x38], R4 ;  /* 0x0000380401007387 */ /* 0x0005d80000100800 */
[----:B--2---:R-:W-:Y:S05]  /*27420*/  @P0 BRA `(.L_x_2624) ;  /* 0x0000000000440947 */ /* 0x004fea0003800000 */
[----:B------:R-:W2:Y:S02]  /*27430*/  S2R R4, SR_TID.X ;  /* 0x0000000000047919 */ /* 0x000ea40000002100 */
[----:B--2---:R-:W-:-:S04]  /*27440*/  LOP3.LUT R4, R4, 0x7f, RZ, 0xc0, !PT ;  /* 0x0000007f04047812 */ /* 0x004fc800078ec0ff */
[----:B------:R-:W-:-:S13]  /*27450*/  ISETP.NE.AND P0, PT, R4, RZ, PT ;  /* 0x000000ff0400720c */ /* 0x000fda0003f05270 */
[----:B------:R-:W-:Y:S05]  /*27460*/  @P0 BRA `(.L_x_2625) ;  /* 0x0000003400100947 */ /* 0x000fea0003800000 */
[----:B------:R-:W2:Y:S01]  /*27470*/  S2R R2, SR_LANEID ;  /* 0x0000000000027919 */ /* 0x000ea20000000000 */
[----:B------:R-:W-:Y:S01]  /*27480*/  VOTEU.ANY UR4, UPT, PT ;  /* 0x0000000000047886 */ /* 0x000fe200038e0100 */
[----:B------:R-:W3:Y:S01]  /*27490*/  LDC.64 R4, c[0x0][0xc60] ;  /* 0x00031800ff047b82 */ /* 0x000ee20000000a00 */
[----:B------:R-:W2:Y:S02]  /*274a0*/  FLO.U32 R0, UR4 ;  /* 0x0000000400007d00 */ /* 0x000ea400080e0000 */
[----:B--2---:R-:W-:-:S06]  /*274b0*/  ISETP.EQ.U32.AND P0, PT, R0, R2, PT ;  /* 0x000000020000720c */ /* 0x004fcc0003f02070 */
[----:B------:R-:W3:Y:S07]  /*274c0*/  POPC R2, UR4 ;  /* 0x0000000400027d09 */ /* 0x000eee0008000000 */
[----:B---3--:R-:W2:Y:S04]  /*274d0*/  @P0 ATOMG.E.ADD.STRONG.GPU PT, R2, desc[UR54][R4.64], R2 ;  /* 0x00000002040209a8 */ /* 0x008ea800081ee1f6 */
[----:B--2---:R2:W3:Y:S02]  /*274e0*/  SHFL.IDX PT, R2, R2, R0, 0x1f ;  /* 0x00001f0002027589 */ /* 0x0044e400000e0000 */
[----:B--2---:R-:W2:Y:S02]  /*274f0*/  S2R R0, SR_LTMASK ;  /* 0x0000000000007919 */ /* 0x004ea40000003900 */
[----:B--2---:R-:W-:-:S06]  /*27500*/  LOP3.LUT R0, R0, UR4, RZ, 0xc0, !PT ;  /* 0x0000000400007c12 */ /* 0x004fcc000f8ec0ff */
[----:B------:R-:W3:Y:S02]  /*27510*/  POPC R0, R0 ;  /* 0x0000000000007309 */ /* 0x000ee40000000000 */
[----:B---3--:R-:W-:Y:S01]  /*27520*/  IADD3 R16, R2, UR38, R0 ;  /* 0x0000002602107c10 */ /* 0x008fe2000fffe000 */
[----:B------:R-:W-:Y:S06]  /*27530*/  BRA `(.L_x_2625) ;  /* 0x0000003000dc7947 */ /* 0x000fec0003800000 */
.L_x_2624:
        /* <DEDUP_REMOVED lines=9> */
[----:B------:R-:W-:Y:S01]  /*275d0*/  IMAD.U32 R4, RZ, RZ, UR6 ;  /* 0x00000006ff047e24 */ /* 0x000fe2000f8e00ff */
[----:B------:R-:W-:Y:S01]  /*275e0*/  MOV R7, UR9 ;  /* 0x0000000900077c02 */ /* 0x000fe20008000f00 */
[----:B------:R-:W2:Y:S01]  /*275f0*/  LDC.64 R2, c[0x4][R2] ;  /* 0x0100000002027b82 */ /* 0x000ea20000000a00 */
[----:B------:R-:W-:Y:S02]  /*27600*/  IMAD.U32 R5, RZ, RZ, UR7 ;  /* 0x00000007ff057e24 */ /* 0x000fe4000f8e00ff */
[----:B------:R-:W-:Y:S02]  /*27610*/  IMAD.U32 R6, RZ, RZ, UR8 ;  /* 0x00000008ff067e24 */ /* 0x000fe4000f8e00ff */
[----:B------:R-:W-:-:S02]  /*27620*/  IMAD.U32 R10, RZ, RZ, UR4 ;  /* 0x00000004ff0a7e24 */ /* 0x000fc4000f8e00ff */
[----:B-1----:R-:W-:Y:S02]  /*27630*/  IMAD.U32 R11, RZ, RZ, UR5 ;  /* 0x00000005ff0b7e24 */ /* 0x002fe4000f8e00ff */
[----:B------:R-:W-:Y:S02]  /*27640*/  IMAD.MOV.U32 R8, RZ, RZ, 0x70 ;  /* 0x00000070ff087424 */ /* 0x000fe400078e00ff */
[----:B------:R-:W-:Y:S02]  /*27650*/  IMAD.MOV.U32 R12, RZ, RZ, 0x1 ;  /* 0x00000001ff0c7424 */ /* 0x000fe400078e00ff */
[----:B------:R-:W-:-:S07]  /*27660*/  IMAD.MOV.U32 R13, RZ, RZ, RZ ;  /* 0x000000ffff0d7224 */ /* 0x000fce00078e00ff */
[----:B------:R-:W-:-:S07]  /*27670*/  LEPC R20, `(.L_x_2627) ;  /* 0x000000001014794e */ /* 0x000fce0000000000 */
[----:B0-2---:R-:W-:Y:S05]  /*27680*/  CALL.ABS.NOINC R2 ;  /* 0x0000000002007343 */ /* 0x005fea0003c00000 */
.L_x_2627:
[----:B------:R-:W-:Y:S05]  /*27690*/  BSYNC B6 ;  /* 0x0000000000067941 */ /* 0x000fea0003800000 */
.L_x_2626:
[----:B------:R-:W2:Y:S04]  /*276a0*/  LDL R0, [R1+0x4] ;  /* 0x0000040001007983 */ /* 0x000ea80000100800 */
[----:B------:R-:W3:Y:S01]  /*276b0*/  LDL.LU R2, [R1+0x10] ;  /* 0x0000100001027983 */ /* 0x000ee20000300800 */
[----:B------:R-:W-:Y:S01]  /*276c0*/  BSSY B6, `(.L_x_2628) ;  /* 0x0000017000067945 */ /* 0x000fe20003800000 */
[----:B--2---:R-:W-:-:S04]  /*276d0*/  IADD3 R0, R0, 0xa400, RZ ;  /* 0x0000a40000007810 */ /* 0x004fc80007ffe0ff */
[----:B------:R-:W-:Y:S02]  /*276e0*/  LOP3.LUT P0, RZ, R0, 0x3ff, RZ, 0xc0, !PT ;  /* 0x000003ff00ff7812 */ /* 0x000fe4000780c0ff */
[----:B---3--:R-:W-:-:S11]  /*276f0*/  LOP3.LUT R2, R2, 0xfffffffe, RZ, 0xc0, !PT ;  /* 0xfffffffe02027812 */ /* 0x008fd600078ec0ff */
[----:B------:R-:W-:-:S05]  /*27700*/  @P0 LOP3.LUT R2, R2, 0x1, RZ, 0xfc, !PT ;  /* 0x0000000102020812 */ /* 0x000fca00078efcff */
[----:B------:R2:W-:Y:S01]  /*27710*/  STL [R1+0x10], R2 ;  /* 0x0000100201007387 */ /* 0x0005e20000100800 */
[----:B------:R-:W-:Y:S05]  /*27720*/  @!P0 BRA `(.L_x_2629) ;  /* 0x0000000000408947 */ /* 0x000fea0003800000 */
[----:B--2---:R-:W-:Y:S01]  /*27730*/  MOV R2, 0x0 ;  /* 0x0000000000027802 */ /* 0x004fe20000000f00 */
[----:B------:R-:W-:Y:S01]  /*27740*/  ULDC.64 UR6, c[0x4][0xa0] ;  /* 0x0100280000067ab9 */ /* 0x000fe20000000a00 */
[----:B------:R-:W-:Y:S01]  /*27750*/  ULDC.64 UR8, c[0x4][0xa8] ;  /* 0x01002a0000087ab9 */ /* 0x000fe20000000a00 */
[----:B------:R-:W-:Y:S01]  /*27760*/  ULDC.64 UR4, c[0x4][0x10] ;  /* 0x0100040000047ab9 */ /* 0x000fe20000000a00 */
[----:B------:R-:W-:Y:S01]  /*27770*/  IMAD.U32 R4, RZ, RZ, UR6 ;  /* 0x00000006ff047e24 */ /* 0x000fe2000f8e00ff */
[----:B-1----:R-:W-:Y:S01]  /*27780*/  MOV R11, UR5 ;  /* 0x00000005000b7c02 */ /* 0x002fe20008000f00 */
[----:B------:R-:W1:Y:S01]  /*27790*/  LDC.64 R2, c[0x4][R2] ;  /* 0x0100000002027b82 */ /* 0x000e620000000a00 */
[----:B------:R-:W-:Y:S02]  /*277a0*/  IMAD.U32 R5, RZ, RZ, UR7 ;  /* 0x00000007ff057e24 */ /* 0x000fe4000f8e00ff */
[----:B------:R-:W-:Y:S02]  /*277b0*/  IMAD.U32 R6, RZ, RZ, UR8 ;  /* 0x00000008ff067e24 */ /* 0x000fe4000f8e00ff */
[----:B------:R-:W-:-:S02]  /*277c0*/  IMAD.U32 R7, RZ, RZ, UR9 ;  /* 0x00000009ff077e24 */ /* 0x000fc4000f8e00ff */
[----:B------:R-:W-:Y:S02]  /*277d0*/  IMAD.U32 R10, RZ, RZ, UR4 ;  /* 0x00000004ff0a7e24 */ /* 0x000fe4000f8e00ff */
[----:B------:R-:W-:Y:S02]  /*277e0*/  IMAD.MOV.U32 R8, RZ, RZ, 0x70 ;  /* 0x00000070ff087424 */ /* 0x000fe400078e00ff */
[----:B------:R-:W-:Y:S02]  /*277f0*/  IMAD.MOV.U32 R12, RZ, RZ, 0x1 ;  /* 0x00000001ff0c7424 */ /* 0x000fe400078e00ff */
[----:B------:R-:W-:-:S07]  /*27800*/  IMAD.MOV.U32 R13, RZ, RZ, RZ ;  /* 0x000000ffff0d7224 */ /* 0x000fce00078e00ff */
[----:B------:R-:W-:-:S07]  /*27810*/  LEPC R20, `(.L_x_2629) ;  /* 0x000000001014794e */ /* 0x000fce0000000000 */
[----:B01----:R-:W-:Y:S05]  /*27820*/  CALL.ABS.NOINC R2 ;  /* 0x0000000002007343 */ /* 0x003fea0003c00000 */
.L_x_2629:
[----:B------:R-:W-:Y:S05]  /*27830*/  BSYNC B6 ;  /* 0x0000000000067941 */ /* 0x000fea0003800000 */
.L_x_2628:
[----:B--2---:R-:W2:Y:S01]  /*27840*/  LDL R2, [R1+0x4] ;  /* 0x0000040001027983 */ /* 0x004ea20000100800 */
        /* <DEDUP_REMOVED lines=11> */
[----:B------:R-:W-:Y:S01]  /*27900*/  IMAD.U32 R6, RZ, RZ, UR8 ;  /* 0x00000008ff067e24 */ /* 0x000fe2000f8e00ff */
[----:B------:R-:W-:Y:S01]  /*27910*/  MOV R12, 0x1 ;  /* 0x00000001000c7802 */ /* 0x000fe20000000f00 */
[----:B------:R-:W-:Y:S02]  /*27920*/  IMAD.U32 R7, RZ, RZ, UR9 ;  /* 0x00000009ff077e24 */ /* 0x000fe4000f8e00ff */
[----:B------:R-:W-:-:S02]  /*27930*/  IMAD.U32 R10, RZ, RZ, UR4 ;  /* 0x00000004ff0a7e24 */ /* 0x000fc4000f8e00ff */
[----:B-1----:R-:W-:Y:S02]  /*27940*/  IMAD.U32 R11, RZ, RZ, UR5 ;  /* 0x00000005ff0b7e24 */ /* 0x002fe4000f8e00ff */
[----:B------:R-:W-:Y:S02]  /*27950*/  IMAD.MOV.U32 R8, RZ, RZ, 0x70 ;  /* 0x00000070ff087424 */ /* 0x000fe400078e00ff */
[----:B------:R-:W-:-:S07]  /*27960*/  IMAD.MOV.U32 R13, RZ, RZ, RZ ;  /* 0x000000ffff0d7224 */ /* 0x000fce00078e00ff */
[----:B------:R-:W-:-:S07]  /*27970*/  LEPC R20, `(.L_x_2631) ;  /* 0x000000001014794e */ /* 0x000fce0000000000 */
[----:B0-2---:R-:W-:Y:S05]  /*27980*/  CALL.ABS.NOINC R2 ;  /* 0x0000000002007343 */ /* 0x005fea0003c00000 */
.L_x_2631:
[----:B------:R-:W-:Y:S05]  /*27990*/  BSYNC B6 ;  /* 0x0000000000067941 */ /* 0x000fea0003800000 */
.L_x_2630:
        /* <DEDUP_REMOVED lines=20> */
.L_x_2633:
[----:B------:R-:W-:Y:S05]  /*27ae0*/  BSYNC B6 ;  /* 0x0000000000067941 */ /* 0x000fea0003800000 */
.L_x_2632:
        /* <DEDUP_REMOVED lines=9> */
[----:B----4-:R2:W3:Y:S02]  /*27b80*/  @P0 LDG.E R8, desc[UR54][R2.64] ;  /* 0x0000003602080981 */ /* 0x0104e4000c1e1900 */
[----:B--2---:R-:W2:Y:S01]  /*27b90*/  LDC.64 R2, c[0x0][0x418] ;  /* 0x00010600ff027b82 */ /* 0x004ea20000000a00 */
[----:B---3--:R-:W-:Y:S01]  /*27ba0*/  SHF.R.S32.HI R9, RZ, 0x1f, R8 ;  /* 0x0000001fff097819 */ /* 0x008fe20000011408 */
[----:B------:R3:W-:Y:S01]  /*27bb0*/  @P0 STL [R1+0x1c], R8 ;  /* 0x00001c0801000387 */ /* 0x0007e20000100800 */
[----:B--2---:R-:W-:Y:S01]  /*27bc0*/  LOP3.LUT P0, RZ, R2, UR4, RZ, 0xfc, !PT ;  /* 0x0000000402ff7c12 */ /* 0x004fe2000f80fcff */
[----:B------:R-:W-:Y:S02]  /*27bd0*/  UMOV UR4, 0xffffffff ;  /* 0xffffffff00047882 */ /* 0x000fe40000000000 */
[----:B------:R3:W-:Y:S01]  /*27be0*/  STL [R1+0x20], R9 ;  /* 0x0000200901007387 */ /* 0x0007e20000100800 */
[----:B------:R-:W-:-:S04]  /*27bf0*/  LOP3.LUT P0, RZ, R3, UR5, RZ, 0xfc, P0 ;  /* 0x0000000503ff7c12 */ /* 0x000fc8000800fcff */
[----:B------:R-:W-:Y:S01]  /*27c00*/  SEL R0, R8, RZ, !P0 ;  /* 0x000000ff08007207 */ /* 0x000fe20004000000 */
[----:B------:R-:W-:Y:S08]  /*27c10*/  BRA.DIV UR4, `(.L_x_2634) ;  /* 0x0000005e040c7947 */ /* 0x000ff0000b800000 */
[----:B------:R-:W2:Y:S02]  /*27c20*/  S2R R4, SR_TID.X ;  /* 0x0000000000047919 */ /* 0x000ea40000002100 */
[----:B--2---:R-:W-:-:S04]  /*27c30*/  SHF.R.U32.HI R4, RZ, 0x5, R4 ;  /* 0x00000005ff047819 */ /* 0x004fc80000011604 */
[----:B------:R-:W-:-:S05]  /*27c40*/  LOP3.LUT R4, R4, 0x3, RZ, 0xc0, !PT ;  /* 0x0000000304047812 */ /* 0x000fca00078ec0ff */
[----:B0-----:R0:W2:Y:S02]  /*27c50*/  SHFL.IDX PT, R14, R4, RZ, 0x1f ;  /* 0x00001fff040e7589 */ /* 0x0010a400000e0000 */
.L_x_2790:
[----:B0-----:R-:W4:Y:S01]  /*27c60*/  LDL.LU R4, [R1+0x10] ;  /* 0x0000100001047983 */ /* 0x001f220000300800 */
[----:B------:R-:W-:Y:S02]  /*27c70*/  PLOP3.LUT P1, PT, PT, PT, PT, 0x8, 0x0 ;  /* 0x000000000000781c */ /* 0x000fe40003f2e170 */
[----:B--2---:R-:W-:Y:S01]  /*27c80*/  ISETP.NE.AND P0, PT, R14, RZ, PT ;  /* 0x000000ff0e00720c */ /* 0x004fe20003f05270 */
[----:B------:R0:W-:Y:S01]  /*27c90*/  STL [R1], R0 ;  /* 0x0000000001007387 */ /* 0x0001e20000100800 */
[----:B----4-:R-:W-:-:S09]  /*27ca0*/  LOP3.LUT R4, R4, 0xfffffffe, RZ, 0xc0, !PT ;  /* 0xfffffffe04047812 */ /* 0x010fd200078ec0ff */
[----:B------:R-:W-:-:S05]  /*27cb0*/  @P1 LOP3.LUT R4, R4, 0x1, RZ, 0xfc, !PT ;  /* 0x0000000104041812 */ /* 0x000fca00078efcff */
[----:B------:R0:W-:Y:S01]  /*27cc0*/  STL [R1+0x10], R4 ;  /* 0x0000100401007387 */ /* 0x0001e20000100800 */
[----:B------:R-:W-:Y:S05]  /*27cd0*/  @P0 BRA `(.L_x_2635) ;  /* 0x0000000400b00947 */ /* 0x000fea0003800000 */
[----:B------:R-:W-:-:S03]  /*27ce0*/  UMOV UR4, 0xffffffff ;  /* 0xffffffff00047882 */ /* 0x000fc60000000000 */
[----:B------:R-:W-:Y:S05]  /*27cf0*/  BRA.DIV UR4, `(.L_x_2636) ;  /* 0x0000005e04087947 */ /* 0x000fea000b800000 */
[----:B------:R-:W-:-:S13]  /*27d00*/  ELECT P6, URZ, PT ;  /* 0x00000000003f782f */ /* 0x000fda00038c0000 */
.L_x_2793:
        /* <DEDUP_REMOVED lines=10> */
[----:B0-----:R-:W-:Y:S01]  /*27db0*/  @P0 IMAD.HI.U32 R6, R0, R4, RZ ;  /* 0x0000000400060227 */ /* 0x001fe200078e00ff */
[----:B------:R-:W-:-:S04]  /*27dc0*/  MOV R4, R0 ;  /* 0x0000000000047202 */ /* 0x000fc80000000f00 */
        /* <DEDUP_REMOVED lines=12> */
.L_x_2637:
[----:B---3--:R-:W2:Y:S04]  /*27e90*/  LDL R9, [R1+0x4] ;  /* 0x0000040001097983 */ /* 0x008ea80000100800 */
        /* <DEDUP_REMOVED lines=9> */
.L_x_2794:
        /* <DEDUP_REMOVED lines=8> */
.L_x_2639:
        /* <DEDUP_REMOVED lines=19> */
[----:B------:R-:W3:Y:S02]  /*280e0*/  SYNCS.PHASECHK.TRANS64.TRYWAIT P0, [R2+URZ+0x29840], R3 ;  /* 0x02984003020075a7 */ /* 0x000ee4000800017f */
[----:B--23--:R-:W-:Y:S05]  /*280f0*/  @!P0 BRA `(.L_x_2640) ;  /* 0x00000058003c8947 */ /* 0x00cfea0003800000 */
.L_x_2795:
        /* <DEDUP_REMOVED lines=8> */
.L_x_2641:
[----:B------:R-:W3:Y:S04]  /*28180*/  LDL R6, [R1+0x4] ;  /* 0x0000040001067983 */ /* 0x000ee80000100800 */
[----:B------:R-:W3:Y:S04]  /*28190*/  LDL R5, [R1+0x8] ;  /* 0x0000080001057983 */ /* 0x000ee80000100800 */
[----:B------:R-:W4:Y:S04]  /*281a0*/  LDL R4, [R1] ;  /* 0x0000000001047983 */ /* 0x000f280000100800 */
[----:B0-2---:R-:W2:Y:S01]  /*281b0*/  LDL.LU R3, [R1+0x10] ;  /* 0x0000100001037983 */ /* 0x005ea20000300800 */
        /* <DEDUP_REMOVED lines=11> */
[----:B---3--:R-:W-:Y:S01]  /*28270*/  IMAD R0, R5, 0x7800, R6 ;  /* 0x0000780005007824 */ /* 0x008fe200078e0206 */
[----:B----4-:R-:W-:-:S04]  /*28280*/  R2UR UR13, R4 ;  /* 0x00000000040d72ca */ /* 0x010fc800000e0000 */
[----:B------:R-:W-:Y:S02]  /*28290*/  R2UR UR8, R0 ;  /* 0x00000000000872ca */ /* 0x000fe400000e0000 */
[----:B--2---:R-:W-:-:S04]  /*282a0*/  LOP3.LUT R3, R3, 0xfffffffe, RZ, 0xc0, !PT ;  /* 0xfffffffe03037812 */ /* 0x004fc800078ec0ff */
        /* <DEDUP_REMOVED lines=15> */
.L_x_2635:
[----:B------:R-:W2:Y:S04]  /*283a0*/  LDL R2, [R1+0x4] ;  /* 0x0000040001027983 */ /* 0x000ea80000100800 */
[----:B------:R-:W4:Y:S04]  /*283b0*/  LDL.LU R3, [R1+0x3c] ;  /* 0x00003c0001037983 */ /* 0x000f280000300800 */
[----:B------:R-:W5:Y:S04]  /*283c0*/  LDL.LU R5, [R1+0x30] ;  /* 0x0000300001057983 */ /* 0x000f680000300800 */
[----:B0-----:R-:W3:Y:S01]  /*283d0*/  LDL.LU R4, [R1+0x50] ;  /* 0x0000500001047983 */ /* 0x001ee20000300800 */
[----:B------:R-:W-:Y:S05]  /*283e0*/  WARPSYNC.ALL ;  /* 0x0000000000007948 */ /* 0x000fea0003800000 */
[----:B------:R-:W-:Y:S01]  /*283f0*/  ULDC.64 UR4, c[0x0][0x298] ;  /* 0x0000a60000047ab9 */ /* 0x000fe20000000a00 */
[----:B------:R-:W-:Y:S01]  /*28400*/  ULDC.64 UR6, c[0x0][0xa00] ;  /* 0x0002800000067ab9 */ /* 0x000fe20000000a00 */
[----:B------:R-:W-:Y:S01]  /*28410*/  BSSY B6, `(.L_x_2642) ;  /* 0x0000024000067945 */ /* 0x000fe20003800000 */
[----:B------:R-:W-:Y:S01]  /*28420*/  BAR.SYNC.DEFER_BLOCKING 0x8, 0x180 ;  /* 0x0206000000007b1d */ /* 0x000fe20000010000 */
[----:B------:R-:W-:-:S04]  /*28430*/  ISETP.NE.U32.AND P0, PT, RZ, UR6, PT ;  /* 0x00000006ff007c0c */ /* 0x000fc8000bf05070 */
[----:B------:R-:W-:Y:S02]  /*28440*/  ISETP.NE.AND.EX P0, PT, RZ, UR7, PT, P0 ;  /* 0x00000007ff007c0c */ /* 0x000fe4000bf05300 */
[----:B--2---:R-:W-:Y:S02]  /*28450*/  IADD3 R2, R2, 0x14400, RZ ;  /* 0x0001440002027810 */ /* 0x004fe40007ffe0ff */
[----:B----4-:R-:W-:Y:S02]  /*28460*/  SHF.R.S32.HI R0, RZ, 0x1f, R3 ;  /* 0x0000001fff007819 */ /* 0x010fe40000011403 */
[----:B------:R-:W-:Y:S02]  /*28470*/  LOP3.LUT P1, RZ, R2, 0x1bf, RZ, 0xc0, !PT ;  /* 0x000001bf02ff7812 */ /* 0x000fe4000782c0ff */
[----:B-----5:R-:W-:Y:S01]  /*28480*/  SEL R5, R5, RZ, !P0 ;  /* 0x000000ff05057207 */ /* 0x020fe20004000000 */
[----:B------:R-:W-:Y:S01]  /*28490*/  IMAD R0, R0, UR4, RZ ;  /* 0x0000000400007c24 */ /* 0x000fe2000f8e02ff */
[----:B---3--:R-:W-:-:S03]  /*284a0*/  SEL R4, R4, RZ, !P0 ;  /* 0x000000ff04047207 */ /* 0x008fc60004000000 */
        /* <DEDUP_REMOVED lines=25> */
[----:B0-----:R-:W-:Y:S05]  /*28640*/  CALL.ABS.NOINC R2 ;  /* 0x0000000002007343 */ /* 0x001fea0003c00000 */
.L_x_2643:
[----:B------:R-:W-:Y:S05]  /*28650*/  BSYNC B6 ;  /* 0x0000000000067941 */ /* 0x000fea0003800000 */
.L_x_2642:
[----:B--2---:R-:W2:Y:S01]  /*28660*/  LDL.LU R5, [R1+0x3c] ;  /* 0x00003c0001057983 */ /* 0x004ea20000300800 */
[----:B------:R-:W-:Y:S01]  /*28670*/  ULDC.64 UR4, c[0x0][0x2d8] ;  /* 0x0000b60000047ab9 */ /* 0x000fe20000000a00 */
[----:B------:R-:W0:Y:S01]  /*28680*/  LDC R8, c[0x0][0x448] ;  /* 0x00011200ff087b82 */ /* 0x000e220000000800 */
[----:B------:R-:W-:Y:S01]  /*28690*/  ULDC.64 UR6, c[0x0][0x280] ;  /* 0x0000a00000067ab9 */ /* 0x000fe20000000a00 */
[----:B------:R-:W2:Y:S04]  /*286a0*/  LDL.LU.64 R2, [R1+0x48] ;  /* 0x0000480001027983 */ /* 0x000ea80000300a00 */
[----:B------:R-:W3:Y:S04]  /*286b0*/  LDL.LU R0, [R1+0x50] ;  /* 0x0000500001007983 */ /* 0x000ee80000300800 */
[----:B------:R-:W4:Y:S04]  /*286c0*/  LDL.LU R6, [R1+0x58] ;  /* 0x0000580001067983 */ /* 0x000f280000300800 */
[----:B------:R-:W4:Y:S01]  /*286d0*/  LDL.LU R4, [R1+0x30] ;  /* 0x0000300001047983 */ /* 0x000f220000300800 */
[----:B------:R-:W1:Y:S01]  /*286e0*/  S2R R9, SR_TID.X ;  /* 0x0000000000097919 */ /* 0x000e620000002100 */
[----:B0-----:R-:W-:Y:S01]  /*286f0*/  ISETP.NE.AND P0, PT, R8, 0x1, PT ;  /* 0x000000010800780c */ /* 0x001fe20003f05270 */
[----:B-1----:R-:W-:-:S05]  /*28700*/  IMAD.SHL.U32 R9, R9, 0x10, RZ ;  /* 0x0000001009097824 */ /* 0x002fca00078e00ff */
[----:B------:R-:W-:-:S04]  /*28710*/  LOP3.LUT R9, R9, 0x30, RZ, 0xc0, !PT ;  /* 0x0000003009097812 */ /* 0x000fc800078ec0ff */
[C---:B------:R-:W-:Y:S02]  /*28720*/  LOP3.LUT R11, R9.reuse, 0x40, RZ, 0xfc, !PT ;  /* 0x00000040090b7812 */ /* 0x040fe400078efcff */
[----:B------:R-:W-:Y:S01]  /*28730*/  LOP3.LUT R9, R9, 0x80, RZ, 0xfc, !PT ;  /* 0x0000008009097812 */ /* 0x000fe200078efcff */
[----:B--2---:R-:W-:Y:S02]  /*28740*/  IMAD.MOV.U32 R3, RZ, RZ, R5 ;  /* 0x000000ffff037224 */ /* 0x004fe400078e0005 */
[----:B------:R-:W0:Y:S01]  /*28750*/  S2R R5, SR_TID.X ;  /* 0x0000000000057919 */ /* 0x000e220000002100 */
[----:B---3--:R-:W-:Y:S02]  /*28760*/  IMAD R0, R0, UR4, RZ ;  /* 0x0000000400007c24 */ /* 0x008fe4000f8e02ff */
[----:B------:R-:W-:-:S04]  /*28770*/  IMAD.WIDE.U32 R2, R18, UR4, R2 ;  /* 0x0000000412027c25 */ /* 0x000fc8000f8e0002 */
[----:B------:R-:W-:Y:S01]  /*28780*/  IMAD R0, R18, UR5, R0 ;  /* 0x0000000512007c24 */ /* 0x000fe2000f8e0200 */
[----:B------:R-:W-:-:S04]  /*28790*/  ULDC.64 UR4, c[0x0][0x2e0] ;  /* 0x0000b80000047ab9 */ /* 0x000fc80000000a00 */
[----:B------:R-:W-:Y:S01]  /*287a0*/  IADD3 R3, R3, R0, RZ ;  /* 0x0000000003037210 */ /* 0x000fe20007ffe0ff */
[----:B----4-:R-:W-:Y:S02]  /*287b0*/  IMAD R0, R6, UR4, RZ ;  /* 0x0000000406007c24 */ /* 0x010fe4000f8e02ff */
[----:B------:R-:W1:Y:S02]  /*287c0*/  @P0 LDC R6, c[0x0][0x450] ;  /* 0x00011400ff060b82 */ /* 0x000e640000000800 */
[C---:B------:R-:W-:Y:S02]  /*287d0*/  IMAD R0, R4.reuse, UR5, R0 ;  /* 0x0000000504007c24 */ /* 0x040fe4000f8e0200 */
[----:B------:R-:W-:Y:S01]  /*287e0*/  IMAD.WIDE.U32 R2, R4, UR4, R2 ;  /* 0x0000000404027c25 */ /* 0x000fe2000f8e0002 */
[----:B------:R-:W-:Y:S01]  /*287f0*/  ULDC.64 UR4, c[0x0][0x2d0] ;  /* 0x0000b40000047ab9 */ /* 0x000fe20000000a00 */
[----:B------:R-:W2:Y:S02]  /*28800*/  S2R R4, SR_TID.X ;  /* 0x0000000000047919 */ /* 0x000ea40000002100 */
[----:B------:R-:W-:Y:S01]  /*28810*/  IMAD.IADD R3, R3, 0x1, R0 ;  /* 0x0000000103037824 */ /* 0x000fe200078e0200 */
[----:B0-----:R-:W-:-:S04]  /*28820*/  LOP3.LUT R5, R5, 0x7f, RZ, 0xc0, !PT ;  /* 0x0000007f05057812 */ /* 0x001fc800078ec0ff */
[----:B------:R-:W-:Y:S01]  /*28830*/  SHF.R.U32.HI R5, RZ, 0x2, R5 ;  /* 0x00000002ff057819 */ /* 0x000fe20000011605 */
[----:B--2---:R-:W-:-:S05]  /*28840*/  IMAD.SHL.U32 R4, R4, 0x20, RZ ;  /* 0x0000002004047824 */ /* 0x004fca00078e00ff */
[----:B------:R-:W-:Y:S02]  /*28850*/  LOP3.LUT R4, R5, 0x60, R4, 0xf8, !PT ;  /* 0x0000006005047812 */ /* 0x000fe400078ef804 */
[----:B------:R-:W0:Y:S03]  /*28860*/  @P0 LDC R5, c[0x0][0x44c] ;  /* 0x00011300ff050b82 */ /* 0x000e260000000800 */
[----:B------:R-:W-:-:S04]  /*28870*/  IMAD R4, R17, 0x80, R4 ;  /* 0x0000008011047824 */ /* 0x000fc800078e0204 */
        /* <DEDUP_REMOVED lines=9> */
[----:B------:R-:W-:Y:S01]  /*28910*/  ULDC.64 UR4, c[0x0][0x2c8] ;  /* 0x0000b20000047ab9 */ /* 0x000fe20000000a00 */
[----:B------:R-:W0:Y:S03]  /*28920*/  S2R R5, SR_TID.X ;  /* 0x0000000000057919 */ /* 0x000e260000002100 */
[----:B------:R-:W-:Y:S02]  /*28930*/  IADD3 R3, R3, R0, RZ ;  /* 0x0000000003037210 */ /* 0x000fe40007ffe0ff */
        /* <DEDUP_REMOVED lines=8> */
[----:B------:R-:W-:Y:S01]  /*289c0*/  ISETP.GE.AND P1, PT, R11, UR4, PT ;  /* 0x000000040b007c0c */ /* 0x000fe2000bf26270 */
[----:B0-----:R-:W-:-:S05]  /*289d0*/  IMAD.SHL.U32 R10, R5, 0x10, RZ ;  /* 0x00000010050a7824 */ /* 0x001fca00078e00ff */
[----:B------:R-:W-:-:S04]  /*289e0*/  LOP3.LUT R10, R10, 0x30, RZ, 0xc0, !PT ;  /* 0x000000300a0a7812 */ /* 0x000fc800078ec0ff */
[----:B------:R-:W-:Y:S01]  /*289f0*/  ISETP.GE.AND P0, PT, R10, UR4, PT ;  /* 0x000000040a007c0c */ /* 0x000fe2000bf06270 */
[----:B------:R-:W-:Y:S01]  /*28a00*/  UMOV UR4, 0xffffffff ;  /* 0xffffffff00047882 */ /* 0x000fe20000000000 */
[----:B------:R-:W-:Y:S02]  /*28a10*/  IADD3.X R2, R7, UR7, R2, P3, !PT ;  /* 0x0000000707027c10 */ /* 0x000fe40009ffe402 */
[----:B-1----:R-:W-:Y:S09]  /*28a20*/  BRA.DIV UR4, `(.L_x_2644) ;  /* 0x0000005204047947 */ /* 0x002ff2000b800000 */
[----:B------:R-:W0:Y:S02]  /*28a30*/  S2R R5, SR_TID.X ;  /* 0x0000000000057919 */ /* 0x000e240000002100 */
[----:B0-----:R-:W-:Y:S02]  /*28a40*/  LOP3.LUT R6, R5, 0x7f, RZ, 0xc0, !PT ;  /* 0x0000007f05067812 */ /* 0x001fe400078ec0ff */
[----:B------:R-:W2:Y:S02]  /*28a50*/  LDL.LU R5, [R1+0x40] ;  /* 0x0000400001057983 */ /* 0x000ea40000300800 */
[----:B------:R-:W-:Y:S02]  /*28a60*/  SHF.R.U32.HI R6, RZ, 0x2, R6 ;  /* 0x00000002ff067819 */ /* 0x000fe40000011606 */
[----:B------:R-:W-:Y:S03]  /*28a70*/  SHFL.IDX PT, R4, R2, RZ, 0x1c1f ;  /* 0x001c1fff02047589 */ /* 0x000fe600000e0000 */
[----:B------:R-:W-:-:S02]  /*28a80*/  IMAD R17, R17, 0x80, R6 ;  /* 0x0000008011117824 */ /* 0x000fc400078e0206 */
[----:B------:R-:W-:Y:S01]  /*28a90*/  SHFL.IDX PT, R6, R2, 0x1, 0x1c1f ;  /* 0x003c1f0002067f89 */ /* 0x000fe200000e0000 */
[----:B--2---:R-:W-:-:S03]  /*28aa0*/  IMAD R0, R5, R8, RZ ;  /* 0x0000000805007224 */ /* 0x004fc600078e02ff */
[----:B------:R-:W0:Y:S02]  /*28ab0*/  SHFL.IDX PT, R5, R3, RZ, 0x1c1f ;  /* 0x001c1fff03057589 */ /* 0x000e2400000e0000 */
[----:B------:R-:W-:-:S13]  /*28ac0*/  ISETP.GE.AND P4, PT, R17, R0, PT ;  /* 0x000000001100720c */ /* 0x000fda0003f86270 */
[----:B0-----:R-:W-:-:S05]  /*28ad0*/  @!P4 IADD3 R5, P3, R10, R5, RZ ;  /* 0x000000050a05c210 */ /* 0x001fca0007f7e0ff */
[----:B------:R-:W-:-:S05]  /*28ae0*/  @!P4 IMAD.X R4, RZ, RZ, R4, P3 ;  /* 0x000000ffff04c224 */ /* 0x000fca00018e0604 */
[----:B------:R-:W-:-:S04]  /*28af0*/  @!P4 LOP3.LUT R5, R5, R4, RZ, 0x3c, !PT ;  /* 0x000000040505c212 */ /* 0x000fc800078e3cff */
[----:B------:R-:W-:-:S04]  /*28b00*/  @!P4 LOP3.LUT R4, R5, R4, RZ, 0x3c, !PT ;  /* 0x000000040504c212 */ /* 0x000fc800078e3cff */
[----:B------:R-:W-:-:S05]  /*28b10*/  @!P4 LOP3.LUT R5, R5, R4, RZ, 0x3c, !PT ;  /* 0x000000040505c212 */ /* 0x000fca00078e3cff */
[----:B-----5:R-:W-:Y:S04]  /*28b20*/  @!P4 LDGSTS.E.BYPASS.LTC128B.128 [R9+0x14400], desc[UR54][R4.64], !P0 ;  /* 0x144000000409cfae */ /* 0x020fe8000c101d76 */
[----:B------:R-:W-:Y:S04]  /*28b30*/  @!P4 LDGSTS.E.BYPASS.LTC128B.128 [R9+0x16400], desc[UR54][R4.64+0x40], !P1 ;  /* 0x164000400409cfae */ /* 0x000fe8000c901d76 */
[----:B------:R0:W-:Y:S02]  /*28b40*/  @!P4 LDGSTS.E.BYPASS.LTC128B.128 [R9+0x18400], desc[UR54][R4.64+0x80], !P2 ;  /* 0x184000800409cfae */ /* 0x0001e4000d101d76 */
[----:B0-----:R-:W-:-:S05]  /*28b50*/  VIADD R4, R17, 0x20 ;  /* 0x0000002011047836 */ /* 0x001fca0000000000 */
[----:B------:R-:W-:Y:S02]  /*28b60*/  ISETP.GE.AND P3, PT, R4, R0, PT ;  /* 0x000000000400720c */ /* 0x000fe40003f66270 */
[----:B------:R-:W0:Y:S11]  /*28b70*/  SHFL.IDX PT, R4, R3, 0x1, 0x1c1f ;  /* 0x003c1f0003047f89 */ /* 0x000e3600000e0000 */
[----:B0-----:R-:W-:-:S04]  /*28b80*/  @!P3 IADD3 R5, P4, R10, R4, RZ ;  /* 0x000000040a05b210 */ /* 0x001fc80007f9e0ff */
[----:B------:R-:W-:Y:S02]  /*28b90*/  @!P3 IADD3.X R4, RZ, R6, RZ, P4, !PT ;  /* 0x00000006ff04b210 */ /* 0x000fe400027fe4ff */
[----:B------:R-:W-:Y:S02]  /*28ba0*/  SHFL.IDX PT, R6, R2, 0x2, 0x1c1f ;  /* 0x005c1f0002067f89 */ /* 0x000fe400000e0000 */
[----:B------:R-:W-:-:S04]  /*28bb0*/  @!P3 LOP3.LUT R5, R5, R4, RZ, 0x3c, !PT ;  /* 0x000000040505b212 */ /* 0x000fc800078e3cff */
[----:B------:R-:W-:-:S04]  /*28bc0*/  @!P3 LOP3.LUT R4, R5, R4, RZ, 0x3c, !PT ;  /* 0x000000040504b212 */ /* 0x000fc800078e3cff */
[----:B------:R-:W-:-:S05]  /*28bd0*/  @!P3 LOP3.LUT R5, R5, R4, RZ, 0x3c, !PT ;  /* 0x000000040505b212 */ /* 0x000fca00078e3cff */
[----:B------:R-:W-:Y:S04]  /*28be0*/  @!P3 LDGSTS.E.BYPASS.LTC128B.128 [R9+0x14c00], desc[UR54][R4.64], !P0 ;  /* 0x14c000000409bfae */ /* 0x000fe8000c101d76 */
[----:B------:R-:W-:Y:S04]  /*28bf0*/  @!P3 LDGSTS.E.BYPASS.LTC128B.128 [R9+0x16c00], desc[UR54][R4.64+0x40], !P1 ;  /* 0x16c000400409bfae */ /* 0x000fe8000c901d76 */
[----:B------:R0:W-:Y:S02]  /*28c00*/  @!P3 LDGSTS.E.BYPASS.LTC128B.128 [R9+0x18c00], desc[UR54][R4.64+0x80], !P2 ;  /* 0x18c000800409bfae */ /* 0x0001e4000d101d76 */
[----:B0-----:R-:W-:-:S05]  /*28c10*/  VIADD R4, R17, 0x40 ;  /* 0x0000004011047836 */ /* 0x001fca0000000000 */
[----:B------:R-:W-:Y:S02]  /*28c20*/  ISETP.GE.AND P3, PT, R4, R0, PT ;  /* 0x000000000400720c */ /* 0x000fe40003f66270 */
[----:B------:R-:W0:Y:S04]  /*28c30*/  SHFL.IDX PT, R4, R3, 0x2, 0x1c1f ;  /* 0x005c1f0003047f89 */ /* 0x000e2800000e0000 */
[----:B------:R-:W1:Y:S07]  /*28c40*/  SHFL.IDX PT, R3, R3, 0x3, 0x1c1f ;  /* 0x007c1f0003037f89 */ /* 0x000e6e00000e0000 */
[----:B0-----:R-:W-:-:S05]  /*28c50*/  @!P3 IADD3 R5, P4, R10, R4, RZ ;  /* 0x000000040a05b210 */ /* 0x001fca0007f9e0ff */
[----:B------:R-:W-:-:S05]  /*28c60*/  @!P3 IMAD.X R4, RZ, RZ, R6, P4 ;  /* 0x000000ffff04b224 */ /* 0x000fca00020e0606 */
[----:B------:R-:W-:-:S04]  /*28c70*/  @!P3 LOP3.LUT R5, R5, R4, RZ, 0x3c, !PT ;  /* 0x000000040505b212 */ /* 0x000fc800078e3cff */
[----:B------:R-:W-:-:S04]  /*28c80*/  @!P3 LOP3.LUT R4, R5, R4, RZ, 0x3c, !PT ;  /* 0x000000040504b212 */ /* 0x000fc800078e3cff */
[----:B------:R-:W-:-:S05]  /*28c90*/  @!P3 LOP3.LUT R5, R5, R4, RZ, 0x3c, !PT ;  /* 0x000000040505b212 */ /* 0x000fca00078e3cff */
[----:B------:R-:W-:Y:S04]  /*28ca0*/  @!P3 LDGSTS.E.BYPASS.LTC128B.128 [R9+0x15400], desc[UR54][R4.64], !P0 ;  /* 0x154000000409bfae */ /* 0x000fe8000c101d76 */
[----:B------:R-:W-:Y:S04]  /*28cb0*/  @!P3 LDGSTS.E.BYPASS.LTC128B.128 [R9+0x17400], desc[UR54][R4.64+0x40], !P1 ;  /* 0x174000400409bfae */ /* 0x000fe8000c901d76 */
[----:B------:R0:W-:Y:S04]  /*28cc0*/  @!P3 LDGSTS.E.BYPASS.LTC128B.128 [R9+0x19400], desc[UR54][R4.64+0x80], !P2 ;  /* 0x194000800409bfae */ /* 0x0001e8000d101d76 */
[----:B01----:R0:W2:Y:S02]  /*28cd0*/  SHFL.IDX PT, R4, R2, 0x3, 0x1c1f ;  /* 0x007c1f0002047f89 */ /* 0x0030a400000e0000 */
.L_x_2804:
[----:B------:R-:W-:Y:S01]  /*28ce0*/  VIADD R17, R17, 0x60 ;  /* 0x0000006011117836 */ /* 0x000fe20000000000 */
[----:B------:R-:W-:Y:S04]  /*28cf0*/  BSSY B0, `(.L_x_2645) ;  /* 0x000000b000007945 */ /* 0x000fe80003800000 */
[----:B------:R-:W-:-:S13]  /*28d00*/  ISETP.GE.AND P3, PT, R17, R0, PT ;  /* 0x000000001100720c */ /* 0x000fda0003f66270 */
[----:B------:R-:W-:Y:S05]  /*28d10*/  @P3 BRA `(.L_x_2646) ;  /* 0x0000000000203947 */ /* 0x000fea0003800000 */
[----:B0-----:R-:W-:-:S05]  /*28d20*/  IADD3 R2, P3, R10, R3, RZ ;  /* 0x000000030a027210 */ /* 0x001fca0007f7e0ff */
[----:B--2---:R-:W-:-:S05]  /*28d30*/  IMAD.X R3, RZ, RZ, R4, P3 ;  /* 0x000000ffff037224 */ /* 0x004fca00018e0604 */
[----:B------:R-:W-:Y:S01]  /*28d40*/  @!PT LDS RZ, [RZ] ;  /* 0x00000000fffff984 */ /* 0x000fe20000000800 */
[----:B------:R-:W-:Y:S01]  /*28d50*/  @!PT LDS RZ, [RZ] ;  /* 0x00000000fffff984 */ /* 0x000fe20000000800 */
[----:B------:R-:W-:Y:S01]  /*28d60*/  @!PT LDS RZ, [RZ] ;  /* 0x00000000fffff984 */ /* 0x000fe20000000800 */
[----:B------:R1:W-:Y:S04]  /*28d70*/  LDGSTS.E.BYPASS.LTC128B.128 [R9+0x15c00], desc[UR54][R2.64], !P0 ;  /* 0x15c0000002097fae */ /* 0x0003e8000c101d76 */
[----:B------:R1:W-:Y:S04]  /*28d80*/  LDGSTS.E.BYPASS.LTC128B.128 [R9+0x17c00], desc[UR54][R2.64+0x40], !P1 ;  /* 0x17c0004002097fae */ /* 0x0003e8000c901d76 */
[----:B------:R1:W-:Y:S02]  /*28d90*/  LDGSTS.E.BYPASS.LTC128B.128 [R9+0x19c00], desc[UR54][R2.64+0x80], !P2 ;  /* 0x19c0008002097fae */ /* 0x0003e4000d101d76 */
.L_x_2646:
[----:B------:R-:W-:Y:S05]  /*28da0*/  BSYNC B0 ;  /* 0x0000000000007941 */ /* 0x000fea0003800000 */
.L_x_2645:
[----:B-1----:R1:W5:Y:S01]  /*28db0*/  LDL R9, [R1+0x4] ;  /* 0x0000040001097983 */ /* 0x0023620000100800 */
[----:B------:R-:W-:Y:S01]  /*28dc0*/  PLOP3.LUT P0, PT, PT, PT, PT, 0x80, 0x0 ;  /* 0x000000000000781c */ /* 0x000fe20003f0f070 */
[----:B------:R-:W-:-:S12]  /*28dd0*/  NOP ;  /* 0x0000000000007918 */ /* 0x000fd80000000000 */
.L_x_2647:
[----:B0-----:R-:W3:Y:S01]  /*28de0*/  LDL R2, [R1+0x4] ;  /* 0x0000040001027983 */ /* 0x001ee20000100800 */
[----:B------:R-:W-:Y:S02]  /*28df0*/  PLOP3.LUT P1, PT, P1, P0, PT, 0xa2, 0x0 ;  /* 0x000000000000781c */ /* 0x000fe40000f21472 */
[----:B---3--:R-:W-:-:S08]  /*28e00*/  @P0 R2UR P1, UR4, R2 ;  /* 0x00000000020402ca */ /* 0x008fd00000020000 */
[----:B------:R-:W-:-:S05]  /*28e10*/  @P0 PLOP3.LUT P0, PT, P1, PT, PT, 0x80, 0x0 ;  /* 0x000000000000081c */ /* 0x000fca0000f0f070 */
[----:B------:R-:W-:Y:S01]  /*28e20*/  @!P1 SYNCS.ARRIVE.TRANS64.RED.A0T1 RZ, [UR4+0x29800], RZ ;  /* 0x029800ffffff99a7 */ /* 0x000fe20008200404 */
[----:B------:R-:W-:Y:S07]  /*28e30*/  @!P1 ARRIVES.LDGSTSBAR.64.TRANSCNT [UR4+0x29800] ;  /* 0x02980000ff0099b0 */ /* 0x000fee0008000a84 */
[----:B------:R-:W-:Y:S05]  /*28e40*/  @P0 BRA.U.ANY `(.L_x_2647) ;  /* 0xfffffffd00e40947 */ /* 0x000fea000393ffff */
[----:B------:R-:W3:Y:S02]  /*28e50*/  LDL.LU R3, [R1+0x54] ;  /* 0x0000540001037983 */ /* 0x000ee40000300800 */
[----:B---3--:R-:W-:-:S05]  /*28e60*/  VIADD R3, R3, 0x1 ;  /* 0x0000000103037836 */ /* 0x008fca0000000000 */
[----:B------:R0:W-:Y:S01]  /*28e70*/  STL [R1+0x54], R3 ;  /* 0x0000540301007387 */ /* 0x0001e20000100800 */
[----:B------:R-:W-:-:S04]  /*28e80*/  LEA.HI R0, R3, R3, RZ, 0x1 ;  /* 0x0000000303007211 */ /* 0x000fc800078f08ff */
[----:B------:R-:W-:-:S04]  /*28e90*/  LOP3.LUT R0, R0, 0xfffffffe, RZ, 0xc0, !PT ;  /* 0xfffffffe00007812 */ /* 0x000fc800078ec0ff */
[----:B------:R-:W-:-:S04]  /*28ea0*/  IADD3 R0, R3, -R0, RZ ;  /* 0x8000000003007210 */ /* 0x000fc80007ffe0ff */
[----:B------:R-:W-:Y:S01]  /*28eb0*/  SHF.L.U32 R0, R0, 0x1f, RZ ;  /* 0x0000001f00007819 */ /* 0x000fe200000006ff */
[----:B------:R-:W-:Y:S01]  /*28ec0*/  NOP ;  /* 0x0000000000007918 */ /* 0x000fe20000000000 */
[----:B------:R0:W-:Y:S01]  /*28ed0*/  SYNCS.ARRIVE.TRANS64.A1T0 RZ, [R2+URZ+0x29800], RZ ;  /* 0x029800ff02ff79a7 */ /* 0x0001e2000810003f */
[----:B------:R-:W-:Y:S01]  /*28ee0*/  BSSY B0, `(.L_x_2648) ;  /* 0x0000003000007945 */ /* 0x000fe20003800000 */
[----:B------:R-:W3:Y:S03]  /*28ef0*/  SYNCS.PHASECHK.TRANS64.TRYWAIT P0, [R2+URZ+0x29820], R0 ;  /* 0x02982000020075a7 */ /* 0x000ee6000800017f */
[----:B0--3--:R-:W-:Y:S05]  /*28f00*/  @!P0 BRA `(.L_x_2649) ;  /* 0x00000050004c8947 */ /* 0x009fea0003800000 */
.L_x_2805:
[----:B------:R-:W-:Y:S05]  /*28f10*/  BSYNC B0 ;  /* 0x0000000000007941 */ /* 0x000fea0003800000 */
.L_x_2648:
[----:B0-----:R-:W3:Y:S02]  /*28f20*/  LDL R2, [R1+0x38] ;  /* 0x0000380001027983 */ /* 0x001ee40000100800 */
[----:B---3--:R-:W-:-:S13]  /*28f30*/  ISETP.GE.AND P0, PT, R2, 0x2, PT ;  /* 0x000000020200780c */ /* 0x008fda0003f06270 */
[----:B------:R-:W-:Y:S05]  /*28f40*/  @!P0 BRA `(.L_x_2650) ;  /* 0x0000001000388947 */ /* 0x000fea0003800000 */
[----:B------:R0:W5:Y:S01]  /*28f50*/  LDL.LU R0, [R1+0x8] ;  /* 0x0000080001007983 */ /* 0x0001620000300800 */
[----:B------:R-:W-:-:S03]  /*28f60*/  VIADD R2, R2, 0xfffffffe ;  /* 0xfffffffe02027836 */ /* 0x000fc60000000000 */
[----:B------:R0:W5:Y:S04]  /*28f70*/  LDL.LU R3, [R1+0x14] ;  /* 0x0000140001037983 */ /* 0x0001680000300800 */
.L_x_2672:
[----:B--2---:R-:W2:Y:S01]  /*28f80*/  LDL R4, [R1+0x10] ;  /* 0x0000100001047983 */ /* 0x004ea20000100800 */
[----:B-----5:R-:W-:Y:S01]  /*28f90*/  VIADD R5, R0, 0x1 ;  /* 0x0000000100057836 */ /* 0x020fe20000000000 */
[----:B------:R-:W-:Y:S05]  /*28fa0*/  YIELD ;  /* 0x0000000000007946 */ /* 0x000fea0003800000 */
[C---:B------:R-:W-:Y:S01]  /*28fb0*/  ISETP.NE.AND P0, PT, R5.reuse, 0x2, PT ;  /* 0x000000020500780c */ /* 0x040fe20003f05270 */
[----:B------:R-:W-:Y:S03]  /*28fc0*/  BSSY B0, `(.L_x_2651) ;  /* 0x0000094000007945 */ /* 0x000fe60003800000 */
[----:B---3--:R-:W-:-:S02]  /*28fd0*/  SEL R10, R5, RZ, P0 ;  /* 0x000000ff050a7207 */ /* 0x008fc40000000000 */
        /* <DEDUP_REMOVED lines=14> */
[----:B------:R-:W5:Y:S01]  /*290c0*/  LDL R11, [R1+0x1c] ;  /* 0x00001c00010b7983 */ /* 0x000f620000100800 */
        /* <DEDUP_REMOVED lines=9> */
[C---:B-----5:R-:W-:Y:S02]  /*29160*/  IMAD R6, R11.reuse, UR7, R6 ;  /* 0x000000070b067c24 */ /* 0x060fe4000f8e0206 */
[----:B------:R-:W-:-:S05]  /*29170*/  IMAD.WIDE.U32 R4, R11, UR6, R4 ;  /* 0x000000060b047c25 */ /* 0x000fca000f8e0004 */
[----:B------:R-:W-:Y:S02]  /*29180*/  IADD3 R5, R6, R5, RZ ;  /* 0x0000000506057210 */ /* 0x000fe40007ffe0ff */
[----:B------:R-:W-:-:S04]  /*29190*/  LEA R6, P0, R4, UR4, 0x2 ;  /* 0x0000000404067c11 */ /* 0x000fc8000f8010ff */
[----:B------:R-:W-:-:S05]  /*291a0*/  LEA.HI.X R7, R4, UR5, R5, 0x2, P0 ;  /* 0x0000000504077c11 */ /* 0x000fca00080f1405 */
[----:B------:R-:W3:Y:S04]  /*291b0*/  LDG.E R4, desc[UR54][R6.64] ;  /* 0x0000003606047981 */ /* 0x000ee8000c1e1900 */
[----:B---3--:R3:W-:Y:S02]  /*291c0*/  STL [R1], R4 ;  /* 0x0000000401007387 */ /* 0x0087e40000100800 */
.L_x_2653:
[----:B---3--:R-:W3:Y:S01]  /*291d0*/  LDL R4, [R1+0x4] ;  /* 0x0000040001047983 */ /* 0x008ee20000100800 */
[----:B------:R-:W4:Y:S02]  /*291e0*/  S2R R5, SR_TID.X ;  /* 0x0000000000057919 */ /* 0x000f240000002100 */
[----:B----4-:R-:W-:Y:S01]  /*291f0*/  LOP3.LUT R6, R5, 0x7f, RZ, 0xc0, !PT ;  /* 0x0000007f05067812 */ /* 0x010fe200078ec0ff */
[----:B------:R-:W-:Y:S03]  /*29200*/  BSSY B1, `(.L_x_2654) ;  /* 0x0000006000017945 */ /* 0x000fe60003800000 */
[----:B------:R-:W-:Y:S01]  /*29210*/  ISETP.NE.AND P1, PT, R6, RZ, PT ;  /* 0x000000ff0600720c */ /* 0x000fe20003f25270 */
[----:B---3--:R-:W-:Y:S01]  /*29220*/  IMAD R5, R10, 0x8, R4 ;  /* 0x000000080a057824 */ /* 0x008fe200078e0204 */
[----:B------:R-:W-:-:S04]  /*29230*/  SHF.L.U32 R4, R9, 0x1f, RZ ;  /* 0x0000001f09047819 */ /* 0x000fc800000006ff */
[----:B------:R-:W3:Y:S02]  /*29240*/  SYNCS.PHASECHK.TRANS64.TRYWAIT P0, [R5+URZ+0x29880], R4 ;  /* 0x02988004050075a7 */ /* 0x000ee4000800017f */
[----:B---3--:R-:W-:Y:S05]  /*29250*/  @!P0 BRA `(.L_x_2655) ;  /* 0x0000004c00908947 */ /* 0x008fea0003800000 */
.L_x_2806:
[----:B------:R-:W-:Y:S05]  /*29260*/  BSYNC B1 ;  /* 0x0000000000017941 */ /* 0x000fea0003800000 */
.L_x_2654:
        /* <DEDUP_REMOVED lines=9> */
.L_x_2657:
[----:B------:R-:W-:Y:S05]  /*29300*/  BSYNC B1 ;  /* 0x0000000000017941 */ /* 0x000fea0003800000 */
.L_x_2656:
[----:B--2---:R-:W2:Y:S04]  /*29310*/  LDL R9, [R1+0x4] ;  /* 0x0000040001097983 */ /* 0x004ea80000100800 */
[----:B------:R-:W2:Y:S04]  /*29320*/  LDL R7, [R1+0x8] ;  /* 0x0000080001077983 */ /* 0x000ea80000100800 */
[----:B------:R-:W4:Y:S01]  /*29330*/  LDL R6, [R1+0x24] ;  /* 0x0000240001067983 */ /* 0x000f220000100800 */
[----:B------:R-:W-:Y:S01]  /*29340*/  IMAD.MOV.U32 R10, RZ, RZ, RZ ;  /* 0x000000ffff0a7224 */ /* 0x000fe200078e00ff */
[----:B------:R-:W-:Y:S01]  /*29350*/  UIADD3 UR4, UP0, UR40, 0x470, URZ ;  /* 0x0000047028047890 */ /* 0x000fe2000ff1e03f */
[----:B------:R-:W-:Y:S01]  /*29360*/  PLOP3.LUT P0, PT, PT, PT, PT, 0x80, 0x0 ;  /* 0x000000000000781c */ /* 0x000fe20003f0f070 */
[----:B------:R-:W-:Y:S01]  /*29370*/  UMOV UR6, 0x0 ;  /* 0x0000000000067882 */ /* 0x000fe20000000000 */
[----:B------:R-:W-:Y:S01]  /*29380*/  UMOV UR7, 0x14f00000 ;  /* 0x14f0000000077882 */ /* 0x000fe20000000000 */
[----:B------:R-:W-:Y:S01]  /*29390*/  R2UR UR10, R10 ;  /* 0x000000000a0a72ca */ /* 0x000fe200000e0000 */
[----:B------:R-:W-:Y:S01]  /*293a0*/  UIADD3.X UR5, URZ, UR41, URZ, UP0, !UPT ;  /* 0x000000293f057290 */ /* 0x000fe200087fe43f */
[----:B--2---:R-:W-:-:S02]  /*293b0*/  IMAD R7, R7, 0x5000, R9 ;  /* 0x0000500007077824 */ /* 0x004fc400078e0209 */
[----:B----4-:R-:W-:Y:S02]  /*293c0*/  IMAD R6, R8, 0xa0, R6 ;  /* 0x000000a008067824 */ /* 0x010fe400078e0206 */
[----:B------:R-:W-:Y:S02]  /*293d0*/  VIADD R7, R7, 0xa400 ;  /* 0x0000a40007077836 */ /* 0x000fe40000000000 */
[----:B------:R-:W-:-:S07]  /*293e0*/  VIADD R8, R5, 0x29870 ;  /* 0x0002987005087836 */ /* 0x000fce0000000000 */
.L_x_2658:
        /* <DEDUP_REMOVED lines=11> */
[----:B------:R-:W2:Y:S01]  /*294a0*/  SYNCS.PHASECHK.TRANS64.TRYWAIT P0, [R5+URZ+0x29840], R4 ;  /* 0x02984004050075a7 */ /* 0x000ea2000800017f */
[----:B------:R-:W-:Y:S04]  /*294b0*/  BSSY B1, `(.L_x_2659) ;  /* 0x0000002000017945 */ /* 0x000fe80003800000 */
[----:B--2---:R-:W-:Y:S05]  /*294c0*/  @!P0 BRA `(.L_x_2660) ;  /* 0x0000004c00088947 */ /* 0x004fea0003800000 */
.L_x_2807:
[----:B------:R-:W-:Y:S05]  /*294d0*/  BSYNC B1 ;  /* 0x0000000000017941 */ /* 0x000fea0003800000 */
.L_x_2659:
[----:B------:R-:W-:Y:S01]  /*294e0*/  BSSY B1, `(.L_x_2661) ;  /* 0x000000b000017945 */ /* 0x000fe20003800000 */
[----:B------:R-:W-:Y:S01]  /*294f0*/  MOV R8, 0x0 ;  /* 0x0000000000087802 */ /* 0x000fe20000000f00 */
[----:B------:R-:W-:Y:S02]  /*29500*/  IMAD.MOV.U32 R9, RZ, RZ, 0x14f00000 ;  /* 0x14f00000ff097424 */ /* 0x000fe400078e00ff */
[----:B------:R-:W-:Y:S05]  /*29510*/  @P1 BRA `(.L_x_2662) ;  /* 0x00000000001c1947 */ /* 0x000fea0003800000 */
[----:B------:R-:W4:Y:S01]  /*29520*/  S2R R7, SR_TID.X ;  /* 0x0000000000077919 */ /* 0x000f220000002100 */
[----:B--23--:R-:W-:-:S04]  /*29530*/  IMAD.MOV.U32 R4, RZ, RZ, 0x7800 ;  /* 0x00007800ff047424 */ /* 0x00cfc800078e00ff */
[----:B------:R2:W-:Y:S01]  /*29540*/  SYNCS.ARRIVE.TRANS64 RZ, [R5+URZ+0x29830], R4 ;  /* 0x0298300405ff79a7 */ /* 0x0005e2000800003f */
[----:B----4-:R-:W-:-:S04]  /*29550*/  LOP3.LUT R7, R7, 0x1f, RZ, 0xc0, !PT ;  /* 0x0000001f07077812 */ /* 0x010fc800078ec0ff */
[----:B------:R-:W-:-:S13]  /*29560*/  ISETP.NE.AND P0, PT, R7, RZ, PT ;  /* 0x000000ff0700720c */ /* 0x000fda0003f05270 */
[----:B--2---:R-:W-:Y:S05]  /*29570*/  @!P0 BRA `(.L_x_2662) ;  /* 0x0000000000048947 */ /* 0x004fea0003800000 */
[----:B------:R-:W-:Y:S01]  /*29580*/  BPT.TRAP 0x1 ;  /* 0x000000040000795c */ /* 0x000fe20000300000 */
.L_x_2662:
[----:B------:R-:W-:Y:S05]  /*29590*/  BSYNC B1 ;  /* 0x0000000000017941 */ /* 0x000fea0003800000 */
.L_x_2661:
[----:B------:R-:W4:Y:S04]  /*295a0*/  LDL R7, [R1+0x4] ;  /* 0x0000040001077983 */ /* 0x000f280000100800 */
[----:B--23--:R-:W4:Y:S01]  /*295b0*/  LDL R4, [R1+0x8] ;  /* 0x0000080001047983 */ /* 0x00cf220000100800 */
[----:B------:R-:W-:Y:S01]  /*295c0*/  R2UR UR10, R10 ;  /* 0x000000000a0a72ca */ /* 0x000fe200000e0000 */
[----:B------:R-:W-:Y:S01]  /*295d0*/  UIADD3 UR4, UP0, UR40, 0x370, URZ ;  /* 0x0000037028047890 */ /* 0x000fe2000ff1e03f */
[----:B------:R-:W-:Y:S01]  /*295e0*/  R2UR UR6, R8 ;  /* 0x00000000080672ca */ /* 0x000fe200000e0000 */
[----:B------:R-:W-:Y:S01]  /*295f0*/  VIADD R5, R5, 0x29830 ;  /* 0x0002983005057836 */ /* 0x000fe20000000000 */
[----:B------:R-:W-:Y:S01]  /*29600*/  R2UR UR7, R9 ;  /* 0x00000000090772ca */ /* 0x000fe200000e0000 */
[----:B------:R-:W-:Y:S01]  /*29610*/  UIADD3.X UR5, URZ, UR41, URZ, UP0, !UPT ;  /* 0x000000293f057290 */ /* 0x000fe200087fe43f */
[----:B------:R-:W-:Y:S01]  /*29620*/  PLOP3.LUT P0, PT, PT, PT, PT, 0x80, 0x0 ;  /* 0x000000000000781c */ /* 0x000fe20003f0f070 */
[----:B----4-:R-:W-:-:S04]  /*29630*/  IMAD R4, R4, 0x7800, R7 ;  /* 0x0000780004047824 */ /* 0x010fc800078e0207 */
[----:B------:R-:W-:-:S08]  /*29640*/  VIADD R7, R4, 0x1a400 ;  /* 0x0001a40004077836 */ /* 0x000fd00000000000 */
.L_x_2663:
        /* <DEDUP_REMOVED lines=11> */
[----:B------:R-:W-:Y:S01]  /*29700*/  R2UR UR6, R8 ;  /* 0x00000000080672ca */ /* 0x000fe200000e0000 */
[----:B------:R-:W-:Y:S01]  /*29710*/  VIADD R7, R4, 0x1cc00 ;  /* 0x0001cc0004077836 */ /* 0x000fe20000000000 */
[----:B------:R-:W-:Y:S01]  /*29720*/  R2UR UR7, R9 ;  /* 0x00000000090772ca */ /* 0x000fe200000e0000 */
[----:B------:R-:W-:Y:S01]  /*29730*/  UMOV UR10, 0x40 ;  /* 0x00000040000a7882 */ /* 0x000fe20000000000 */
[----:B------:R-:W-:-:S13]  /*29740*/  PLOP3.LUT P0, PT, PT, PT, PT, 0x80, 0x0 ;  /* 0x000000000000781c */ /* 0x000fda0003f0f070 */
.L_x_2664:
        /* <DEDUP_REMOVED lines=12> */
[----:B------:R-:W-:Y:S01]  /*29810*/  UMOV UR10, 0x80 ;  /* 0x00000080000a7882 */ /* 0x000fe20000000000 */
[----:B------:R-:W-:Y:S02]  /*29820*/  R2UR UR7, R9 ;  /* 0x00000000090772ca */ /* 0x000fe400000e0000 */
[----:B------:R-:W-:Y:S02]  /*29830*/  PLOP3.LUT P0, PT, PT, PT, PT, 0x80, 0x0 ;  /* 0x000000000000781c */ /* 0x000fe40003f0f070 */
[----:B------:R-:W-:-:S11]  /*29840*/  IADD3 R4, R4, 0x1f400, RZ ;  /* 0x0001f40004047810 */ /* 0x000fd60007ffe0ff */
.L_x_2665:
        /* <DEDUP_REMOVED lines=10> */
[----:B---3--:R-:W-:Y:S05]  /*298f0*/  @P0 BRA.U.ANY `(.L_x_2665) ;  /* 0xfffffffd00d40947 */ /* 0x008fea000393ffff */
.L_x_2652:
[----:B------:R-:W-:Y:S05]  /*29900*/  BSYNC B0 ;  /* 0x0000000000007941 */ /* 0x000fea0003800000 */
.L_x_2651:
[----:B------:R-:W-:-:S06]  /*29910*/  UISETP.NE.AND UP0, UPT, UR37, 0x3, UPT ;  /* 0x000000032500788c */ /* 0x000fcc000bf05270 */
[----:B------:R-:W-:-:S13]  /*29920*/  PLOP3.LUT P0, PT, PT, PT, UP0, 0x80, 0x0 ;  /* 0x000000000000781c */ /* 0x000fda0003f0f008 */
[----:B------:R-:W-:Y:S05]  /*29930*/  @!P0 BRA `(.L_x_2666) ;  /* 0x0000000000048947 */ /* 0x000fea0003800000 */
[----:B------:R-:W-:Y:S01]  /*29940*/  BPT.TRAP 0x1 ;  /* 0x000000040000795c */ /* 0x000fe20000300000 */
.L_x_2666:
        /* <DEDUP_REMOVED lines=9> */
.L_x_2808:
[----:B------:R-:W-:Y:S05]  /*299e0*/  BSYNC B0 ;  /* 0x0000000000007941 */ /* 0x000fea0003800000 */
.L_x_2667:
[----:B------:R-:W-:Y:S05]  /*299f0*/  @!P1 BRA `(.L_x_2669) ;  /* 0x0000000000049947 */ /* 0x000fea0003800000 */
[----:B------:R-:W-:Y:S01]  /*29a00*/  BPT.TRAP 0x1 ;  /* 0x000000040000795c */ /* 0x000fe20000300000 */
.L_x_2669:
[----:B------:R-:W-:Y:S01]  /*29a10*/  SHF.L.U32 R3, R3, 0x1f, RZ ;  /* 0x0000001f03037819 */ /* 0x000fe200000006ff */
[----:B------:R-:W-:-:S03]  /*29a20*/  IMAD R12, R0, 0x5000, RZ ;  /* 0x00005000000c7824 */ /* 0x000fc600078e02ff */
[----:B------:R-:W4:Y:S02]  /*29a30*/  SYNCS.PHASECHK.TRANS64.TRYWAIT P0, [R17+URZ+0x29860], R3 ;  /* 0x02986003110075a7 */ /* 0x000f24000800017f */
[----:B----4-:R-:W-:Y:S05]  /*29a40*/  @!P0 BRA `(.L_x_2670) ;  /* 0x0000004400d08947 */ /* 0x010fea0003800000 */
.L_x_2809:
[----:B------:R-:W5:Y:S04]  /*29a50*/  LDL R0, [R1+0x2c] ;  /* 0x00002c0001007983 */ /* 0x000f680000100800 */
[----:B------:R-:W3:Y:S04]  /*29a60*/  LDL R13, [R1+0x4] ;  /* 0x00000400010d7983 */ /* 0x000ee80000100800 */
[----:B------:R-:W4:Y:S01]  /*29a70*/  LDL R14, [R1+0x28] ;  /* 0x00002800010e7983 */ /* 0x000f220000100800 */
[----:B--2---:R-:W2:Y:S01]  /*29a80*/  S2R R9, SR_TID.X ;  /* 0x0000000000097919 */ /* 0x004ea20000002100 */
[----:B------:R-:W-:Y:S05]  /*29a90*/  WARPSYNC.ALL ;  /* 0x0000000000007948 */ /* 0x000fea0003800000 */
[----:B------:R-:W-:Y:S01]  /*29aa0*/  IMAD.MOV.U32 R15, RZ, RZ, 0x40 ;  /* 0x00000040ff0f7424 */ /* 0x000fe200078e00ff */
[----:B--2---:R-:W-:-:S04]  /*29ab0*/  LOP3.LUT P0, RZ, R9, 0x4, RZ, 0xc0, !PT ;  /* 0x0000000409ff7812 */ /* 0x004fc8000780c0ff */
[----:B------:R-:W-:Y:S02]  /*29ac0*/  SEL R15, R15, 0xffffffc0, !P0 ;  /* 0xffffffc00f0f7807 */ /* 0x000fe40004000000 */
[----:B-----5:R-:W-:-:S05]  /*29ad0*/  LOP3.LUT R0, R12, R0, RZ, 0xfc, !PT ;  /* 0x000000000c007212 */ /* 0x020fca00078efcff */
[----:B---3--:R-:W-:-:S05]  /*29ae0*/  IMAD.IADD R0, R13, 0x1, R0 ;  /* 0x000000010d007824 */ /* 0x008fca00078e0200 */
[----:B------:R-:W2:Y:S01]  /*29af0*/  LDSM.16.MT88.4 R4, [R0+0xa400] ;  /* 0x00a400000004783b */ /* 0x000ea20000004200 */
[----:B----4-:R-:W-:Y:S01]  /*29b00*/  IMAD.IADD R3, R15, 0x1, R0 ;  /* 0x000000010f037824 */ /* 0x010fe200078e0200 */
[----:B------:R-:W-:Y:S02]  /*29b10*/  LOP3.LUT R20, R12, R14, RZ, 0xfc, !PT ;  /* 0x0000000e0c147212 */ /* 0x000fe400078efcff */
[C-C-:B--2---:R-:W-:Y:S02]  /*29b20*/  PRMT R8, R4.reuse, 0x6420, R5.reuse ;  /* 0x0000642004087816 */ /* 0x144fe40000000005 */
[----:B------:R-:W-:Y:S02]  /*29b30*/  PRMT R9, R4, 0x7531, R5 ;  /* 0x0000753104097816 */ /* 0x000fe40000000005 */
[C-C-:B------:R-:W-:Y:S02]  /*29b40*/  PRMT R10, R6.reuse, 0x6420, R7.reuse ;  /* 0x00006420060a7816 */ /* 0x140fe40000000007 */
[----:B------:R-:W-:-:S02]  /*29b50*/  PRMT R11, R6, 0x7531, R7 ;  /* 0x00007531060b7816 */ /* 0x000fc40000000007 */
[----:B------:R-:W2:Y:S01]  /*29b60*/  LDSM.16.MT88.4 R4, [R3+0xa400] ;  /* 0x00a400000304783b */ /* 0x000ea20000004200 */
[----:B------:R-:W-:-:S05]  /*29b70*/  IADD3 R20, R13, R20, RZ ;  /* 0x000000140d147210 */ /* 0x000fca0007ffe0ff */
[----:B------:R2:W-:Y:S02]  /*29b80*/  STSM.16.M88.4 [R20+0x400], R8 ;  /* 0x0004000814007844 */ /* 0x0005e40000000200 */
[C-C-:B--2---:R-:W-:Y:S02]  /*29b90*/  PRMT R8, R4.reuse, 0x6420, R5.reuse ;  /* 0x0000642004087816 */ /* 0x144fe40000000005 */
[----:B------:R-:W-:Y:S02]  /*29ba0*/  PRMT R9, R4, 0x7531, R5 ;  /* 0x0000753104097816 */ /* 0x000fe40000000005 */
[C-C-:B------:R-:W-:Y:S02]  /*29bb0*/  PRMT R10, R6.reuse, 0x6420, R7.reuse ;  /* 0x00006420060a7816 */ /* 0x140fe40000000007 */
[----:B------:R-:W-:-:S05]  /*29bc0*/  PRMT R11, R6, 0x7531, R7 ;  /* 0x00007531060b7816 */ /* 0x000fca0000000007 */
[----:B------:R-:W-:Y:S04]  /*29bd0*/  STSM.16.M88.4 [R20+0xc00], R8 ;  /* 0x000c000814007844 */ /* 0x000fe80000000200 */
[----:B------:R-:W2:Y:S02]  /*29be0*/  LDSM.16.MT88.4 R4, [R0+0xb400] ;  /* 0x00b400000004783b */ /* 0x000ea40000004200 */
[C-C-:B--2---:R-:W-:Y:S02]  /*29bf0*/  PRMT R12, R4.reuse, 0x6420, R5.reuse ;  /* 0x00006420040c7816 */ /* 0x144fe40000000005 */
[----:B------:R-:W-:Y:S02]  /*29c00*/  PRMT R13, R4, 0x7531, R5 ;  /* 0x00007531040d7816 */ /* 0x000fe40000000005 */
[----:B------:R-:W-:-:S02]  /*29c10*/  PRMT R14, R6, 0x6420, R7 ;  /* 0x00006420060e7816 */ /* 0x000fc40000000007 */
[----:B------:R-:W-:Y:S02]  /*29c20*/  PRMT R15, R6, 0x7531, R7 ;  /* 0x00007531060f7816 */ /* 0x000fe40000000007 */
[----:B------:R-:W2:Y:S04]  /*29c30*/  LDSM.16.MT88.4 R4, [R3+0xb400] ;  /* 0x00b400000304783b */ /* 0x000ea80000004200 */
[----:B------:R-:W-:Y:S01]  /*29c40*/  STSM.16.M88.4 [R20+0x1400], R12 ;  /* 0x0014000c14007844 */ /* 0x000fe20000000200 */
[C-C-:B--2---:R-:W-:Y:S02]  /*29c50*/  PRMT R8, R4.reuse, 0x6420, R5.reuse ;  /* 0x0000642004087816 */ /* 0x144fe40000000005 */
[----:B------:R-:W-:Y:S02]  /*29c60*/  PRMT R9, R4, 0x7531, R5 ;  /* 0x0000753104097816 */ /* 0x000fe40000000005 */
[----:B------:R-:W-:-:S02]  /*29c70*/  PRMT R10, R6, 0x6420, R7 ;  /* 0x00006420060a7816 */ /* 0x000fc40000000007 */
        /* <DEDUP_REMOVED lines=32> */
[----:B------:R3:W-:Y:S01]  /*29e80*/  STSM.16.M88.4 [R20+0x4400], R12 ;  /* 0x0044000c14007844 */ /* 0x0007e20000000200 */
[C-C-:B--2---:R-:W-:Y:S02]  /*29e90*/  PRMT R8, R4.reuse, 0x6420, R5.reuse ;  /* 0x0000642004087816 */ /* 0x144fe40000000005 */
        /* <DEDUP_REMOVED lines=12> */
.L_x_2671:
[----:B------:R-:W4:Y:S01]  /*29f60*/  S2R R0, SR_TID.X ;  /* 0x0000000000007919 */ /* 0x000f220000002100 */
[----:B--2---:R2:W-:Y:S01]  /*29f70*/  SYNCS.ARRIVE.TRANS64.A1T0 RZ, [R17+URZ+0x29850], RZ ;  /* 0x029850ff11ff79a7 */ /* 0x0045e2000810003f */
[----:B------:R0:W5:Y:S01]  /*29f80*/  LDL R3, [R1+0x14] ;  /* 0x0000140001037983 */ /* 0x0001620000100800 */
[----:B----4-:R-:W-:Y:S01]  /*29f90*/  LOP3.LUT R0, R0, 0x7f, RZ, 0xc0, !PT ;  /* 0x0000007f00007812 */ /* 0x010fe200078ec0ff */
[----:B------:R-:W-:Y:S03]  /*29fa0*/  BAR.SYNC.DEFER_BLOCKING 0x2, 0x80 ;  /* 0x0082000000007b1d */ /* 0x000fe60000010000 */
[----:B------:R-:W-:-:S03]  /*29fb0*/  ISETP.NE.AND P0, PT, R0, RZ, PT ;  /* 0x000000ff0000720c */ /* 0x000fc60003f05270 */
[----:B------:R0:W5:Y:S10]  /*29fc0*/  LDL R0, [R1+0x8] ;  /* 0x0000080001007983 */ /* 0x0001740000100800 */
[----:B--2---:R-:W-:-:S05]  /*29fd0*/  @!P0 VIADD R17, R17, 0x29880 ;  /* 0x0002988011118836 */ /* 0x004fca0000000000 */
[----:B------:R-:W-:-:S04]  /*29fe0*/  @!P0 PRMT R17, RZ, 0x654, R17 ;  /* 0x00000654ff118816 */ /* 0x000fc80000000011 */
[----:B------:R0:W-:Y:S01]  /*29ff0*/  @!P0 SYNCS.ARRIVE.TRANS64.RED.A1T0 RZ, [R17+URZ], RZ ;  /* 0x000000ff11ff89a7 */ /* 0x0001e2000810043f */
[C---:B------:R-:W-:Y:S01]  /*2a000*/  ISETP.GT.AND P0, PT, R2.reuse, RZ, PT ;  /* 0x000000ff0200720c */ /* 0x040fe20003f04270 */
[----:B------:R-:W-:-:S12]  /*2a010*/  VIADD R2, R2, 0xffffffff ;  /* 0xffffffff02027836 */ /* 0x000fd80000000000 */
[----:B0-----:R-:W-:Y:S05]  /*2a020*/  @P0 BRA `(.L_x_2672) ;  /* 0xffffffec00d40947 */ /* 0x001fea000383ffff */
.L_x_2650:
[----:B--2---:R-:W0:Y:S01]  /*2a030*/  S2R R4, SR_TID.X ;  /* 0x0000000000047919 */ /* 0x004e220000002100 */
[----:B------:R-:W-:Y:S01]  /*2a040*/  BSSY B0, `(.L_x_2673) ;  /* 0x0000010000007945 */ /* 0x000fe20003800000 */
[----:B0-----:R-:W-:-:S04]  /*2a050*/  LOP3.LUT R4, R4, 0x7f, RZ, 0xc0, !PT ;  /* 0x0000007f04047812 */ /* 0x001fc800078ec0ff */
[----:B------:R-:W-:-:S13]  /*2a060*/  ISETP.NE.AND P0, PT, R4, RZ, PT ;  /* 0x000000ff0400720c */ /* 0x000fda0003f05270 */
[----:B------:R-:W-:Y:S05]  /*2a070*/  @P0 BRA `(.L_x_2674) ;  /* 0x0000000000300947 */ /* 0x000fea0003800000 */
[----:B------:R-:W0:Y:S01]  /*2a080*/  S2R R2, SR_LANEID ;  /* 0x0000000000027919 */ /* 0x000e220000000000 */
[----:B------:R-:W-:Y:S01]  /*2a090*/  VOTEU.ANY UR4, UPT, PT ;  /* 0x0000000000047886 */ /* 0x000fe200038e0100 */
[----:B------:R-:W2:Y:S01]  /*2a0a0*/  LDC.64 R4, c[0x0][0xc60] ;  /* 0x00031800ff047b82 */ /* 0x000ea20000000a00 */
[----:B-----5:R-:W0:Y:S02]  /*2a0b0*/  FLO.U32 R0, UR4 ;  /* 0x0000000400007d00 */ /* 0x020e2400080e0000 */
[----:B0-----:R-:W-:-:S06]  /*2a0c0*/  ISETP.EQ.U32.AND P1, PT, R0, R2, PT ;  /* 0x000000020000720c */ /* 0x001fcc0003f22070 */
[----:B------:R-:W2:Y:S07]  /*2a0d0*/  POPC R2, UR4 ;  /* 0x0000000400027d09 */ /* 0x000eae0008000000 */
[----:B--2---:R-:W2:Y:S04]  /*2a0e0*/  @P1 ATOMG.E.ADD.STRONG.GPU PT, R2, desc[UR54][R4.64], R2 ;  /* 0x00000002040219a8 */ /* 0x004ea800081ee1f6 */
[----:B--2---:R0:W2:Y:S02]  /*2a0f0*/  SHFL.IDX PT, R2, R2, R0, 0x1f ;  /* 0x00001f0002027589 */ /* 0x0040a400000e0000 */
[----:B0-----:R-:W0:Y:S02]  /*2a100*/  S2R R0, SR_LTMASK ;  /* 0x0000000000007919 */ /* 0x001e240000003900 */
[----:B0-----:R-:W-:-:S06]  /*2a110*/  LOP3.LUT R0, R0, UR4, RZ, 0xc0, !PT ;  /* 0x0000000400007c12 */ /* 0x001fcc000f8ec0ff */
[----:B------:R-:W2:Y:S02]  /*2a120*/  POPC R0, R0 ;  /* 0x0000000000007309 */ /* 0x000ea40000000000 */
[----:B--2---:R-:W-:-:S07]  /*2a130*/  IADD3 R16, R2, UR38, R0 ;  /* 0x0000002602107c10 */ /* 0x004fce000fffe000 */
.L_x_2674:
[----:B------:R-:W-:Y:S05]  /*2a140*/  BSYNC B0 ;  /* 0x0000000000007941 */ /* 0x000fea0003800000 */
.L_x_2673:
[----:B------:R-:W-:-:S06]  /*2a150*/  UISETP.NE.AND UP0, UPT, UR37, 0x3, UPT ;  /* 0x000000032500788c */ /* 0x000fcc000bf05270 */
[----:B------:R-:W-:-:S13]  /*2a160*/  PLOP3.LUT P1, PT, PT, PT, UP0, 0x80, 0x0 ;  /* 0x000000000000781c */ /* 0x000fda0003f2f008 */
[----:B------:R-:W-:Y:S05]  /*2a170*/  @!P1 BRA `(.L_x_2675) ;  /* 0x0000000000049947 */ /* 0x000fea0003800000 */
[----:B------:R-:W-:Y:S01]  /*2a180*/  BPT.TRAP 0x1 ;  /* 0x000000040000795c */ /* 0x000fe20000300000 */
.L_x_2675:
[----:B------:R-:W2:Y:S04]  /*2a190*/  LDL R4, [R1+0x14] ;  /* 0x0000140001047983 */ /* 0x000ea80000100800 */
[----:B-----5:R-:W4:Y:S04]  /*2a1a0*/  LDL R3, [R1+0x4] ;  /* 0x0000040001037983 */ /* 0x020f280000100800 */
[----:B------:R-:W4:Y:S01]  /*2a1b0*/  LDL R2, [R1+0x8] ;  /* 0x0000080001027983 */ /* 0x000f220000100800 */
[----:B------:R-:W-:Y:S01]  /*2a1c0*/  IMAD.U32 R0, RZ, RZ, UR39 ;  /* 0x00000027ff007e24 */ /* 0x000fe2000f8e00ff */
[----:B------:R-:W-:Y:S04]  /*2a1d0*/  BSSY B0, `(.L_x_2676) ;  /* 0x0000007000007945 */ /* 0x000fe80003800000 */
[----:B------:R-:W-:-:S02]  /*2a1e0*/  ISETP.NE.AND P2, PT, R0, 0x3, PT ;  /* 0x000000030000780c */ /* 0x000fc40003f45270 */
[----:B--2---:R-:W-:-:S04]  /*2a1f0*/  LOP3.LUT R0, R4, 0x1, RZ, 0x3c, !PT ;  /* 0x0000000104007812 */ /* 0x004fc800078e3cff */
[----:B------:R-:W-:Y:S01]  /*2a200*/  SHF.L.U32 R0, R0, 0x1f, RZ ;  /* 0x0000001f00007819 */ /* 0x000fe200000006ff */
[----:B----4-:R-:W-:-:S04]  /*2a210*/  IMAD R17, R2, 0x8, R3 ;  /* 0x0000000802117824 */ /* 0x010fc800078e0203 */
[----:B------:R-:W0:Y:S02]  /*2a220*/  SYNCS.PHASECHK.TRANS64.TRYWAIT P1, [R17+URZ+0x29870], R0 ;  /* 0x02987000110075a7 */ /* 0x000e24000802017f */
[----:B0-----:R-:W-:Y:S05]  /*2a230*/  @!P1 BRA `(.L_x_2677) ;  /* 0x0000003c00e89947 */ /* 0x001fea0003800000 */
.L_x_2810:
[----:B------:R-:W-:Y:S05]  /*2a240*/  BSYNC B0 ;  /* 0x0000000000007941 */ /* 0x000fea0003800000 */
.L_x_2676:
[----:B------:R-:W-:Y:S05]  /*2a250*/  @!P2 BRA `(.L_x_2678) ;  /* 0x000000000004a947 */ /* 0x000fea0003800000 */
[----:B------:R-:W-:Y:S01]  /*2a260*/  BPT.TRAP 0x1 ;  /* 0x000000040000795c */ /* 0x000fe20000300000 */
.L_x_2678:
[----:B0-----:R-:W2:Y:S02]  /*2a270*/  LDL R0, [R1+0x14] ;  /* 0x0000140001007983 */ /* 0x001ea40000100800 */
[----:B--2---:R-:W-:-:S04]  /*2a280*/  SHF.L.U32 R0, R0, 0x1f, RZ ;  /* 0x0000001f00007819 */ /* 0x004fc800000006ff */
[----:B------:R-:W0:Y:S02]  /*2a290*/  SYNCS.PHASECHK.TRANS64.TRYWAIT P1, [R17+URZ+0x29860], R0 ;  /* 0x02986000110075a7 */ /* 0x000e24000802017f */
[----:B0-----:R-:W-:Y:S05]  /*2a2a0*/  @!P1 BRA `(.L_x_2679) ;  /* 0x0000003c00e09947 */ /* 0x001fea0003800000 */
.L_x_2811:
[----:B------:R-:W0:Y:S04]  /*2a2b0*/  LDL R18, [R1+0x8] ;  /* 0x0000080001127983 */ /* 0x000e280000100800 */
[----:B------:R-:W2:Y:S04]  /*2a2c0*/  LDL R2, [R1+0x2c] ;  /* 0x00002c0001027983 */ /* 0x000ea80000100800 */
[----:B---3--:R-:W3:Y:S04]  /*2a2d0*/  LDL R12, [R1+0x4] ;  /* 0x00000400010c7983 */ /* 0x008ee80000100800 */
[----:B------:R-:W4:Y:S01]  /*2a2e0*/  LDL R13, [R1+0x28] ;  /* 0x00002800010d7983 */ /* 0x000f220000100800 */
[----:B------:R-:W5:Y:S01]  /*2a2f0*/  S2R R3, SR_TID.X ;  /* 0x0000000000037919 */ /* 0x000f620000002100 */
[----:B------:R-:W-:Y:S05]  /*2a300*/  WARPSYNC.ALL ;  /* 0x0000000000007948 */ /* 0x000fea0003800000 */
[----:B-----5:R-:W-:-:S02]  /*2a310*/  LOP3.LUT P1, RZ, R3, 0x4, RZ, 0xc0, !PT ;  /* 0x0000000403ff7812 */ /* 0x020fc4000782c0ff */
[----:B------:R-:W-:-:S04]  /*2a320*/  MOV R3, 0x40 ;  /* 0x0000004000037802 */ /* 0x000fc80000000f00 */
[----:B------:R-:W-:Y:S01]  /*2a330*/  SEL R3, R3, 0xffffffc0, !P1 ;  /* 0xffffffc003037807 */ /* 0x000fe20004800000 */
[----:B0-----:R-:W-:-:S05]  /*2a340*/  IMAD R0, R18, 0x5000, RZ ;  /* 0x0000500012007824 */ /* 0x001fca00078e02ff */
[----:B--2---:R-:W-:-:S05]  /*2a350*/  LOP3.LUT R2, R0, R2, RZ, 0xfc, !PT ;  /* 0x0000000200027212 */ /* 0x004fca00078efcff */
[----:B---3--:R-:W-:-:S05]  /*2a360*/  IMAD.IADD R2, R12, 0x1, R2 ;  /* 0x000000010c027824 */ /* 0x008fca00078e0202 */
[----:B------:R-:W0:Y:S01]  /*2a370*/  LDSM.16.MT88.4 R4, [R2+0xa400] ;  /* 0x00a400000204783b */ /* 0x000e220000004200 */
[----:B------:R-:W-:Y:S01]  /*2a380*/  IMAD.IADD R3, R3, 0x1, R2 ;  /* 0x0000000103037824 */ /* 0x000fe200078e0202 */
[----:B----4-:R-:W-:Y:S02]  /*2a390*/  LOP3.LUT R0, R0, R13, RZ, 0xfc, !PT ;  /* 0x0000000d00007212 */ /* 0x010fe400078efcff */
        /* <DEDUP_REMOVED lines=68> */
.L_x_2680:
[----:B------:R-:W3:Y:S01]  /*2a7e0*/  LDL.LU R3, [R1+0x14] ;  /* 0x0000140001037983 */ /* 0x000ee20000300800 */
[----:B0-----:R0:W-:Y:S01]  /*2a7f0*/  SYNCS.ARRIVE.TRANS64.A1T0 RZ, [R17+URZ+0x29850], RZ ;  /* 0x029850ff11ff79a7 */ /* 0x0011e2000810003f */
[----:B--2---:R-:W-:Y:S02]  /*2a800*/  VIADD R0, R18, 0x1 ;  /* 0x0000000112007836 */ /* 0x004fe40000000000 */
        /* <DEDUP_REMOVED lines=10> */
.L_x_2625:
[----:B0-----:R-:W2:Y:S02]  /*2a8b0*/  LDL R0, [R1+0x10] ;  /* 0x0000100001007983 */ /* 0x001ea40000100800 */
[----:B--2---:R-:W-:-:S13]  /*2a8c0*/  LOP3.LUT P0, RZ, R0, 0x2, RZ, 0xc0, !PT ;  /* 0x0000000200ff7812 */ /* 0x004fda000780c0ff */
[----:B------:R-:W-:Y:S05]  /*2a8d0*/  @!P0 BRA `(.L_x_2681) ;  /* 0x0000000000288947 */ /* 0x000fea0003800000 */
[----:B------:R-:W-:Y:S05]  /*2a8e0*/  WARPSYNC.ALL ;  /* 0x0000000000007948 */ /* 0x000fea0003800000 */
[----:B------:R-:W0:Y:S08]  /*2a8f0*/  S2UR UR5, SR_CgaCtaId ;  /* 0x00000000000579c3 */ /* 0x000e300000008800 */
[----:B------:R-:W-:Y:S06]  /*2a900*/  BAR.SYNC.DEFER_BLOCKING 0x5, 0x180 ;  /* 0x0146000000007b1d */ /* 0x000fec0000010000 */
[----:B------:R-:W-:-:S02]  /*2a910*/  UMOV UR4, 0x400 ;  /* 0x0000040000047882 */ /* 0x000fc40000000000 */
[----:B0-----:R-:W-:-:S06]  /*2a920*/  ULEA UR4, UR5, UR4, 0x18 ;  /* 0x0000000405047291 */ /* 0x001fcc000f8ec03f */
[----:B------:R-:W-:-:S05]  /*2a930*/  IMAD.U32 R0, RZ, RZ, UR4 ;  /* 0x00000004ff007e24 */ /* 0x000fca000f8e00ff */
[----:B------:R3:W4:Y:S04]  /*2a940*/  LDS.128 R16, [R0+0x298d0] ;  /* 0x0298d00000107984 */ /* 0x0007280000000c00 */
[----:B------:R3:W-:Y:S01]  /*2a950*/  STL [R1+0x4], R0 ;  /* 0x0000040001007387 */ /* 0x0007e20000100800 */
[----:B------:R-:W-:Y:S06]  /*2a960*/  BAR.ARV 0x4, 0x180 ;  /* 0x0106000000007b1d */ /* 0x000fec0000002000 */
[----:B------:R-:W-:Y:S05]  /*2a970*/  BRA `(.L_x_2682) ;  /* 0x0000000800dc7947 */ /* 0x000fea0003800000 */
.L_x_2681:
[----:B------:R-:W0:Y:S01]  /*2a980*/  S2R R0, SR_TID.X ;  /* 0x0000000000007919 */ /* 0x000e220000002100 */
[----:B------:R-:W-:Y:S01]  /*2a990*/  UMOV UR4, 0xffffffff ;  /* 0xffffffff00047882 */ /* 0x000fe20000000000 */
[----:B0-----:R-:W-:-:S04]  /*2a9a0*/  LOP3.LUT R7, R0, 0x1f, RZ, 0xc0, !PT ;  /* 0x0000001f00077812 */ /* 0x001fc800078ec0ff */
[----:B------:R-:W-:Y:S01]  /*2a9b0*/  ISETP.NE.AND P0, PT, R7, 0x1f, PT ;  /* 0x0000001f0700780c */ /* 0x000fe20003f05270 */
[----:B------:R-:W-:-:S12]  /*2a9c0*/  BRA.DIV UR4, `(.L_x_2683) ;  /* 0x0000003a042c7947 */ /* 0x000fd8000b800000 */
[----:B------:R-:W-:Y:S01]  /*2a9d0*/  IADD3 R0, R19, R7, RZ ;  /* 0x0000000713007210 */ /* 0x000fe20007ffe0ff */
[----:B------:R-:W-:-:S03]  /*2a9e0*/  ULDC UR4, c[0x0][0xc3c] ;  /* 0x00030f0000047ab9 */ /* 0x000fc60000000800 */
[----:B------:R-:W-:-:S13]  /*2a9f0*/  ISETP.GE.OR P1, PT, R0, UR4, !P0 ;  /* 0x0000000400007c0c */ /* 0x000fda000c726670 */
[----:B------:R-:W0:Y:S02]  /*2aa00*/  @!P1 LDC.64 R2, c[0x0][0xc80] ;  /* 0x00032000ff029b82 */ /* 0x000e240000000a00 */
[----:B0-----:R-:W-:-:S06]  /*2aa10*/  @!P1 IMAD.WIDE R2, R0, 0x4, R2 ;  /* 0x0000000400029825 */ /* 0x001fcc00078e0202 */
[----:B------:R0:W2:Y:S01]  /*2aa20*/  @!P1 LDG.E R3, desc[UR54][R2.64] ;  /* 0x0000003602039981 */ /* 0x0000a2000c1e1900 */
[C---:B------:R-:W-:Y:S02]  /*2aa30*/  ISETP.GE.U32.AND P2, PT, R7.reuse, 0x2, PT ;  /* 0x000000020700780c */ /* 0x040fe40003f46070 */
[C---:B------:R-:W-:Y:S01]  /*2aa40*/  ISETP.GE.U32.AND P3, PT, R7.reuse, 0x4, PT ;  /* 0x000000040700780c */ /* 0x040fe20003f66070 */
[----:B------:R-:W-:Y:S01]  /*2aa50*/  SHFL.IDX PT, R0, R16, RZ, 0x1f ;  /* 0x00001fff10007589 */ /* 0x000fe200000e0000 */
[C---:B------:R-:W-:Y:S02]  /*2aa60*/  ISETP.GE.U32.AND P4, PT, R7.reuse, 0x8, PT ;  /* 0x000000080700780c */ /* 0x040fe40003f86070 */
[C---:B------:R-:W-:Y:S01]  /*2aa70*/  ISETP.GE.U32.AND P5, PT, R7.reuse, 0x10, PT ;  /* 0x000000100700780c */ /* 0x040fe20003fa6070 */
[----:B------:R-:W-:Y:S01]  /*2aa80*/  SHFL.IDX PT, R5, R16, 0x1, 0x1f ;  /* 0x00201f0010057f89 */ /* 0x000fe200000e0000 */
[----:B0-----:R-:W-:Y:S02]  /*2aa90*/  IMAD.MOV.U32 R2, RZ, RZ, RZ ;  /* 0x000000ffff027224 */ /* 0x001fe400078e00ff */
[----:B--2---:R-:W-:Y:S01]  /*2aaa0*/  @!P1 IMAD.MOV.U32 R2, RZ, RZ, R3 ;  /* 0x000000ffff029224 */ /* 0x004fe200078e0003 */
[----:B------:R-:W-:-:S04]  /*2aab0*/  ISETP.NE.AND P1, PT, R7, RZ, PT ;  /* 0x000000ff0700720c */ /* 0x000fc80003f25270 */
        /* <DEDUP_REMOVED lines=15> */
[----:B------:R0:W2:Y:S02]  /*2abb0*/  SHFL.IDX PT, R8, R6, 0x1f, 0x1f ;  /* 0x03e01f0006087f89 */ /* 0x0000a400000e0000 */
.L_x_2821:
[----:B------:R-:W-:Y:S02]  /*2abc0*/  ULDC UR4, c[0x0][0xc38] ;  /* 0x00030e0000047ab9 */ /* 0x000fe40000000800 */
[----:B------:R-:W-:-:S04]  /*2abd0*/  IMAD.U32 R4, RZ, RZ, UR4 ;  /* 0x00000004ff047e24 */ /* 0x000fc8000f8e00ff */
[----:B--2---:R-:W-:-:S04]  /*2abe0*/  IMAD R8, R8, R4, RZ ;  /* 0x0000000408087224 */ /* 0x004fc800078e02ff */
[----:B------:R-:W-:-:S05]  /*2abf0*/  IMAD.IADD R5, R5, 0x1, R8 ;  /* 0x0000000105057824 */ /* 0x000fca00078e0208 */
[----:B------:R-:W-:-:S13]  /*2ac00*/  ISETP.GT.AND P6, PT, R5, R0, PT ;  /* 0x000000000500720c */ /* 0x000fda0003fc4270 */
[----:B------:R-:W-:Y:S05]  /*2ac10*/  @P6 BRA `(.L_x_2684) ;  /* 0x00000000009c6947 */ /* 0x000fea0003800000 */
.L_x_2689:
        /* <DEDUP_REMOVED lines=8> */
[----:B------:R-:W-:Y:S02]  /*2aca0*/  ISETP.GE.OR P6, PT, R4, R2, !P0 ;  /* 0x000000020400720c */ /* 0x000fe400047c6670 */
[----:B------:R-:W-:-:S11]  /*2acb0*/  MOV R2, RZ ;  /* 0x000000ff00027202 */ /* 0x000fd60000000f00 */
[----:B------:R-:W-:Y:S05]  /*2acc0*/  @P6 BRA `(.L_x_2687) ;  /* 0x00000000000c6947 */ /* 0x000fea0003800000 */
[----:B------:R-:W2:Y:S02]  /*2acd0*/  LDC.64 R2, c[0x0][0xc80] ;  /* 0x00032000ff027b82 */ /* 0x000ea40000000a00 */
[----:B--2---:R-:W-:-:S06]  /*2ace0*/  IMAD.WIDE R2, R4, 0x4, R2 ;  /* 0x0000000404027825 */ /* 0x004fcc00078e0202 */
[----:B------:R2:W5:Y:S02]  /*2acf0*/  LDG.E R2, desc[UR54][R2.64] ;  /* 0x0000003602027981 */ /* 0x000564000c1e1900 */
.L_x_2687:
[----:B------:R-:W-:Y:S05]  /*2ad00*/  BSYNC B0 ;  /* 0x0000000000007941 */ /* 0x000fea0003800000 */
.L_x_2686:
        /* <DEDUP_REMOVED lines=16> */
[----:B0-----:R-:W-:-:S05]  /*2ae10*/  IMAD.IADD R6, R3, 0x1, R4 ;  /* 0x0000000103067824 */ /* 0x001fca00078e0204 */
[----:B------:R0:W2:Y:S02]  /*2ae20*/  SHFL.IDX PT, R8, R6, 0x1f, 0x1f ;  /* 0x03e01f0006087f89 */ /* 0x0000a400000e0000 */
.L_x_2829:
[----:B------:R-:W-:Y:S02]  /*2ae30*/  ULDC UR4, c[0x0][0xc38] ;  /* 0x00030e0000047ab9 */ /* 0x000fe40000000800 */
[----:B------:R-:W-:-:S05]  /*2ae40*/  MOV R4, UR4 ;  /* 0x0000000400047c02 */ /* 0x000fca0008000f00 */
[----:B--2---:R-:W-:-:S04]  /*2ae50*/  IMAD R8, R8, R4, RZ ;  /* 0x0000000408087224 */ /* 0x004fc800078e02ff */
[----:B------:R-:W-:-:S05]  /*2ae60*/  IMAD.IADD R5, R8, 0x1, R5 ;  /* 0x0000000108057824 */ /* 0x000fca00078e0205 */
[----:B------:R-:W-:-:S13]  /*2ae70*/  ISETP.GT.AND P6, PT, R5, R0, PT ;  /* 0x000000000500720c */ /* 0x000fda0003fc4270 */
[----:B------:R-:W-:Y:S05]  /*2ae80*/  @!P6 BRA `(.L_x_2689) ;  /* 0xfffffffc0064e947 */ /* 0x000fea000383ffff */
.L_x_2684:
        /* <DEDUP_REMOVED lines=8> */
.L_x_2833:
[----:B------:R-:W-:Y:S01]  /*2af10*/  ISETP.NE.AND P0, PT, R3, RZ, PT ;  /* 0x000000ff0300720c */ /* 0x000fe20003f05270 */
[----:B------:R-:W-:-:S12]  /*2af20*/  IMAD.MOV.U32 R16, RZ, RZ, RZ ;  /* 0x000000ffff107224 */ /* 0x000fd800078e00ff */
[----:B------:R-:W-:Y:S05]  /*2af30*/  @!P0 BRA `(.L_x_2691) ;  /* 0x0000000000148947 */ /* 0x000fea0003800000 */
[----:B------:R-:W-:Y:S01]  /*2af40*/  UMOV UR4, 0xffffffff ;  /* 0xffffffff00047882 */ /* 0x000fe20000000000 */
[----:B------:R-:W-:Y:S02]  /*2af50*/  VIADD R12, R5, 0xffffffff ;  /* 0xffffffff050c7836 */ /* 0x000fe40000000000 */
[----:B------:R-:W-:Y:S05]  /*2af60*/  BRA.DIV UR4, `(.L_x_2692) ;  /* 0x0000003e04207947 */ /* 0x000fea000b800000 */
[----:B0-----:R0:W4:Y:S02]  /*2af70*/  SHFL.IDX PT, R6, R6, R12, 0x1f ;  /* 0x00001f0c06067589 */ /* 0x00112400000e0000 */
.L_x_2836:
[----:B----4-:R-:W-:-:S07]  /*2af80*/  IMAD.MOV.U32 R16, RZ, RZ, R6 ;  /* 0x000000ffff107224 */ /* 0x010fce00078e0006 */
.L_x_2691:
[----:B0-----:R-:W0:Y:S01]  /*2af90*/  LDC.64 R6, c[0x0][0xc90] ;  /* 0x00032400ff067b82 */ /* 0x001e220000000a00 */
[----:B------:R-:W-:-:S05]  /*2afa0*/  IADD3 R19, R5, R19, RZ ;  /* 0x0000001305137210 */ /* 0x000fca0007ffe0ff */
[----:B0-----:R-:W-:-:S06]  /*2afb0*/  IMAD.WIDE R6, R19, 0x4, R6 ;  /* 0x0000000413067825 */ /* 0x001fcc00078e0206 */
[----:B------:R-:W2:Y:S01]  /*2afc0*/  LDG.E R6, desc[UR54][R6.64] ;  /* 0x0000003606067981 */ /* 0x000ea2000c1e1900 */
[----:B------:R-:W-:-:S04]  /*2afd0*/  IMAD R16, R16, R4, R8 ;  /* 0x0000000410107224 */ /* 0x000fc800078e0208 */
[----:B------:R-:W-:Y:S02]  /*2afe0*/  IMAD.IADD R0, R0, 0x1, -R16 ;  /* 0x0000000100007824 */ /* 0x000fe400078e0a10 */
[----:B--23--:R-:W-:-:S05]  /*2aff0*/  IMAD R5, R17, R6, RZ ;  /* 0x0000000611057224 */ /* 0x00cfca00078e02ff */
[----:B------:R-:W-:-:S04]  /*2b000*/  IABS R7, R5 ;  /* 0x0000000500077213 */ /* 0x000fc80000000000 */
        /* <DEDUP_REMOVED lines=30> */
[----:B------:R-:W0:Y:S08]  /*2b1f0*/  I2F.RP R3, R6 ;  /* 0x0000000600037306 */ /* 0x000e300000209400 */
[----:B0-----:R-:W0:Y:S02]  /*2b200*/  MUFU.RCP R3, R3 ;  /* 0x0000000300037308 */ /* 0x001e240000001000 */
[----:B0-----:R-:W-:-:S06]  /*2b210*/  IADD3 R3, R3, 0xffffffe, RZ ;  /* 0x0ffffffe03037810 */ /* 0x001fcc0007ffe0ff */
        /* <DEDUP_REMOVED lines=11> */
[----:B------:R-:W-:Y:S01]  /*2b2d0*/  @!P1 IMAD.IADD R3, R3, 0x1, -R6 ;  /* 0x0000000103039824 */ /* 0x000fe200078e0a06 */
[----:B------:R-:W-:Y:S02]  /*2b2e0*/  @!P1 IADD3 R2, R2, 0x1, RZ ;  /* 0x0000000102029810 */ /* 0x000fe40007ffe0ff */
        /* <DEDUP_REMOVED lines=13> */
.L_x_2685:
[----:B------:R-:W-:Y:S01]  /*2b3c0*/  UMOV UR4, URZ ;  /* 0x0000003f00047c82 */ /* 0x000fe20008000000 */
[----:B------:R-:W-:Y:S01]  /*2b3d0*/  UMOV UR5, URZ ;  /* 0x0000003f00057c82 */ /* 0x000fe20008000000 */
[----:B------:R-:W-:Y:S01]  /*2b3e0*/  ULDC UR6, c[0x0][0xc3c] ;  /* 0x00030f0000067ab9 */ /* 0x000fe20000000800 */
[----:B------:R-:W-:Y:S01]  /*2b3f0*/  MOV R16, R0 ;  /* 0x0000000000107202 */ /* 0x000fe20000000f00 */
[----:B------:R-:W-:Y:S02]  /*2b400*/  IMAD.U32 R17, RZ, RZ, UR4 ;  /* 0x00000004ff117e24 */ /* 0x000fe4000f8e00ff */
[----:B------:R-:W-:Y:S02]  /*2b410*/  IMAD.U32 R18, RZ, RZ, UR5 ;  /* 0x00000005ff127e24 */ /* 0x000fe4000f8e00ff */
[----:B------:R-:W-:-:S07]  /*2b420*/  IMAD.U32 R19, RZ, RZ, UR6 ;  /* 0x00000006ff137e24 */ /* 0x000fce000f8e00ff */
.L_x_2693:
        /* <DEDUP_REMOVED lines=12> */
.L_x_2682:
[----:B------:R-:W-:Y:S02]  /*2b4f0*/  ULDC UR4, c[0x0][0xc3c] ;  /* 0x00030f0000047ab9 */ /* 0x000fe40000000800 */
[----:B----4-:R-:W-:-:S13]  /*2b500*/  ISETP.GE.AND P0, PT, R19, UR4, PT ;  /* 0x0000000413007c0c */ /* 0x010fda000bf06270 */
[----:B------:R-:W-:Y:S05]  /*2b510*/  @!P0 BRA `(.L_x_2694) ;  /* 0xffffffa400308947 */ /* 0x000fea000383ffff */
[----:B------:R-:W-:Y:S05]  /*2b520*/  BSYNC B7 ;  /* 0x0000000000077941 */ /* 0x000fea0003800000 */
.L_x_2584:
        /* <DEDUP_REMOVED lines=12> */
.L_x_2837:
[----:B------:R-:W-:Y:S05]  /*2b5f0*/  BSYNC B0 ;  /* 0x0000000000007941 */ /* 0x000fea0003800000 */
.L_x_2695:
[----:B------:R-:W-:-:S03]  /*2b600*/  UMOV UR4, 0xffffffff ;  /* 0xffffffff00047882 */ /* 0x000fc60000000000 */
[----:B------:R-:W-:Y:S05]  /*2b610*/  BRA.DIV UR4, `(.L_x_2697) ;  /* 0x0000003604b07947 */ /* 0x000fea000b800000 */
[----:B------:R-:W2:Y:S02]  /*2b620*/  S2R R2, SR_TID.X ;  /* 0x0000000000027919 */ /* 0x000ea40000002100 */
[----:B--2---:R-:W-:-:S04]  /*2b630*/  SHF.R.U32.HI R2, RZ, 0x5, R2 ;  /* 0x00000005ff027819 */ /* 0x004fc80000011602 */
[----:B------:R-:W-:-:S05]  /*2b640*/  LOP3.LUT R2, R2, 0x3, RZ, 0xc0, !PT ;  /* 0x0000000302027812 */ /* 0x000fca00078ec0ff */
[----:B------:R2:W3:Y:S02]  /*2b650*/  SHFL.IDX PT, R14, R2, RZ, 0x1f ;  /* 0x00001fff020e7589 */ /* 0x0004e400000e0000 */
.L_x_2840:
[----:B---3--:R-:W-:-:S13]  /*2b660*/  ISETP.NE.AND P0, PT, R14, RZ, PT ;  /* 0x000000ff0e00720c */ /* 0x008fda0003f05270 */
[----:B------:R-:W-:Y:S05]  /*2b670*/  @P0 BRA `(.L_x_2371) ;  /* 0x0000000000b00947 */ /* 0x000fea0003800000 */
[----:B------:R-:W-:-:S03]  /*2b680*/  UMOV UR4, 0xffffffff ;  /* 0xffffffff00047882 */ /* 0x000fc60000000000 */
[----:B------:R-:W-:Y:S05]  /*2b690*/  BRA.DIV UR4, `(.L_x_2698) ;  /* 0x0000003604c47947 */ /* 0x000fea000b800000 */
[----:B------:R-:W-:-:S13]  /*2b6a0*/  ELECT P6, URZ, PT ;  /* 0x00000000003f782f */ /* 0x000fda00038c0000 */
.L_x_2843:
[----:B------:R-:W-:Y:S05]  /*2b6b0*/  @!P6 BRA `(.L_x_2371) ;  /* 0x0000000000a0e947 */ /* 0x000fea0003800000 */
[----:B------:R-:W-:-:S06]  /*2b6c0*/  ULOP3.LUT UR4, UR36, 0x2, URZ, 0xfc, !UPT ;  /* 0x0000000224047892 */ /* 0x000fcc000f8efc3f */
[----:B--2---:R-:W-:-:S04]  /*2b6d0*/  MOV R2, UR4 ;  /* 0x0000000400027c02 */ /* 0x004fc80008000f00 */
[----:B------:R-:W-:-:S13]  /*2b6e0*/  ISETP.NE.AND P0, PT, R2, 0x3, PT ;  /* 0x000000030200780c */ /* 0x000fda0003f05270 */
[----:B------:R-:W-:Y:S05]  /*2b6f0*/  @!P0 BRA `(.L_x_2699) ;  /* 0x0000000000048947 */ /* 0x000fea0003800000 */
[----:B------:R-:W-:Y:S01]  /*2b700*/  BPT.TRAP 0x1 ;  /* 0x000000040000795c */ /* 0x000fe20000300000 */
.L_x_2699:
[----:B0-----:R-:W2:Y:S04]  /*2b710*/  LDL R3, [R1+0x8] ;  /* 0x0000080001037983 */ /* 0x001ea80000100800 */
[----:B------:R-:W3:Y:S01]  /*2b720*/  LDL.LU R7, [R1+0x14] ;  /* 0x0000140001077983 */ /* 0x000ee20000300800 */
[----:B------:R-:W-:-:S04]  /*2b730*/  VIADD R2, R0, 0x29840 ;  /* 0x0002984000027836 */ /* 0x000fc80000000000 */
[C---:B--2---:R-:W-:Y:S02]  /*2b740*/  IMAD R6, R3.reuse, 0x8, R2 ;  /* 0x0000000803067824 */ /* 0x044fe400078e0202 */
        /* <DEDUP_REMOVED lines=10> */
.L_x_2844:
[----:B------:R-:W2:Y:S02]  /*2b7f0*/  SYNCS.PHASECHK.TRANS64.TRYWAIT P1, [R7+URZ], R2 ;  /* 0x00000002070075a7 */ /* 0x000ea4000802017f */
[----:B--2---:R-:W-:Y:S05]  /*2b800*/  @!P1 BRA `(.L_x_2701) ;  /* 0x00000034009c9947 */ /* 0x004fea0003800000 */
.L_x_2845:
[----:B------:R-:W-:Y:S05]  /*2b810*/  @!P0 BRA `(.L_x_2702) ;  /* 0x0000000000048947 */ /* 0x000fea0003800000 */
[----:B------:R-:W-:Y:S01]  /*2b820*/  BPT.TRAP 0x1 ;  /* 0x000000040000795c */ /* 0x000fe20000300000 */
.L_x_2702:
[----:B------:R-:W3:Y:S02]  /*2b830*/  LDL.LU R4, [R1+0x8] ;  /* 0x0000080001047983 */ /* 0x000ee40000300800 */
[----:B---3--:R-:W-:-:S04]  /*2b840*/  IMAD R4, R4, 0x8, R0 ;  /* 0x0000000804047824 */ /* 0x008fc800078e0200 */
[----:B------:R-:W3:Y:S02]  /*2b850*/  SYNCS.PHASECHK.TRANS64.TRYWAIT P1, [R4+URZ+0x29860], R5 ;  /* 0x02986005040075a7 */ /* 0x000ee4000802017f */
[----:B---3--:R-:W-:Y:S05]  /*2b860*/  @!P1 BRA `(.L_x_2703) ;  /* 0x0000003400989947 */ /* 0x008fea0003800000 */
.L_x_2846:
[----:B------:R-:W-:Y:S05]  /*2b870*/  @!P0 BRA `(.L_x_2704) ;  /* 0x0000000000048947 */ /* 0x000fea0003800000 */
[----:B------:R-:W-:Y:S01]  /*2b880*/  BPT.TRAP 0x1 ;  /* 0x000000040000795c */ /* 0x000fe20000300000 */
.L_x_2704:
[----:B------:R-:W-:-:S04]  /*2b890*/  LEA R3, R3, R0, 0x3 ;  /* 0x0000000003037211 */ /* 0x000fc800078e18ff */
[----:B------:R-:W4:Y:S02]  /*2b8a0*/  SYNCS.PHASECHK.TRANS64.TRYWAIT P1, [R3+URZ+0x29860], R2 ;  /* 0x02986002030075a7 */ /* 0x000f24000802017f */
[----:B----4-:R-:W-:Y:S05]  /*2b8b0*/  @!P1 BRA `(.L_x_2705) ;  /* 0x0000003400989947 */ /* 0x010fea0003800000 */
.L_x_2847:
[----:B------:R-:W-:Y:S05]  /*2b8c0*/  @!P0 BRA `(.L_x_2706) ;  /* 0x0000000000048947 */ /* 0x000fea0003800000 */
[----:B------:R-:W-:Y:S01]  /*2b8d0*/  BPT.TRAP 0x1 ;  /* 0x000000040000795c */ /* 0x000fe20000300000 */
.L_x_2706:
[----:B------:R-:W5:Y:S02]  /*2b8e0*/  SYNCS.PHASECHK.TRANS64.TRYWAIT P0, [R4+URZ+0x29880], R5 ;  /* 0x02988005040075a7 */ /* 0x000f64000800017f */
[----:B-----5:R-:W-:Y:S05]  /*2b8f0*/  @!P0 BRA `(.L_x_2707) ;  /* 0x00000034009c8947 */ /* 0x020fea0003800000 */
.L_x_2708:
[----:B------:R0:W0:Y:S02]  /*2b900*/  SYNCS.PHASECHK.TRANS64.TRYWAIT P0, [R3+URZ+0x29880], R2 ;  /* 0x02988002030075a7 */ /* 0x000024000800017f */
[----:B0-----:R-:W-:Y:S05]  /*2b910*/  @!P0 NANOSLEEP.SYNCS 0x989680 ;  /* 0x009896800000895d */ /* 0x001fea0003900000 */
[----:B------:R-:W0:Y:S02]  /*2b920*/  @!P0 SYNCS.PHASECHK.TRANS64 P0, [R3+URZ+0x29880], R2 ;  /* 0x02988002030085a7 */ /* 0x000e24000800007f */
[----:B0-----:R-:W-:Y:S05]  /*2b930*/  @!P0 BRA `(.L_x_2708) ;  /* 0xfffffffc00f08947 */ /* 0x001fea000383ffff */
.L_x_2371:
[----:B------:R-:W-:Y:S05]  /*2b940*/  BSYNC B8 ;  /* 0x0000000000087941 */ /* 0x000fea0003800000 */
.L_x_2368:
[----:B------:R-:W-:Y:S05]  /*2b950*/  EXIT ;  /* 0x000000000000794d */ /* 0x000fea0003800000 */
.L_x_2389:
[----:B---3--:R3:W4:Y:S02]  /*2b960*/  SYNCS.PHASECHK.TRANS64.TRYWAIT P5, [R97+URZ+0x29890], R98 ;  /* 0x02989062610075a7 */ /* 0x00872400080a017f */
[----:B----4-:R-:W-:Y:S05]  /*2b970*/  @!P5 NANOSLEEP.SYNCS 0x989680 ;  /* 0x009896800000d95d */ /* 0x010fea0003900000 */
[----:B------:R-:W4:Y:S02]  /*2b980*/  @!P5 SYNCS.PHASECHK.TRANS64 P5, [R97+URZ+0x29890], R98 ;  /* 0x029890626100d5a7 */ /* 0x000f2400080a007f */
[----:B----4-:R-:W-:Y:S05]  /*2b990*/  @!P5 BRA `(.L_x_2389) ;  /* 0xfffffffc00f0d947 */ /* 0x010fea000383ffff */
[----:B------:R-:W-:Y:S05]  /*2b9a0*/  BRA `(.L_x_2709) ;  /* 0xfffffd7c00007947 */ /* 0x000fea000383ffff */
.L_x_2443:
[----:B--2---:R2:W4:Y:S02]  /*2b9b0*/  SYNCS.PHASECHK.TRANS64.TRYWAIT P5, [R97+URZ+0x29890], R98 ;  /* 0x02989062610075a7 */ /* 0x00452400080a017f */
[----:B----4-:R-:W-:Y:S05]  /*2b9c0*/  @!P5 NANOSLEEP.SYNCS 0x989680 ;  /* 0x009896800000d95d */ /* 0x010fea0003900000 */
[----:B------:R-:W4:Y:S02]  /*2b9d0*/  @!P5 SYNCS.PHASECHK.TRANS64 P5, [R97+URZ+0x29890], R98 ;  /* 0x029890626100d5a7 */ /* 0x000f2400080a007f */
[----:B----4-:R-:W-:Y:S05]  /*2b9e0*/  @!P5 BRA `(.L_x_2443) ;  /* 0xfffffffc00f0d947 */ /* 0x010fea000383ffff */
[----:B------:R-:W-:Y:S05]  /*2b9f0*/  BRA `(.L_x_2710) ;  /* 0xfffffdd800447947 */ /* 0x000fea000383ffff */
.L_x_2468:
[----:B-1----:R1:W2:Y:S02]  /*2ba00*/  SYNCS.PHASECHK.TRANS64.TRYWAIT P2, [R97+URZ+0x29890], R98 ;  /* 0x02989062610075a7 */ /* 0x0022a4000804017f */
[----:B--2---:R-:W-:Y:S05]  /*2ba10*/  @!P2 NANOSLEEP.SYNCS 0x989680 ;  /* 0x009896800000a95d */ /* 0x004fea0003900000 */
[----:B------:R-:W2:Y:S02]  /*2ba20*/  @!P2 SYNCS.PHASECHK.TRANS64 P2, [R97+URZ+0x29890], R98 ;  /* 0x029890626100a5a7 */ /* 0x000ea4000804007f */
[----:B--2---:R-:W-:Y:S05]  /*2ba30*/  @!P2 BRA `(.L_x_2468) ;  /* 0xfffffffc00f0a947 */ /* 0x004fea000383ffff */
[----:B------:R-:W-:Y:S05]  /*2ba40*/  BRA `(.L_x_2711) ;  /* 0xfffffe3400f47947 */ /* 0x000fea000383ffff */
.L_x_2474:
[----:B-1----:R1:W2:Y:S02]  /*2ba50*/  SYNCS.PHASECHK.TRANS64.TRYWAIT P1, [R97+URZ+0x298b0], R98 ;  /* 0x0298b062610075a7 */ /* 0x0022a4000802017f */
[----:B--2---:R-:W-:Y:S05]  /*2ba60*/  @!P1 NANOSLEEP.SYNCS 0x989680 ;  /* 0x009896800000995d */ /* 0x004fea0003900000 */
[----:B------:R-:W2:Y:S02]  /*2ba70*/  @!P1 SYNCS.PHASECHK.TRANS64 P1, [R97+URZ+0x298b0], R98 ;  /* 0x0298b062610095a7 */ /* 0x000ea4000802007f */
[----:B--2---:R-:W-:Y:S05]  /*2ba80*/  @!P1 BRA `(.L_x_2474) ;  /* 0xfffffffc00f09947 */ /* 0x004fea000383ffff */
[----:B------:R-:W-:Y:S05]  /*2ba90*/  BRA `(.L_x_2712) ;  /* 0xfffffe3800f47947 */ /* 0x000fea000383ffff */
.L_x_2482:
[----:B------:R-:W-:Y:S01]  /*2baa0*/  BSSY B0, `(.L_x_2713) ;  /* 0x0000008000007945 */ /* 0x000fe20003800000 */
[----:B------:R-:W-:Y:S02]  /*2bab0*/  IMAD.MOV.U32 R13, RZ, RZ, R237 ;  /* 0x000000ffff0d7224 */ /* 0x000fe400078e00ed */
[----:B------:R-:W-:Y:S02]  /*2bac0*/  IMAD.MOV.U32 R12, RZ, RZ, RZ ;  /* 0x000000ffff0c7224 */ /* 0x000fe400078e00ff */
[----:B------:R-:W-:Y:S02]  /*2bad0*/  IMAD.MOV.U32 R11, RZ, RZ, 0x1f ;  /* 0x0000001fff0b7424 */ /* 0x000fe400078e00ff */
[----:B------:R-:W-:-:S07]  /*2bae0*/  IMAD.MOV.U32 R15, RZ, RZ, -0x1 ;  /* 0xffffffffff0f7424 */ /* 0x000fce00078e00ff */
[----:B-----5:R-:W-:Y:S05]  /*2baf0*/  WARPSYNC.COLLECTIVE R15, `(.L_x_2714) ;  /* 0x000000000f087348 */ /* 0x020fea0003c00000 */
[----:B------:R0:W1:Y:S02]  /*2bb00*/  SHFL.IDX P6, R14, R13, R12, R11 ;  /* 0x0000000c0d0e7389 */ /* 0x00006400000c000b */
[----:B01---5:R-:W-:Y:S01]  /*2bb10*/  ENDCOLLECTIVE ;  /* 0x000000000000791b */ /* 0x023fe20003800000 */
.L_x_2714:
[----:B------:R-:W-:Y:S05]  /*2bb20*/  BSYNC B0 ;  /* 0x0000000000007941 */ /* 0x000fea0003800000 */
.L_x_2713:
[----:B------:R-:W-:Y:S01]  /*2bb30*/  IMAD.MOV.U32 R197, RZ, RZ, R14 ;  /* 0x000000ffffc57224 */ /* 0x000fe200078e000e */
[----:B------:R-:W-:Y:S06]  /*2bb40*/  BRA `(.L_x_2715) ;  /* 0xfffffe4400787947 */ /* 0x000fec000383ffff */
.L_x_2492:
[----:B------:R-:W-:Y:S01]  /*2bb50*/  BSSY B1, `(.L_x_2716) ;  /* 0x0000007000017945 */ /* 0x000fe20003800000 */
[----:B------:R-:W-:Y:S01]  /*2bb60*/  MOV R12, RZ ;  /* 0x000000ff000c7202 */ /* 0x000fe20000000f00 */
[----:B------:R-:W-:Y:S02]  /*2bb70*/  IMAD.MOV.U32 R11, RZ, RZ, 0x1e1f ;  /* 0x00001e1fff0b7424 */ /* 0x000fe400078e00ff */
[----:B------:R-:W-:-:S07]  /*2bb80*/  IMAD.MOV.U32 R15, RZ, RZ, -0x1 ;  /* 0xffffffffff0f7424 */ /* 0x000fce00078e00ff */
[----:B0-----:R-:W-:Y:S05]  /*2bb90*/  WARPSYNC.COLLECTIVE R15, `(.L_x_2717) ;  /* 0x000000000f087348 */ /* 0x001fea0003c00000 */
[----:B------:R1:W2:Y:S02]  /*2bba0*/  SHFL.IDX P6, R14, R13, R12, R11 ;  /* 0x0000000c0d0e7389 */ /* 0x0002a400000c000b */
[----:B012---:R-:W-:Y:S01]  /*2bbb0*/  ENDCOLLECTIVE ;  /* 0x000000000000791b */ /* 0x007fe20003800000 */
.L_x_2717:
[----:B------:R-:W-:Y:S05]  /*2bbc0*/  BSYNC B1 ;  /* 0x0000000000017941 */ /* 0x000fea0003800000 */
.L_x_2716:
[----:B------:R-:W-:Y:S01]  /*2bbd0*/  IMAD.MOV.U32 R13, RZ, RZ, R3 ;  /* 0x000000ffff0d7224 */ /* 0x000fe200078e0003 */
[----:B------:R-:W-:Y:S01]  /*2bbe0*/  MOV R11, 0x1e1f ;  /* 0x00001e1f000b7802 */ /* 0x000fe20000000f00 */
[----:B------:R-:W-:Y:S02]  /*2bbf0*/  IMAD.MOV.U32 R12, RZ, RZ, RZ ;  /* 0x000000ffff0c7224 */ /* 0x000fe400078e00ff */
[----:B------:R-:W-:Y:S02]  /*2bc00*/  IMAD.MOV.U32 R15, RZ, RZ, -0x1 ;  /* 0xffffffffff0f7424 */ /* 0x000fe400078e00ff */
[----:B------:R-:W-:-:S07]  /*2bc10*/  IMAD.MOV.U32 R0, RZ, RZ, R14 ;  /* 0x000000ffff007224 */ /* 0x000fce00078e000e */
[----:B------:R-:W-:Y:S05]  /*2bc20*/  WARPSYNC.COLLECTIVE R15, `(.L_x_2718) ;  /* 0x000000000f087348 */ /* 0x000fea0003c00000 */
[----:B------:R0:W1:Y:S02]  /*2bc30*/  SHFL.IDX P6, R14, R13, R12, R11 ;  /* 0x0000000c0d0e7389 */ /* 0x00006400000c000b */
[----:B01----:R-:W-:Y:S01]  /*2bc40*/  ENDCOLLECTIVE ;  /* 0x000000000000791b */ /* 0x003fe20003800000 */
.L_x_2718:
[----:B------:R-:W-:Y:S02]  /*2bc50*/  IMAD.MOV.U32 R13, RZ, RZ, R4 ;  /* 0x000000ffff0d7224 */ /* 0x000fe400078e0004 */
[----:B------:R-:W-:-:S07]  /*2bc60*/  IMAD.MOV.U32 R3, RZ, RZ, R14 ;  /* 0x000000ffff037224 */ /* 0x000fce00078e000e */
[----:B------:R-:W-:Y:S05]  /*2bc70*/  WARPSYNC.COLLECTIVE R15, `(.L_x_2719) ;  /* 0x000000000f087348 */ /* 0x000fea0003c00000 */
[----:B------:R0:W1:Y:S02]  /*2bc80*/  SHFL.IDX P6, R14, R13, R12, R11 ;  /* 0x0000000c0d0e7389 */ /* 0x00006400000c000b */
[----:B01----:R-:W-:Y:S01]  /*2bc90*/  ENDCOLLECTIVE ;  /* 0x000000000000791b */ /* 0x003fe20003800000 */
.L_x_2719:
[----:B------:R-:W-:Y:S02]  /*2bca0*/  IMAD.MOV.U32 R13, RZ, RZ, R5 ;  /* 0x000000ffff0d7224 */ /* 0x000fe400078e0005 */
[----:B------:R-:W-:-:S07]  /*2bcb0*/  IMAD.MOV.U32 R4, RZ, RZ, R14 ;  /* 0x000000ffff047224 */ /* 0x000fce00078e000e */
[----:B------:R-:W-:Y:S05]  /*2bcc0*/  WARPSYNC.COLLECTIVE R15, `(.L_x_2720) ;  /* 0x000000000f087348 */ /* 0x000fea0003c00000 */
[----:B------:R0:W1:Y:S02]  /*2bcd0*/  SHFL.IDX P6, R14, R13, R12, R11 ;  /* 0x0000000c0d0e7389 */ /* 0x00006400000c000b */
[----:B01----:R-:W-:Y:S01]  /*2bce0*/  ENDCOLLECTIVE ;  /* 0x000000000000791b */ /* 0x003fe20003800000 */
.L_x_2720:
[----:B------:R-:W-:Y:S05]  /*2bcf0*/  BRA `(.L_x_2721) ;  /* 0xfffffe4800c87947 */ /* 0x000fea000383ffff */
.L_x_2496:
[----:B---3--:R3:W0:Y:S02]  /*2bd00*/  SYNCS.PHASECHK.TRANS64.TRYWAIT P0, [R16+URZ+0x29800], R5 ;  /* 0x02980005100075a7 */ /* 0x008624000800017f */
[----:B0-----:R-:W-:Y:S05]  /*2bd10*/  @!P0 NANOSLEEP.SYNCS 0x989680 ;  /* 0x009896800000895d */ /* 0x001fea0003900000 */
[----:B------:R-:W0:Y:S02]  /*2bd20*/  @!P0 SYNCS.PHASECHK.TRANS64 P0, [R16+URZ+0x29800], R5 ;  /* 0x02980005100085a7 */ /* 0x000e24000800007f */
[----:B0-----:R-:W-:Y:S05]  /*2bd30*/  @!P0 BRA `(.L_x_2496) ;  /* 0xfffffffc00f08947 */ /* 0x001fea000383ffff */
[----:B------:R-:W-:Y:S05]  /*2bd40*/  BRA `(.L_x_2722) ;  /* 0xfffffe5000007947 */ /* 0x000fea000383ffff */
.L_x_2508:
[----:B------:R-:W-:Y:S01]  /*2bd50*/  BSSY B1, `(.L_x_2723) ;  /* 0x0000007000017945 */ /* 0x000fe20003800000 */
[----:B------:R-:W-:Y:S01]  /*2bd60*/  MOV R12, RZ ;  /* 0x000000ff000c7202 */ /* 0x000fe20000000f00 */
[----:B------:R-:W-:Y:S02]  /*2bd70*/  IMAD.MOV.U32 R11, RZ, RZ, 0x1e1f ;  /* 0x00001e1fff0b7424 */ /* 0x000fe400078e00ff */
[----:B------:R-:W-:-:S07]  /*2bd80*/  IMAD.MOV.U32 R15, RZ, RZ, -0x1 ;  /* 0xffffffffff0f7424 */ /* 0x000fce00078e00ff */
[----:B0-----:R-:W-:Y:S05]  /*2bd90*/  WARPSYNC.COLLECTIVE R15, `(.L_x_2724) ;  /* 0x000000000f087348 */ /* 0x001fea0003c00000 */
[----:B------:R1:W2:Y:S02]  /*2bda0*/  SHFL.IDX P6, R14, R13, R12, R11 ;  /* 0x0000000c0d0e7389 */ /* 0x0002a400000c000b */
[----:B012---:R-:W-:Y:S01]  /*2bdb0*/  ENDCOLLECTIVE ;  /* 0x000000000000791b */ /* 0x007fe20003800000 */
.L_x_2724:
[----:B------:R-:W-:Y:S05]  /*2bdc0*/  BSYNC B1 ;  /* 0x0000000000017941 */ /* 0x000fea0003800000 */
.L_x_2723:
        /* <DEDUP_REMOVED lines=8> */
.L_x_2725:
[----:B------:R-:W-:Y:S02]  /*2be50*/  IMAD.MOV.U32 R13, RZ, RZ, R20 ;  /* 0x000000ffff0d7224 */ /* 0x000fe400078e0014 */
[----:B------:R-:W-:-:S07]  /*2be60*/  IMAD.MOV.U32 R3, RZ, RZ, R14 ;  /* 0x000000ffff037224 */ /* 0x000fce00078e000e */
[----:B------:R-:W-:Y:S05]  /*2be70*/  WARPSYNC.COLLECTIVE R15, `(.L_x_2726) ;  /* 0x000000000f087348 */ /* 0x000fea0003c00000 */
[----:B------:R0:W1:Y:S02]  /*2be80*/  SHFL.IDX P6, R14, R13, R12, R11 ;  /* 0x0000000c0d0e7389 */ /* 0x00006400000c000b */
[----:B01----:R-:W-:Y:S01]  /*2be90*/  ENDCOLLECTIVE ;  /* 0x000000000000791b */ /* 0x003fe20003800000 */
.L_x_2726:
[----:B------:R-:W-:Y:S02]  /*2bea0*/  IMAD.MOV.U32 R13, RZ, RZ, R21 ;  /* 0x000000ffff0d7224 */ /* 0x000fe400078e0015 */
[----:B------:R-:W-:-:S07]  /*2beb0*/  IMAD.MOV.U32 R20, RZ, RZ, R14 ;  /* 0x000000ffff147224 */ /* 0x000fce00078e000e */
[----:B------:R-:W-:Y:S05]  /*2bec0*/  WARPSYNC.COLLECTIVE R15, `(.L_x_2727) ;  /* 0x000000000f087348 */ /* 0x000fea0003c00000 */
[----:B------:R0:W1:Y:S02]  /*2bed0*/  SHFL.IDX P6, R14, R13, R12, R11 ;  /* 0x0000000c0d0e7389 */ /* 0x00006400000c000b */
[----:B01----:R-:W-:Y:S01]  /*2bee0*/  ENDCOLLECTIVE ;  /* 0x000000000000791b */ /* 0x003fe20003800000 */
.L_x_2727:
[----:B------:R-:W-:Y:S01]  /*2bef0*/  MOV R21, R14 ;  /* 0x0000000e00157202 */ /* 0x000fe20000000f00 */
[----:B------:R-:W-:Y:S06]  /*2bf00*/  BRA `(.L_x_2728) ;  /* 0xfffffe7c00bc7947 */ /* 0x000fec000383ffff */
.L_x_2512:
[----:B0-----:R0:W3:Y:S02]  /*2bf10*/  SYNCS.PHASECHK.TRANS64.TRYWAIT P0, [R16+URZ+0x29800], R21 ;  /* 0x02980015100075a7 */ /* 0x0010e4000800017f */
[----:B---3--:R-:W-:Y:S05]  /*2bf20*/  @!P0 NANOSLEEP.SYNCS 0x989680 ;  /* 0x009896800000895d */ /* 0x008fea0003900000 */
[----:B------:R-:W3:Y:S02]  /*2bf30*/  @!P0 SYNCS.PHASECHK.TRANS64 P0, [R16+URZ+0x29800], R21 ;  /* 0x02980015100085a7 */ /* 0x000ee4000800007f */
[----:B---3--:R-:W-:Y:S05]  /*2bf40*/  @!P0 BRA `(.L_x_2512) ;  /* 0xfffffffc00f08947 */ /* 0x008fea000383ffff */
[----:B------:R-:W-:Y:S05]  /*2bf50*/  BRA `(.L_x_2729) ;  /* 0xfffffe8000b87947 */ /* 0x000fea000383ffff */
.L_x_2520:
[----:B-1----:R1:W2:Y:S02]  /*2bf60*/  SYNCS.PHASECHK.TRANS64.TRYWAIT P0, [R3+URZ+0x29830], R0 ;  /* 0x02983000030075a7 */ /* 0x0022a4000800017f */
[----:B--2---:R-:W-:Y:S05]  /*2bf70*/  @!P0 NANOSLEEP.SYNCS 0x989680 ;  /* 0x009896800000895d */ /* 0x004fea0003900000 */
[----:B------:R-:W2:Y:S02]  /*2bf80*/  @!P0 SYNCS.PHASECHK.TRANS64 P0, [R3+URZ+0x29830], R0 ;  /* 0x02983000030085a7 */ /* 0x000ea4000800007f */
[----:B--2---:R-:W-:Y:S05]  /*2bf90*/  @!P0 BRA `(.L_x_2520) ;  /* 0xfffffffc00f08947 */ /* 0x004fea000383ffff */
[----:B------:R-:W-:Y:S05]  /*2bfa0*/  BRA `(.L_x_2519) ;  /* 0xfffffeb000e87947 */ /* 0x000fea000383ffff */
.L_x_2526:
[----:B-1----:R1:W2:Y:S02]  /*2bfb0*/  SYNCS.PHASECHK.TRANS64.TRYWAIT P3, [R11+URZ+0x29830], R0 ;  /* 0x029830000b0075a7 */ /* 0x0022a4000806017f */
[----:B--2---:R-:W-:Y:S05]  /*2bfc0*/  @!P3 NANOSLEEP.SYNCS 0x989680 ;  /* 0x009896800000b95d */ /* 0x004fea0003900000 */
[----:B------:R-:W2:Y:S02]  /*2bfd0*/  @!P3 SYNCS.PHASECHK.TRANS64 P3, [R11+URZ+0x29830], R0 ;  /* 0x029830000b00b5a7 */ /* 0x000ea4000806007f */
[----:B--2---:R-:W-:Y:S05]  /*2bfe0*/  @!P3 BRA `(.L_x_2526) ;  /* 0xfffffffc00f0b947 */ /* 0x004fea000383ffff */
[----:B------:R-:W-:Y:S05]  /*2bff0*/  BRA `(.L_x_2525) ;  /* 0xfffffee800747947 */ /* 0x000fea000383ffff */
.L_x_2530:
[----:B-1----:R1:W2:Y:S02]  /*2c000*/  SYNCS.PHASECHK.TRANS64.TRYWAIT P2, [R10+URZ+0x29850], R0 ;  /* 0x029850000a0075a7 */ /* 0x0022a4000804017f */
[----:B--2---:R-:W-:Y:S05]  /*2c010*/  @!P2 NANOSLEEP.SYNCS 0x989680 ;  /* 0x009896800000a95d */ /* 0x004fea0003900000 */
[----:B------:R-:W2:Y:S02]  /*2c020*/  @!P2 SYNCS.PHASECHK.TRANS64 P2, [R10+URZ+0x29850], R0 ;  /* 0x029850000a00a5a7 */ /* 0x000ea4000804007f */
[----:B--2---:R-:W-:Y:S05]  /*2c030*/  @!P2 BRA `(.L_x_2530) ;  /* 0xfffffffc00f0a947 */ /* 0x004fea000383ffff */
[----:B------:R-:W-:Y:S05]  /*2c040*/  BRA `(.L_x_2527) ;  /* 0xfffffef800b07947 */ /* 0x000fea000383ffff */
.L_x_2538:
[----:B-1----:R1:W2:Y:S02]  /*2c050*/  SYNCS.PHASECHK.TRANS64.TRYWAIT P0, [R0+URZ+0x29830], R11 ;  /* 0x0298300b000075a7 */ /* 0x0022a4000800017f */
[----:B--2---:R-:W-:Y:S05]  /*2c060*/  @!P0 NANOSLEEP.SYNCS 0x989680 ;  /* 0x009896800000895d */ /* 0x004fea0003900000 */
[----:B------:R-:W2:Y:S02]  /*2c070*/  @!P0 SYNCS.PHASECHK.TRANS64 P0, [R0+URZ+0x29830], R11 ;  /* 0x0298300b000085a7 */ /* 0x000ea4000800007f */
[----:B--2---:R-:W-:Y:S05]  /*2c080*/  @!P0 BRA `(.L_x_2538) ;  /* 0xfffffffc00f08947 */ /* 0x004fea000383ffff */
[----:B------:R-:W-:Y:S05]  /*2c090*/  BRA `(.L_x_2537) ;  /* 0xffffff2400b47947 */ /* 0x000fea000383ffff */
.L_x_2542:
[----:B-1----:R1:W2:Y:S02]  /*2c0a0*/  SYNCS.PHASECHK.TRANS64.TRYWAIT P0, [R11+URZ+0x29850], R0 ;  /* 0x029850000b0075a7 */ /* 0x0022a4000800017f */
[----:B--2---:R-:W-:Y:S05]  /*2c0b0*/  @!P0 NANOSLEEP.SYNCS 0x989680 ;  /* 0x009896800000895d */ /* 0x004fea0003900000 */
[----:B------:R-:W2:Y:S02]  /*2c0c0*/  @!P0 SYNCS.PHASECHK.TRANS64 P0, [R11+URZ+0x29850], R0 ;  /* 0x029850000b0085a7 */ /* 0x000ea4000800007f */
[----:B--2---:R-:W-:Y:S05]  /*2c0d0*/  @!P0 BRA `(.L_x_2542) ;  /* 0xfffffffc00f08947 */ /* 0x004fea000383ffff */
[----:B------:R-:W-:Y:S05]  /*2c0e0*/  BRA `(.L_x_2539) ;  /* 0xffffff3400e47947 */ /* 0x000fea000383ffff */
.L_x_2548:
[----:B-1----:R1:W2:Y:S02]  /*2c0f0*/  SYNCS.PHASECHK.TRANS64.TRYWAIT P0, [R12+URZ+0x29850], R5 ;  /* 0x029850050c0075a7 */ /* 0x0022a4000800017f */
[----:B--2---:R-:W-:Y:S05]  /*2c100*/  @!P0 NANOSLEEP.SYNCS 0x989680 ;  /* 0x009896800000895d */ /* 0x004fea0003900000 */
[----:B------:R-:W2:Y:S02]  /*2c110*/  @!P0 SYNCS.PHASECHK.TRANS64 P0, [R12+URZ+0x29850], R5 ;  /* 0x029850050c0085a7 */ /* 0x000ea4000800007f */
[----:B--2---:R-:W-:Y:S05]  /*2c120*/  @!P0 BRA `(.L_x_2548) ;  /* 0xfffffffc00f08947 */ /* 0x004fea000383ffff */
[----:B------:R-:W-:Y:S05]  /*2c130*/  BRA `(.L_x_2547) ;  /* 0xffffff5400f47947 */ /* 0x000fea000383ffff */
.L_x_2552:
        /* <DEDUP_REMOVED lines=10> */
.L_x_2730:
        /* <DEDUP_REMOVED lines=18> */
.L_x_2731:
        /* <DEDUP_REMOVED lines=19> */
.L_x_2732:
        /* <DEDUP_REMOVED lines=9> */
.L_x_2733:
[----:B------:R-:W-:Y:S02]  /*2c4c0*/  IMAD.MOV.U32 R13, RZ, RZ, R9 ;  /* 0x000000ffff0d7224 */ /* 0x000fe400078e0009 */
[----:B------:R-:W-:Y:S02]  /*2c4d0*/  IMAD.MOV.U32 R12, RZ, RZ, R0 ;  /* 0x000000ffff0c7224 */ /* 0x000fe400078e0000 */
[----:B------:R-:W-:-:S07]  /*2c4e0*/  IMAD.MOV.U32 R7, RZ, RZ, R14 ;  /* 0x000000ffff077224 */ /* 0x000fce00078e000e */
[----:B------:R-:W-:Y:S05]  /*2c4f0*/  WARPSYNC.COLLECTIVE R15, `(.L_x_2734) ;  /* 0x000000000f087348 */ /* 0x000fea0003c00000 */
[----:B------:R0:W1:Y:S02]  /*2c500*/  SHFL.IDX P6, R14, R13, R12, R11 ;  /* 0x0000000c0d0e7389 */ /* 0x00006400000c000b */
[----:B01----:R-:W-:Y:S01]  /*2c510*/  ENDCOLLECTIVE ;  /* 0x000000000000791b */ /* 0x003fe20003800000 */
.L_x_2734:
        /* <DEDUP_REMOVED lines=8> */
.L_x_2735:
[----:B------:R-:W-:Y:S02]  /*2c5a0*/  IMAD.MOV.U32 R13, RZ, RZ, R25 ;  /* 0x000000ffff0d7224 */ /* 0x000fe400078e0019 */
[----:B------:R-:W-:Y:S02]  /*2c5b0*/  IMAD.MOV.U32 R12, RZ, RZ, R0 ;  /* 0x000000ffff0c7224 */ /* 0x000fe400078e0000 */
[----:B------:R-:W-:-:S07]  /*2c5c0*/  IMAD.MOV.U32 R20, RZ, RZ, R14 ;  /* 0x000000ffff147224 */ /* 0x000fce00078e000e */
[----:B------:R-:W-:Y:S05]  /*2c5d0*/  WARPSYNC.COLLECTIVE R15, `(.L_x_2736) ;  /* 0x000000000f087348 */ /* 0x000fea0003c00000 */
[----:B------:R0:W1:Y:S02]  /*2c5e0*/  SHFL.IDX P6, R14, R13, R12, R11 ;  /* 0x0000000c0d0e7389 */ /* 0x00006400000c000b */
[----:B01----:R-:W-:Y:S01]  /*2c5f0*/  ENDCOLLECTIVE ;  /* 0x000000000000791b */ /* 0x003fe20003800000 */
.L_x_2736:
[----:B------:R-:W-:Y:S01]  /*2c600*/  IMAD.MOV.U32 R13, RZ, RZ, R27 ;  /* 0x000000ffff0d7224 */ /* 0x000fe200078e001b */
[----:B------:R-:W-:Y:S01]  /*2c610*/  MOV R12, R2 ;  /* 0x00000002000c7202 */ /* 0x000fe20000000f00 */
[----:B------:R-:W-:-:S07]  /*2c620*/  IMAD.MOV.U32 R26, RZ, RZ, R14 ;  /* 0x000000ffff1a7224 */ /* 0x000fce00078e000e */
[----:B------:R-:W-:Y:S05]  /*2c630*/  WARPSYNC.COLLECTIVE R15, `(.L_x_2737) ;  /* 0x000000000f087348 */ /* 0x000fea0003c00000 */
[----:B------:R0:W1:Y:S02]  /*2c640*/  SHFL.IDX P6, R14, R13, R12, R11 ;  /* 0x0000000c0d0e7389 */ /* 0x00006400000c000b */
[----:B01----:R-:W-:Y:S01]  /*2c650*/  ENDCOLLECTIVE ;  /* 0x000000000000791b */ /* 0x003fe20003800000 */
.L_x_2737:
[----:B------:R-:W-:Y:S02]  /*2c660*/  IMAD.MOV.U32 R13, RZ, RZ, R29 ;  /* 0x000000ffff0d7224 */ /* 0x000fe400078e001d */
[----:B------:R-:W-:Y:S02]  /*2c670*/  IMAD.MOV.U32 R12, RZ, RZ, R0 ;  /* 0x000000ffff0c7224 */ /* 0x000fe400078e0000 */
[----:B------:R-:W-:-:S07]  /*2c680*/  IMAD.MOV.U32 R27, RZ, RZ, R14 ;  /* 0x000000ffff1b7224 */ /* 0x000fce00078e000e */
[----:B------:R-:W-:Y:S05]  /*2c690*/  WARPSYNC.COLLECTIVE R15, `(.L_x_2738) ;  /* 0x000000000f087348 */ /* 0x000fea0003c00000 */
[----:B------:R0:W1:Y:S02]  /*2c6a0*/  SHFL.IDX P6, R14, R13, R12, R11 ;  /* 0x0000000c0d0e7389 */ /* 0x00006400000c000b */
[----:B01----:R-:W-:Y:S01]  /*2c6b0*/  ENDCOLLECTIVE ;  /* 0x000000000000791b */ /* 0x003fe20003800000 */
.L_x_2738:
        /* <DEDUP_REMOVED lines=8> */
.L_x_2739:
[----:B------:R-:W-:Y:S02]  /*2c740*/  IMAD.MOV.U32 R13, RZ, RZ, R33 ;  /* 0x000000ffff0d7224 */ /* 0x000fe400078e0021 */
[----:B------:R-:W-:Y:S02]  /*2c750*/  IMAD.MOV.U32 R12, RZ, RZ, R0 ;  /* 0x000000ffff0c7224 */ /* 0x000fe400078e0000 */
[----:B------:R-:W-:-:S07]  /*2c760*/  IMAD.MOV.U32 R31, RZ, RZ, R14 ;  /* 0x000000ffff1f7224 */ /* 0x000fce00078e000e */
[----:B------:R-:W-:Y:S05]  /*2c770*/  WARPSYNC.COLLECTIVE R15, `(.L_x_2740) ;  /* 0x000000000f087348 */ /* 0x000fea0003c00000 */
[----:B------:R0:W1:Y:S02]  /*2c780*/  SHFL.IDX P6, R14, R13, R12, R11 ;  /* 0x0000000c0d0e7389 */ /* 0x00006400000c000b */
[----:B01----:R-:W-:Y:S01]  /*2c790*/  ENDCOLLECTIVE ;  /* 0x000000000000791b */ /* 0x003fe20003800000 */
.L_x_2740:
        /* <DEDUP_REMOVED lines=8> */
.L_x_2741:
[----:B------:R-:W-:Y:S02]  /*2c820*/  IMAD.MOV.U32 R13, RZ, RZ, R37 ;  /* 0x000000ffff0d7224 */ /* 0x000fe400078e0025 */
[----:B------:R-:W-:Y:S02]  /*2c830*/  IMAD.MOV.U32 R12, RZ, RZ, R0 ;  /* 0x000000ffff0c7224 */ /* 0x000fe400078e0000 */
[----:B------:R-:W-:-:S07]  /*2c840*/  IMAD.MOV.U32 R35, RZ, RZ, R14 ;  /* 0x000000ffff237224 */ /* 0x000fce00078e000e */
[----:B------:R-:W-:Y:S05]  /*2c850*/  WARPSYNC.COLLECTIVE R15, `(.L_x_2742) ;  /* 0x000000000f087348 */ /* 0x000fea0003c00000 */
[----:B------:R0:W1:Y:S02]  /*2c860*/  SHFL.IDX P6, R14, R13, R12, R11 ;  /* 0x0000000c0d0e7389 */ /* 0x00006400000c000b */
[----:B01----:R-:W-:Y:S01]  /*2c870*/  ENDCOLLECTIVE ;  /* 0x000000000000791b */ /* 0x003fe20003800000 */
.L_x_2742:
        /* <DEDUP_REMOVED lines=8> */
.L_x_2743:
[----:B------:R-:W-:Y:S02]  /*2c900*/  IMAD.MOV.U32 R13, RZ, RZ, R41 ;  /* 0x000000ffff0d7224 */ /* 0x000fe400078e0029 */
[----:B------:R-:W-:Y:S02]  /*2c910*/  IMAD.MOV.U32 R12, RZ, RZ, R0 ;  /* 0x000000ffff0c7224 */ /* 0x000fe400078e0000 */
[----:B------:R-:W-:-:S07]  /*2c920*/  IMAD.MOV.U32 R39, RZ, RZ, R14 ;  /* 0x000000ffff277224 */ /* 0x000fce00078e000e */
[----:B------:R-:W-:Y:S05]  /*2c930*/  WARPSYNC.COLLECTIVE R15, `(.L_x_2744) ;  /* 0x000000000f087348 */ /* 0x000fea0003c00000 */
[----:B------:R0:W1:Y:S02]  /*2c940*/  SHFL.IDX P6, R14, R13, R12, R11 ;  /* 0x0000000c0d0e7389 */ /* 0x00006400000c000b */
[----:B01----:R-:W-:Y:S01]  /*2c950*/  ENDCOLLECTIVE ;  /* 0x000000000000791b */ /* 0x003fe20003800000 */
.L_x_2744:
        /* <DEDUP_REMOVED lines=8> */
.L_x_2745:
[----:B------:R-:W-:Y:S02]  /*2c9e0*/  IMAD.MOV.U32 R13, RZ, RZ, R45 ;  /* 0x000000ffff0d7224 */ /* 0x000fe400078e002d */
[----:B------:R-:W-:Y:S02]  /*2c9f0*/  IMAD.MOV.U32 R12, RZ, RZ, R0 ;  /* 0x000000ffff0c7224 */ /* 0x000fe400078e0000 */
[----:B------:R-:W-:-:S07]  /*2ca00*/  IMAD.MOV.U32 R43, RZ, RZ, R14 ;  /* 0x000000ffff2b7224 */ /* 0x000fce00078e000e */
[----:B------:R-:W-:Y:S05]  /*2ca10*/  WARPSYNC.COLLECTIVE R15, `(.L_x_2746) ;  /* 0x000000000f087348 */ /* 0x000fea0003c00000 */
[----:B------:R0:W1:Y:S02]  /*2ca20*/  SHFL.IDX P6, R14, R13, R12, R11 ;  /* 0x0000000c0d0e7389 */ /* 0x00006400000c000b */
[----:B01----:R-:W-:Y:S01]  /*2ca30*/  ENDCOLLECTIVE ;  /* 0x000000000000791b */ /* 0x003fe20003800000 */
.L_x_2746:
[----:B------:R-:W-:Y:S02]  /*2ca40*/  SEL R40, R42, R43, P0 ;  /* 0x0000002b2a287207 */ /* 0x000fe40000000000 */
[----:B------:R-:W-:Y:S01]  /*2ca50*/  SEL R42, R43, R42, P0 ;  /* 0x0000002a2b2a7207 */ /* 0x000fe20000000000 */
[----:B------:R-:W-:Y:S01]  /*2ca60*/  IMAD.MOV.U32 R13, RZ, RZ, R49 ;  /* 0x000000ffff0d7224 */ /* 0x000fe200078e0031 */
[----:B------:R-:W-:Y:S01]  /*2ca70*/  MOV R12, R2 ;  /* 0x00000002000c7202 */ /* 0x000fe20000000f00 */
[----:B------:R-:W-:Y:S02]  /*2ca80*/  IMAD.MOV.U32 R49, RZ, RZ, RZ ;  /* 0x000000ffff317224 */ /* 0x000fe400078e00ff */
[----:B------:R-:W-:-:S07]  /*2ca90*/  IMAD.MOV.U32 R45, RZ, RZ, R14 ;  /* 0x000000ffff2d7224 */ /* 0x000fce00078e000e */
[----:B------:R-:W-:Y:S05]  /*2caa0*/  WARPSYNC.COLLECTIVE R15, `(.L_x_2747) ;  /* 0x000000000f087348 */ /* 0x000fea0003c00000 */
[----:B------:R0:W1:Y:S02]  /*2cab0*/  SHFL.IDX P6, R14, R13, R12, R11 ;  /* 0x0000000c0d0e7389 */ /* 0x00006400000c000b */
[----:B01----:R-:W-:Y:S01]  /*2cac0*/  ENDCOLLECTIVE ;  /* 0x000000000000791b */ /* 0x003fe20003800000 */
.L_x_2747:
[----:B------:R-:W-:Y:S02]  /*2cad0*/  IMAD.MOV.U32 R13, RZ, RZ, R51 ;  /* 0x000000ffff0d7224 */ /* 0x000fe400078e0033 */
[----:B------:R-:W-:Y:S02]  /*2cae0*/  IMAD.MOV.U32 R12, RZ, RZ, R0 ;  /* 0x000000ffff0c7224 */ /* 0x000fe400078e0000 */
[----:B------:R-:W-:-:S07]  /*2caf0*/  IMAD.MOV.U32 R44, RZ, RZ, R14 ;  /* 0x000000ffff2c7224 */ /* 0x000fce00078e000e */
[----:B------:R-:W-:Y:S05]  /*2cb00*/  WARPSYNC.COLLECTIVE R15, `(.L_x_2748) ;  /* 0x000000000f087348 */ /* 0x000fea0003c00000 */
[----:B------:R0:W1:Y:S02]  /*2cb10*/  SHFL.IDX P6, R14, R13, R12, R11 ;  /* 0x0000000c0d0e7389 */ /* 0x00006400000c000b */
[----:B01----:R-:W-:Y:S01]  /*2cb20*/  ENDCOLLECTIVE ;  /* 0x000000000000791b */ /* 0x003fe20003800000 */
.L_x_2748:
        /* <DEDUP_REMOVED lines=8> */
.L_x_2749:
[----:B------:R-:W-:Y:S02]  /*2cbb0*/  IMAD.MOV.U32 R13, RZ, RZ, R55 ;  /* 0x000000ffff0d7224 */ /* 0x000fe400078e0037 */
[----:B------:R-:W-:Y:S02]  /*2cbc0*/  IMAD.MOV.U32 R12, RZ, RZ, R0 ;  /* 0x000000ffff0c7224 */ /* 0x000fe400078e0000 */
[----:B------:R-:W-:-:S07]  /*2cbd0*/  IMAD.MOV.U32 R48, RZ, RZ, R14 ;  /* 0x000000ffff307224 */ /* 0x000fce00078e000e */
[----:B------:R-:W-:Y:S05]  /*2cbe0*/  WARPSYNC.COLLECTIVE R15, `(.L_x_2750) ;  /* 0x000000000f087348 */ /* 0x000fea0003c00000 */
[----:B------:R0:W1:Y:S02]  /*2cbf0*/  SHFL.IDX P6, R14, R13, R12, R11 ;  /* 0x0000000c0d0e7389 */ /* 0x00006400000c000b */
[----:B01----:R-:W-:Y:S01]  /*2cc00*/  ENDCOLLECTIVE ;  /* 0x000000000000791b */ /* 0x003fe20003800000 */
.L_x_2750:
[----:B------:R-:W-:Y:S01]  /*2cc10*/  IMAD.MOV.U32 R13, RZ, RZ, R57 ;  /* 0x000000ffff0d7224 */ /* 0x000fe200078e0039 */
[----:B------:R-:W-:Y:S01]  /*2cc20*/  MOV R12, R2 ;  /* 0x00000002000c7202 */ /* 0x000fe20000000f00 */
[----:B------:R-:W-:-:S07]  /*2cc30*/  IMAD.MOV.U32 R55, RZ, RZ, R14 ;  /* 0x000000ffff377224 */ /* 0x000fce00078e000e */
[----:B------:R-:W-:Y:S05]  /*2cc40*/  WARPSYNC.COLLECTIVE R15, `(.L_x_2751) ;  /* 0x000000000f087348 */ /* 0x000fea0003c00000 */
[----:B------:R0:W1:Y:S02]  /*2cc50*/  SHFL.IDX P6, R14, R13, R12, R11 ;  /* 0x0000000c0d0e7389 */ /* 0x00006400000c000b */
[----:B01----:R-:W-:Y:S01]  /*2cc60*/  ENDCOLLECTIVE ;  /* 0x000000000000791b */ /* 0x003fe20003800000 */
.L_x_2751:
[----:B------:R-:W-:Y:S02]  /*2cc70*/  IMAD.MOV.U32 R13, RZ, RZ, R59 ;  /* 0x000000ffff0d7224 */ /* 0x000fe400078e003b */
[----:B------:R-:W-:Y:S02]  /*2cc80*/  IMAD.MOV.U32 R12, RZ, RZ, R0 ;  /* 0x000000ffff0c7224 */ /* 0x000fe400078e0000 */
[----:B------:R-:W-:-:S07]  /*2cc90*/  IMAD.MOV.U32 R50, RZ, RZ, R14 ;  /* 0x000000ffff327224 */ /* 0x000fce00078e000e */
[----:B------:R-:W-:Y:S05]  /*2cca0*/  WARPSYNC.COLLECTIVE R15, `(.L_x_2752) ;  /* 0x000000000f087348 */ /* 0x000fea0003c00000 */
[----:B------:R0:W1:Y:S02]  /*2ccb0*/  SHFL.IDX P6, R14, R13, R12, R11 ;  /* 0x0000000c0d0e7389 */ /* 0x00006400000c000b */
[----:B01----:R-:W-:Y:S01]  /*2ccc0*/  ENDCOLLECTIVE ;  /* 0x000000000000791b */ /* 0x003fe20003800000 */
.L_x_2752:
[----:B------:R-:W-:Y:S01]  /*2ccd0*/  IMAD.MOV.U32 R13, RZ, RZ, R61 ;  /* 0x000000ffff0d7224 */ /* 0x000fe200078e003d */
[----:B------:R-:W-:Y:S01]  /*2cce0*/  MOV R12, R2 ;  /* 0x00000002000c7202 */ /* 0x000fe20000000f00 */
[----:B------:R-:W-:-:S07]  /*2ccf0*/  IMAD.MOV.U32 R59, RZ, RZ, R14 ;  /* 0x000000ffff3b7224 */ /* 0x000fce00078e000e */
[----:B------:R-:W-:Y:S05]  /*2cd00*/  WARPSYNC.COLLECTIVE R15, `(.L_x_2753) ;  /* 0x000000000f087348 */ /* 0x000fea0003c00000 */
[----:B------:R0:W1:Y:S02]  /*2cd10*/  SHFL.IDX P6, R14, R13, R12, R11 ;  /* 0x0000000c0d0e7389 */ /* 0x00006400000c000b */
[----:B01----:R-:W-:Y:S01]  /*2cd20*/  ENDCOLLECTIVE ;  /* 0x000000000000791b */ /* 0x003fe20003800000 */
.L_x_2753:
[----:B------:R-:W-:Y:S02]  /*2cd30*/  IMAD.MOV.U32 R13, RZ, RZ, R63 ;  /* 0x000000ffff0d7224 */ /* 0x000fe400078e003f */
[----:B------:R-:W-:Y:S02]  /*2cd40*/  IMAD.MOV.U32 R12, RZ, RZ, R0 ;  /* 0x000000ffff0c7224 */ /* 0x000fe400078e0000 */
[----:B------:R-:W-:-:S07]  /*2cd50*/  IMAD.MOV.U32 R52, RZ, RZ, R14 ;  /* 0x000000ffff347224 */ /* 0x000fce00078e000e */
[----:B------:R-:W-:Y:S05]  /*2cd60*/  WARPSYNC.COLLECTIVE R15, `(.L_x_2754) ;  /* 0x000000000f087348 */ /* 0x000fea0003c00000 */
[----:B------:R0:W1:Y:S02]  /*2cd70*/  SHFL.IDX P6, R14, R13, R12, R11 ;  /* 0x0000000c0d0e7389 */ /* 0x00006400000c000b */
[----:B01----:R-:W-:Y:S01]  /*2cd80*/  ENDCOLLECTIVE ;  /* 0x000000000000791b */ /* 0x003fe20003800000 */
.L_x_2754:
        /* <DEDUP_REMOVED lines=8> */
.L_x_2755:
[----:B------:R-:W-:Y:S02]  /*2ce10*/  IMAD.MOV.U32 R13, RZ, RZ, R67 ;  /* 0x000000ffff0d7224 */ /* 0x000fe400078e0043 */
[----:B------:R-:W-:Y:S02]  /*2ce20*/  IMAD.MOV.U32 R12, RZ, RZ, R0 ;  /* 0x000000ffff0c7224 */ /* 0x000fe400078e0000 */
[----:B------:R-:W-:-:S07]  /*2ce30*/  IMAD.MOV.U32 R54, RZ, RZ, R14 ;  /* 0x000000ffff367224 */ /* 0x000fce00078e000e */
[----:B------:R-:W-:Y:S05]  /*2ce40*/  WARPSYNC.COLLECTIVE R15, `(.L_x_2756) ;  /* 0x000000000f087348 */ /* 0x000fea0003c00000 */
[----:B------:R0:W1:Y:S02]  /*2ce50*/  SHFL.IDX P6, R14, R13, R12, R11 ;  /* 0x0000000c0d0e7389 */ /* 0x00006400000c000b */
[----:B01----:R-:W-:Y:S01]  /*2ce60*/  ENDCOLLECTIVE ;  /* 0x000000000000791b */ /* 0x003fe20003800000 */
.L_x_2756:
        /* <DEDUP_REMOVED lines=8> */
.L_x_2757:
[----:B------:R-:W-:Y:S02]  /*2cef0*/  IMAD.MOV.U32 R13, RZ, RZ, R71 ;  /* 0x000000ffff0d7224 */ /* 0x000fe400078e0047 */
[----:B------:R-:W-:Y:S02]  /*2cf00*/  IMAD.MOV.U32 R12, RZ, RZ, R0 ;  /* 0x000000ffff0c7224 */ /* 0x000fe400078e0000 */
[----:B------:R-:W-:-:S07]  /*2cf10*/  IMAD.MOV.U32 R56, RZ, RZ, R14 ;  /* 0x000000ffff387224 */ /* 0x000fce00078e000e */
[----:B------:R-:W-:Y:S05]  /*2cf20*/  WARPSYNC.COLLECTIVE R15, `(.L_x_2758) ;  /* 0x000000000f087348 */ /* 0x000fea0003c00000 */
[----:B------:R0:W1:Y:S02]  /*2cf30*/  SHFL.IDX P6, R14, R13, R12, R11 ;  /* 0x0000000c0d0e7389 */ /* 0x00006400000c000b */
[----:B01----:R-:W-:Y:S01]  /*2cf40*/  ENDCOLLECTIVE ;  /* 0x000000000000791b */ /* 0x003fe20003800000 */
.L_x_2758:
        /* <DEDUP_REMOVED lines=8> */
.L_x_2759:
[----:B------:R-:W-:Y:S02]  /*2cfd0*/  IMAD.MOV.U32 R13, RZ, RZ, R75 ;  /* 0x000000ffff0d7224 */ /* 0x000fe400078e004b */
[----:B------:R-:W-:Y:S02]  /*2cfe0*/  IMAD.MOV.U32 R12, RZ, RZ, R0 ;  /* 0x000000ffff0c7224 */ /* 0x000fe400078e0000 */
[----:B------:R-:W-:-:S07]  /*2cff0*/  IMAD.MOV.U32 R58, RZ, RZ, R14 ;  /* 0x000000ffff3a7224 */ /* 0x000fce00078e000e */
[----:B------:R-:W-:Y:S05]  /*2d000*/  WARPSYNC.COLLECTIVE R15, `(.L_x_2760) ;  /* 0x000000000f087348 */ /* 0x000fea0003c00000 */
[----:B------:R0:W1:Y:S02]  /*2d010*/  SHFL.IDX P6, R14, R13, R12, R11 ;  /* 0x0000000c0d0e7389 */ /* 0x00006400000c000b */
[----:B01----:R-:W-:Y:S01]  /*2d020*/  ENDCOLLECTIVE ;  /* 0x000000000000791b */ /* 0x003fe20003800000 */
.L_x_2760:
        /* <DEDUP_REMOVED lines=8> */
.L_x_2761:
        /* <DEDUP_REMOVED lines=8> */
.L_x_2564:
[----:B------:R-:W-:Y:S01]  /*2d130*/  IMAD.MOV.U32 R13, RZ, RZ, R3 ;  /* 0x000000ffff0d7224 */ /* 0x000fe200078e0003 */
[----:B------:R-:W-:Y:S01]  /*2d140*/  MOV R15, 0xffffffff ;  /* 0xffffffff000f7802 */ /* 0x000fe20000000f00 */
[----:B------:R-:W-:Y:S02]  /*2d150*/  IMAD.MOV.U32 R12, RZ, RZ, RZ ;  /* 0x000000ffff0c7224 */ /* 0x000fe400078e00ff */
[----:B------:R-:W-:-:S07]  /*2d160*/  IMAD.MOV.U32 R11, RZ, RZ, 0x181f ;  /* 0x0000181fff0b7424 */ /* 0x000fce00078e00ff */
[----:B01----:R-:W-:Y:S05]  /*2d170*/  WARPSYNC.COLLECTIVE R15, `(.L_x_2763) ;  /* 0x000000000f087348 */ /* 0x003fea0003c00000 */
[----:B------:R2:W3:Y:S02]  /*2d180*/  SHFL.IDX P6, R14, R13, R12, R11 ;  /* 0x0000000c0d0e7389 */ /* 0x0004e400000c000b */
[----:B0123--:R-:W-:Y:S01]  /*2d190*/  ENDCOLLECTIVE ;  /* 0x000000000000791b */ /* 0x00ffe20003800000 */
.L_x_2763:
[----:B------:R-:W-:Y:S02]  /*2d1a0*/  IMAD.MOV.U32 R13, RZ, RZ, R2 ;  /* 0x000000ffff0d7224 */ /* 0x000fe400078e0002 */
[----:B------:R-:W-:-:S07]  /*2d1b0*/  IMAD.MOV.U32 R0, RZ, RZ, R14 ;  /* 0x000000ffff007224 */ /* 0x000fce00078e000e */
[----:B------:R-:W-:Y:S05]  /*2d1c0*/  WARPSYNC.COLLECTIVE R15, `(.L_x_2764) ;  /* 0x000000000f087348 */ /* 0x000fea0003c00000 */
[----:B------:R0:W1:Y:S02]  /*2d1d0*/  SHFL.IDX P6, R14, R13, R12, R11 ;  /* 0x0000000c0d0e7389 */ /* 0x00006400000c000b */
[----:B01----:R-:W-:Y:S01]  /*2d1e0*/  ENDCOLLECTIVE ;  /* 0x000000000000791b */ /* 0x003fe20003800000 */
.L_x_2764:
[----:B------:R-:W-:Y:S05]  /*2d1f0*/  BRA `(.L_x_2765) ;  /* 0xffffff7000fc7947 */ /* 0x000fea000383ffff */
.L_x_2567:
        /* <DEDUP_REMOVED lines=8> */
.L_x_2767:
[----:B------:R-:W-:Y:S05]  /*2d280*/  BSYNC B1 ;  /* 0x0000000000017941 */ /* 0x000fea0003800000 */
.L_x_2766:
        /* <DEDUP_REMOVED lines=8> */
.L_x_2768:
[----:B------:R-:W-:Y:S05]  /*2d310*/  BRA `(.L_x_2769) ;  /* 0xffffff7400087947 */ /* 0x000fea000383ffff */
.L_x_2570:
[----:B------:R-:W-:Y:S01]  /*2d320*/  BSSY B1, `(.L_x_2770) ;  /* 0x0000008000017945 */ /* 0x000fe20003800000 */
[----:B------:R-:W-:Y:S01]  /*2d330*/  MOV R13, R3 ;  /* 0x00000003000d7202 */ /* 0x000fe20000000f00 */
[----:B------:R-:W-:Y:S02]  /*2d340*/  IMAD.MOV.U32 R12, RZ, RZ, 0x2 ;  /* 0x00000002ff0c7424 */ /* 0x000fe400078e00ff */
[----:B------:R-:W-:Y:S02]  /*2d350*/  IMAD.MOV.U32 R11, RZ, RZ, 0x181f ;  /* 0x0000181fff0b7424 */ /* 0x000fe400078e00ff */
[----:B0-----:R-:W-:-:S07]  /*2d360*/  IMAD.MOV.U32 R15, RZ, RZ, -0x1 ;  /* 0xffffffffff0f7424 */ /* 0x001fce00078e00ff */
[----:B-1234-:R-:W-:Y:S05]  /*2d370*/  WARPSYNC.COLLECTIVE R15, `(.L_x_2771) ;  /* 0x000000000f087348 */ /* 0x01efea0003c00000 */
[----:B----4-:R0:W4:Y:S02]  /*2d380*/  SHFL.IDX P6, R14, R13, R12, R11 ;  /* 0x0000000c0d0e7389 */ /* 0x01012400000c000b */
[----:B01234-:R-:W-:Y:S01]  /*2d390*/  ENDCOLLECTIVE ;  /* 0x000000000000791b */ /* 0x01ffe20003800000 */
.L_x_2771:
[----:B------:R-:W-:Y:S05]  /*2d3a0*/  BSYNC B1 ;  /* 0x0000000000017941 */ /* 0x000fea0003800000 */
.L_x_2770:
        /* <DEDUP_REMOVED lines=8> */
.L_x_2772:
[----:B------:R-:W-:Y:S05]  /*2d430*/  BRA `(.L_x_2773) ;  /* 0xffffff7400107947 */ /* 0x000fea000383ffff */
.L_x_2573:
[----:B------:R-:W-:Y:S01]  /*2d440*/  BSSY B1, `(.L_x_2774) ;  /* 0x0000008000017945 */ /* 0x000fe20003800000 */
[----:B------:R-:W-:Y:S01]  /*2d450*/  IMAD.MOV.U32 R13, RZ, RZ, R3 ;  /* 0x000000ffff0d7224 */ /* 0x000fe200078e0003 */
[----:B0-----:R-:W-:Y:S01]  /*2d460*/  MOV R15, 0xffffffff ;  /* 0xffffffff000f7802 */ /* 0x001fe20000000f00 */
[----:B------:R-:W-:Y:S02]  /*2d470*/  IMAD.MOV.U32 R12, RZ, RZ, 0x3 ;  /* 0x00000003ff0c7424 */ /* 0x000fe400078e00ff */
[----:B------:R-:W-:-:S07]  /*2d480*/  IMAD.MOV.U32 R11, RZ, RZ, 0x181f ;  /* 0x0000181fff0b7424 */ /* 0x000fce00078e00ff */
[----:B-1234-:R-:W-:Y:S05]  /*2d490*/  WARPSYNC.COLLECTIVE R15, `(.L_x_2775) ;  /* 0x000000000f087348 */ /* 0x01efea0003c00000 */
[----:B------:R0:W0:Y:S02]  /*2d4a0*/  SHFL.IDX P6, R14, R13, R12, R11 ;  /* 0x0000000c0d0e7389 */ /* 0x00002400000c000b */
[----:B01234-:R-:W-:Y:S01]  /*2d4b0*/  ENDCOLLECTIVE ;  /* 0x000000000000791b */ /* 0x01ffe20003800000 */
.L_x_2775:
[----:B------:R-:W-:Y:S05]  /*2d4c0*/  BSYNC B1 ;  /* 0x0000000000017941 */ /* 0x000fea0003800000 */
.L_x_2774:
        /* <DEDUP_REMOVED lines=8> */
.L_x_2776:
[----:B------:R-:W-:Y:S05]  /*2d550*/  BRA `(.L_x_2777) ;  /* 0xffffff7400187947 */ /* 0x000fea000383ffff */
.L_x_2590:
[----:B------:R-:W2:Y:S01]  /*2d560*/  S2R R9, SR_TID.X ;  /* 0x0000000000097919 */ /* 0x000ea20000002100 */
[----:B------:R-:W-:Y:S01]  /*2d570*/  BSSY B1, `(.L_x_2778) ;  /* 0x000000a000017945 */ /* 0x000fe20003800000 */
[----:B------:R-:W-:Y:S02]  /*2d580*/  IMAD.MOV.U32 R12, RZ, RZ, RZ ;  /* 0x000000ffff0c7224 */ /* 0x000fe400078e00ff */
[----:B-1----:R-:W-:Y:S02]  /*2d590*/  IMAD.MOV.U32 R11, RZ, RZ, 0x1f ;  /* 0x0000001fff0b7424 */ /* 0x002fe400078e00ff */
[----:B------:R-:W-:Y:S01]  /*2d5a0*/  IMAD.MOV.U32 R15, RZ, RZ, -0x1 ;  /* 0xffffffffff0f7424 */ /* 0x000fe200078e00ff */
[----:B--2---:R-:W-:-:S04]  /*2d5b0*/  SHF.R.U32.HI R9, RZ, 0x5, R9 ;  /* 0x00000005ff097819 */ /* 0x004fc80000011609 */
[----:B------:R-:W-:-:S04]  /*2d5c0*/  LOP3.LUT R9, R9, 0x3, RZ, 0xc0, !PT ;  /* 0x0000000309097812 */ /* 0x000fc800078ec0ff */
[----:B------:R-:W-:-:S07]  /*2d5d0*/  MOV R13, R9 ;  /* 0x00000009000d7202 */ /* 0x000fce0000000f00 */
[----:B0-----:R-:W-:Y:S05]  /*2d5e0*/  WARPSYNC.COLLECTIVE R15, `(.L_x_2779) ;  /* 0x000000000f087348 */ /* 0x001fea0003c00000 */
[----:B0-----:R0:W1:Y:S02]  /*2d5f0*/  SHFL.IDX P6, R14, R13, R12, R11 ;  /* 0x0000000c0d0e7389 */ /* 0x00106400000c000b */
[----:B01----:R-:W-:Y:S01]  /*2d600*/  ENDCOLLECTIVE ;  /* 0x000000000000791b */ /* 0x003fe20003800000 */
.L_x_2779:
[----:B------:R-:W-:Y:S05]  /*2d610*/  BSYNC B1 ;  /* 0x0000000000017941 */ /* 0x000fea0003800000 */
.L_x_2778:
[----:B------:R-:W-:Y:S05]  /*2d620*/  BRA `(.L_x_2780) ;  /* 0xffffff8800ec7947 */ /* 0x000fea000383ffff */
.L_x_2592:
[----:B------:R-:W-:Y:S01]  /*2d630*/  BSSY B1, `(.L_x_2781) ;  /* 0x0000006000017945 */ /* 0x000fe20003800000 */
[----:B------:R-:W-:-:S07]  /*2d640*/  IMAD.MOV.U32 R15, RZ, RZ, -0x1 ;  /* 0xffffffffff0f7424 */ /* 0x000fce00078e00ff */
[----:B01----:R-:W-:Y:S05]  /*2d650*/  WARPSYNC.COLLECTIVE R15, `(.L_x_2782) ;  /* 0x000000000f0c7348 */ /* 0x003fea0003c00000 */
[----:B------:R-:W-:Y:S02]  /*2d660*/  ELECT P6, UR62, PT ;  /* 0x00000000003e782f */ /* 0x000fe400038c0000 */
[----:B------:R-:W-:Y:S01]  /*2d670*/  MOV R14, UR62 ;  /* 0x0000003e000e7c02 */ /* 0x000fe20008000f00 */
[----:B01----:R-:W-:Y:S10]  /*2d680*/  ENDCOLLECTIVE ;  /* 0x000000000000791b */ /* 0x003ff40003800000 */
.L_x_2782:
[----:B------:R-:W-:Y:S05]  /*2d690*/  BSYNC B1 ;  /* 0x0000000000017941 */ /* 0x000fea0003800000 */
.L_x_2781:
[----:B------:R-:W-:Y:S05]  /*2d6a0*/  BRA `(.L_x_2591) ;  /* 0xffffff8800e47947 */ /* 0x000fea000383ffff */
.L_x_2594:
[----:B0-----:R-:W2:Y:S02]  /*2d6b0*/  LDL R5, [R1+0x4] ;  /* 0x0000040001057983 */ /* 0x001ea40000100800 */
[----:B--2---:R0:W2:Y:S02]  /*2d6c0*/  SYNCS.PHASECHK.TRANS64.TRYWAIT P0, [R5+URZ+0x29820], R4 ;  /* 0x02982004050075a7 */ /* 0x0040a4000800017f */
[----:B--2---:R-:W-:Y:S05]  /*2d6d0*/  @!P0 NANOSLEEP.SYNCS 0x989680 ;  /* 0x009896800000895d */ /* 0x004fea0003900000 */
[----:B------:R-:W2:Y:S02]  /*2d6e0*/  @!P0 SYNCS.PHASECHK.TRANS64 P0, [R5+URZ+0x29820], R4 ;  /* 0x02982004050085a7 */ /* 0x000ea4000800007f */
[----:B--2---:R-:W-:Y:S05]  /*2d6f0*/  @!P0 BRA `(.L_x_2594) ;  /* 0xfffffffc00ec8947 */ /* 0x004fea000383ffff */
[----:B------:R-:W-:Y:S05]  /*2d700*/  BRA `(.L_x_2783) ;  /* 0xffffff8800f47947 */ /* 0x000fea000383ffff */
.L_x_2598:
[----:B0-----:R0:W2:Y:S02]  /*2d710*/  SYNCS.PHASECHK.TRANS64.TRYWAIT P0, [R7+URZ+0x298a0], R10 ;  /* 0x0298a00a070075a7 */ /* 0x0010a4000800017f */
[----:B--2---:R-:W-:Y:S05]  /*2d720*/  @!P0 NANOSLEEP.SYNCS 0x989680 ;  /* 0x009896800000895d */ /* 0x004fea0003900000 */
[----:B------:R-:W2:Y:S02]  /*2d730*/  @!P0 SYNCS.PHASECHK.TRANS64 P0, [R7+URZ+0x298a0], R10 ;  /* 0x0298a00a070085a7 */ /* 0x000ea4000800007f */
[----:B--2---:R-:W-:Y:S05]  /*2d740*/  @!P0 BRA `(.L_x_2598) ;  /* 0xfffffffc00f08947 */ /* 0x004fea000383ffff */
[----:B------:R-:W-:Y:S05]  /*2d750*/  BRA `(.L_x_2784) ;  /* 0xffffff8c001c7947 */ /* 0x000fea000383ffff */
.L_x_2605:
[----:B-1----:R1:W2:Y:S02]  /*2d760*/  SYNCS.PHASECHK.TRANS64.TRYWAIT P0, [R7+URZ+0x298c0], R10 ;  /* 0x0298c00a070075a7 */ /* 0x0022a4000800017f */
[----:B--2---:R-:W-:Y:S05]  /*2d770*/  @!P0 NANOSLEEP.SYNCS 0x989680 ;  /* 0x009896800000895d */ /* 0x004fea0003900000 */
[----:B------:R-:W2:Y:S02]  /*2d780*/  @!P0 SYNCS.PHASECHK.TRANS64 P0, [R7+URZ+0x298c0], R10 ;  /* 0x0298c00a070085a7 */ /* 0x000ea4000800007f */
[----:B--2---:R-:W-:Y:S05]  /*2d790*/  @!P0 BRA `(.L_x_2605) ;  /* 0xfffffffc00f08947 */ /* 0x004fea000383ffff */
[----:B------:R-:W-:Y:S05]  /*2d7a0*/  BRA `(.L_x_2785) ;  /* 0xffffff9000187947 */ /* 0x000fea000383ffff */
.L_x_2612:
[----:B0-----:R0:W2:Y:S02]  /*2d7b0*/  SYNCS.PHASECHK.TRANS64.TRYWAIT P1, [R8+URZ+0x298a0], R7 ;  /* 0x0298a007080075a7 */ /* 0x0010a4000802017f */
[----:B--2---:R-:W-:Y:S05]  /*2d7c0*/  @!P1 NANOSLEEP.SYNCS 0x989680 ;  /* 0x009896800000995d */ /* 0x004fea0003900000 */
[----:B------:R-:W2:Y:S02]  /*2d7d0*/  @!P1 SYNCS.PHASECHK.TRANS64 P1, [R8+URZ+0x298a0], R7 ;  /* 0x0298a007080095a7 */ /* 0x000ea4000802007f */
[----:B--2---:R-:W-:Y:S05]  /*2d7e0*/  @!P1 BRA `(.L_x_2612) ;  /* 0xfffffffc00f09947 */ /* 0x004fea000383ffff */
[----:B------:R-:W-:Y:S05]  /*2d7f0*/  BRA `(.L_x_2786) ;  /* 0xffffff9000fc7947 */ /* 0x000fea000383ffff */
.L_x_2619:
[----:B-1----:R1:W2:Y:S02]  /*2d800*/  SYNCS.PHASECHK.TRANS64.TRYWAIT P1, [R8+URZ+0x298c0], R7 ;  /* 0x0298c007080075a7 */ /* 0x0022a4000802017f */
[----:B--2---:R-:W-:Y:S05]  /*2d810*/  @!P1 NANOSLEEP.SYNCS 0x989680 ;  /* 0x009896800000995d */ /* 0x004fea0003900000 */
[----:B------:R-:W2:Y:S02]  /*2d820*/  @!P1 SYNCS.PHASECHK.TRANS64 P1, [R8+URZ+0x298c0], R7 ;  /* 0x0298c007080095a7 */ /* 0x000ea4000802007f */
[----:B--2---:R-:W-:Y:S05]  /*2d830*/  @!P1 BRA `(.L_x_2619) ;  /* 0xfffffffc00f09947 */ /* 0x004fea000383ffff */
[----:B------:R-:W-:Y:S05]  /*2d840*/  BRA `(.L_x_2787) ;  /* 0xffffff9400f47947 */ /* 0x000fea000383ffff */
.L_x_2634:
[----:B------:R-:W2:Y:S01]  /*2d850*/  S2R R4, SR_TID.X ;  /* 0x0000000000047919 */ /* 0x000ea20000002100 */
[----:B------:R-:W-:Y:S01]  /*2d860*/  BSSY B0, `(.L_x_2788) ;  /* 0x000000a000007945 */ /* 0x000fe20003800000 */
[----:B------:R-:W-:Y:S01]  /*2d870*/  MOV R12, RZ ;  /* 0x000000ff000c7202 */ /* 0x000fe20000000f00 */
[----:B-1----:R-:W-:Y:S02]  /*2d880*/  IMAD.MOV.U32 R11, RZ, RZ, 0x1f ;  /* 0x0000001fff0b7424 */ /* 0x002fe400078e00ff */
[----:B------:R-:W-:Y:S01]  /*2d890*/  IMAD.MOV.U32 R15, RZ, RZ, -0x1 ;  /* 0xffffffffff0f7424 */ /* 0x000fe200078e00ff */
[----:B--2---:R-:W-:-:S04]  /*2d8a0*/  SHF.R.U32.HI R4, RZ, 0x5, R4 ;  /* 0x00000005ff047819 */ /* 0x004fc80000011604 */
[----:B------:R-:W-:-:S05]  /*2d8b0*/  LOP3.LUT R4, R4, 0x3, RZ, 0xc0, !PT ;  /* 0x0000000304047812 */ /* 0x000fca00078ec0ff */
[----:B------:R-:W-:-:S07]  /*2d8c0*/  IMAD.MOV.U32 R13, RZ, RZ, R4 ;  /* 0x000000ffff0d7224 */ /* 0x000fce00078e0004 */
[----:B0--3--:R-:W-:Y:S05]  /*2d8d0*/  WARPSYNC.COLLECTIVE R15, `(.L_x_2789) ;  /* 0x000000000f087348 */ /* 0x009fea0003c00000 */
[----:B0-----:R0:W1:Y:S02]  /*2d8e0*/  SHFL.IDX P6, R14, R13, R12, R11 ;  /* 0x0000000c0d0e7389 */ /* 0x00106400000c000b */
[----:B01-3--:R-:W-:Y:S01]  /*2d8f0*/  ENDCOLLECTIVE ;  /* 0x000000000000791b */ /* 0x00bfe20003800000 */
.L_x_2789:
[----:B------:R-:W-:Y:S05]  /*2d900*/  BSYNC B0 ;  /* 0x0000000000007941 */ /* 0x000fea0003800000 */
.L_x_2788:
[----:B------:R-:W-:Y:S05]  /*2d910*/  BRA `(.L_x_2790) ;  /* 0xffffffa000d07947 */ /* 0x000fea000383ffff */
.L_x_2636:
[----:B------:R-:W-:Y:S01]  /*2d920*/  BSSY B0, `(.L_x_2791) ;  /* 0x0000006000007945 */ /* 0x000fe20003800000 */
[----:B------:R-:W-:-:S07]  /*2d930*/  IMAD.MOV.U32 R15, RZ, RZ, -0x1 ;  /* 0xffffffffff0f7424 */ /* 0x000fce00078e00ff */
[----:B01-3--:R-:W-:Y:S05]  /*2d940*/  WARPSYNC.COLLECTIVE R15, `(.L_x_2792) ;  /* 0x000000000f0c7348 */ /* 0x00bfea0003c00000 */
[----:B------:R-:W-:Y:S02]  /*2d950*/  ELECT P6, UR62, PT ;  /* 0x00000000003e782f */ /* 0x000fe400038c0000 */
[----:B------:R-:W-:Y:S01]  /*2d960*/  MOV R14, UR62 ;  /* 0x0000003e000e7c02 */ /* 0x000fe20008000f00 */
[----:B01-3--:R-:W-:Y:S10]  /*2d970*/  ENDCOLLECTIVE ;  /* 0x000000000000791b */ /* 0x00bff40003800000 */
.L_x_2792:
[----:B------:R-:W-:Y:S05]  /*2d980*/  BSYNC B0 ;  /* 0x0000000000007941 */ /* 0x000fea0003800000 */
.L_x_2791:
[----:B------:R-:W-:Y:S05]  /*2d990*/  BRA `(.L_x_2793) ;  /* 0xffffffa000dc7947 */ /* 0x000fea000383ffff */
.L_x_2638:
[----:B0-----:R0:W2:Y:S02]  /*2d9a0*/  SYNCS.PHASECHK.TRANS64.TRYWAIT P0, [R2+URZ+0x29880], R3 ;  /* 0x02988003020075a7 */ /* 0x0010a4000800017f */
[----:B--2---:R-:W-:Y:S05]  /*2d9b0*/  @!P0 NANOSLEEP.SYNCS 0x989680 ;  /* 0x009896800000895d */ /* 0x004fea0003900000 */
[----:B------:R-:W2:Y:S02]  /*2d9c0*/  @!P0 SYNCS.PHASECHK.TRANS64 P0, [R2+URZ+0x29880], R3 ;  /* 0x02988003020085a7 */ /* 0x000ea4000800007f */
[----:B--2---:R-:W-:Y:S05]  /*2d9d0*/  @!P0 BRA `(.L_x_2638) ;  /* 0xfffffffc00f08947 */ /* 0x004fea000383ffff */
[----:B------:R-:W-:Y:S05]  /*2d9e0*/  BRA `(.L_x_2794) ;  /* 0xffffffa400507947 */ /* 0x000fea000383ffff */
.L_x_2640:
[----:B--2---:R2:W3:Y:S02]  /*2d9f0*/  SYNCS.PHASECHK.TRANS64.TRYWAIT P0, [R2+URZ+0x29840], R3 ;  /* 0x02984003020075a7 */ /* 0x0044e4000800017f */
[----:B---3--:R-:W-:Y:S05]  /*2da00*/  @!P0 NANOSLEEP.SYNCS 0x989680 ;  /* 0x009896800000895d */ /* 0x008fea0003900000 */
[----:B------:R-:W3:Y:S02]  /*2da10*/  @!P0 SYNCS.PHASECHK.TRANS64 P0, [R2+URZ+0x29840], R3 ;  /* 0x02984003020085a7 */ /* 0x000ee4000800007f */
[----:B---3--:R-:W-:Y:S05]  /*2da20*/  @!P0 BRA `(.L_x_2640) ;  /* 0xfffffffc00f08947 */ /* 0x008fea000383ffff */
[----:B------:R-:W-:Y:S05]  /*2da30*/  BRA `(.L_x_2795) ;  /* 0xffffffa400b07947 */ /* 0x000fea000383ffff */
.L_x_2644:
[----:B------:R-:W2:Y:S01]  /*2da40*/  LDL.LU R11, [R1+0x40] ;  /* 0x00004000010b7983 */ /* 0x000ea20000300800 */
[----:B------:R-:W-:Y:S01]  /*2da50*/  IMAD.MOV.U32 R13, RZ, RZ, R2 ;  /* 0x000000ffff0d7224 */ /* 0x000fe200078e0002 */
[----:B------:R-:W-:Y:S01]  /*2da60*/  LOP3.LUT R5, R5, 0x7f, RZ, 0xc0, !PT ;  /* 0x0000007f05057812 */ /* 0x000fe200078ec0ff */
[----:B------:R-:W-:Y:S02]  /*2da70*/  IMAD.MOV.U32 R12, RZ, RZ, RZ ;  /* 0x000000ffff0c7224 */ /* 0x000fe400078e00ff */
[----:B------:R-:W-:Y:S01]  /*2da80*/  IMAD.MOV.U32 R15, RZ, RZ, -0x1 ;  /* 0xffffffffff0f7424 */ /* 0x000fe200078e00ff */
[----:B------:R-:W-:-:S05]  /*2da90*/  SHF.R.U32.HI R7, RZ, 0x2, R5 ;  /* 0x00000002ff077819 */ /* 0x000fca0000011605 */
[----:B------:R-:W-:-:S04]  /*2daa0*/  IMAD R17, R17, 0x80, R7 ;  /* 0x0000008011117824 */ /* 0x000fc800078e0207 */
[----:B------:R-:W-:Y:S02]  /*2dab0*/  VIADD R7, R17, 0x20 ;  /* 0x0000002011077836 */ /* 0x000fe40000000000 */
[----:B--2---:R-:W-:Y:S01]  /*2dac0*/  IMAD R0, R11, R8, RZ ;  /* 0x000000080b007224 */ /* 0x004fe200078e02ff */
[----:B------:R-:W-:-:S04]  /*2dad0*/  MOV R11, 0x1c1f ;  /* 0x00001c1f000b7802 */ /* 0x000fc80000000f00 */
[----:B------:R-:W-:-:S13]  /*2dae0*/  ISETP.GE.AND P4, PT, R17, R0, PT ;  /* 0x000000001100720c */ /* 0x000fda0003f86270 */
[----:B-----5:R-:W-:Y:S05]  /*2daf0*/  WARPSYNC.COLLECTIVE R15, `(.L_x_2796) ;  /* 0x000000000f087348 */ /* 0x020fea0003c00000 */
[----:B------:R0:W1:Y:S02]  /*2db00*/  SHFL.IDX P6, R14, R13, R12, R11 ;  /* 0x0000000c0d0e7389 */ /* 0x00006400000c000b */
[----:B01---5:R-:W-:Y:S01]  /*2db10*/  ENDCOLLECTIVE ;  /* 0x000000000000791b */ /* 0x023fe20003800000 */
.L_x_2796:
[----:B------:R-:W-:Y:S02]  /*2db20*/  IMAD.MOV.U32 R13, RZ, RZ, R3 ;  /* 0x000000ffff0d7224 */ /* 0x000fe400078e0003 */
[----:B------:R-:W-:-:S07]  /*2db30*/  IMAD.MOV.U32 R4, RZ, RZ, R14 ;  /* 0x000000ffff047224 */ /* 0x000fce00078e000e */
[----:B------:R-:W-:Y:S05]  /*2db40*/  WARPSYNC.COLLECTIVE R15, `(.L_x_2797) ;  /* 0x000000000f087348 */ /* 0x000fea0003c00000 */
[----:B------:R0:W1:Y:S02]  /*2db50*/  SHFL.IDX P6, R14, R13, R12, R11 ;  /* 0x0000000c0d0e7389 */ /* 0x00006400000c000b */
[----:B01----:R-:W-:Y:S01]  /*2db60*/  ENDCOLLECTIVE ;  /* 0x000000000000791b */ /* 0x003fe20003800000 */
.L_x_2797:
[----:B------:R-:W-:Y:S02]  /*2db70*/  IMAD.MOV.U32 R13, RZ, RZ, R2 ;  /* 0x000000ffff0d7224 */ /* 0x000fe400078e0002 */
[----:B------:R-:W-:Y:S02]  /*2db80*/  IMAD.MOV.U32 R12, RZ, RZ, 0x1 ;  /* 0x00000001ff0c7424 */ /* 0x000fe400078e00ff */
[----:B------:R-:W-:-:S07]  /*2db90*/  IMAD.MOV.U32 R5, RZ, RZ, R14 ;  /* 0x000000ffff057224 */ /* 0x000fce00078e000e */
[----:B------:R-:W-:Y:S05]  /*2dba0*/  WARPSYNC.COLLECTIVE R15, `(.L_x_2798) ;  /* 0x000000000f087348 */ /* 0x000fea0003c00000 */
[----:B------:R0:W1:Y:S02]  /*2dbb0*/  SHFL.IDX P6, R14, R13, R12, R11 ;  /* 0x0000000c0d0e7389 */ /* 0x00006400000c000b */
[----:B01----:R-:W-:Y:S01]  /*2dbc0*/  ENDCOLLECTIVE ;  /* 0x000000000000791b */ /* 0x003fe20003800000 */
.L_x_2798:
[----:B------:R-:W-:-:S04]  /*2dbd0*/  @!P4 IADD3 R5, P3, R10, R5, RZ ;  /* 0x000000050a05c210 */ /* 0x000fc80007f7e0ff */
[----:B------:R-:W-:Y:S02]  /*2dbe0*/  @!P4 IADD3.X R4, RZ, R4, RZ, P3, !PT ;  /* 0x00000004ff04c210 */ /* 0x000fe40001ffe4ff */
[----:B------:R-:W-:Y:S02]  /*2dbf0*/  ISETP.GE.AND P3, PT, R7, R0, PT ;  /* 0x000000000700720c */ /* 0x000fe40003f66270 */
[----:B------:R-:W-:Y:S01]  /*2dc00*/  @!P4 LOP3.LUT R5, R5, R4, RZ, 0x3c, !PT ;  /* 0x000000040505c212 */ /* 0x000fe200078e3cff */
[----:B------:R-:W-:-:S03]  /*2dc10*/  IMAD.MOV.U32 R13, RZ, RZ, R3 ;  /* 0x000000ffff0d7224 */ /* 0x000fc600078e0003 */
[----:B------:R-:W-:-:S04]  /*2dc20*/  @!P4 LOP3.LUT R4, R5, R4, RZ, 0x3c, !PT ;  /* 0x000000040504c212 */ /* 0x000fc800078e3cff */
[----:B------:R-:W-:Y:S01]  /*2dc30*/  @!P4 LOP3.LUT R5, R5, R4, RZ, 0x3c, !PT ;  /* 0x000000040505c212 */ /* 0x000fe200078e3cff */
[----:B------:R-:W-:-:S04]  /*2dc40*/  IMAD.MOV.U32 R6, RZ, RZ, R14 ;  /* 0x000000ffff067224 */ /* 0x000fc800078e000e */
[----:B------:R-:W-:Y:S01]  /*2dc50*/  @!PT LDS RZ, [RZ] ;  /* 0x00000000fffff984 */ /* 0x000fe20000000800 */
[----:B------:R-:W-:Y:S01]  /*2dc60*/  @!PT LDS RZ, [RZ] ;  /* 0x00000000fffff984 */ /* 0x000fe20000000800 */
[----:B------:R-:W-:Y:S01]  /*2dc70*/  @!PT LDS RZ, [RZ] ;  /* 0x00000000fffff984 */ /* 0x000fe20000000800 */
[----:B------:R0:W-:Y:S03]  /*2dc80*/  @!P4 LDGSTS.E.BYPASS.LTC128B.128 [R9+0x14400], desc[UR54][R4.64], !P0 ;  /* 0x144000000409cfae */ /* 0x0001e6000c101d76 */
[----:B0-----:R-:W-:Y:S05]  /*2dc90*/  WARPSYNC.COLLECTIVE R15, `(.L_x_2799) ;  /* 0x000000000f087348 */ /* 0x001fea0003c00000 */
[----:B------:R1:W2:Y:S02]  /*2dca0*/  SHFL.IDX P6, R14, R13, R12, R11 ;  /* 0x0000000c0d0e7389 */ /* 0x0002a400000c000b */
[----:B012---:R-:W-:Y:S01]  /*2dcb0*/  ENDCOLLECTIVE ;  /* 0x000000000000791b */ /* 0x007fe20003800000 */
.L_x_2799:
[----:B------:R-:W-:Y:S01]  /*2dcc0*/  @!PT LDS RZ, [RZ] ;  /* 0x00000000fffff984 */ /* 0x000fe20000000800 */
[----:B------:R-:W-:Y:S01]  /*2dcd0*/  @!PT LDS RZ, [RZ] ;  /* 0x00000000fffff984 */ /* 0x000fe20000000800 */
[----:B------:R-:W-:Y:S01]  /*2dce0*/  @!PT LDS RZ, [RZ] ;  /* 0x00000000fffff984 */ /* 0x000fe20000000800 */
[----:B------:R-:W-:Y:S04]  /*2dcf0*/  @!P4 LDGSTS.E.BYPASS.LTC128B.128 [R9+0x16400], desc[UR54][R4.64+0x40], !P1 ;  /* 0x164000400409cfae */ /* 0x000fe8000c901d76 */
[----:B------:R0:W-:Y:S01]  /*2dd00*/  @!P4 LDGSTS.E.BYPASS.LTC128B.128 [R9+0x18400], desc[UR54][R4.64+0x80], !P2 ;  /* 0x184000800409cfae */ /* 0x0001e2000d101d76 */
[----:B------:R-:W-:Y:S02]  /*2dd10*/  IMAD.MOV.U32 R13, RZ, RZ, R2 ;  /* 0x000000ffff0d7224 */ /* 0x000fe400078e0002 */
[----:B------:R-:W-:Y:S01]  /*2dd20*/  IMAD.MOV.U32 R12, RZ, RZ, 0x2 ;  /* 0x00000002ff0c7424 */ /* 0x000fe200078e00ff */
[----:B0-----:R-:W-:-:S07]  /*2dd30*/  MOV R4, R14 ;  /* 0x0000000e00047202 */ /* 0x001fce0000000f00 */
[----:B------:R-:W-:Y:S05]  /*2dd40*/  WARPSYNC.COLLECTIVE R15, `(.L_x_2800) ;  /* 0x000000000f087348 */ /* 0x000fea0003c00000 */
[----:B------:R0:W1:Y:S02]  /*2dd50*/  SHFL.IDX P6, R14, R13, R12, R11 ;  /* 0x0000000c0d0e7389 */ /* 0x00006400000c000b */
[----:B01----:R-:W-:Y:S01]  /*2dd60*/  ENDCOLLECTIVE ;  /* 0x000000000000791b */ /* 0x003fe20003800000 */
.L_x_2800:
[----:B------:R-:W-:-:S05]  /*2dd70*/  @!P3 IADD3 R5, P4, R10, R4, RZ ;  /* 0x000000040a05b210 */ /* 0x000fca0007f9e0ff */
[----:B------:R-:W-:-:S05]  /*2dd80*/  @!P3 IMAD.X R4, RZ, RZ, R6, P4 ;  /* 0x000000ffff04b224 */ /* 0x000fca00020e0606 */
[-C--:B------:R-:W-:Y:S02]  /*2dd90*/  @!P3 LOP3.LUT R5, R5, R4.reuse, RZ, 0x3c, !PT ;  /* 0x000000040505b212 */ /* 0x080fe400078e3cff */
[----:B------:R-:W-:Y:S02]  /*2dda0*/  MOV R13, R3 ;  /* 0x00000003000d7202 */ /* 0x000fe40000000f00 */
        /* <DEDUP_REMOVED lines=10> */
.L_x_2801:
[----:B------:R-:W-:Y:S01]  /*2de50*/  @!PT LDS RZ, [RZ] ;  /* 0x00000000fffff984 */ /* 0x000fe20000000800 */
[----:B------:R-:W-:Y:S01]  /*2de60*/  @!PT LDS RZ, [RZ] ;  /* 0x00000000fffff984 */ /* 0x000fe20000000800 */
[----:B------:R-:W-:Y:S01]  /*2de70*/  @!PT LDS RZ, [RZ] ;  /* 0x00000000fffff984 */ /* 0x000fe20000000800 */
[----:B------:R-:W-:Y:S04]  /*2de80*/  @!P3 LDGSTS.E.BYPASS.LTC128B.128 [R9+0x16c00], desc[UR54][R4.64+0x40], !P1 ;  /* 0x16c000400409bfae */ /* 0x000fe8000c901d76 */
[----:B------:R0:W-:Y:S01]  /*2de90*/  @!P3 LDGSTS.E.BYPASS.LTC128B.128 [R9+0x18c00], desc[UR54][R4.64+0x80], !P2 ;  /* 0x18c000800409bfae */ /* 0x0001e2000d101d76 */
[----:B------:R-:W-:Y:S02]  /*2dea0*/  IMAD.MOV.U32 R13, RZ, RZ, R2 ;  /* 0x000000ffff0d7224 */ /* 0x000fe400078e0002 */
[----:B------:R-:W-:Y:S02]  /*2deb0*/  IMAD.MOV.U32 R12, RZ, RZ, 0x3 ;  /* 0x00000003ff0c7424 */ /* 0x000fe400078e00ff */
[----:B0-----:R-:W-:-:S05]  /*2dec0*/  VIADD R4, R17, 0x40 ;  /* 0x0000004011047836 */ /* 0x001fca0000000000 */
[----:B------:R-:W-:Y:S01]  /*2ded0*/  ISETP.GE.AND P3, PT, R4, R0, PT ;  /* 0x000000000400720c */ /* 0x000fe20003f66270 */
[----:B------:R-:W-:-:S12]  /*2dee0*/  IMAD.MOV.U32 R4, RZ, RZ, R14 ;  /* 0x000000ffff047224 */ /* 0x000fd800078e000e */
[----:B------:R-:W-:Y:S05]  /*2def0*/  WARPSYNC.COLLECTIVE R15, `(.L_x_2802) ;  /* 0x000000000f087348 */ /* 0x000fea0003c00000 */
[----:B------:R0:W1:Y:S02]  /*2df00*/  SHFL.IDX P6, R14, R13, R12, R11 ;  /* 0x0000000c0d0e7389 */ /* 0x00006400000c000b */
[----:B01----:R-:W-:Y:S01]  /*2df10*/  ENDCOLLECTIVE ;  /* 0x000000000000791b */ /* 0x003fe20003800000 */
.L_x_2802:
[----:B------:R-:W-:Y:S02]  /*2df20*/  @!P3 IADD3 R5, P4, R10, R4, RZ ;  /* 0x000000040a05b210 */ /* 0x000fe40007f9e0ff */
[----:B------:R-:W-:-:S03]  /*2df30*/  MOV R13, R3 ;  /* 0x00000003000d7202 */ /* 0x000fc60000000f00 */
[----:B------:R-:W-:-:S05]  /*2df40*/  @!P3 IMAD.X R4, RZ, RZ, R6, P4 ;  /* 0x000000ffff04b224 */ /* 0x000fca00020e0606 */
[----:B------:R-:W-:-:S04]  /*2df50*/  @!P3 LOP3.LUT R5, R5, R4, RZ, 0x3c, !PT ;  /* 0x000000040505b212 */ /* 0x000fc800078e3cff */
        /* <DEDUP_REMOVED lines=12> */
.L_x_2803:
[----:B------:R-:W-:Y:S01]  /*2e020*/  IMAD.MOV.U32 R3, RZ, RZ, R14 ;  /* 0x000000ffff037224 */ /* 0x000fe200078e000e */
[----:B------:R-:W-:Y:S06]  /*2e030*/  BRA `(.L_x_2804) ;  /* 0xffffffac00287947 */ /* 0x000fec000383ffff */
.L_x_2649:
[----:B0-----:R-:W3:Y:S02]  /*2e040*/  LDL R2, [R1+0x4] ;  /* 0x0000040001027983 */ /* 0x001ee40000100800 */
[----:B---3--:R0:W3:Y:S02]  /*2e050*/  SYNCS.PHASECHK.TRANS64.TRYWAIT P0, [R2+URZ+0x29820], R0 ;  /* 0x02982000020075a7 */ /* 0x0080e4000800017f */
[----:B---3--:R-:W-:Y:S05]  /*2e060*/  @!P0 NANOSLEEP.SYNCS 0x989680 ;  /* 0x009896800000895d */ /* 0x008fea0003900000 */
[----:B------:R-:W3:Y:S02]  /*2e070*/  @!P0 SYNCS.PHASECHK.TRANS64 P0, [R2+URZ+0x29820], R0 ;  /* 0x02982000020085a7 */ /* 0x000ee4000800007f */
[----:B---3--:R-:W-:Y:S05]  /*2e080*/  @!P0 BRA `(.L_x_2649) ;  /* 0xfffffffc00ec8947 */ /* 0x008fea000383ffff */
[----:B------:R-:W-:Y:S05]  /*2e090*/  BRA `(.L_x_2805) ;  /* 0xffffffac009c7947 */ /* 0x000fea000383ffff */
.L_x_2655:
[----:B---3--:R3:W4:Y:S02]  /*2e0a0*/  SYNCS.PHASECHK.TRANS64.TRYWAIT P0, [R5+URZ+0x29880], R4 ;  /* 0x02988004050075a7 */ /* 0x008724000800017f */
[----:B----4-:R-:W-:Y:S05]  /*2e0b0*/  @!P0 NANOSLEEP.SYNCS 0x989680 ;  /* 0x009896800000895d */ /* 0x010fea0003900000 */
[----:B------:R-:W4:Y:S02]  /*2e0c0*/  @!P0 SYNCS.PHASECHK.TRANS64 P0, [R5+URZ+0x29880], R4 ;  /* 0x02988004050085a7 */ /* 0x000f24000800007f */
[----:B----4-:R-:W-:Y:S05]  /*2e0d0*/  @!P0 BRA `(.L_x_2655) ;  /* 0xfffffffc00f08947 */ /* 0x010fea000383ffff */
[----:B------:R-:W-:Y:S05]  /*2e0e0*/  BRA `(.L_x_2806) ;  /* 0xffffffb0005c7947 */ /* 0x000fea000383ffff */
.L_x_2660:
[----:B--2---:R2:W4:Y:S02]  /*2e0f0*/  SYNCS.PHASECHK.TRANS64.TRYWAIT P0, [R5+URZ+0x29840], R4 ;  /* 0x02984004050075a7 */ /* 0x004524000800017f */
[----:B----4-:R-:W-:Y:S05]  /*2e100*/  @!P0 NANOSLEEP.SYNCS 0x989680 ;  /* 0x009896800000895d */ /* 0x010fea0003900000 */
[----:B------:R-:W4:Y:S02]  /*2e110*/  @!P0 SYNCS.PHASECHK.TRANS64 P0, [R5+URZ+0x29840], R4 ;  /* 0x02984004050085a7 */ /* 0x000f24000800007f */
[----:B----4-:R-:W-:Y:S05]  /*2e120*/  @!P0 BRA `(.L_x_2660) ;  /* 0xfffffffc00f08947 */ /* 0x010fea000383ffff */
[----:B------:R-:W-:Y:S05]  /*2e130*/  BRA `(.L_x_2807) ;  /* 0xffffffb000e47947 */ /* 0x000fea000383ffff */
.L_x_2668:
[----:B---3--:R3:W4:Y:S02]  /*2e140*/  SYNCS.PHASECHK.TRANS64.TRYWAIT P0, [R17+URZ+0x29870], R4 ;  /* 0x02987004110075a7 */ /* 0x008724000800017f */
[----:B----4-:R-:W-:Y:S05]  /*2e150*/  @!P0 NANOSLEEP.SYNCS 0x989680 ;  /* 0x009896800000895d */ /* 0x010fea0003900000 */
[----:B------:R-:W4:Y:S02]  /*2e160*/  @!P0 SYNCS.PHASECHK.TRANS64 P0, [R17+URZ+0x29870], R4 ;  /* 0x02987004110085a7 */ /* 0x000f24000800007f */
[----:B----4-:R-:W-:Y:S05]  /*2e170*/  @!P0 BRA `(.L_x_2668) ;  /* 0xfffffffc00f08947 */ /* 0x010fea000383ffff */
[----:B------:R-:W-:Y:S05]  /*2e180*/  BRA `(.L_x_2808) ;  /* 0xffffffb800147947 */ /* 0x000fea000383ffff */
.L_x_2670:
[----:B----4-:R4:W0:Y:S02]  /*2e190*/  SYNCS.PHASECHK.TRANS64.TRYWAIT P0, [R17+URZ+0x29860], R3 ;  /* 0x02986003110075a7 */ /* 0x010824000800017f */
[----:B0-----:R-:W-:Y:S05]  /*2e1a0*/  @!P0 NANOSLEEP.SYNCS 0x989680 ;  /* 0x009896800000895d */ /* 0x001fea0003900000 */
[----:B------:R-:W0:Y:S02]  /*2e1b0*/  @!P0 SYNCS.PHASECHK.TRANS64 P0, [R17+URZ+0x29860], R3 ;  /* 0x02986003110085a7 */ /* 0x000e24000800007f */
[----:B0-----:R-:W-:Y:S05]  /*2e1c0*/  @!P0 BRA `(.L_x_2670) ;  /* 0xfffffffc00f08947 */ /* 0x001fea000383ffff */
[----:B------:R-:W-:Y:S05]  /*2e1d0*/  BRA `(.L_x_2809) ;  /* 0xffffffb8001c7947 */ /* 0x000fea000383ffff */
.L_x_2677:
[----:B0-----:R0:W2:Y:S02]  /*2e1e0*/  SYNCS.PHASECHK.TRANS64.TRYWAIT P1, [R17+URZ+0x29870], R0 ;  /* 0x02987000110075a7 */ /* 0x0010a4000802017f */
[----:B--2---:R-:W-:Y:S05]  /*2e1f0*/  @!P1 NANOSLEEP.SYNCS 0x989680 ;  /* 0x009896800000995d */ /* 0x004fea0003900000 */
[----:B------:R-:W2:Y:S02]  /*2e200*/  @!P1 SYNCS.PHASECHK.TRANS64 P1, [R17+URZ+0x29870], R0 ;  /* 0x02987000110095a7 */ /* 0x000ea4000802007f */
[----:B--2---:R-:W-:Y:S05]  /*2e210*/  @!P1 BRA `(.L_x_2677) ;  /* 0xfffffffc00f09947 */ /* 0x004fea000383ffff */
[----:B------:R-:W-:Y:S05]  /*2e220*/  BRA `(.L_x_2810) ;  /* 0xffffffc000047947 */ /* 0x000fea000383ffff */
.L_x_2679:
[----:B0-----:R0:W2:Y:S02]  /*2e230*/  SYNCS.PHASECHK.TRANS64.TRYWAIT P1, [R17+URZ+0x29860], R0 ;  /* 0x02986000110075a7 */ /* 0x0010a4000802017f */
[----:B--2---:R-:W-:Y:S05]  /*2e240*/  @!P1 NANOSLEEP.SYNCS 0x989680 ;  /* 0x009896800000995d */ /* 0x004fea0003900000 */
[----:B------:R-:W2:Y:S02]  /*2e250*/  @!P1 SYNCS.PHASECHK.TRANS64 P1, [R17+URZ+0x29860], R0 ;  /* 0x02986000110095a7 */ /* 0x000ea4000802007f */
[----:B--2---:R-:W-:Y:S05]  /*2e260*/  @!P1 BRA `(.L_x_2679) ;  /* 0xfffffffc00f09947 */ /* 0x004fea000383ffff */
[----:B------:R-:W-:Y:S05]  /*2e270*/  BRA `(.L_x_2811) ;  /* 0xffffffc0000c7947 */ /* 0x000fea000383ffff */
.L_x_2683:
[----:B------:R-:W-:Y:S01]  /*2e280*/  BSSY B0, `(.L_x_2812) ;  /* 0x0000008000007945 */ /* 0x000fe20003800000 */
[----:B------:R-:W-:Y:S02]  /*2e290*/  IMAD.MOV.U32 R13, RZ, RZ, R16 ;  /* 0x000000ffff0d7224 */ /* 0x000fe400078e0010 */
[----:B------:R-:W-:Y:S02]  /*2e2a0*/  IMAD.MOV.U32 R12, RZ, RZ, RZ ;  /* 0x000000ffff0c7224 */ /* 0x000fe400078e00ff */
[----:B-1----:R-:W-:Y:S02]  /*2e2b0*/  IMAD.MOV.U32 R11, RZ, RZ, 0x1f ;  /* 0x0000001fff0b7424 */ /* 0x002fe400078e00ff */
[----:B------:R-:W-:-:S07]  /*2e2c0*/  IMAD.MOV.U32 R15, RZ, RZ, -0x1 ;  /* 0xffffffffff0f7424 */ /* 0x000fce00078e00ff */
[----:B------:R-:W-:Y:S05]  /*2e2d0*/  WARPSYNC.COLLECTIVE R15, `(.L_x_2813) ;  /* 0x000000000f087348 */ /* 0x000fea0003c00000 */
[----:B------:R0:W1:Y:S02]  /*2e2e0*/  SHFL.IDX P6, R14, R13, R12, R11 ;  /* 0x0000000c0d0e7389 */ /* 0x00006400000c000b */
[----:B01----:R-:W-:Y:S01]  /*2e2f0*/  ENDCOLLECTIVE ;  /* 0x000000000000791b */ /* 0x003fe20003800000 */
.L_x_2813:
[----:B------:R-:W-:Y:S05]  /*2e300*/  BSYNC B0 ;  /* 0x0000000000007941 */ /* 0x000fea0003800000 */
.L_x_2812:
[----:B------:R-:W-:Y:S01]  /*2e310*/  IMAD.MOV.U32 R13, RZ, RZ, R16 ;  /* 0x000000ffff0d7224 */ /* 0x000fe200078e0010 */
[----:B------:R-:W-:Y:S01]  /*2e320*/  MOV R0, R14 ;  /* 0x0000000e00007202 */ /* 0x000fe20000000f00 */
[----:B------:R-:W-:Y:S01]  /*2e330*/  IMAD.MOV.U32 R12, RZ, RZ, 0x1 ;  /* 0x00000001ff0c7424 */ /* 0x000fe200078e00ff */
[----:B------:R-:W-:Y:S01]  /*2e340*/  IADD3 R4, R19, R7, RZ ;  /* 0x0000000713047210 */ /* 0x000fe20007ffe0ff */
[----:B------:R-:W-:Y:S02]  /*2e350*/  IMAD.MOV.U32 R11, RZ, RZ, 0x1f ;  /* 0x0000001fff0b7424 */ /* 0x000fe400078e00ff */
[----:B------:R-:W-:-:S07]  /*2e360*/  IMAD.MOV.U32 R15, RZ, RZ, -0x1 ;  /* 0xffffffffff0f7424 */ /* 0x000fce00078e00ff */
[----:B------:R-:W-:Y:S05]  /*2e370*/  WARPSYNC.COLLECTIVE R15, `(.L_x_2814) ;  /* 0x000000000f087348 */ /* 0x000fea0003c00000 */
[----:B------:R0:W1:Y:S02]  /*2e380*/  SHFL.IDX P6, R14, R13, R12, R11 ;  /* 0x0000000c0d0e7389 */ /* 0x00006400000c000b */
[----:B01----:R-:W-:Y:S01]  /*2e390*/  ENDCOLLECTIVE ;  /* 0x000000000000791b */ /* 0x003fe20003800000 */
.L_x_2814:
        /* <DEDUP_REMOVED lines=18> */
.L_x_2815:
[----:B------:R-:W-:Y:S02]  /*2e4c0*/  IMAD.MOV.U32 R12, RZ, RZ, 0x2 ;  /* 0x00000002ff0c7424 */ /* 0x000fe400078e00ff */
[----:B------:R-:W-:-:S05]  /*2e4d0*/  IMAD.MOV.U32 R3, RZ, RZ, R14 ;  /* 0x000000ffff037224 */ /* 0x000fca00078e000e */
[----:B------:R-:W-:-:S04]  /*2e4e0*/  SEL R3, R3, RZ, P1 ;  /* 0x000000ff03037207 */ /* 0x000fc80000800000 */
[----:B------:R-:W-:-:S05]  /*2e4f0*/  IADD3 R3, R2, R3, RZ ;  /* 0x0000000302037210 */ /* 0x000fca0007ffe0ff */
[----:B------:R-:W-:-:S07]  /*2e500*/  IMAD.MOV.U32 R13, RZ, RZ, R3 ;  /* 0x000000ffff0d7224 */ /* 0x000fce00078e0003 */
[----:B------:R-:W-:Y:S05]  /*2e510*/  WARPSYNC.COLLECTIVE R15, `(.L_x_2816) ;  /* 0x000000000f087348 */ /* 0x000fea0003c00000 */
[----:B------:R0:W1:Y:S02]  /*2e520*/  SHFL.UP P6, R14, R13, R12, R11 ;  /* 0x0400000c0d0e7389 */ /* 0x00006400000c000b */
[----:B01----:R-:W-:Y:S01]  /*2e530*/  ENDCOLLECTIVE ;  /* 0x000000000000791b */ /* 0x003fe20003800000 */
.L_x_2816:
        /* <DEDUP_REMOVED lines=8> */
.L_x_2817:
        /* <DEDUP_REMOVED lines=8> */
.L_x_2818:
        /* <DEDUP_REMOVED lines=8> */
.L_x_2819:
        /* <DEDUP_REMOVED lines=9> */
.L_x_2820:
[----:B------:R-:W-:Y:S01]  /*2e750*/  IMAD.MOV.U32 R8, RZ, RZ, R14 ;  /* 0x000000ffff087224 */ /* 0x000fe200078e000e */
[----:B------:R-:W-:Y:S06]  /*2e760*/  BRA `(.L_x_2821) ;  /* 0xffffffc400147947 */ /* 0x000fec000383ffff */
.L_x_2688:
[----:B------:R-:W-:Y:S01]  /*2e770*/  BSSY B0, `(.L_x_2822) ;  /* 0x0000008000007945 */ /* 0x000fe20003800000 */
[----:B-----5:R-:W-:Y:S01]  /*2e780*/  IMAD.MOV.U32 R13, RZ, RZ, R2 ;  /* 0x000000ffff0d7224 */ /* 0x020fe200078e0002 */
[----:B------:R-:W-:Y:S01]  /*2e790*/  MOV R15, 0xffffffff ;  /* 0xffffffff000f7802 */ /* 0x000fe20000000f00 */
[----:B------:R-:W-:Y:S02]  /*2e7a0*/  IMAD.MOV.U32 R12, RZ, RZ, 0x1 ;  /* 0x00000001ff0c7424 */ /* 0x000fe400078e00ff */
[----:B-1----:R-:W-:-:S07]  /*2e7b0*/  IMAD.MOV.U32 R11, RZ, RZ, RZ ;  /* 0x000000ffff0b7224 */ /* 0x002fce00078e00ff */
[----:B0-2---:R-:W-:Y:S05]  /*2e7c0*/  WARPSYNC.COLLECTIVE R15, `(.L_x_2823) ;  /* 0x000000000f087348 */ /* 0x005fea0003c00000 */
[----:B------:R1:W3:Y:S02]  /*2e7d0*/  SHFL.UP P6, R14, R13, R12, R11 ;  /* 0x0400000c0d0e7389 */ /* 0x0002e400000c000b */
[----:B0123--:R-:W-:Y:S01]  /*2e7e0*/  ENDCOLLECTIVE ;  /* 0x000000000000791b */ /* 0x00ffe20003800000 */
.L_x_2823:
[----:B------:R-:W-:Y:S05]  /*2e7f0*/  BSYNC B0 ;  /* 0x0000000000007941 */ /* 0x000fea0003800000 */
.L_x_2822:
[----:B------:R-:W-:Y:S01]  /*2e800*/  IMAD.MOV.U32 R3, RZ, RZ, R14 ;  /* 0x000000ffff037224 */ /* 0x000fe200078e000e */
[----:B------:R-:W-:Y:S01]  /*2e810*/  MOV R15, 0xffffffff ;  /* 0xffffffff000f7802 */ /* 0x000fe20000000f00 */
[----:B------:R-:W-:Y:S02]  /*2e820*/  IMAD.MOV.U32 R12, RZ, RZ, 0x2 ;  /* 0x00000002ff0c7424 */ /* 0x000fe400078e00ff */
[----:B------:R-:W-:Y:S01]  /*2e830*/  IMAD.MOV.U32 R11, RZ, RZ, RZ ;  /* 0x000000ffff0b7224 */ /* 0x000fe200078e00ff */
[----:B------:R-:W-:-:S05]  /*2e840*/  SEL R3, R3, RZ, P1 ;  /* 0x000000ff03037207 */ /* 0x000fca0000800000 */
[----:B------:R-:W-:-:S04]  /*2e850*/  IMAD.IADD R3, R2, 0x1, R3 ;  /* 0x0000000102037824 */ /* 0x000fc800078e0203 */
[----:B------:R-:W-:-:S07]  /*2e860*/  IMAD.MOV.U32 R13, RZ, RZ, R3 ;  /* 0x000000ffff0d7224 */ /* 0x000fce00078e0003 */
[----:B------:R-:W-:Y:S05]  /*2e870*/  WARPSYNC.COLLECTIVE R15, `(.L_x_2824) ;  /* 0x000000000f087348 */ /* 0x000fea0003c00000 */
[----:B------:R0:W1:Y:S02]  /*2e880*/  SHFL.UP P6, R14, R13, R12, R11 ;  /* 0x0400000c0d0e7389 */ /* 0x00006400000c000b */
[----:B01----:R-:W-:Y:S01]  /*2e890*/  ENDCOLLECTIVE ;  /* 0x000000000000791b */ /* 0x003fe20003800000 */
.L_x_2824:
        /* <DEDUP_REMOVED lines=8> */
.L_x_2825:
        /* <DEDUP_REMOVED lines=8> */
.L_x_2826:
        /* <DEDUP_REMOVED lines=8> */
.L_x_2827:
        /* <DEDUP_REMOVED lines=9> */
.L_x_2828:
[----:B------:R-:W-:Y:S01]  /*2eab0*/  MOV R8, R14 ;  /* 0x0000000e00087202 */ /* 0x000fe20000000f00 */
[----:B------:R-:W-:Y:S06]  /*2eac0*/  BRA `(.L_x_2829) ;  /* 0xffffffc000d87947 */ /* 0x000fec000383ffff */
.L_x_2690:
[----:B------:R-:W-:Y:S01]  /*2ead0*/  BSSY B0, `(.L_x_2830) ;  /* 0x0000006000007945 */ /* 0x000fe20003800000 */
[----:B------:R-:W-:Y:S01]  /*2eae0*/  PLOP3.LUT P6, PT, P6, PT, PT, 0x8, 0x0 ;  /* 0x000000000000781c */ /* 0x000fe200037ce170 */
[----:B------:R-:W-:-:S12]  /*2eaf0*/  IMAD.MOV.U32 R15, RZ, RZ, -0x1 ;  /* 0xffffffffff0f7424 */ /* 0x000fd800078e00ff */
[----:B01----:R-:W-:Y:S05]  /*2eb00*/  WARPSYNC.COLLECTIVE R15, `(.L_x_2831) ;  /* 0x000000000f087348 */ /* 0x003fea0003c00000 */
[----:B------:R-:W-:Y:S01]  /*2eb10*/  VOTE.ANY R14, PT, P6 ;  /* 0x00000000000e7806 */ /* 0x000fe200030e0100 */
[----:B01----:R-:W-:Y:S06]  /*2eb20*/  ENDCOLLECTIVE ;  /* 0x000000000000791b */ /* 0x003fec0003800000 */
.L_x_2831:
[----:B------:R-:W-:Y:S05]  /*2eb30*/  BSYNC B0 ;  /* 0x0000000000007941 */ /* 0x000fea0003800000 */
.L_x_2830:
[----:B------:R-:W-:Y:S01]  /*2eb40*/  IMAD.MOV.U32 R3, RZ, RZ, R14 ;  /* 0x000000ffff037224 */ /* 0x000fe200078e000e */
[----:B------:R-:W-:Y:S01]  /*2eb50*/  MOV R15, 0xffffffff ;  /* 0xffffffff000f7802 */ /* 0x000fe20000000f00 */
[----:B------:R-:W-:Y:S02]  /*2eb60*/  IMAD.MOV.U32 R13, RZ, RZ, R2 ;  /* 0x000000ffff0d7224 */ /* 0x000fe400078e0002 */
[----:B------:R-:W0:Y:S01]  /*2eb70*/  POPC R5, R3 ;  /* 0x0000000300057309 */ /* 0x000e220000000000 */
[----:B------:R-:W-:Y:S02]  /*2eb80*/  IMAD.MOV.U32 R11, RZ, RZ, 0x1f ;  /* 0x0000001fff0b7424 */ /* 0x000fe400078e00ff */
[----:B0-----:R-:W-:-:S07]  /*2eb90*/  IMAD.MOV.U32 R12, RZ, RZ, R5 ;  /* 0x000000ffff0c7224 */ /* 0x001fce00078e0005 */
[----:B------:R-:W-:Y:S05]  /*2eba0*/  WARPSYNC.COLLECTIVE R15, `(.L_x_2832) ;  /* 0x000000000f087348 */ /* 0x000fea0003c00000 */
[----:B------:R0:W1:Y:S02]  /*2ebb0*/  SHFL.IDX P6, R14, R13, R12, R11 ;  /* 0x0000000c0d0e7389 */ /* 0x00006400000c000b */
[----:B01----:R-:W-:Y:S01]  /*2ebc0*/  ENDCOLLECTIVE ;  /* 0x000000000000791b */ /* 0x003fe20003800000 */
.L_x_2832:
[----:B------:R-:W-:Y:S01]  /*2ebd0*/  IMAD.MOV.U32 R17, RZ, RZ, R14 ;  /* 0x000000ffff117224 */ /* 0x000fe200078e000e */
[----:B------:R-:W-:Y:S06]  /*2ebe0*/  BRA `(.L_x_2833) ;  /* 0xffffffc000c87947 */ /* 0x000fec000383ffff */
.L_x_2692:
[----:B------:R-:W-:Y:S01]  /*2ebf0*/  BSSY B0, `(.L_x_2834) ;  /* 0x0000007000007945 */ /* 0x000fe20003800000 */
[----:B------:R-:W-:Y:S02]  /*2ec00*/  IMAD.MOV.U32 R13, RZ, RZ, R6 ;  /* 0x000000ffff0d7224 */ /* 0x000fe400078e0006 */
[----:B-1----:R-:W-:Y:S02]  /*2ec10*/  IMAD.MOV.U32 R11, RZ, RZ, 0x1f ;  /* 0x0000001fff0b7424 */ /* 0x002fe400078e00ff */
[----:B------:R-:W-:-:S07]  /*2ec20*/  IMAD.MOV.U32 R15, RZ, RZ, -0x1 ;  /* 0xffffffffff0f7424 */ /* 0x000fce00078e00ff */
[----:B0-23--:R-:W-:Y:S05]  /*2ec30*/  WARPSYNC.COLLECTIVE R15, `(.L_x_2835) ;  /* 0x000000000f087348 */ /* 0x00dfea0003c00000 */
[----:B------:R1:W4:Y:S02]  /*2ec40*/  SHFL.IDX P6, R14, R13, R12, R11 ;  /* 0x0000000c0d0e7389 */ /* 0x00032400000c000b */
[----:B01234-:R-:W-:Y:S01]  /*2ec50*/  ENDCOLLECTIVE ;  /* 0x000000000000791b */ /* 0x01ffe20003800000 */
.L_x_2835:
[----:B------:R-:W-:Y:S05]  /*2ec60*/  BSYNC B0 ;  /* 0x0000000000007941 */ /* 0x000fea0003800000 */
.L_x_2834:
[----:B------:R-:W-:Y:S01]  /*2ec70*/  IMAD.MOV.U32 R6, RZ, RZ, R14 ;  /* 0x000000ffff067224 */ /* 0x000fe200078e000e */
[----:B------:R-:W-:Y:S06]  /*2ec80*/  BRA `(.L_x_2836) ;  /* 0xffffffc000bc7947 */ /* 0x000fec000383ffff */
.L_x_2696:
[----:B0-----:R0:W2:Y:S02]  /*2ec90*/  SYNCS.PHASECHK.TRANS64.TRYWAIT P0, [R0+URZ+0x29820], R3 ;  /* 0x02982003000075a7 */ /* 0x0010a4000800017f */
[----:B--2---:R-:W-:Y:S05]  /*2eca0*/  @!P0 NANOSLEEP.SYNCS 0x989680 ;  /* 0x009896800000895d */ /* 0x004fea0003900000 */
[----:B------:R-:W2:Y:S02]  /*2ecb0*/  @!P0 SYNCS.PHASECHK.TRANS64 P0, [R0+URZ+0x29820], R3 ;  /* 0x02982003000085a7 */ /* 0x000ea4000800007f */
[----:B--2---:R-:W-:Y:S05]  /*2ecc0*/  @!P0 BRA `(.L_x_2696) ;  /* 0xfffffffc00f08947 */ /* 0x004fea000383ffff */
[----:B------:R-:W-:Y:S05]  /*2ecd0*/  BRA `(.L_x_2837) ;  /* 0xffffffc800447947 */ /* 0x000fea000383ffff */
.L_x_2697:
        /* <DEDUP_REMOVED lines=9> */
[----:B------:R1:W2:Y:S02]  /*2ed70*/  SHFL.IDX P6, R14, R13, R12, R11 ;  /* 0x0000000c0d0e7389 */ /* 0x0002a400000c000b */
[----:B012---:R-:W-:Y:S01]  /*2ed80*/  ENDCOLLECTIVE ;  /* 0x000000000000791b */ /* 0x007fe20003800000 */
.L_x_2839:
[----:B------:R-:W-:Y:S05]  /*2ed90*/  BSYNC B0 ;  /* 0x0000000000007941 */ /* 0x000fea0003800000 */
.L_x_2838:
[----:B------:R-:W-:Y:S05]  /*2eda0*/  BRA `(.L_x_2840) ;  /* 0xffffffc8002c7947 */ /* 0x000fea000383ffff */
.L_x_2698:
[----:B------:R-:W-:Y:S01]  /*2edb0*/  BSSY B0, `(.L_x_2841) ;  /* 0x0000006000007945 */ /* 0x000fe20003800000 */
[----:B------:R-:W-:-:S07]  /*2edc0*/  IMAD.MOV.U32 R15, RZ, RZ, -0x1 ;  /* 0xffffffffff0f7424 */ /* 0x000fce00078e00ff */
[----:B012---:R-:W-:Y:S05]  /*2edd0*/  WARPSYNC.COLLECTIVE R15, `(.L_x_2842) ;  /* 0x000000000f0c7348 */ /* 0x007fea0003c00000 */
[----:B------:R-:W-:Y:S02]  /*2ede0*/  ELECT P6, UR62, PT ;  /* 0x00000000003e782f */ /* 0x000fe400038c0000 */
[----:B------:R-:W-:Y:S01]  /*2edf0*/  MOV R14, UR62 ;  /* 0x0000003e000e7c02 */ /* 0x000fe20008000f00 */
[----:B012---:R-:W-:Y:S10]  /*2ee00*/  ENDCOLLECTIVE ;  /* 0x000000000000791b */ /* 0x007ff40003800000 */
.L_x_2842:
[----:B------:R-:W-:Y:S05]  /*2ee10*/  BSYNC B0 ;  /* 0x0000000000007941 */ /* 0x000fea0003800000 */
.L_x_2841:
[----:B------:R-:W-:Y:S05]  /*2ee20*/  BRA `(.L_x_2843) ;  /* 0xffffffc800207947 */ /* 0x000fea000383ffff */
.L_x_2700:
[----:B0-----:R0:W2:Y:S02]  /*2ee30*/  SYNCS.PHASECHK.TRANS64.TRYWAIT P1, [R6+URZ], R5 ;  /* 0x00000005060075a7 */ /* 0x0010a4000802017f */
[----:B--2---:R-:W-:Y:S05]  /*2ee40*/  @!P1 NANOSLEEP.SYNCS 0x989680 ;  /* 0x009896800000995d */ /* 0x004fea0003900000 */
[----:B------:R-:W2:Y:S02]  /*2ee50*/  @!P1 SYNCS.PHASECHK.TRANS64 P1, [R6+URZ], R5 ;  /* 0x00000005060095a7 */ /* 0x000ea4000802007f */
[----:B--2---:R-:W-:Y:S05]  /*2ee60*/  @!P1 BRA `(.L_x_2700) ;  /* 0xfffffffc00f09947 */ /* 0x004fea000383ffff */
[----:B------:R-:W-:Y:S05]  /*2ee70*/  BRA `(.L_x_2844) ;  /* 0xffffffc8005c7947 */ /* 0x000fea000383ffff */
.L_x_2701:
[----:B--2---:R2:W3:Y:S02]  /*2ee80*/  SYNCS.PHASECHK.TRANS64.TRYWAIT P1, [R7+URZ], R2 ;  /* 0x00000002070075a7 */ /* 0x0044e4000802017f */
[----:B---3--:R-:W-:Y:S05]  /*2ee90*/  @!P1 NANOSLEEP.SYNCS 0x989680 ;  /* 0x009896800000995d */ /* 0x008fea0003900000 */
[----:B------:R-:W3:Y:S02]  /*2eea0*/  @!P1 SYNCS.PHASECHK.TRANS64 P1, [R7+URZ], R2 ;  /* 0x00000002070095a7 */ /* 0x000ee4000802007f */
[----:B---3--:R-:W-:Y:S05]  /*2eeb0*/  @!P1 BRA `(.L_x_2701) ;  /* 0xfffffffc00f09947 */ /* 0x008fea000383ffff */
[----:B------:R-:W-:Y:S05]  /*2eec0*/  BRA `(.L_x_2845) ;  /* 0xffffffc800507947 */ /* 0x000fea000383ffff */
.L_x_2703:
[----:B---3--:R3:W4:Y:S02]  /*2eed0*/  SYNCS.PHASECHK.TRANS64.TRYWAIT P1, [R4+URZ+0x29860], R5 ;  /* 0x02986005040075a7 */ /* 0x008724000802017f */
[----:B----4-:R-:W-:Y:S05]  /*2eee0*/  @!P1 NANOSLEEP.SYNCS 0x989680 ;  /* 0x009896800000995d */ /* 0x010fea0003900000 */
[----:B------:R-:W4:Y:S02]  /*2eef0*/  @!P1 SYNCS.PHASECHK.TRANS64 P1, [R4+URZ+0x29860], R5 ;  /* 0x02986005040095a7 */ /* 0x000f24000802007f */
[----:B----4-:R-:W-:Y:S05]  /*2ef00*/  @!P1 BRA `(.L_x_2703) ;  /* 0xfffffffc00f09947 */ /* 0x010fea000383ffff */
[----:B------:R-:W-:Y:S05]  /*2ef10*/  BRA `(.L_x_2846) ;  /* 0xffffffc800547947 */ /* 0x000fea000383ffff */
.L_x_2705:
[----:B----4-:R4:W0:Y:S02]  /*2ef20*/  SYNCS.PHASECHK.TRANS64.TRYWAIT P1, [R3+URZ+0x29860], R2 ;  /* 0x02986002030075a7 */ /* 0x010824000802017f */
[----:B0-----:R-:W-:Y:S05]  /*2ef30*/  @!P1 NANOSLEEP.SYNCS 0x989680 ;  /* 0x009896800000995d */ /* 0x001fea0003900000 */
[----:B------:R-:W0:Y:S02]  /*2ef40*/  @!P1 SYNCS.PHASECHK.TRANS64 P1, [R3+URZ+0x29860], R2 ;  /* 0x02986002030095a7 */ /* 0x000e24000802007f */
[----:B0-----:R-:W-:Y:S05]  /*2ef50*/  @!P1 BRA `(.L_x_2705) ;  /* 0xfffffffc00f09947 */ /* 0x001fea000383ffff */
[----:B------:R-:W-:Y:S05]  /*2ef60*/  BRA `(.L_x_2847) ;  /* 0xffffffc800547947 */ /* 0x000fea000383ffff */
.L_x_2707:
[----:B------:R0:W0:Y:S02]  /*2ef70*/  SYNCS.PHASECHK.TRANS64.TRYWAIT P0, [R4+URZ+0x29880], R5 ;  /* 0x02988005040075a7 */ /* 0x000024000800017f */
[----:B0-----:R-:W-:Y:S05]  /*2ef80*/  @!P0 NANOSLEEP.SYNCS 0x989680 ;  /* 0x009896800000895d */ /* 0x001fea0003900000 */
[----:B------:R-:W0:Y:S02]  /*2ef90*/  @!P0 SYNCS.PHASECHK.TRANS64 P0, [R4+URZ+0x29880], R5 ;  /* 0x02988005040085a7 */ /* 0x000e24000800007f */
[----:B0-----:R-:W-:Y:S05]  /*2efa0*/  @!P0 BRA `(.L_x_2707) ;  /* 0xfffffffc00f08947 */ /* 0x001fea000383ffff */
[----:B------:R-:W-:Y:S05]  /*2efb0*/  BRA `(.L_x_2708) ;  /* 0xffffffc800507947 */ /* 0x000fea000383ffff */
.L_x_2848:
        /* <DEDUP_REMOVED lines=12> */
.L_x_2858:


//--------------------- .nv.global.init           --------------------------
	.section	.nv.global.init,"aw",@progbits
	.align	4
.nv.global.init:
	.type		_ZZN5flash28permute_output_fp8_VcolmajorIN4cute6TensorINS1_11ArrayEngineIN7cutlass10bfloat16_tELm64EEENS1_6LayoutINS1_5tupleIJNS8_IJNS1_1CILi2EEESA_NS9_ILi16EEEEEENS9_ILi1EEESD_EEENS8_IJNS8_IJSD_SA_NS9_ILi4EEEEEENS9_ILi0EEESH_EEEEEEEEEvRT_E9upper_map,@object
	.size		_ZZN5flash28permute_output_fp8_VcolmajorIN4cute6TensorINS1_11ArrayEngineIN7cutlass10bfloat16_tELm64EEENS1_6LayoutINS1_5tupleIJNS8_IJNS1_1CILi2EEESA_NS9_ILi16EEEEEENS9_ILi1EEESD_EEENS8_IJNS8_IJSD_SA_NS9_ILi4EEEEEENS9_ILi0EEESH_EEEEEEEEEvRT_E9upper_map,($str$25 - _ZZN5flash28permute_output_fp8_VcolmajorIN4cute6TensorINS1_11ArrayEngineIN7cutlass10bfloat16_tELm64EEENS1_6LayoutINS1_5tupleIJNS8_IJNS1_1CILi2EEESA_NS9_ILi16EEEEEENS9_ILi1EEESD_EEENS8_IJNS8_IJSD_SA_NS9_ILi4EEEEEENS9_ILi0EEESH_EEEEEEEEEvRT_E9upper_map)
_ZZN5flash28permute_output_fp8_VcolmajorIN4cute6TensorINS1_11ArrayEngineIN7cutlass10bfloat16_tELm64EEENS1_6LayoutINS1_5tupleIJNS8_IJNS1_1CILi2EEESA_NS9_ILi16EEEEEENS9_ILi1EEESD_EEENS8_IJNS8_IJSD_SA_NS9_ILi4EEEEEENS9_ILi0EEESH_EEEEEEEEEvRT_E9upper_map:
        /*0000*/ 	.byte	0x00, 0x00, 0x00, 0x00, 0x02, 0x00, 0x00, 0x00, 0x03, 0x00, 0x00, 0x00, 0x01, 0x00, 0x00, 0x00
	.type		$str$25,@object
	.size		$str$25,($str$26 - $str$25)
$str$25:
        /*0010*/ 	.byte	0x28, 0x61, 0x64, 0x64, 0x72, 0x65, 0x73, 0x73, 0x20, 0x26, 0x20, 0x6d, 0x61, 0x73, 0x6b, 0x29
        /*0020*/ 	.byte	0x20, 0x3d, 0x3d, 0x20, 0x30, 0x00
	.type		$str$26,@object
	.size		$str$26,(__unnamed_5 - $str$26)
$str$26:
        /*0026*/ 	.byte	0x2f, 0x74, 0x6d, 0x70, 0x2f, 0x6f, 0x73, 0x73, 0x5f, 0x6b, 0x65, 0x72, 0x6e, 0x65, 0x6c, 0x73
        /*0036*/ 	.byte	0x5f, 0x73, 0x72, 0x63, 0x2f, 0x66, 0x6c, 0x61, 0x73, 0x68, 0x5f, 0x61, 0x74, 0x74, 0x65, 0x6e
        /*0046*/ 	.byte	0x74, 0x69, 0x6f, 0x6e, 0x2f, 0x63, 0x73, 0x72, 0x63, 0x2f, 0x63, 0x75, 0x74, 0x6c, 0x61, 0x73
        /*0056*/ 	.byte	0x73, 0x2f, 0x69, 0x6e, 0x63, 0x6c, 0x75, 0x64, 0x65, 0x2f, 0x63, 0x75, 0x74, 0x65, 0x2f, 0x70
        /*0066*/ 	.byte	0x6f, 0x69, 0x6e, 0x74, 0x65, 0x72, 0x5f, 0x66, 0x6c, 0x61, 0x67, 0x67, 0x65, 0x64, 0x2e, 0x68
        /*0076*/ 	.byte	0x70, 0x70, 0x00
	.type		__unnamed_5,@object
	.size		__unnamed_5,(__unnamed_7 - __unnamed_5)
__unnamed_5:
        /* <DEDUP_REMOVED lines=24> */
        /*01f9*/ 	.byte	0x3e, 0x3e, 0x20, 0x26, 0x5d, 0x00
	.type		__unnamed_7,@object
	.size		__unnamed_7,(__unnamed_3 - __unnamed_7)
__unnamed_7:
        /* <DEDUP_REMOVED lines=25> */
	.type		__unnamed_3,@object
	.size		__unnamed_3,(__unnamed_2 - __unnamed_3)
__unnamed_3:
        /* <DEDUP_REMOVED lines=29> */
        /*0555*/ 	.byte	0x5d, 0x00
	.type		__unnamed_2,@object
	.size		__unnamed_2,(__unnamed_4 - __unnamed_2)
__unnamed_2:
        /* <DEDUP_REMOVED lines=30> */
	.type		__unnamed_4,@object
	.size		__unnamed_4,(__unnamed_6 - __unnamed_4)
__unnamed_4:
        /* <DEDUP_REMOVED lines=30> */
	.type		__unnamed_6,@object
	.size		__unnamed_6,(__unnamed_1 - __unnamed_6)
__unnamed_6:
        /* <DEDUP_REMOVED lines=29> */
        /*0acb*/ 	.byte	0x3e, 0x5d, 0x00
	.type		__unnamed_1,@object
	.size		__unnamed_1,(.L_0 - __unnamed_1)
__unnamed_1:
        /* <DEDUP_REMOVED lines=29> */
        /*0c9e*/ 	.byte	0x3e, 0x20, 0x26, 0x5d, 0x00
.L_0:


//--------------------- .nv.shared._ZN7cutlass13device_kernelIN5flash11enable_sm90INS1_16FlashAttnFwdSm90INS1_25CollectiveMainloopFwdSm90ILi2EN4cute5tupleIJNS5_1CILi1EEES8_S8_EEENS6_IJNS7_ILi128EEENS7_ILi160EEENS7_ILi192EEEEEELi128ENS_12float_e4m3_tEfNS_4arch4Sm90ELb0ELb0ELb0ELb0ELb0ELb0ELb0ELb1ELb1ELb1ELb0ELb0EEENS1_21CollectiveEpilogueFwdINS6_IJSA_SA_SB_EEES9_NS_10bfloat16_tESG_Li256ELb0ELb1ELb0ELb1EEENS1_29StaticPersistentTileSchedulerILb0EEEEEEEEEvNT_6ParamsE --------------------------
	.section	.nv.shared._ZN7cutlass13device_kernelIN5flash11enable_sm90INS1_16FlashAttnFwdSm90INS1_25CollectiveMainloopFwdSm90ILi2EN4cute5tupleIJNS5_1CILi1EEES8_S8_EEENS6_IJNS7_ILi128EEENS7_ILi160EEENS7_ILi192EEEEEELi128ENS_12float_e4m3_tEfNS_4arch4Sm90ELb0ELb0ELb0ELb0ELb0ELb0ELb0ELb1ELb1ELb1ELb0ELb0EEENS1_21CollectiveEpilogueFwdINS6_IJSA_SA_SB_EEES9_NS_10bfloat16_tESG_Li256ELb0ELb1ELb0ELb1EEENS1_29StaticPersistentTileSchedulerILb0EEEEEEEEEvNT_6ParamsE,"aw",@nobits
	.sectionflags	@""
	.align	16
	.zero		1024


//--------------------- .nv.shared.reserved.0     --------------------------
	.section	.nv.shared.reserved.0,"aw",@nobits
	.weak		__nv_reservedSMEM_offset_0_alias
	.size		__nv_reservedSMEM_offset_0_alias, 0, 0
	.other		__nv_reservedSMEM_offset_0_alias,@"STO_CUDA_RESERVED_SHARED STV_DEFAULT"
__nv_reservedSMEM_offset_0_alias:
	.zero		0


//--------------------- .nv.global                --------------------------
	.section	.nv.global,"aw",@nobits
.nv.global:
	.type		_ZN75_INTERNAL_b21599bf_39_flash_fwd_hdimdiff_e4m3_packgqa_sm90_cu_61719c98_55944cute1_E,@object
	.size		_ZN75_INTERNAL_b21599bf_39_flash_fwd_hdimdiff_e4m3_packgqa_sm90_cu_61719c98_55944cute1_E,(_ZN75_INTERNAL_b21599bf_39_flash_fwd_hdimdiff_e4m3_packgqa_sm90_cu_61719c98_55944cuda3std3__45__cpo6cbeginE - _ZN75_INTERNAL_b21599bf_39_flash_fwd_hdimdiff_e4m3_packgqa_sm90_cu_61719c98_55944cute1_E)
_ZN75_INTERNAL_b21599bf_39_flash_fwd_hdimdiff_e4m3_packgqa_sm90_cu_61719c98_55944cute1_E:
	.zero		1
	.type		_ZN75_INTERNAL_b21599bf_39_flash_fwd_hdimdiff_e4m3_packgqa_sm90_cu_61719c98_55944cuda3std3__45__cpo6cbeginE,@object
	.size		_ZN75_INTERNAL_b21599bf_39_flash_fwd_hdimdiff_e4m3_packgqa_sm90_cu_61719c98_55944cuda3std3__45__cpo6cbeginE,(_ZN75_INTERNAL_b21599bf_39_flash_fwd_hdimdiff_e4m3_packgqa_sm90_cu_61719c98_55944cuda3std3__48in_placeE - _ZN75_INTERNAL_b21599bf_39_flash_fwd_hdimdiff_e4m3_packgqa_sm90_cu_61719c98_55944cuda3std3__45__cpo6cbeginE)
_ZN75_INTERNAL_b21599bf_39_flash_fwd_hdimdiff_e4m3_packgqa_sm90_cu_61719c98_55944cuda3std3__45__cpo6cbeginE:
	.zero		1
	.type		_ZN75_INTERNAL_b21599bf_39_flash_fwd_hdimdiff_e4m3_packgqa_sm90_cu_61719c98_55944cuda3std3__48in_placeE,@object
	.size		_ZN75_INTERNAL_b21599bf_39_flash_fwd_hdimdiff_e4m3_packgqa_sm90_cu_61719c98_55944cuda3std3__48in_placeE,(_ZN75_INTERNAL_b21599bf_39_flash_fwd_hdimdiff_e4m3_packgqa_sm90_cu_61719c98_55944cuda3std6ranges3__45__cpo9iter_moveE - _ZN75_INTERNAL_b21599bf_39_flash_fwd_hdimdiff_e4m3_packgqa_sm90_cu_61719c98_55944cuda3std3__48in_placeE)
_ZN75_INTERNAL_b21599bf_39_flash_fwd_hdimdiff_e4m3_packgqa_sm90_cu_61719c98_55944cuda3std3__48in_placeE:
	.zero		1
	.type		_ZN75_INTERNAL_b21599bf_39_flash_fwd_hdimdiff_e4m3_packgqa_sm90_cu_61719c98_55944cuda3std6ranges3__45__cpo9iter_moveE,@object
	.size		_ZN75_INTERNAL_b21599bf_39_flash_fwd_hdimdiff_e4m3_packgqa_sm90_cu_61719c98_55944cuda3std6ranges3__45__cpo9iter_moveE,(_ZN75_INTERNAL_b21599bf_39_flash_fwd_hdimdiff_e4m3_packgqa_sm90_cu_61719c98_55944cuda3std3__45__cpo5beginE - _ZN75_INTERNAL_b21599bf_39_flash_fwd_hdimdiff_e4m3_packgqa_sm90_cu_61719c98_55944cuda3std6ranges3__45__cpo9iter_moveE)
_ZN75_INTERNAL_b21599bf_39_flash_fwd_hdimdiff_e4m3_packgqa_sm90_cu_61719c98_55944cuda3std6ranges3__45__cpo9iter_moveE:
	.zero		1
	.type		_ZN75_INTERNAL_b21599bf_39_flash_fwd_hdimdiff_e4m3_packgqa_sm90_cu_61719c98_55944cuda3std3__45__cpo5beginE,@object
	.size		_ZN75_INTERNAL_b21599bf_39_flash_fwd_hdimdiff_e4m3_packgqa_sm90_cu_61719c98_55944cuda3std3__45__cpo5beginE,(_ZN75_INTERNAL_b21599bf_39_flash_fwd_hdimdiff_e4m3_packgqa_sm90_cu_61719c98_55944cuda3std3__477_GLOBAL__N__b21599bf_39_flash_fwd_hdimdiff_e4m3_packgqa_sm90_cu_61719c98_55946ignoreE - _ZN75_INTERNAL_b21599bf_39_flash_fwd_hdimdiff_e4m3_packgqa_sm90_cu_61719c98_55944cuda3std3__45__cpo5beginE)
_ZN75_INTERNAL_b21599bf_39_flash_fwd_hdimdiff_e4m3_packgqa_sm90_cu_61719c98_55944cuda3std3__45__cpo5beginE:
	.zero		1
	.type		_ZN75_INTERNAL_b21599bf_39_flash_fwd_hdimdiff_e4m3_packgqa_sm90_cu_61719c98_55944cuda3std3__477_GLOBAL__N__b21599bf_39_flash_fwd_hdimdiff_e4m3_packgqa_sm90_cu_61719c98_55946ignoreE,@object
	.size		_ZN75_INTERNAL_b21599bf_39_flash_fwd_hdimdiff_e4m3_packgqa_sm90_cu_61719c98_55944cuda3std3__477_GLOBAL__N__b21599bf_39_flash_fwd_hdimdiff_e4m3_packgqa_sm90_cu_61719c98_55946ignoreE,(_ZN75_INTERNAL_b21599bf_39_flash_fwd_hdimdiff_e4m3_packgqa_sm90_cu_61719c98_55944cute7productE - _ZN75_INTERNAL_b21599bf_39_flash_fwd_hdimdiff_e4m3_packgqa_sm90_cu_61719c98_55944cuda3std3__477_GLOBAL__N__b21599bf_39_flash_fwd_hdimdiff_e4m3_packgqa_sm90_cu_61719c98_55946ignoreE)
_ZN75_INTERNAL_b21599bf_39_flash_fwd_hdimdiff_e4m3_packgqa_sm90_cu_61719c98_55944cuda3std3__477_GLOBAL__N__b21599bf_39_flash_fwd_hdimdiff_e4m3_packgqa_sm90_cu_61719c98_55946ignoreE:
	.zero		1
	.type		_ZN75_INTERNAL_b21599bf_39_flash_fwd_hdimdiff_e4m3_packgqa_sm90_cu_61719c98_55944cute7productE,@object
	.size		_ZN75_INTERNAL_b21599bf_39_flash_fwd_hdimdiff_e4m3_packgqa_sm90_cu_61719c98_55944cute7productE,(_ZN75_INTERNAL_b21599bf_39_flash_fwd_hdimdiff_e4m3_packgqa_sm90_cu_61719c98_55944cuda3std3__45__cpo3endE - _ZN75_INTERNAL_b21599bf_39_flash_fwd_hdimdiff_e4m3_packgqa_sm90_cu_61719c98_55944cute7productE)
_ZN75_INTERNAL_b21599bf_39_flash_fwd_hdimdiff_e4m3_packgqa_sm90_cu_61719c98_55944cute7productE:
	.zero		1
	.type		_ZN75_INTERNAL_b21599bf_39_flash_fwd_hdimdiff_e4m3_packgqa_sm90_cu_61719c98_55944cuda3std3__45__cpo3endE,@object
	.size		_ZN75_INTERNAL_b21599bf_39_flash_fwd_hdimdiff_e4m3_packgqa_sm90_cu_61719c98_55944cuda3std3__45__cpo3endE,(_ZN75_INTERNAL_b21599bf_39_flash_fwd_hdimdiff_e4m3_packgqa_sm90_cu_61719c98_55944cuda3std3__419piecewise_constructE - _ZN75_INTERNAL_b21599bf_39_flash_fwd_hdimdiff_e4m3_packgqa_sm90_cu_61719c98_55944cuda3std3__45__cpo3endE)
_ZN75_INTERNAL_b21599bf_39_flash_fwd_hdimdiff_e4m3_packgqa_sm90_cu_61719c98_55944cuda3std3__45__cpo3endE:
	.zero		1
	.type		_ZN75_INTERNAL_b21599bf_39_flash_fwd_hdimdiff_e4m3_packgqa_sm90_cu_61719c98_55944cuda3std3__419piecewise_constructE,@object
	.size		_ZN75_INTERNAL_b21599bf_39_flash_fwd_hdimdiff_e4m3_packgqa_sm90_cu_61719c98_55944cuda3std3__419piecewise_constructE,(_ZN75_INTERNAL_b21599bf_39_flash_fwd_hdimdiff_e4m3_packgqa_sm90_cu_61719c98_55944cuda3std3__45__cpo4cendE - _ZN75_INTERNAL_b21599bf_39_flash_fwd_hdimdiff_e4m3_packgqa_sm90_cu_61719c98_55944cuda3std3__419piecewise_constructE)
_ZN75_INTERNAL_b21599bf_39_flash_fwd_hdimdiff_e4m3_packgqa_sm90_cu_61719c98_55944cuda3std3__419piecewise_constructE:
	.zero		1
	.type		_ZN75_INTERNAL_b21599bf_39_flash_fwd_hdimdiff_e4m3_packgqa_sm90_cu_61719c98_55944cuda3std3__45__cpo4cendE,@object
	.size		_ZN75_INTERNAL_b21599bf_39_flash_fwd_hdimdiff_e4m3_packgqa_sm90_cu_61719c98_55944cuda3std3__45__cpo4cendE,(_ZN75_INTERNAL_b21599bf_39_flash_fwd_hdimdiff_e4m3_packgqa_sm90_cu_61719c98_55944cuda3std6ranges3__45__cpo4swapE - _ZN75_INTERNAL_b21599bf_39_flash_fwd_hdimdiff_e4m3_packgqa_sm90_cu_61719c98_55944cuda3std3__45__cpo4cendE)
_ZN75_INTERNAL_b21599bf_39_flash_fwd_hdimdiff_e4m3_packgqa_sm90_cu_61719c98_55944cuda3std3__45__cpo4cendE:
	.zero		1
	.type		_ZN75_INTERNAL_b21599bf_39_flash_fwd_hdimdiff_e4m3_packgqa_sm90_cu_61719c98_55944cuda3std6ranges3__45__cpo4swapE,@object
	.size		_ZN75_INTERNAL_b21599bf_39_flash_fwd_hdimdiff_e4m3_packgqa_sm90_cu_61719c98_55944cuda3std6ranges3__45__cpo4swapE,(.L_15 - _ZN75_INTERNAL_b21599bf_39_flash_fwd_hdimdiff_e4m3_packgqa_sm90_cu_61719c98_55944cuda3std6ranges3__45__cpo4swapE)
_ZN75_INTERNAL_b21599bf_39_flash_fwd_hdimdiff_e4m3_packgqa_sm90_cu_61719c98_55944cuda3std6ranges3__45__cpo4swapE:
	.zero		1
.L_15:


//--------------------- .nv.shared._ZN7cutlass13device_kernelIN5flash11enable_sm90INS1_16FlashAttnFwdSm90INS1_25CollectiveMainloopFwdSm90ILi2EN4cute5tupleIJNS5_1CILi2EEENS7_ILi1EEES9_EEENS6_IJNS7_ILi128EEENS7_ILi160EEENS7_ILi192EEEEEELi128ENS_12float_e4m3_tEfNS_4arch4Sm90ELb0ELb0ELb0ELb0ELb0ELb0ELb0ELb1ELb1ELb1ELb0ELb0EEENS1_21CollectiveEpilogueFwdINS6_IJSB_SB_SC_EEESA_NS_10bfloat16_tESH_Li256ELb0ELb1ELb0ELb1EEENS1_29StaticPersistentTileSchedulerILb0EEEEEEEEEvNT_6ParamsE --------------------------
	.section	.nv.shared._ZN7cutlass13device_kernelIN5flash11enable_sm90INS1_16FlashAttnFwdSm90INS1_25CollectiveMainloopFwdSm90ILi2EN4cute5tupleIJNS5_1CILi2EEENS7_ILi1EEES9_EEENS6_IJNS7_ILi128EEENS7_ILi160EEENS7_ILi192EEEEEELi128ENS_12float_e4m3_tEfNS_4arch4Sm90ELb0ELb0ELb0ELb0ELb0ELb0ELb0ELb1ELb1ELb1ELb0ELb0EEENS1_21CollectiveEpilogueFwdINS6_IJSB_SB_SC_EEESA_NS_10bfloat16_tESH_Li256ELb0ELb1ELb0ELb1EEENS1_29StaticPersistentTileSchedulerILb0EEEEEEEEEvNT_6ParamsE,"aw",@nobits
	.sectionflags	@""
	.align	16
	.zero		1024


//--------------------- .nv.shared._ZN7cutlass13device_kernelIN5flash11enable_sm90INS1_16FlashAttnFwdSm90INS1_25CollectiveMainloopFwdSm90ILi2EN4cute5tupleIJNS5_1CILi1EEES8_S8_EEENS6_IJNS7_ILi128EEENS7_ILi160EEENS7_ILi192EEEEEELi128ENS_12float_e4m3_tEfNS_4arch4Sm90ELb0ELb0ELb0ELb1ELb0ELb0ELb0ELb1ELb1ELb1ELb0ELb0EEENS1_21CollectiveEpilogueFwdINS6_IJSA_SA_SB_EEES9_NS_10bfloat16_tESG_Li256ELb1ELb1ELb0ELb1EEENS1_36VarlenDynamicPersistentTileSchedulerILi128ELi160ELi256ELi128ELb0ELb1ELb1ELb0ELb1ELb1EEEEEEEEEvNT_6ParamsE --------------------------
	.section	.nv.shared._ZN7cutlass13device_kernelIN5flash11enable_sm90INS1_16FlashAttnFwdSm90INS1_25CollectiveMainloopFwdSm90ILi2EN4cute5tupleIJNS5_1CILi1EEES8_S8_EEENS6_IJNS7_ILi128EEENS7_ILi160EEENS7_ILi192EEEEEELi128ENS_12float_e4m3_tEfNS_4arch4Sm90ELb0ELb0ELb0ELb1ELb0ELb0ELb0ELb1ELb1ELb1ELb0ELb0EEENS1_21CollectiveEpilogueFwdINS6_IJSA_SA_SB_EEES9_NS_10bfloat16_tESG_Li256ELb1ELb1ELb0ELb1EEENS1_36VarlenDynamicPersistentTileSchedulerILi128ELi160ELi256ELi128ELb0ELb1ELb1ELb0ELb1ELb1EEEEEEEEEvNT_6ParamsE,"aw",@nobits
	.sectionflags	@""
	.align	16
	.zero		1024


//--------------------- .nv.shared._ZN7cutlass13device_kernelIN5flash11enable_sm90INS1_16FlashAttnFwdSm90INS1_25CollectiveMainloopFwdSm90ILi2EN4cute5tupleIJNS5_1CILi1EEES8_S8_EEENS6_IJNS7_ILi128EEENS7_ILi160EEENS7_ILi192EEEEEELi128ENS_12float_e4m3_tEfNS_4arch4Sm90ELb0ELb0ELb0ELb1ELb0ELb1ELb0ELb1ELb1ELb1ELb0ELb0EEENS1_21CollectiveEpilogueFwdINS6_IJSA_SA_SB_EEES9_NS_10bfloat16_tESG_Li256ELb1ELb1ELb0ELb1EEENS1_36VarlenDynamicPersistentTileSchedulerILi128ELi160ELi256ELi128ELb0ELb1ELb1ELb0ELb1ELb1EEEEEEEEEvNT_6ParamsE --------------------------
	.section	.nv.shared._ZN7cutlass13device_kernelIN5flash11enable_sm90INS1_16FlashAttnFwdSm90INS1_25CollectiveMainloopFwdSm90ILi2EN4cute5tupleIJNS5_1CILi1EEES8_S8_EEENS6_IJNS7_ILi128EEENS7_ILi160EEENS7_ILi192EEEEEELi128ENS_12float_e4m3_tEfNS_4arch4Sm90ELb0ELb0ELb0ELb1ELb0ELb1ELb0ELb1ELb1ELb1ELb0ELb0EEENS1_21CollectiveEpilogueFwdINS6_IJSA_SA_SB_EEES9_NS_10bfloat16_tESG_Li256ELb1ELb1ELb0ELb1EEENS1_36VarlenDynamicPersistentTileSchedulerILi128ELi160ELi256ELi128ELb0ELb1ELb1ELb0ELb1ELb1EEEEEEEEEvNT_6ParamsE,"aw",@nobits
	.sectionflags	@""
	.align	16
	.zero		1024


//--------------------- .nv.shared._ZN7cutlass13device_kernelIN5flash11enable_sm90INS1_16FlashAttnFwdSm90INS1_25CollectiveMainloopFwdSm90ILi2EN4cute5tupleIJNS5_1CILi1EEES8_S8_EEENS6_IJNS7_ILi128EEENS7_ILi160EEENS7_ILi192EEEEEELi128ENS_12float_e4m3_tEfNS_4arch4Sm90ELb0ELb1ELb0ELb0ELb0ELb0ELb0ELb1ELb1ELb1ELb0ELb0EEENS1_21CollectiveEpilogueFwdINS6_IJSA_SA_SB_EEES9_NS_10bfloat16_tESG_Li256ELb0ELb1ELb0ELb1EEENS1_30DynamicPersistentTileSchedulerILi256ELi128ELb0ELb1ELb1EEEEEEEEEvNT_6ParamsE --------------------------
	.section	.nv.shared._ZN7cutlass13device_kernelIN5flash11enable_sm90INS1_16FlashAttnFwdSm90INS1_25CollectiveMainloopFwdSm90ILi2EN4cute5tupleIJNS5_1CILi1EEES8_S8_EEENS6_IJNS7_ILi128EEENS7_ILi160EEENS7_ILi192EEEEEELi128ENS_12float_e4m3_tEfNS_4arch4Sm90ELb0ELb1ELb0ELb0ELb0ELb0ELb0ELb1ELb1ELb1ELb0ELb0EEENS1_21CollectiveEpilogueFwdINS6_IJSA_SA_SB_EEES9_NS_10bfloat16_tESG_Li256ELb0ELb1ELb0ELb1EEENS1_30DynamicPersistentTileSchedulerILi256ELi128ELb0ELb1ELb1EEEEEEEEEvNT_6ParamsE,"aw",@nobits
	.sectionflags	@""
	.align	16
	.zero		1024


//--------------------- .nv.shared._ZN7cutlass13device_kernelIN5flash11enable_sm90INS1_16FlashAttnFwdSm90INS1_25CollectiveMainloopFwdSm90ILi2EN4cute5tupleIJNS5_1CILi1EEES8_S8_EEENS6_IJNS7_ILi128EEENS7_ILi160EEENS7_ILi192EEEEEELi128ENS_12float_e4m3_tEfNS_4arch4Sm90ELb0ELb1ELb0ELb1ELb0ELb0ELb0ELb1ELb1ELb1ELb0ELb0EEENS1_21CollectiveEpilogueFwdINS6_IJSA_SA_SB_EEES9_NS_10bfloat16_tESG_Li256ELb1ELb1ELb0ELb1EEENS1_36VarlenDynamicPersistentTileSchedulerILi128ELi160ELi256ELi128ELb0ELb1ELb1ELb1ELb0ELb1EEEEEEEEEvNT_6ParamsE --------------------------
	.section	.nv.shared._ZN7cutlass13device_kernelIN5flash11enable_sm90INS1_16FlashAttnFwdSm90INS1_25CollectiveMainloopFwdSm90ILi2EN4cute5tupleIJNS5_1CILi1EEES8_S8_EEENS6_IJNS7_ILi128EEENS7_ILi160EEENS7_ILi192EEEEEELi128ENS_12float_e4m3_tEfNS_4arch4Sm90ELb0ELb1ELb0ELb1ELb0ELb0ELb0ELb1ELb1ELb1ELb0ELb0EEENS1_21CollectiveEpilogueFwdINS6_IJSA_SA_SB_EEES9_NS_10bfloat16_tESG_Li256ELb1ELb1ELb0ELb1EEENS1_36VarlenDynamicPersistentTileSchedulerILi128ELi160ELi256ELi128ELb0ELb1ELb1ELb1ELb0ELb1EEEEEEEEEvNT_6ParamsE,"aw",@nobits
	.sectionflags	@""
	.align	16
	.zero		1024


//--------------------- .nv.shared._ZN7cutlass13device_kernelIN5flash11enable_sm90INS1_16FlashAttnFwdSm90INS1_25CollectiveMainloopFwdSm90ILi2EN4cute5tupleIJNS5_1CILi1EEES8_S8_EEENS6_IJNS7_ILi128EEENS7_ILi160EEENS7_ILi192EEEEEELi128ENS_12float_e4m3_tEfNS_4arch4Sm90ELb0ELb1ELb0ELb1ELb0ELb1ELb0ELb1ELb1ELb1ELb0ELb0EEENS1_21CollectiveEpilogueFwdINS6_IJSA_SA_SB_EEES9_NS_10bfloat16_tESG_Li256ELb1ELb1ELb0ELb1EEENS1_36VarlenDynamicPersistentTileSchedulerILi128ELi160ELi256ELi128ELb0ELb1ELb1ELb1ELb0ELb1EEEEEEEEEvNT_6ParamsE --------------------------
	.section	.nv.shared._ZN7cutlass13device_kernelIN5flash11enable_sm90INS1_16FlashAttnFwdSm90INS1_25CollectiveMainloopFwdSm90ILi2EN4cute5tupleIJNS5_1CILi1EEES8_S8_EEENS6_IJNS7_ILi128EEENS7_ILi160EEENS7_ILi192EEEEEELi128ENS_12float_e4m3_tEfNS_4arch4Sm90ELb0ELb1ELb0ELb1ELb0ELb1ELb0ELb1ELb1ELb1ELb0ELb0EEENS1_21CollectiveEpilogueFwdINS6_IJSA_SA_SB_EEES9_NS_10bfloat16_tESG_Li256ELb1ELb1ELb0ELb1EEENS1_36VarlenDynamicPersistentTileSchedulerILi128ELi160ELi256ELi128ELb0ELb1ELb1ELb1ELb0ELb1EEEEEEEEEvNT_6ParamsE,"aw",@nobits
	.sectionflags	@""
	.align	16
	.zero		1024


//--------------------- .nv.shared._ZN7cutlass13device_kernelIN5flash11enable_sm90INS1_16FlashAttnFwdSm90INS1_25CollectiveMainloopFwdSm90ILi2EN4cute5tupleIJNS5_1CILi1EEES8_S8_EEENS6_IJNS7_ILi128EEENS7_ILi160EEENS7_ILi192EEEEEELi128ENS_12float_e4m3_tEfNS_4arch4Sm90ELb1ELb0ELb0ELb0ELb0ELb0ELb0ELb1ELb1ELb1ELb0ELb0EEENS1_21CollectiveEpilogueFwdINS6_IJSA_SA_SB_EEES9_NS_10bfloat16_tESG_Li256ELb0ELb1ELb0ELb1EEENS1_30DynamicPersistentTileSchedulerILi256ELi128ELb0ELb1ELb1EEEEEEEEEvNT_6ParamsE --------------------------
	.section	.nv.shared._ZN7cutlass13device_kernelIN5flash11enable_sm90INS1_16FlashAttnFwdSm90INS1_25CollectiveMainloopFwdSm90ILi2EN4cute5tupleIJNS5_1CILi1EEES8_S8_EEENS6_IJNS7_ILi128EEENS7_ILi160EEENS7_ILi192EEEEEELi128ENS_12float_e4m3_tEfNS_4arch4Sm90ELb1ELb0ELb0ELb0ELb0ELb0ELb0ELb1ELb1ELb1ELb0ELb0EEENS1_21CollectiveEpilogueFwdINS6_IJSA_SA_SB_EEES9_NS_10bfloat16_tESG_Li256ELb0ELb1ELb0ELb1EEENS1_30DynamicPersistentTileSchedulerILi256ELi128ELb0ELb1ELb1EEEEEEEEEvNT_6ParamsE,"aw",@nobits
	.sectionflags	@""
	.align	16
	.zero		1024


//--------------------- .nv.shared._ZN7cutlass13device_kernelIN5flash11enable_sm90INS1_16FlashAttnFwdSm90INS1_25CollectiveMainloopFwdSm90ILi2EN4cute5tupleIJNS5_1CILi1EEES8_S8_EEENS6_IJNS7_ILi128EEENS7_ILi160EEENS7_ILi192EEEEEELi128ENS_12float_e4m3_tEfNS_4arch4Sm90ELb1ELb0ELb0ELb1ELb0ELb0ELb0ELb1ELb1ELb1ELb0ELb0EEENS1_21CollectiveEpilogueFwdINS6_IJSA_SA_SB_EEES9_NS_10bfloat16_tESG_Li256ELb1ELb1ELb0ELb1EEENS1_36VarlenDynamicPersistentTileSchedulerILi128ELi160ELi256ELi128ELb0ELb1ELb1ELb1ELb1ELb1EEEEEEEEEvNT_6ParamsE --------------------------
	.section	.nv.shared._ZN7cutlass13device_kernelIN5flash11enable_sm90INS1_16FlashAttnFwdSm90INS1_25CollectiveMainloopFwdSm90ILi2EN4cute5tupleIJNS5_1CILi1EEES8_S8_EEENS6_IJNS7_ILi128EEENS7_ILi160EEENS7_ILi192EEEEEELi128ENS_12float_e4m3_tEfNS_4arch4Sm90ELb1ELb0ELb0ELb1ELb0ELb0ELb0ELb1ELb1ELb1ELb0ELb0EEENS1_21CollectiveEpilogueFwdINS6_IJSA_SA_SB_EEES9_NS_10bfloat16_tESG_Li256ELb1ELb1ELb0ELb1EEENS1_36VarlenDynamicPersistentTileSchedulerILi128ELi160ELi256ELi128ELb0ELb1ELb1ELb1ELb1ELb1EEEEEEEEEvNT_6ParamsE,"aw",@nobits
	.sectionflags	@""
	.align	16
	.zero		1024


//--------------------- .nv.shared._ZN7cutlass13device_kernelIN5flash11enable_sm90INS1_16FlashAttnFwdSm90INS1_25CollectiveMainloopFwdSm90ILi2EN4cute5tupleIJNS5_1CILi1EEES8_S8_EEENS6_IJNS7_ILi128EEENS7_ILi160EEENS7_ILi192EEEEEELi128ENS_12float_e4m3_tEfNS_4arch4Sm90ELb1ELb0ELb0ELb1ELb0ELb1ELb0ELb1ELb1ELb1ELb0ELb0EEENS1_21CollectiveEpilogueFwdINS6_IJSA_SA_SB_EEES9_NS_10bfloat16_tESG_Li256ELb1ELb1ELb0ELb1EEENS1_36VarlenDynamicPersistentTileSchedulerILi128ELi160ELi256ELi128ELb0ELb1ELb1ELb1ELb1ELb1EEEEEEEEEvNT_6ParamsE --------------------------
	.section	.nv.shared._ZN7cutlass13device_kernelIN5flash11enable_sm90INS1_16FlashAttnFwdSm90INS1_25CollectiveMainloopFwdSm90ILi2EN4cute5tupleIJNS5_1CILi1EEES8_S8_EEENS6_IJNS7_ILi128EEENS7_ILi160EEENS7_ILi192EEEEEELi128ENS_12float_e4m3_tEfNS_4arch4Sm90ELb1ELb0ELb0ELb1ELb0ELb1ELb0ELb1ELb1ELb1ELb0ELb0EEENS1_21CollectiveEpilogueFwdINS6_IJSA_SA_SB_EEES9_NS_10bfloat16_tESG_Li256ELb1ELb1ELb0ELb1EEENS1_36VarlenDynamicPersistentTileSchedulerILi128ELi160ELi256ELi128ELb0ELb1ELb1ELb1ELb1ELb1EEEEEEEEEvNT_6ParamsE,"aw",@nobits
	.sectionflags	@""
	.align	16
	.zero		1024


//--------------------- .nv.constant0._ZN7cutlass13device_kernelIN5flash11enable_sm90INS1_16FlashAttnFwdSm90INS1_25CollectiveMainloopFwdSm90ILi2EN4cute5tupleIJNS5_1CILi1EEES8_S8_EEENS6_IJNS7_ILi128EEENS7_ILi160EEENS7_ILi192EEEEEELi128ENS_12float_e4m3_tEfNS_4arch4Sm90ELb0ELb0ELb0ELb0ELb0ELb0ELb0ELb1ELb1ELb1ELb0ELb0EEENS1_21CollectiveEpilogueFwdINS6_IJSA_SA_SB_EEES9_NS_10bfloat16_tESG_Li256ELb0ELb1ELb0ELb1EEENS1_29StaticPersistentTileSchedulerILb0EEEEEEEEEvNT_6ParamsE --------------------------
	.section	.nv.constant0._ZN7cutlass13device_kernelIN5flash11enable_sm90INS1_16FlashAttnFwdSm90INS1_25CollectiveMainloopFwdSm90ILi2EN4cute5tupleIJNS5_1CILi1EEES8_S8_EEENS6_IJNS7_ILi128EEENS7_ILi160EEENS7_ILi192EEEEEELi128ENS_12float_e4m3_tEfNS_4arch4Sm90ELb0ELb0ELb0ELb0ELb0ELb0ELb0ELb1ELb1ELb1ELb0ELb0EEENS1_21CollectiveEpilogueFwdINS6_IJSA_SA_SB_EEES9_NS_10bfloat16_tESG_Li256ELb0ELb1ELb0ELb1EEENS1_29StaticPersistentTileSchedulerILb0EEEEEEEEEvNT_6ParamsE,"a",@progbits
	.sectionflags	@""
	.align	4
.nv.constant0._ZN7cutlass13device_kernelIN5flash11enable_sm90INS1_16FlashAttnFwdSm90INS1_25CollectiveMainloopFwdSm90ILi2EN4cute5tupleIJNS5_1CILi1EEES8_S8_EEENS6_IJNS7_ILi128EEENS7_ILi160EEENS7_ILi192EEEEEELi128ENS_12float_e4m3_tEfNS_4arch4Sm90ELb0ELb0ELb0ELb0ELb0ELb0ELb0ELb1ELb1ELb1ELb0ELb0EEENS1_21CollectiveEpilogueFwdINS6_IJSA_SA_SB_EEES9_NS_10bfloat16_tESG_Li256ELb0ELb1ELb0ELb1EEENS1_29StaticPersistentTileSchedulerILb0EEEEEEEEEvNT_6ParamsE:
	.zero		3200


//--------------------- .nv.constant0._ZN7cutlass13device_kernelIN5flash11enable_sm90INS1_16FlashAttnFwdSm90INS1_25CollectiveMainloopFwdSm90ILi2EN4cute5tupleIJNS5_1CILi2EEENS7_ILi1EEES9_EEENS6_IJNS7_ILi128EEENS7_ILi160EEENS7_ILi192EEEEEELi128ENS_12float_e4m3_tEfNS_4arch4Sm90ELb0ELb0ELb0ELb0ELb0ELb0ELb0ELb1ELb1ELb1ELb0ELb0EEENS1_21CollectiveEpilogueFwdINS6_IJSB_SB_SC_EEESA_NS_10bfloat16_tESH_Li256ELb0ELb1ELb0ELb1EEENS1_29StaticPersistentTileSchedulerILb0EEEEEEEEEvNT_6ParamsE --------------------------
	.section	.nv.constant0._ZN7cutlass13device_kernelIN5flash11enable_sm90INS1_16FlashAttnFwdSm90INS1_25CollectiveMainloopFwdSm90ILi2EN4cute5tupleIJNS5_1CILi2EEENS7_ILi1EEES9_EEENS6_IJNS7_ILi128EEENS7_ILi160EEENS7_ILi192EEEEEELi128ENS_12float_e4m3_tEfNS_4arch4Sm90ELb0ELb0ELb0ELb0ELb0ELb0ELb0ELb1ELb1ELb1ELb0ELb0EEENS1_21CollectiveEpilogueFwdINS6_IJSB_SB_SC_EEESA_NS_10bfloat16_tESH_Li256ELb0ELb1ELb0ELb1EEENS1_29StaticPersistentTileSchedulerILb0EEEEEEEEEvNT_6ParamsE,"a",@progbits
	.sectionflags	@""
	.align	4
.nv.constant0._ZN7cutlass13device_kernelIN5flash11enable_sm90INS1_16FlashAttnFwdSm90INS1_25CollectiveMainloopFwdSm90ILi2EN4cute5tupleIJNS5_1CILi2EEENS7_ILi1EEES9_EEENS6_IJNS7_ILi128EEENS7_ILi160EEENS7_ILi192EEEEEELi128ENS_12float_e4m3_tEfNS_4arch4Sm90ELb0ELb0ELb0ELb0ELb0ELb0ELb0ELb1ELb1ELb1ELb0ELb0EEENS1_21CollectiveEpilogueFwdINS6_IJSB_SB_SC_EEESA_NS_10bfloat16_tESH_Li256ELb0ELb1ELb0ELb1EEENS1_29StaticPersistentTileSchedulerILb0EEEEEEEEEvNT_6ParamsE:
	.zero		3200


//--------------------- .nv.constant0._ZN7cutlass13device_kernelIN5flash11enable_sm90INS1_16FlashAttnFwdSm90INS1_25CollectiveMainloopFwdSm90ILi2EN4cute5tupleIJNS5_1CILi1EEES8_S8_EEENS6_IJNS7_ILi128EEENS7_ILi160EEENS7_ILi192EEEEEELi128ENS_12float_e4m3_tEfNS_4arch4Sm90ELb0ELb0ELb0ELb1ELb0ELb0ELb0ELb1ELb1ELb1ELb0ELb0EEENS1_21CollectiveEpilogueFwdINS6_IJSA_SA_SB_EEES9_NS_10bfloat16_tESG_Li256ELb1ELb1ELb0ELb1EEENS1_36VarlenDynamicPersistentTileSchedulerILi128ELi160ELi256ELi128ELb0ELb1ELb1ELb0ELb1ELb1EEEEEEEEEvNT_6ParamsE --------------------------
	.section	.nv.constant0._ZN7cutlass13device_kernelIN5flash11enable_sm90INS1_16FlashAttnFwdSm90INS1_25CollectiveMainloopFwdSm90ILi2EN4cute5tupleIJNS5_1CILi1EEES8_S8_EEENS6_IJNS7_ILi128EEENS7_ILi160EEENS7_ILi192EEEEEELi128ENS_12float_e4m3_tEfNS_4arch4Sm90ELb0ELb0ELb0ELb1ELb0ELb0ELb0ELb1ELb1ELb1ELb0ELb0EEENS1_21CollectiveEpilogueFwdINS6_IJSA_SA_SB_EEES9_NS_10bfloat16_tESG_Li256ELb1ELb1ELb0ELb1EEENS1_36VarlenDynamicPersistentTileSchedulerILi128ELi160ELi256ELi128ELb0ELb1ELb1ELb0ELb1ELb1EEEEEEEEEvNT_6ParamsE,"a",@progbits
	.sectionflags	@""
	.align	4
.nv.constant0._ZN7cutlass13device_kernelIN5flash11enable_sm90INS1_16FlashAttnFwdSm90INS1_25CollectiveMainloopFwdSm90ILi2EN4cute5tupleIJNS5_1CILi1EEES8_S8_EEENS6_IJNS7_ILi128EEENS7_ILi160EEENS7_ILi192EEEEEELi128ENS_12float_e4m3_tEfNS_4arch4Sm90ELb0ELb0ELb0ELb1ELb0ELb0ELb0ELb1ELb1ELb1ELb0ELb0EEENS1_21CollectiveEpilogueFwdINS6_IJSA_SA_SB_EEES9_NS_10bfloat16_tESG_Li256ELb1ELb1ELb0ELb1EEENS1_36VarlenDynamicPersistentTileSchedulerILi128ELi160ELi256ELi128ELb0ELb1ELb1ELb0ELb1ELb1EEEEEEEEEvNT_6ParamsE:
	.zero		3328


//--------------------- .nv.constant0._ZN7cutlass13device_kernelIN5flash11enable_sm90INS1_16FlashAttnFwdSm90INS1_25CollectiveMainloopFwdSm90ILi2EN4cute5tupleIJNS5_1CILi1EEES8_S8_EEENS6_IJNS7_ILi128EEENS7_ILi160EEENS7_ILi192EEEEEELi128ENS_12float_e4m3_tEfNS_4arch4Sm90ELb0ELb0ELb0ELb1ELb0ELb1ELb0ELb1ELb1ELb1ELb0ELb0EEENS1_21CollectiveEpilogueFwdINS6_IJSA_SA_SB_EEES9_NS_10bfloat16_tESG_Li256ELb1ELb1ELb0ELb1EEENS1_36VarlenDynamicPersistentTileSchedulerILi128ELi160ELi256ELi128ELb0ELb1ELb1ELb0ELb1ELb1EEEEEEEEEvNT_6ParamsE --------------------------
	.section	.nv.constant0._ZN7cutlass13device_kernelIN5flash11enable_sm90INS1_16FlashAttnFwdSm90INS1_25CollectiveMainloopFwdSm90ILi2EN4cute5tupleIJNS5_1CILi1EEES8_S8_EEENS6_IJNS7_ILi128EEENS7_ILi160EEENS7_ILi192EEEEEELi128ENS_12float_e4m3_tEfNS_4arch4Sm90ELb0ELb0ELb0ELb1ELb0ELb1ELb0ELb1ELb1ELb1ELb0ELb0EEENS1_21CollectiveEpilogueFwdINS6_IJSA_SA_SB_EEES9_NS_10bfloat16_tESG_Li256ELb1ELb1ELb0ELb1EEENS1_36VarlenDynamicPersistentTileSchedulerILi128ELi160ELi256ELi128ELb0ELb1ELb1ELb0ELb1ELb1EEEEEEEEEvNT_6ParamsE,"a",@progbits
	.sectionflags	@""
	.align	4
.nv.constant0._ZN7cutlass13device_kernelIN5flash11enable_sm90INS1_16FlashAttnFwdSm90INS1_25CollectiveMainloopFwdSm90ILi2EN4cute5tupleIJNS5_1CILi1EEES8_S8_EEENS6_IJNS7_ILi128EEENS7_ILi160EEENS7_ILi192EEEEEELi128ENS_12float_e4m3_tEfNS_4arch4Sm90ELb0ELb0ELb0ELb1ELb0ELb1ELb0ELb1ELb1ELb1ELb0ELb0EEENS1_21CollectiveEpilogueFwdINS6_IJSA_SA_SB_EEES9_NS_10bfloat16_tESG_Li256ELb1ELb1ELb0ELb1EEENS1_36VarlenDynamicPersistentTileSchedulerILi128ELi160ELi256ELi128ELb0ELb1ELb1ELb0ELb1ELb1EEEEEEEEEvNT_6ParamsE:
	.zero		3328


//--------------------- .nv.constant0._ZN7cutlass13device_kernelIN5flash11enable_sm90INS1_16FlashAttnFwdSm90INS1_25CollectiveMainloopFwdSm90ILi2EN4cute5tupleIJNS5_1CILi1EEES8_S8_EEENS6_IJNS7_ILi128EEENS7_ILi160EEENS7_ILi192EEEEEELi128ENS_12float_e4m3_tEfNS_4arch4Sm90ELb0ELb1ELb0ELb0ELb0ELb0ELb0ELb1ELb1ELb1ELb0ELb0EEENS1_21CollectiveEpilogueFwdINS6_IJSA_SA_SB_EEES9_NS_10bfloat16_tESG_Li256ELb0ELb1ELb0ELb1EEENS1_30DynamicPersistentTileSchedulerILi256ELi128ELb0ELb1ELb1EEEEEEEEEvNT_6ParamsE --------------------------
	.section	.nv.constant0._ZN7cutlass13device_kernelIN5flash11enable_sm90INS1_16FlashAttnFwdSm90INS1_25CollectiveMainloopFwdSm90ILi2EN4cute5tupleIJNS5_1CILi1EEES8_S8_EEENS6_IJNS7_ILi128EEENS7_ILi160EEENS7_ILi192EEEEEELi128ENS_12float_e4m3_tEfNS_4arch4Sm90ELb0ELb1ELb0ELb0ELb0ELb0ELb0ELb1ELb1ELb1ELb0ELb0EEENS1_21CollectiveEpilogueFwdINS6_IJSA_SA_SB_EEES9_NS_10bfloat16_tESG_Li256ELb0ELb1ELb0ELb1EEENS1_30DynamicPersistentTileSchedulerILi256ELi128ELb0ELb1ELb1EEEEEEEEEvNT_6ParamsE,"a",@progbits
	.sectionflags	@""
	.align	4
.nv.constant0._ZN7cutlass13device_kernelIN5flash11enable_sm90INS1_16FlashAttnFwdSm90INS1_25CollectiveMainloopFwdSm90ILi2EN4cute5tupleIJNS5_1CILi1EEES8_S8_EEENS6_IJNS7_ILi128EEENS7_ILi160EEENS7_ILi192EEEEEELi128ENS_12float_e4m3_tEfNS_4arch4Sm90ELb0ELb1ELb0ELb0ELb0ELb0ELb0ELb1ELb1ELb1ELb0ELb0EEENS1_21CollectiveEpilogueFwdINS6_IJSA_SA_SB_EEES9_NS_10bfloat16_tESG_Li256ELb0ELb1ELb0ELb1EEENS1_30DynamicPersistentTileSchedulerILi256ELi128ELb0ELb1ELb1EEEEEEEEEvNT_6ParamsE:
	.zero		3328


//--------------------- .nv.constant0._ZN7cutlass13device_kernelIN5flash11enable_sm90INS1_16FlashAttnFwdSm90INS1_25CollectiveMainloopFwdSm90ILi2EN4cute5tupleIJNS5_1CILi1EEES8_S8_EEENS6_IJNS7_ILi128EEENS7_ILi160EEENS7_ILi192EEEEEELi128ENS_12float_e4m3_tEfNS_4arch4Sm90ELb0ELb1ELb0ELb1ELb0ELb0ELb0ELb1ELb1ELb1ELb0ELb0EEENS1_21CollectiveEpilogueFwdINS6_IJSA_SA_SB_EEES9_NS_10bfloat16_tESG_Li256ELb1ELb1ELb0ELb1EEENS1_36VarlenDynamicPersistentTileSchedulerILi128ELi160ELi256ELi128ELb0ELb1ELb1ELb1ELb0ELb1EEEEEEEEEvNT_6ParamsE --------------------------
	.section	.nv.constant0._ZN7cutlass13device_kernelIN5flash11enable_sm90INS1_16FlashAttnFwdSm90INS1_25CollectiveMainloopFwdSm90ILi2EN4cute5tupleIJNS5_1CILi1EEES8_S8_EEENS6_IJNS7_ILi128EEENS7_ILi160EEENS7_ILi192EEEEEELi128ENS_12float_e4m3_tEfNS_4arch4Sm90ELb0ELb1ELb0ELb1ELb0ELb0ELb0ELb1ELb1ELb1ELb0ELb0EEENS1_21CollectiveEpilogueFwdINS6_IJSA_SA_SB_EEES9_NS_10bfloat16_tESG_Li256ELb1ELb1ELb0ELb1EEENS1_36VarlenDynamicPersistentTileSchedulerILi128ELi160ELi256ELi128ELb0ELb1ELb1ELb1ELb0ELb1EEEEEEEEEvNT_6ParamsE,"a",@progbits
	.sectionflags	@""
	.align	4
.nv.constant0._ZN7cutlass13device_kernelIN5flash11enable_sm90INS1_16FlashAttnFwdSm90INS1_25CollectiveMainloopFwdSm90ILi2EN4cute5tupleIJNS5_1CILi1EEES8_S8_EEENS6_IJNS7_ILi128EEENS7_ILi160EEENS7_ILi192EEEEEELi128ENS_12float_e4m3_tEfNS_4arch4Sm90ELb0ELb1ELb0ELb1ELb0ELb0ELb0ELb1ELb1ELb1ELb0ELb0EEENS1_21CollectiveEpilogueFwdINS6_IJSA_SA_SB_EEES9_NS_10bfloat16_tESG_Li256ELb1ELb1ELb0ELb1EEENS1_36VarlenDynamicPersistentTileSchedulerILi128ELi160ELi256ELi128ELb0ELb1ELb1ELb1ELb0ELb1EEEEEEEEEvNT_6ParamsE:
	.zero		3328


//--------------------- .nv.constant0._ZN7cutlass13device_kernelIN5flash11enable_sm90INS1_16FlashAttnFwdSm90INS1_25CollectiveMainloopFwdSm90ILi2EN4cute5tupleIJNS5_1CILi1EEES8_S8_EEENS6_IJNS7_ILi128EEENS7_ILi160EEENS7_ILi192EEEEEELi128ENS_12float_e4m3_tEfNS_4arch4Sm90ELb0ELb1ELb0ELb1ELb0ELb1ELb0ELb1ELb1ELb1ELb0ELb0EEENS1_21CollectiveEpilogueFwdINS6_IJSA_SA_SB_EEES9_NS_10bfloat16_tESG_Li256ELb1ELb1ELb0ELb1EEENS1_36VarlenDynamicPersistentTileSchedulerILi128ELi160ELi256ELi128ELb0ELb1ELb1ELb1ELb0ELb1EEEEEEEEEvNT_6ParamsE --------------------------
	.section	.nv.constant0._ZN7cutlass13device_kernelIN5flash11enable_sm90INS1_16FlashAttnFwdSm90INS1_25CollectiveMainloopFwdSm90ILi2EN4cute5tupleIJNS5_1CILi1EEES8_S8_EEENS6_IJNS7_ILi128EEENS7_ILi160EEENS7_ILi192EEEEEELi128ENS_12float_e4m3_tEfNS_4arch4Sm90ELb0ELb1ELb0ELb1ELb0ELb1ELb0ELb1ELb1ELb1ELb0ELb0EEENS1_21CollectiveEpilogueFwdINS6_IJSA_SA_SB_EEES9_NS_10bfloat16_tESG_Li256ELb1ELb1ELb0ELb1EEENS1_36VarlenDynamicPersistentTileSchedulerILi128ELi160ELi256ELi128ELb0ELb1ELb1ELb1ELb0ELb1EEEEEEEEEvNT_6ParamsE,"a",@progbits
	.sectionflags	@""
	.align	4
.nv.constant0._ZN7cutlass13device_kernelIN5flash11enable_sm90INS1_16FlashAttnFwdSm90INS1_25CollectiveMainloopFwdSm90ILi2EN4cute5tupleIJNS5_1CILi1EEES8_S8_EEENS6_IJNS7_ILi128EEENS7_ILi160EEENS7_ILi192EEEEEELi128ENS_12float_e4m3_tEfNS_4arch4Sm90ELb0ELb1ELb0ELb1ELb0ELb1ELb0ELb1ELb1ELb1ELb0ELb0EEENS1_21CollectiveEpilogueFwdINS6_IJSA_SA_SB_EEES9_NS_10bfloat16_tESG_Li256ELb1ELb1ELb0ELb1EEENS1_36VarlenDynamicPersistentTileSchedulerILi128ELi160ELi256ELi128ELb0ELb1ELb1ELb1ELb0ELb1EEEEEEEEEvNT_6ParamsE:
	.zero		3328


//--------------------- .nv.constant0._ZN7cutlass13device_kernelIN5flash11enable_sm90INS1_16FlashAttnFwdSm90INS1_25CollectiveMainloopFwdSm90ILi2EN4cute5tupleIJNS5_1CILi1EEES8_S8_EEENS6_IJNS7_ILi128EEENS7_ILi160EEENS7_ILi192EEEEEELi128ENS_12float_e4m3_tEfNS_4arch4Sm90ELb1ELb0ELb0ELb0ELb0ELb0ELb0ELb1ELb1ELb1ELb0ELb0EEENS1_21CollectiveEpilogueFwdINS6_IJSA_SA_SB_EEES9_NS_10bfloat16_tESG_Li256ELb0ELb1ELb0ELb1EEENS1_30DynamicPersistentTileSchedulerILi256ELi128ELb0ELb1ELb1EEEEEEEEEvNT_6ParamsE --------------------------
	.section	.nv.constant0._ZN7cutlass13device_kernelIN5flash11enable_sm90INS1_16FlashAttnFwdSm90INS1_25CollectiveMainloopFwdSm90ILi2EN4cute5tupleIJNS5_1CILi1EEES8_S8_EEENS6_IJNS7_ILi128EEENS7_ILi160EEENS7_ILi192EEEEEELi128ENS_12float_e4m3_tEfNS_4arch4Sm90ELb1ELb0ELb0ELb0ELb0ELb0ELb0ELb1ELb1ELb1ELb0ELb0EEENS1_21CollectiveEpilogueFwdINS6_IJSA_SA_SB_EEES9_NS_10bfloat16_tESG_Li256ELb0ELb1ELb0ELb1EEENS1_30DynamicPersistentTileSchedulerILi256ELi128ELb0ELb1ELb1EEEEEEEEEvNT_6ParamsE,"a",@progbits
	.sectionflags	@""
	.align	4
.nv.constant0._ZN7cutlass13device_kernelIN5flash11enable_sm90INS1_16FlashAttnFwdSm90INS1_25CollectiveMainloopFwdSm90ILi2EN4cute5tupleIJNS5_1CILi1EEES8_S8_EEENS6_IJNS7_ILi128EEENS7_ILi160EEENS7_ILi192EEEEEELi128ENS_12float_e4m3_tEfNS_4arch4Sm90ELb1ELb0ELb0ELb0ELb0ELb0ELb0ELb1ELb1ELb1ELb0ELb0EEENS1_21CollectiveEpilogueFwdINS6_IJSA_SA_SB_EEES9_NS_10bfloat16_tESG_Li256ELb0ELb1ELb0ELb1EEENS1_30DynamicPersistentTileSchedulerILi256ELi128ELb0ELb1ELb1EEEEEEEEEvNT_6ParamsE:
	.zero		3328


//--------------------- .nv.constant0._ZN7cutlass13device_kernelIN5flash11enable_sm90INS1_16FlashAttnFwdSm90INS1_25CollectiveMainloopFwdSm90ILi2EN4cute5tupleIJNS5_1CILi1EEES8_S8_EEENS6_IJNS7_ILi128EEENS7_ILi160EEENS7_ILi192EEEEEELi128ENS_12float_e4m3_tEfNS_4arch4Sm90ELb1ELb0ELb0ELb1ELb0ELb0ELb0ELb1ELb1ELb1ELb0ELb0EEENS1_21CollectiveEpilogueFwdINS6_IJSA_SA_SB_EEES9_NS_10bfloat16_tESG_Li256ELb1ELb1ELb0ELb1EEENS1_36VarlenDynamicPersistentTileSchedulerILi128ELi160ELi256ELi128ELb0ELb1ELb1ELb1ELb1ELb1EEEEEEEEEvNT_6ParamsE --------------------------
	.section	.nv.constant0._ZN7cutlass13device_kernelIN5flash11enable_sm90INS1_16FlashAttnFwdSm90INS1_25CollectiveMainloopFwdSm90ILi2EN4cute5tupleIJNS5_1CILi1EEES8_S8_EEENS6_IJNS7_ILi128EEENS7_ILi160EEENS7_ILi192EEEEEELi128ENS_12float_e4m3_tEfNS_4arch4Sm90ELb1ELb0ELb0ELb1ELb0ELb0ELb0ELb1ELb1ELb1ELb0ELb0EEENS1_21CollectiveEpilogueFwdINS6_IJSA_SA_SB_EEES9_NS_10bfloat16_tESG_Li256ELb1ELb1ELb0ELb1EEENS1_36VarlenDynamicPersistentTileSchedulerILi128ELi160ELi256ELi128ELb0ELb1ELb1ELb1ELb1ELb1EEEEEEEEEvNT_6ParamsE,"a",@progbits
	.sectionflags	@""
	.align	4
.nv.constant0._ZN7cutlass13device_kernelIN5flash11enable_sm90INS1_16FlashAttnFwdSm90INS1_25CollectiveMainloopFwdSm90ILi2EN4cute5tupleIJNS5_1CILi1EEES8_S8_EEENS6_IJNS7_ILi128EEENS7_ILi160EEENS7_ILi192EEEEEELi128ENS_12float_e4m3_tEfNS_4arch4Sm90ELb1ELb0ELb0ELb1ELb0ELb0ELb0ELb1ELb1ELb1ELb0ELb0EEENS1_21CollectiveEpilogueFwdINS6_IJSA_SA_SB_EEES9_NS_10bfloat16_tESG_Li256ELb1ELb1ELb0ELb1EEENS1_36VarlenDynamicPersistentTileSchedulerILi128ELi160ELi256ELi128ELb0ELb1ELb1ELb1ELb1ELb1EEEEEEEEEvNT_6ParamsE:
	.zero		3328


//--------------------- .nv.constant0._ZN7cutlass13device_kernelIN5flash11enable_sm90INS1_16FlashAttnFwdSm90INS1_25CollectiveMainloopFwdSm90ILi2EN4cute5tupleIJNS5_1CILi1EEES8_S8_EEENS6_IJNS7_ILi128EEENS7_ILi160EEENS7_ILi192EEEEEELi128ENS_12float_e4m3_tEfNS_4arch4Sm90ELb1ELb0ELb0ELb1ELb0ELb1ELb0ELb1ELb1ELb1ELb0ELb0EEENS1_21CollectiveEpilogueFwdINS6_IJSA_SA_SB_EEES9_NS_10bfloat16_tESG_Li256ELb1ELb1ELb0ELb1EEENS1_36VarlenDynamicPersistentTileSchedulerILi128ELi160ELi256ELi128ELb0ELb1ELb1ELb1ELb1ELb1EEEEEEEEEvNT_6ParamsE --------------------------
	.section	.nv.constant0._ZN7cutlass13device_kernelIN5flash11enable_sm90INS1_16FlashAttnFwdSm90INS1_25CollectiveMainloopFwdSm90ILi2EN4cute5tupleIJNS5_1CILi1EEES8_S8_EEENS6_IJNS7_ILi128EEENS7_ILi160EEENS7_ILi192EEEEEELi128ENS_12float_e4m3_tEfNS_4arch4Sm90ELb1ELb0ELb0ELb1ELb0ELb1ELb0ELb1ELb1ELb1ELb0ELb0EEENS1_21CollectiveEpilogueFwdINS6_IJSA_SA_SB_EEES9_NS_10bfloat16_tESG_Li256ELb1ELb1ELb0ELb1EEENS1_36VarlenDynamicPersistentTileSchedulerILi128ELi160ELi256ELi128ELb0ELb1ELb1ELb1ELb1ELb1EEEEEEEEEvNT_6ParamsE,"a",@progbits
	.sectionflags	@""
	.align	4
.nv.constant0._ZN7cutlass13device_kernelIN5flash11enable_sm90INS1_16FlashAttnFwdSm90INS1_25CollectiveMainloopFwdSm90ILi2EN4cute5tupleIJNS5_1CILi1EEES8_S8_EEENS6_IJNS7_ILi128EEENS7_ILi160EEENS7_ILi192EEEEEELi128ENS_12float_e4m3_tEfNS_4arch4Sm90ELb1ELb0ELb0ELb1ELb0ELb1ELb0ELb1ELb1ELb1ELb0ELb0EEENS1_21CollectiveEpilogueFwdINS6_IJSA_SA_SB_EEES9_NS_10bfloat16_tESG_Li256ELb1ELb1ELb0ELb1EEENS1_36VarlenDynamicPersistentTileSchedulerILi128ELi160ELi256ELi128ELb0ELb1ELb1ELb1ELb1ELb1EEEEEEEEEvNT_6ParamsE:
	.zero		3328


//--------------------- SYMBOLS --------------------------

	.type		.nv.reservedSmem.offset0,@object
	.size		.nv.reservedSmem.offset0,0x4
	.type		__assertfail,@function
